def matmul_kernel(
    a_ptr,
    b_ptr,
    c_ptr,
    M,
    N,
    K,
    stride_am,
    stride_ak,
    stride_bk,
    stride_bn,
    stride_cm,
    stride_cn,
    BLOCK_M: tl.constexpr,
    BLOCK_N: tl.constexpr,
    BLOCK_K: tl.constexpr,
    GROUP_M: tl.constexpr,
):
    pid = tl.program_id(axis=0)
    num_pid_m = tl.cdiv(M, BLOCK_M)
    num_pid_n = tl.cdiv(N, BLOCK_N)
    num_pid_in_group = GROUP_M * num_pid_n
    group_id = pid // num_pid_in_group
    first_pid_m = group_id * GROUP_M
    group_size_m = min(num_pid_m - first_pid_m, GROUP_M)
    pid_m = first_pid_m + ((pid % num_pid_in_group) % group_size_m)
    pid_n = (pid % num_pid_in_group) // group_size_m

    offs_am = (pid_m * BLOCK_M + tl.arange(0, BLOCK_M)) % M
    offs_bn = (pid_n * BLOCK_N + tl.arange(0, BLOCK_N)) % N
    offs_k = tl.arange(0, BLOCK_K)
    a_ptrs = a_ptr + offs_am[:, None] * stride_am + offs_k[None, :] * stride_ak
    b_ptrs = b_ptr + offs_k[:, None] * stride_bk + offs_bn[None, :] * stride_bn

    acc = tl.zeros((BLOCK_M, BLOCK_N), dtype=tl.float32)
    for kk in range(0, tl.cdiv(K, BLOCK_K)):
        a = tl.load(a_ptrs, mask=offs_k[None, :] < K - kk * BLOCK_K, other=0.0)
        b = tl.load(b_ptrs, mask=offs_k[:, None] < K - kk * BLOCK_K, other=0.0)
        acc = tl.dot(a, b, acc)
        a_ptrs += BLOCK_K * stride_ak
        b_ptrs += BLOCK_K * stride_bk

    c = acc.to(c_ptr.dtype.element_ty)
    offs_cm = pid_m * BLOCK_M + tl.arange(0, BLOCK_M)
    offs_cn = pid_n * BLOCK_N + tl.arange(0, BLOCK_N)
    c_ptrs = c_ptr + offs_cm[:, None] * stride_cm + offs_cn[None, :] * stride_cn
    mask = (offs_cm[:, None] < M) & (offs_cn[None, :] < N)
    tl.store(c_ptrs, c, mask=mask)

# config = {"BLOCK_K": 128, "BLOCK_M": 128, "BLOCK_N": 512, "GROUP_M": 8, "arch": "sm_100", "dtype": "fp8e5m2", "num_ctas": 1, "num_stages": 3, "num_warps": 2}
# arch = sm_100


// ===== COMPILED SASS (sm_100a) =====

	.target	sm_100a

	.elftype	@"ET_EXEC"


//--------------------- .note.nv.tkinfo           --------------------------
	.section	.note.nv.tkinfo,"",@"SHT_NOTE"
	.sectionflags	@"SHF_NOTE_NV_TKINFO"
	.tkinfo
        /*0018*/ 	.word	0x00000081
        /*0030*/ 	.string	""
        /*0030*/ 	.string	"ptxas-blackwell"
        /*0030*/ 	.string	"Cuda compilation tools, release 12.9, V12.9.86"
        /*0030*/ 	.string	"Build cuda_12.9.r12.9/compiler.36037853_0"
        /*0030*/ 	.string	"-v  -suppress-debug-info  -lineinfo  -arch sm_100a "



//--------------------- .note.nv.cuver            --------------------------
	.section	.note.nv.cuver,"",@"SHT_NOTE"
	.sectionflags	@"SHF_NOTE_NV_CUVER"
        /*0018*/ 	.short	0x0001
        /*001a*/ 	.short	0x0064
        /*001c*/ 	.short	0x0001
        /*001e*/ 	.short	0x0000
        /*0020*/ 	.short	0x0001
        /*0022*/ 	.short	0x0000


//--------------------- .nv.info                  --------------------------
	.section	.nv.info,"",@"SHT_CUDA_INFO"
	.align	4


	//----- nvinfo : EIATTR_REGCOUNT
	.align		4
        /*0000*/ 	.byte	0x04, 0x2f
        /*0002*/ 	.short	(.L_1 - .L_0)
	.align		4
.L_0:
        /*0004*/ 	.word	index@(matmul_kernel)
        /*0008*/ 	.word	0x00000020


	//----- nvinfo : EIATTR_FRAME_SIZE
	.align		4
.L_1:
        /*000c*/ 	.byte	0x04, 0x11
        /*000e*/ 	.short	(.L_3 - .L_2)
	.align		4
.L_2:
        /*0010*/ 	.word	index@(matmul_kernel)
        /*0014*/ 	.word	0x0000aa70


	//----- nvinfo : EIATTR_MIN_STACK_SIZE
	.align		4
.L_3:
        /*0018*/ 	.byte	0x04, 0x12
        /*001a*/ 	.short	(.L_5 - .L_4)
	.align		4
.L_4:
        /*001c*/ 	.word	index@(matmul_kernel)
        /*0020*/ 	.word	0x0000aa70
.L_5:


//--------------------- .nv.info.matmul_kernel    --------------------------
	.section	.nv.info.matmul_kernel,"",@"SHT_CUDA_INFO"
	.sectionflags	@""
	.align	4


	//----- nvinfo : EIATTR_CUDA_API_VERSION
	.align		4
        /*0000*/ 	.byte	0x04, 0x37
        /*0002*/ 	.short	(.L_7 - .L_6)
.L_6:
        /*0004*/ 	.word	0x00000081


	//----- nvinfo : EIATTR_KPARAM_INFO
	.align		4
.L_7:
        /*0008*/ 	.byte	0x04, 0x17
        /*000a*/ 	.short	(.L_9 - .L_8)
.L_8:
        /*000c*/ 	.word	0x00000000
        /*0010*/ 	.short	0x000d
        /*0012*/ 	.short	0x0048
        /*0014*/ 	.byte	0x00, 0xf4, 0x21, 0x00


	//----- nvinfo : EIATTR_KPARAM_INFO
	.align		4
.L_9:
        /*0018*/ 	.byte	0x04, 0x17
        /*001a*/ 	.short	(.L_11 - .L_10)
.L_10:
        /*001c*/ 	.word	0x00000000
        /*0020*/ 	.short	0x000c
        /*0022*/ 	.short	0x0040
        /*0024*/ 	.byte	0x00, 0xf4, 0x21, 0x00


	//----- nvinfo : EIATTR_KPARAM_INFO
	.align		4
.L_11:
        /*0028*/ 	.byte	0x04, 0x17
        /*002a*/ 	.short	(.L_13 - .L_12)
.L_12:
        /*002c*/ 	.word	0x00000000
        /*0030*/ 	.short	0x000b
        /*0032*/ 	.short	0x0038
        /*0034*/ 	.byte	0x00, 0xf0, 0x11, 0x00


	//----- nvinfo : EIATTR_KPARAM_INFO
	.align		4
.L_13:
        /*0038*/ 	.byte	0x04, 0x17
        /*003a*/ 	.short	(.L_15 - .L_14)
.L_14:
        /*003c*/ 	.word	0x00000000
        /*0040*/ 	.short	0x000a
        /*0042*/ 	.short	0x0034
        /*0044*/ 	.byte	0x00, 0xf0, 0x11, 0x00


	//----- nvinfo : EIATTR_KPARAM_INFO
	.align		4
.L_15:
        /*0048*/ 	.byte	0x04, 0x17
        /*004a*/ 	.short	(.L_17 - .L_16)
.L_16:
        /*004c*/ 	.word	0x00000000
        /*0050*/ 	.short	0x0009
        /*0052*/ 	.short	0x0030
        /*0054*/ 	.byte	0x00, 0xf0, 0x11, 0x00


	//----- nvinfo : EIATTR_KPARAM_INFO
	.align		4
.L_17:
        /*0058*/ 	.byte	0x04, 0x17
        /*005a*/ 	.short	(.L_19 - .L_18)
.L_18:
        /*005c*/ 	.word	0x00000000
        /*0060*/ 	.short	0x0008
        /*0062*/ 	.short	0x002c
        /*0064*/ 	.byte	0x00, 0xf0, 0x11, 0x00


	//----- nvinfo : EIATTR_KPARAM_INFO
	.align		4
.L_19:
        /*0068*/ 	.byte	0x04, 0x17
        /*006a*/ 	.short	(.L_21 - .L_20)
.L_20:
        /*006c*/ 	.word	0x00000000
        /*0070*/ 	.short	0x0007
        /*0072*/ 	.short	0x0028
        /*0074*/ 	.byte	0x00, 0xf0, 0x11, 0x00


	//----- nvinfo : EIATTR_KPARAM_INFO
	.align		4
.L_21:
        /*0078*/ 	.byte	0x04, 0x17
        /*007a*/ 	.short	(.L_23 - .L_22)
.L_22:
        /*007c*/ 	.word	0x00000000
        /*0080*/ 	.short	0x0006
        /*0082*/ 	.short	0x0024
        /*0084*/ 	.byte	0x00, 0xf0, 0x11, 0x00


	//----- nvinfo : EIATTR_KPARAM_INFO
	.align		4
.L_23:
        /*0088*/ 	.byte	0x04, 0x17
        /*008a*/ 	.short	(.L_25 - .L_24)
.L_24:
        /*008c*/ 	.word	0x00000000
        /*0090*/ 	.short	0x0005
        /*0092*/ 	.short	0x0020
        /*0094*/ 	.byte	0x00, 0xf0, 0x11, 0x00


	//----- nvinfo : EIATTR_KPARAM_INFO
	.align		4
.L_25:
        /*0098*/ 	.byte	0x04, 0x17
        /*009a*/ 	.short	(.L_27 - .L_26)
.L_26:
        /*009c*/ 	.word	0x00000000
        /*00a0*/ 	.short	0x0004
        /*00a2*/ 	.short	0x001c
        /*00a4*/ 	.byte	0x00, 0xf0, 0x11, 0x00


	//----- nvinfo : EIATTR_KPARAM_INFO
	.align		4
.L_27:
        /*00a8*/ 	.byte	0x04, 0x17
        /*00aa*/ 	.short	(.L_29 - .L_28)
.L_28:
        /*00ac*/ 	.word	0x00000000
        /*00b0*/ 	.short	0x0003
        /*00b2*/ 	.short	0x0018
        /*00b4*/ 	.byte	0x00, 0xf0, 0x11, 0x00


	//----- nvinfo : EIATTR_KPARAM_INFO
	.align		4
.L_29:
        /*00b8*/ 	.byte	0x04, 0x17
        /*00ba*/ 	.short	(.L_31 - .L_30)
.L_30:
        /*00bc*/ 	.word	0x00000000
        /*00c0*/ 	.short	0x0002
        /*00c2*/ 	.short	0x0010
        /*00c4*/ 	.byte	0x00, 0xf4, 0x21, 0x00


	//----- nvinfo : EIATTR_KPARAM_INFO
	.align		4
.L_31:
        /*00c8*/ 	.byte	0x04, 0x17
        /*00ca*/ 	.short	(.L_33 - .L_32)
.L_32:
        /*00cc*/ 	.word	0x00000000
        /*00d0*/ 	.short	0x0001
        /*00d2*/ 	.short	0x0008
        /*00d4*/ 	.byte	0x00, 0xf4, 0x21, 0x00


	//----- nvinfo : EIATTR_KPARAM_INFO
	.align		4
.L_33:
        /*00d8*/ 	.byte	0x04, 0x17
        /*00da*/ 	.short	(.L_35 - .L_34)
.L_34:
        /*00dc*/ 	.word	0x00000000
        /*00e0*/ 	.short	0x0000
        /*00e2*/ 	.short	0x0000
        /*00e4*/ 	.byte	0x00, 0xf4, 0x21, 0x00


	//----- nvinfo : EIATTR_SPARSE_MMA_MASK
	.align		4
.L_35:
        /*00e8*/ 	.byte	0x03, 0x50
        /*00ea*/ 	.short	0x0000


	//----- nvinfo : EIATTR_MAXREG_COUNT
	.align		4
        /*00ec*/ 	.byte	0x03, 0x1b
        /*00ee*/ 	.short	0x00ff


	//----- nvinfo : EIATTR_NUM_BARRIERS
	.align		4
        /*00f0*/ 	.byte	0x02, 0x4c
        /*00f2*/ 	.byte	0x01
	.zero		1


	//----- nvinfo : EIATTR_ANNOTATIONS
	.align		4
        /*00f4*/ 	.byte	0x04, 0x55
        /*00f6*/ 	.short	(.L_37 - .L_36)


	//   ....[0]....
.L_36:
        /*00f8*/ 	.word	0x00000001
        /*00fc*/ 	.byte	0x10, 0x05, 0x00, 0x00, 0x01, 0x00, 0x00, 0x00, 0x60, 0x05, 0x00, 0x00, 0x01, 0x00, 0x00, 0x00
        /* <DEDUP_REMOVED lines=856> */
        /*368c*/ 	.byte	0x70, 0xc5, 0x00, 0x00


	//----- nvinfo : EIATTR_VRC_CTA_INIT_COUNT
	.align		4
.L_37:
        /*3690*/ 	.byte	0x02, 0x4a
	.zero		1
	.zero		1


	//----- nvinfo : EIATTR_EXIT_INSTR_OFFSETS
	.align		4
        /*3694*/ 	.byte	0x04, 0x1c
        /*3696*/ 	.short	(.L_39 - .L_38)


	//   ....[0]....
.L_38:
        /*3698*/ 	.word	0x001908c0


	//   ....[1]....
        /*369c*/ 	.word	0x001908f0


	//----- nvinfo : EIATTR_REQNTID
	.align		4
.L_39:
        /*36a0*/ 	.byte	0x04, 0x10
        /*36a2*/ 	.short	(.L_41 - .L_40)
.L_40:
        /*36a4*/ 	.word	0x00000040
        /*36a8*/ 	.word	0x00000001
        /*36ac*/ 	.word	0x00000001


	//----- nvinfo : EIATTR_CBANK_PARAM_SIZE
	.align		4
.L_41:
        /*36b0*/ 	.byte	0x03, 0x19
        /*36b2*/ 	.short	0x0050


	//----- nvinfo : EIATTR_PARAM_CBANK
	.align		4
        /*36b4*/ 	.byte	0x04, 0x0a
        /*36b6*/ 	.short	(.L_43 - .L_42)
	.align		4
.L_42:
        /*36b8*/ 	.word	index@(.nv.constant0.matmul_kernel)
        /*36bc*/ 	.short	0x0380
        /*36be*/ 	.short	0x0050


	//----- nvinfo : EIATTR_SW_WAR
	.align		4
.L_43:
        /*36c0*/ 	.byte	0x04, 0x36
        /*36c2*/ 	.short	(.L_45 - .L_44)
.L_44:
        /*36c4*/ 	.word	0x00000008
.L_45:


//--------------------- .nv.compat                --------------------------
	.section	.nv.compat,"",@"SHT_CUDA_COMPAT_INFO"
	.align	4
        /*0000*/ 	.byte	0x02, 0x02, 0x02, 0x00, 0x02, 0x05, 0x05, 0x00, 0x02, 0x03, 0x00, 0x00, 0x02, 0x06, 0x01, 0x00


//--------------------- .nv.callgraph             --------------------------
	.section	.nv.callgraph,"",@"SHT_CUDA_CALLGRAPH"
	.align	4
	.sectionentsize	8
	.align		4
        /*0000*/ 	.word	0x00000000
	.align		4
        /*0004*/ 	.word	0xffffffff
	.align		4
        /*0008*/ 	.word	0x00000000
	.align		4
        /*000c*/ 	.word	0xfffffffe
	.align		4
        /*0010*/ 	.word	0x00000000
	.align		4
        /*0014*/ 	.word	0xfffffffd
	.align		4
        /*0018*/ 	.word	0x00000000
	.align		4
        /*001c*/ 	.word	0xfffffffc


//--------------------- .text.matmul_kernel       --------------------------
	.section	.text.matmul_kernel,"ax",@progbits
	.align	128
        .global         matmul_kernel
        .type           matmul_kernel,@function
        .size           matmul_kernel,(.L_x_4 - matmul_kernel)
        .other          matmul_kernel,@"STO_CUDA_ENTRY STV_DEFAULT"
matmul_kernel:
.text.matmul_kernel:
[----:B------:R-:W0:Y:S08]  /*0000*/  LDC R1, c[0x0][0x37c] ;  /* 0x0000df00ff017b82 */ /* 0x000e300000000800 */
[----:B------:R-:W1:Y:S01]  /*0010*/  LDC.64 R4, c[0x0][0x398] ;  /* 0x0000e600ff047b82 */ /* 0x000e620000000a00 */
[----:B0-----:R-:W-:Y:S01]  /*0020*/  VIADD R1, R1, 0xffff5590 ;  /* 0xffff559001017836 */ /* 0x001fe20000000000 */
[----:B------:R-:W0:Y:S01]  /*0030*/  S2R R14, SR_TID.X ;  /* 0x00000000000e7919 */ /* 0x000e220000002100 */
[----:B------:R-:W2:Y:S01]  /*0040*/  LDCU UR5, c[0x0][0x3a0] ;  /* 0x00007400ff0577ac */ /* 0x000ea20008000800 */
[----:B------:R-:W-:-:S04]  /*0050*/  UMOV UR4, 0x400 ;  /* 0x0000040000047882 */ /* 0x000fc80000000000 */
[----:B------:R-:W3:Y:S01]  /*0060*/  S2UR UR6, SR_CgaCtaId ;  /* 0x00000000000679c3 */ /* 0x000ee20000008800 */
[----:B------:R-:W4:Y:S01]  /*0070*/  LDCU.64 UR62, c[0x0][0x358] ;  /* 0x00006b00ff3e77ac */ /* 0x000f220008000a00 */
[----:B--2---:R-:W-:Y:S01]  /*0080*/  UIADD3 UR5, UPT, UPT, UR5, 0x7f, URZ ;  /* 0x0000007f05057890 */ /* 0x004fe2000fffe0ff */
[----:B-1----:R-:W-:-:S03]  /*0090*/  VIADD R0, R5, 0x1ff ;  /* 0x000001ff05007836 */ /* 0x002fc60000000000 */
[----:B------:R-:W-:Y:S02]  /*00a0*/  UISETP.GT.AND UP0, UPT, UR5, 0x7f, UPT ;  /* 0x0000007f0500788c */ /* 0x000fe4000bf04270 */
[----:B------:R-:W-:Y:S01]  /*00b0*/  SHF.R.S32.HI R3, RZ, 0x1f, R0 ;  /* 0x0000001fff037819 */ /* 0x000fe20000011400 */
[----:B---3--:R-:W-:-:S03]  /*00c0*/  ULEA UR4, UR6, UR4, 0x18 ;  /* 0x0000000406047291 */ /* 0x008fc6000f8ec0ff */
[----:B------:R-:W-:Y:S02]  /*00d0*/  LEA.HI R3, R3, R0, RZ, 0x9 ;  /* 0x0000000003037211 */ /* 0x000fe400078f48ff */
[----:B0-----:R-:W-:Y:S02]  /*00e0*/  LOP3.LUT R18, R14, 0x3f, RZ, 0xc0, !PT ;  /* 0x0000003f0e127812 */ /* 0x001fe400078ec0ff */
[----:B------:R-:W-:Y:S02]  /*00f0*/  SHF.R.S32.HI R0, RZ, 0x9, R3 ;  /* 0x00000009ff007819 */ /* 0x000fe40000011403 */
[----:B------:R-:W0:Y:S03]  /*0100*/  S2R R3, SR_CTAID.X ;  /* 0x0000000000037919 */ /* 0x000e260000002500 */
[----:B------:R-:W-:-:S05]  /*0110*/  IMAD.SHL.U32 R0, R0, 0x8, RZ ;  /* 0x0000000800007824 */ /* 0x000fca00078e00ff */
[-C--:B------:R-:W-:Y:S02]  /*0120*/  IABS R9, R0.reuse ;  /* 0x0000000000097213 */ /* 0x080fe40000000000 */
[----:B------:R-:W-:Y:S02]  /*0130*/  IABS R12, R0 ;  /* 0x00000000000c7213 */ /* 0x000fe40000000000 */
[----:B------:R-:W1:Y:S08]  /*0140*/  I2F.RP R2, R9 ;  /* 0x0000000900027306 */ /* 0x000e700000209400 */
[----:B-1----:R-:W1:Y:S01]  /*0150*/  MUFU.RCP R2, R2 ;  /* 0x0000000200027308 */ /* 0x002e620000001000 */
[----:B0-----:R-:W-:Y:S01]  /*0160*/  IABS R10, R3 ;  /* 0x00000003000a7213 */ /* 0x001fe20000000000 */
[----:B-1----:R-:W-:-:S02]  /*0170*/  VIADD R6, R2, 0xffffffe ;  /* 0x0ffffffe02067836 */ /* 0x002fc40000000000 */
[----:B------:R-:W-:-:S04]  /*0180*/  IMAD.MOV R2, RZ, RZ, -R12 ;  /* 0x000000ffff027224 */ /* 0x000fc800078e0a0c */
[----:B------:R0:W1:Y:S02]  /*0190*/  F2I.FTZ.U32.TRUNC.NTZ R7, R6 ;  /* 0x0000000600077305 */ /* 0x000064000021f000 */
[----:B0-----:R-:W-:Y:S02]  /*01a0*/  IMAD.MOV.U32 R6, RZ, RZ, RZ ;  /* 0x000000ffff067224 */ /* 0x001fe400078e00ff */
[----:B-1----:R-:W-:-:S04]  /*01b0*/  IMAD.MOV R8, RZ, RZ, -R7 ;  /* 0x000000ffff087224 */ /* 0x002fc800078e0a07 */
[----:B------:R-:W-:Y:S02]  /*01c0*/  IMAD R11, R8, R9, RZ ;  /* 0x00000009080b7224 */ /* 0x000fe400078e02ff */
[----:B------:R-:W-:Y:S02]  /*01d0*/  IMAD.MOV.U32 R8, RZ, RZ, R10 ;  /* 0x000000ffff087224 */ /* 0x000fe400078e000a */
[----:B------:R-:W-:-:S06]  /*01e0*/  IMAD.HI.U32 R7, R7, R11, R6 ;  /* 0x0000000b07077227 */ /* 0x000fcc00078e0006 */
[----:B------:R-:W-:-:S04]  /*01f0*/  IMAD.HI.U32 R7, R7, R8, RZ ;  /* 0x0000000807077227 */ /* 0x000fc800078e00ff */
[----:B------:R-:W-:-:S05]  /*0200*/  IMAD R2, R7, R2, R8 ;  /* 0x0000000207027224 */ /* 0x000fca00078e0208 */
[----:B------:R-:W-:-:S13]  /*0210*/  ISETP.GT.U32.AND P1, PT, R9, R2, PT ;  /* 0x000000020900720c */ /* 0x000fda0003f24070 */
[----:B------:R-:W-:Y:S02]  /*0220*/  @!P1 IMAD.IADD R2, R2, 0x1, -R9 ;  /* 0x0000000102029824 */ /* 0x000fe400078e0a09 */
[----:B------:R-:W-:Y:S01]  /*0230*/  @!P1 VIADD R7, R7, 0x1 ;  /* 0x0000000107079836 */ /* 0x000fe20000000000 */
[----:B------:R-:W-:Y:S02]  /*0240*/  ISETP.NE.AND P1, PT, R0, RZ, PT ;  /* 0x000000ff0000720c */ /* 0x000fe40003f25270 */
[----:B------:R-:W-:Y:S02]  /*0250*/  ISETP.GE.U32.AND P0, PT, R2, R9, PT ;  /* 0x000000090200720c */ /* 0x000fe40003f06070 */
[----:B------:R-:W-:-:S04]  /*0260*/  LOP3.LUT R2, R3, R0, RZ, 0x3c, !PT ;  /* 0x0000000003027212 */ /* 0x000fc800078e3cff */
[----:B------:R-:W-:Y:S01]  /*0270*/  ISETP.GE.AND P2, PT, R2, RZ, PT ;  /* 0x000000ff0200720c */ /* 0x000fe20003f46270 */
[----:B------:R-:W-:-:S06]  /*0280*/  VIADD R2, R4, 0x7f ;  /* 0x0000007f04027836 */ /* 0x000fcc0000000000 */
[----:B------:R-:W-:-:S04]  /*0290*/  @P0 VIADD R7, R7, 0x1 ;  /* 0x0000000107070836 */ /* 0x000fc80000000000 */
[----:B------:R-:W-:Y:S01]  /*02a0*/  IMAD.MOV.U32 R6, RZ, RZ, R7 ;  /* 0x000000ffff067224 */ /* 0x000fe200078e0007 */
[----:B------:R-:W-:-:S03]  /*02b0*/  SHF.R.S32.HI R7, RZ, 0x1f, R2 ;  /* 0x0000001fff077819 */ /* 0x000fc60000011402 */
[----:B------:R-:W-:Y:S01]  /*02c0*/  @!P2 IMAD.MOV R6, RZ, RZ, -R6 ;  /* 0x000000ffff06a224 */ /* 0x000fe200078e0a06 */
[----:B------:R-:W-:Y:S02]  /*02d0*/  @!P1 LOP3.LUT R6, RZ, R0, RZ, 0x33, !PT ;  /* 0x00000000ff069212 */ /* 0x000fe400078e33ff */
[----:B------:R-:W-:-:S03]  /*02e0*/  LEA.HI R7, R7, R2, RZ, 0x7 ;  /* 0x0000000207077211 */ /* 0x000fc600078f38ff */
[----:B------:R-:W-:Y:S02]  /*02f0*/  IMAD.SHL.U32 R2, R6, 0x8, RZ ;  /* 0x0000000806027824 */ /* 0x000fe400078e00ff */
[----:B------:R-:W-:-:S03]  /*0300*/  IMAD.MOV R6, RZ, RZ, -R6 ;  /* 0x000000ffff067224 */ /* 0x000fc600078e0a06 */
[----:B------:R-:W-:Y:S01]  /*0310*/  LEA.HI.SX32 R7, R7, -R2, 0x19 ;  /* 0x8000000207077211 */ /* 0x000fe200078fcaff */
[----:B------:R-:W-:Y:S02]  /*0320*/  IMAD R15, R0, R6, R3 ;  /* 0x00000006000f7224 */ /* 0x000fe400078e0203 */
[----:B------:R-:W-:Y:S01]  /*0330*/  IMAD.MOV.U32 R6, RZ, RZ, RZ ;  /* 0x000000ffff067224 */ /* 0x000fe200078e00ff */
[----:B------:R-:W-:Y:S02]  /*0340*/  VIMNMX R8, PT, PT, R7, 0x8, PT ;  /* 0x0000000807087848 */ /* 0x000fe40003fe0100 */
[----:B------:R-:W-:Y:S02]  /*0350*/  IABS R13, R15 ;  /* 0x0000000f000d7213 */ /* 0x000fe40000000000 */
[----:B------:R-:W-:-:S04]  /*0360*/  IABS R11, R8 ;  /* 0x00000008000b7213 */ /* 0x000fc80000000000 */
[----:B------:R-:W0:Y:S08]  /*0370*/  I2F.RP R9, R11 ;  /* 0x0000000b00097306 */ /* 0x000e300000209400 */
[----:B0-----:R-:W0:Y:S02]  /*0380*/  MUFU.RCP R9, R9 ;  /* 0x0000000900097308 */ /* 0x001e240000001000 */
[----:B0-----:R-:W-:-:S06]  /*0390*/  VIADD R7, R9, 0xffffffe ;  /* 0x0ffffffe09077836 */ /* 0x001fcc0000000000 */
[----:B------:R-:W0:Y:S02]  /*03a0*/  F2I.FTZ.U32.TRUNC.NTZ R7, R7 ;  /* 0x0000000700077305 */ /* 0x000e24000021f000 */
[----:B0-----:R-:W-:-:S04]  /*03b0*/  IMAD.MOV R10, RZ, RZ, -R7 ;  /* 0x000000ffff0a7224 */ /* 0x001fc800078e0a07 */
[----:B------:R-:W-:-:S04]  /*03c0*/  IMAD.MOV.U32 R0, RZ, RZ, R10 ;  /* 0x000000ffff007224 */ /* 0x000fc800078e000a */
[----:B------:R-:W-:Y:S01]  /*03d0*/  IMAD R3, R0, R11, RZ ;  /* 0x0000000b00037224 */ /* 0x000fe200078e02ff */
[----:B------:R-:W-:-:S03]  /*03e0*/  IABS R0, R8 ;  /* 0x0000000800007213 */ /* 0x000fc60000000000 */
[----:B------:R-:W-:-:S04]  /*03f0*/  IMAD.HI.U32 R6, R7, R3, R6 ;  /* 0x0000000307067227 */ /* 0x000fc800078e0006 */
[----:B------:R-:W-:Y:S02]  /*0400*/  IMAD.MOV R0, RZ, RZ, -R0 ;  /* 0x000000ffff007224 */ /* 0x000fe400078e0a00 */
        /* <DEDUP_REMOVED lines=8> */
[----:B------:R-:W-:-:S07]  /*0490*/  ISETP.GE.AND P2, PT, R0, RZ, PT ;  /* 0x000000ff0000720c */ /* 0x000fce0003f46270 */
[----:B------:R-:W-:-:S06]  /*04a0*/  @P0 VIADD R6, R6, 0x1 ;  /* 0x0000000106060836 */ /* 0x000fcc0000000000 */
[----:B------:R-:W-:Y:S01]  /*04b0*/  @!P2 IMAD.MOV R6, RZ, RZ, -R6 ;  /* 0x000000ffff06a224 */ /* 0x000fe200078e0a06 */
[----:B------:R-:W-:-:S05]  /*04c0*/  @!P1 LOP3.LUT R6, RZ, R8, RZ, 0x33, !PT ;  /* 0x00000008ff069212 */ /* 0x000fca00078e33ff */
[----:B------:R-:W-:Y:S02]  /*04d0*/  IMAD.MOV R3, RZ, RZ, -R6 ;  /* 0x000000ffff037224 */ /* 0x000fe400078e0a06 */
[----:B------:R-:W-:Y:S02]  /*04e0*/  IMAD.SHL.U32 R25, R6, 0x200, RZ ;  /* 0x0000020006197824 */ /* 0x000fe400078e00ff */
[----:B------:R-:W-:Y:S02]  /*04f0*/  IMAD R3, R8, R3, R15 ;  /* 0x0000000308037224 */ /* 0x000fe400078e020f */
[C---:B------:R-:W-:Y:S01]  /*0500*/  VIADD R6, R25.reuse, 0x2 ;  /* 0x0000000219067836 */ /* 0x040fe20000000000 */
[----:B------:R-:W-:Y:S01]  /*0510*/  STL [R1+0xde0], R25 ;  /* 0x000de01901007387 */ /* 0x000fe20000100800 */
[----:B------:R-:W-:Y:S02]  /*0520*/  IMAD.IADD R0, R2, 0x1, R3 ;  /* 0x0000000102007824 */ /* 0x000fe400078e0203 */
[----:B------:R-:W-:-:S02]  /*0530*/  VIADD R2, R25, 0x1 ;  /* 0x0000000119027836 */ /* 0x000fc40000000000 */
[C---:B------:R-:W-:Y:S02]  /*0540*/  VIADD R3, R25.reuse, 0x3 ;  /* 0x0000000319037836 */ /* 0x040fe40000000000 */
[C---:B------:R-:W-:Y:S01]  /*0550*/  VIADD R7, R25.reuse, 0x2e ;  /* 0x0000002e19077836 */ /* 0x040fe20000000000 */
[----:B------:R0:W-:Y:S01]  /*0560*/  STL [R1+0xbfc], R2 ;  /* 0x000bfc0201007387 */ /* 0x0001e20000100800 */
[----:B------:R-:W-:Y:S02]  /*0570*/  IMAD.SHL.U32 R0, R0, 0x80, RZ ;  /* 0x0000008000007824 */ /* 0x000fe400078e00ff */
[C---:B------:R-:W-:Y:S01]  /*0580*/  VIADD R16, R25.reuse, 0x26 ;  /* 0x0000002619107836 */ /* 0x040fe20000000000 */
[----:B------:R1:W-:Y:S01]  /*0590*/  STL [R1+0xbf8], R6 ;  /* 0x000bf80601007387 */ /* 0x0003e20000100800 */
[C---:B------:R-:W-:Y:S02]  /*05a0*/  VIADD R15, R25.reuse, 0x29 ;  /* 0x00000029190f7836 */ /* 0x040fe40000000000 */
[C---:B------:R-:W-:Y:S01]  /*05b0*/  VIADD R17, R25.reuse, 0x2d ;  /* 0x0000002d19117836 */ /* 0x040fe20000000000 */
[----:B------:R2:W-:Y:S01]  /*05c0*/  STL [R1+0xbf4], R3 ;  /* 0x000bf40301007387 */ /* 0x0005e20000100800 */
[----:B------:R-:W-:-:S02]  /*05d0*/  VIADD R29, R25, 0x1ec ;  /* 0x000001ec191d7836 */ /* 0x000fc40000000000 */
[C---:B0-----:R-:W-:Y:S02]  /*05e0*/  VIADD R2, R25.reuse, 0x4 ;  /* 0x0000000419027836 */ /* 0x041fe40000000000 */
[C---:B------:R-:W-:Y:S02]  /*05f0*/  VIADD R28, R25.reuse, 0x1ef ;  /* 0x000001ef191c7836 */ /* 0x040fe40000000000 */
[C---:B-1----:R-:W-:Y:S01]  /*0600*/  VIADD R6, R25.reuse, 0x5 ;  /* 0x0000000519067836 */ /* 0x042fe20000000000 */
[----:B------:R0:W-:Y:S01]  /*0610*/  STL [R1+0xbec], R2 ;  /* 0x000bec0201007387 */ /* 0x0001e20000100800 */
[C---:B------:R-:W-:Y:S02]  /*0620*/  VIADD R24, R25.reuse, 0x1f0 ;  /* 0x000001f019187836 */ /* 0x040fe40000000000 */
[C---:B--2---:R-:W-:Y:S01]  /*0630*/  VIADD R3, R25.reuse, 0x6 ;  /* 0x0000000619037836 */ /* 0x044fe20000000000 */
[----:B------:R1:W-:Y:S01]  /*0640*/  STL [R1+0xbe4], R6 ;  /* 0x000be40601007387 */ /* 0x0003e20000100800 */
[----:B------:R-:W-:-:S02]  /*0650*/  VIADD R23, R25, 0x1f1 ;  /* 0x000001f119177836 */ /* 0x000fc40000000000 */
[C---:B------:R-:W-:Y:S01]  /*0660*/  VIADD R22, R25.reuse, 0x1f2 ;  /* 0x000001f219167836 */ /* 0x040fe20000000000 */
[----:B------:R2:W-:Y:S01]  /*0670*/  STL [R1+0xbdc], R3 ;  /* 0x000bdc0301007387 */ /* 0x0005e20000100800 */
[C---:B------:R-:W-:Y:S02]  /*0680*/  VIADD R21, R25.reuse, 0x1f3 ;  /* 0x000001f319157836 */ /* 0x040fe40000000000 */
[C---:B0-----:R-:W-:Y:S02]  /*0690*/  VIADD R2, R25.reuse, 0x7 ;  /* 0x0000000719027836 */ /* 0x041fe40000000000 */
[C---:B------:R-:W-:Y:S02]  /*06a0*/  VIADD R20, R25.reuse, 0x1f4 ;  /* 0x000001f419147836 */ /* 0x040fe40000000000 */
[C---:B-1----:R-:W-:Y:S01]  /*06b0*/  VIADD R6, R25.reuse, 0x8 ;  /* 0x0000000819067836 */ /* 0x042fe20000000000 */
[----:B------:R0:W-:Y:S01]  /*06c0*/  STL [R1+0xbd4], R2 ;  /* 0x000bd40201007387 */ /* 0x0001e20000100800 */
[----:B------:R-:W-:-:S02]  /*06d0*/  VIADD R19, R25, 0x1f5 ;  /* 0x000001f519137836 */ /* 0x000fc40000000000 */
[C---:B--2---:R-:W-:Y:S01]  /*06e0*/  VIADD R3, R25.reuse, 0x9 ;  /* 0x0000000919037836 */ /* 0x044fe20000000000 */
[----:B------:R1:W-:Y:S01]  /*06f0*/  STL [R1+0xc04], R6 ;  /* 0x000c040601007387 */ /* 0x0003e20000100800 */
[C---:B------:R-:W-:Y:S02]  /*0700*/  VIADD R13, R25.reuse, 0x1f7 ;  /* 0x000001f7190d7836 */ /* 0x040fe40000000000 */
[C---:B------:R-:W-:Y:S01]  /*0710*/  VIADD R12, R25.reuse, 0x1f9 ;  /* 0x000001f9190c7836 */ /* 0x040fe20000000000 */
[----:B------:R2:W-:Y:S01]  /*0720*/  STL [R1+0xbd0], R3 ;  /* 0x000bd00301007387 */ /* 0x0005e20000100800 */
[C---:B------:R-:W-:Y:S02]  /*0730*/  VIADD R11, R25.reuse, 0x1fa ;  /* 0x000001fa190b7836 */ /* 0x040fe40000000000 */
[C---:B0-----:R-:W-:Y:S02]  /*0740*/  VIADD R2, R25.reuse, 0xa ;  /* 0x0000000a19027836 */ /* 0x041fe40000000000 */
[----:B------:R-:W-:-:S02]  /*0750*/  VIADD R10, R25, 0x1fb ;  /* 0x000001fb190a7836 */ /* 0x000fc40000000000 */
[C---:B-1----:R-:W-:Y:S01]  /*0760*/  VIADD R6, R25.reuse, 0xb ;  /* 0x0000000b19067836 */ /* 0x042fe20000000000 */
[----:B------:R0:W-:Y:S01]  /*0770*/  STL [R1+0xbc8], R2 ;  /* 0x000bc80201007387 */ /* 0x0001e20000100800 */
[C---:B------:R-:W-:Y:S02]  /*0780*/  VIADD R9, R25.reuse, 0x1fc ;  /* 0x000001fc19097836 */ /* 0x040fe40000000000 */
[C---:B--2---:R-:W-:Y:S01]  /*0790*/  VIADD R3, R25.reuse, 0xc ;  /* 0x0000000c19037836 */ /* 0x044fe20000000000 */
[----:B------:R1:W-:Y:S01]  /*07a0*/  STL [R1+0xc00], R6 ;  /* 0x000c000601007387 */ /* 0x0003e20000100800 */
[----:B------:R-:W-:-:S03]  /*07b0*/  VIADD R8, R25, 0x1fd ;  /* 0x000001fd19087836 */ /* 0x000fc60000000000 */
[----:B------:R2:W-:Y:S01]  /*07c0*/  STL [R1+0xab8], R3 ;  /* 0x000ab80301007387 */ /* 0x0005e20000100800 */
[C---:B0-----:R-:W-:Y:S02]  /*07d0*/  VIADD R2, R25.reuse, 0xd ;  /* 0x0000000d19027836 */ /* 0x041fe40000000000 */
[----:B-1----:R-:W-:-:S03]  /*07e0*/  VIADD R6, R25, 0xe ;  /* 0x0000000e19067836 */ /* 0x002fc60000000000 */
[----:B------:R0:W-:Y:S01]  /*07f0*/  STL [R1+0xbc0], R2 ;  /* 0x000bc00201007387 */ /* 0x0001e20000100800 */
[----:B--2---:R-:W-:-:S03]  /*0800*/  VIADD R3, R25, 0xf ;  /* 0x0000000f19037836 */ /* 0x004fc60000000000 */
[----:B------:R1:W-:Y:S04]  /*0810*/  STL [R1+0xbbc], R6 ;  /* 0x000bbc0601007387 */ /* 0x0003e80000100800 */
        /* <DEDUP_REMOVED lines=46> */
[C---:B--2---:R-:W-:Y:S02]  /*0b00*/  VIADD R3, R25.reuse, 0x27 ;  /* 0x0000002719037836 */ /* 0x044fe40000000000 */
[----:B0-----:R-:W-:-:S05]  /*0b10*/  VIADD R2, R25, 0x28 ;  /* 0x0000002819027836 */ /* 0x001fca0000000000 */
[----:B------:R0:W-:Y:S02]  /*0b20*/  STL [R1+0xb68], R2 ;  /* 0x000b680201007387 */ /* 0x0001e40000100800 */
[----:B0-----:R-:W-:-:S05]  /*0b30*/  VIADD R2, R25, 0x2a ;  /* 0x0000002a19027836 */ /* 0x001fca0000000000 */
[----:B------:R0:W-:Y:S04]  /*0b40*/  STL [R1+0xb60], R2 ;  /* 0x000b600201007387 */ /* 0x0001e80000100800 */
[----:B------:R1:W-:Y:S01]  /*0b50*/  STL [R1+0xb5c], R6 ;  /* 0x000b5c0601007387 */ /* 0x0003e20000100800 */
[C---:B0-----:R-:W-:Y:S02]  /*0b60*/  VIADD R2, R25.reuse, 0x2c ;  /* 0x0000002c19027836 */ /* 0x041fe40000000000 */
[----:B-1----:R-:W-:-:S03]  /*0b70*/  VIADD R6, R25, 0x2f ;  /* 0x0000002f19067836 */ /* 0x002fc60000000000 */
[----:B------:R0:W-:Y:S04]  /*0b80*/  STL [R1+0xb58], R2 ;  /* 0x000b580201007387 */ /* 0x0001e80000100800 */
[----:B------:R1:W-:Y:S04]  /*0b90*/  STL [R1+0xb50], R7 ;  /* 0x000b500701007387 */ /* 0x0003e80000100800 */
[----:B------:R2:W-:Y:S01]  /*0ba0*/  STL [R1+0xb4c], R6 ;  /* 0x000b4c0601007387 */ /* 0x0005e20000100800 */
[C---:B0-----:R-:W-:Y:S02]  /*0bb0*/  VIADD R2, R25.reuse, 0x30 ;  /* 0x0000003019027836 */ /* 0x041fe40000000000 */
[----:B-1----:R-:W-:-:S03]  /*0bc0*/  VIADD R7, R25, 0x33 ;  /* 0x0000003319077836 */ /* 0x002fc60000000000 */
[----:B------:R0:W-:Y:S01]  /*0bd0*/  STL [R1+0xb48], R2 ;  /* 0x000b480201007387 */ /* 0x0001e20000100800 */
[----:B--2---:R-:W-:-:S05]  /*0be0*/  VIADD R6, R25, 0x31 ;  /* 0x0000003119067836 */ /* 0x004fca0000000000 */
[----:B------:R1:W-:Y:S01]  /*0bf0*/  STL [R1+0xb44], R6 ;  /* 0x000b440601007387 */ /* 0x0003e20000100800 */
[----:B0-----:R-:W-:-:S05]  /*0c00*/  VIADD R2, R25, 0x32 ;  /* 0x0000003219027836 */ /* 0x001fca0000000000 */
[----:B------:R0:W-:Y:S01]  /*0c10*/  STL [R1+0xb40], R2 ;  /* 0x000b400201007387 */ /* 0x0001e20000100800 */
[----:B-1----:R-:W-:-:S03]  /*0c20*/  VIADD R6, R25, 0x34 ;  /* 0x0000003419067836 */ /* 0x002fc60000000000 */
        /* <DEDUP_REMOVED lines=852> */
[----:B------:R1:W-:Y:S01]  /*4170*/  STL [R1+0x40], R7 ;  /* 0x0000400701007387 */ /* 0x0003e20000100800 */
[----:B0-----:R-:W-:Y:S01]  /*4180*/  VIADD R2, R25, 0x1de ;  /* 0x000001de19027836 */ /* 0x001fe20000000000 */
[----:B-1----:R-:W-:-:S04]  /*4190*/  LOP3.LUT R7, R0, 0x3f, R14, 0xf8, !PT ;  /* 0x0000003f00077812 */ /* 0x002fc800078ef80e */
[----:B------:R0:W-:Y:S04]  /*41a0*/  STL [R1+0x3c], R2 ;  /* 0x00003c0201007387 */ /* 0x0001e80000100800 */
[----:B------:R1:W-:Y:S04]  /*41b0*/  STL [R1+0x38], R6 ;  /* 0x0000380601007387 */ /* 0x0003e80000100800 */
[----:B------:R2:W-:Y:S01]  /*41c0*/  STL [R1+0x1db0], R7 ;  /* 0x001db00701007387 */ /* 0x0005e20000100800 */
[----:B0-----:R-:W-:Y:S01]  /*41d0*/  LOP3.LUT R2, R0, 0x40, R18, 0xfe, !PT ;  /* 0x0000004000027812 */ /* 0x001fe200078efe12 */
[----:B------:R-:W-:-:S02]  /*41e0*/  VIADD R0, R25, 0x1e1 ;  /* 0x000001e119007836 */ /* 0x000fc40000000000 */
[C---:B------:R-:W-:Y:S02]  /*41f0*/  VIADD R18, R25.reuse, 0x1f6 ;  /* 0x000001f619127836 */ /* 0x040fe40000000000 */
[C---:B-1----:R-:W-:Y:S01]  /*4200*/  VIADD R6, R25.reuse, 0x1e0 ;  /* 0x000001e019067836 */ /* 0x042fe20000000000 */
        /* <DEDUP_REMOVED lines=23> */
[C---:B-1----:R-:W-:Y:S02]  /*4380*/  VIADD R6, R25.reuse, 0x1ed ;  /* 0x000001ed19067836 */ /* 0x042fe40000000000 */
[----:B--2---:R-:W-:-:S03]  /*4390*/  VIADD R0, R25, 0x1ee ;  /* 0x000001ee19007836 */ /* 0x004fc60000000000 */
[----:B------:R0:W-:Y:S04]  /*43a0*/  STL [R1+0x2c], R6 ;  /* 0x00002c0601007387 */ /* 0x0001e80000100800 */
[----:B------:R1:W-:Y:S01]  /*43b0*/  STL [R1+0x28], R0 ;  /* 0x0000280001007387 */ /* 0x0003e20000100800 */
[C---:B0-----:R-:W-:Y:S02]  /*43c0*/  VIADD R6, R25.reuse, 0x1ff ;  /* 0x000001ff19067836 */ /* 0x041fe40000000000 */
[----:B-1----:R-:W-:-:S05]  /*43d0*/  VIADD R0, R25, 0x1f8 ;  /* 0x000001f819007836 */ /* 0x002fca0000000000 */
[----:B------:R0:W-:Y:S01]  /*43e0*/  STL [R1], R0 ;  /* 0x0000000001007387 */ /* 0x0001e20000100800 */
[----:B----4-:R-:W-:Y:S05]  /*43f0*/  BRA.U UP0, `(.L_x_0) ;  /* 0x0000004100107547 */ /* 0x010fea000b800000 */
[----:B------:R1:W-:Y:S01]  /*4400*/  STL [R1+0x1230], RZ ;  /* 0x001230ff01007387 */ /* 0x0003e20000100800 */
[----:B0-----:R-:W-:-:S03]  /*4410*/  IMAD.SHL.U32 R0, R14, 0x20, RZ ;  /* 0x000000200e007824 */ /* 0x001fc600078e00ff */
[----:B------:R1:W-:Y:S02]  /*4420*/  STL [R1+0x1234], RZ ;  /* 0x001234ff01007387 */ /* 0x0003e40000100800 */
[----:B------:R-:W-:Y:S02]  /*4430*/  LOP3.LUT R0, R0, 0x400, RZ, 0xc0, !PT ;  /* 0x0000040000007812 */ /* 0x000fe400078ec0ff */
[----:B------:R1:W-:Y:S04]  /*4440*/  STL [R1+0x1238], RZ ;  /* 0x001238ff01007387 */ /* 0x0003e80000100800 */
        /* <DEDUP_REMOVED lines=964> */
[----:B------:R1:W-:Y:S04]  /*8090*/  STL [R1+0x4fdc], R0 ;  /* 0x004fdc0001007387 */ /* 0x0003e80000100800 */
        /* <DEDUP_REMOVED lines=56> */
[----:B------:R1:W-:Y:S01]  /*8420*/  STL [R1+0xbbc], RZ ;  /* 0x000bbcff01007387 */ /* 0x0003e20000100800 */
[----:B------:R-:W-:Y:S05]  /*8430*/  BRA `(.L_x_1) ;  /* 0x0000121400ac7947 */ /* 0x000fea0003800000 */
.L_x_0:
[----:B------:R1:W-:Y:S01]  /*8440*/  STL [R1+0x544c], R21 ;  /* 0x00544c1501007387 */ /* 0x0003e20000100800 */
[----:B------:R-:W-:Y:S01]  /*8450*/  IMAD.MOV.U32 R14, RZ, RZ, RZ ;  /* 0x000000ffff0e7224 */ /* 0x000fe200078e00ff */
[----:B------:R-:W-:Y:S01]  /*8460*/  ISETP.GE.AND P6, PT, R6, RZ, PT ;  /* 0x000000ff0600720c */ /* 0x000fe20003fc6270 */
[----:B------:R-:W2:Y:S01]  /*8470*/  LDCU UR73, c[0x0][0x3a4] ;  /* 0x00007480ff4977ac */ /* 0x000ea20008000800 */
[----:B------:R-:W-:Y:S01]  /*8480*/  ISETP.GE.AND P3, PT, R7, RZ, PT ;  /* 0x000000ff0700720c */ /* 0x000fe20003f66270 */
[----:B------:R-:W3:Y:S01]  /*8490*/  LDCU.128 UR20, c[0x0][0x380] ;  /* 0x00007000ff1477ac */ /* 0x000ee20008000c00 */
[----:B-1----:R-:W4:Y:S01]  /*84a0*/  LDL R21, [R1+0x1db0] ;  /* 0x001db00001157983 */ /* 0x002f220000100800 */
[----:B------:R-:W1:Y:S03]  /*84b0*/  LDCU UR76, c[0x0][0x3b0] ;  /* 0x00007600ff4c77ac */ /* 0x000e660008000800 */
[----:B------:R5:W-:Y:S01]  /*84c0*/  STL [R1+0x5448], R22 ;  /* 0x0054481601007387 */ /* 0x000be20000100800 */
[----:B------:R-:W0:Y:S01]  /*84d0*/  LDCU UR6, c[0x0][0x3a8] ;  /* 0x00007500ff0677ac */ /* 0x000e220008000800 */
[----:B------:R-:W0:Y:S01]  /*84e0*/  LDCU UR7, c[0x0][0x3a8] ;  /* 0x00007500ff0777ac */ /* 0x000e220008000800 */
[----:B------:R-:W0:Y:S01]  /*84f0*/  LDCU UR8, c[0x0][0x3a8] ;  /* 0x00007500ff0877ac */ /* 0x000e220008000800 */
[----:B-----5:R-:W5:Y:S01]  /*8500*/  LDL R22, [R1+0xdec] ;  /* 0x000dec0001167983 */ /* 0x020f620000100800 */
[----:B------:R-:W0:Y:S03]  /*8510*/  LDCU UR9, c[0x0][0x3a8] ;  /* 0x00007500ff0977ac */ /* 0x000e260008000800 */
[----:B------:R1:W-:Y:S01]  /*8520*/  STL [R1+0x5444], R23 ;  /* 0x0054441701007387 */ /* 0x0003e20000100800 */
[----:B------:R-:W0:Y:S03]  /*8530*/  LDCU UR10, c[0x0][0x3a8] ;  /* 0x00007500ff0a77ac */ /* 0x000e260008000800 */
[----:B------:R2:W-:Y:S01]  /*8540*/  STL [R1+0x5440], R24 ;  /* 0x0054401801007387 */ /* 0x0005e20000100800 */
[----:B------:R-:W0:Y:S03]  /*8550*/  LDCU UR11, c[0x0][0x3a8] ;  /* 0x00007500ff0b77ac */ /* 0x000e260008000800 */
[----:B------:R3:W-:Y:S01]  /*8560*/  STL [R1+0x543c], R28 ;  /* 0x00543c1c01007387 */ /* 0x0007e20000100800 */
[----:B-1----:R-:W-:Y:S01]  /*8570*/  IMAD.MOV.U32 R23, RZ, RZ, R2 ;  /* 0x000000ffff177224 */ /* 0x002fe200078e0002 */
[----:B------:R-:W-:-:S02]  /*8580*/  IABS R2, R5 ;  /* 0x0000000500027213 */ /* 0x000fc40000000000 */
[----:B------:R1:W-:Y:S01]  /*8590*/  STL [R1+0x5438], R29 ;  /* 0x0054381d01007387 */ /* 0x0003e20000100800 */
[----:B------:R-:W0:Y:S01]  /*85a0*/  LDCU UR12, c[0x0][0x3a8] ;  /* 0x00007500ff0c77ac */ /* 0x000e220008000800 */
[----:B--2---:R-:W-:Y:S02]  /*85b0*/  IMAD.MOV.U32 R24, RZ, RZ, R17 ;  /* 0x000000ffff187224 */ /* 0x004fe400078e0011 */
[----:B------:R2:W-:Y:S01]  /*85c0*/  STL [R1+0x518c], R5 ;  /* 0x00518c0501007387 */ /* 0x0005e20000100800 */
[----:B------:R-:W0:Y:S01]  /*85d0*/  LDCU UR13, c[0x0][0x3a8] ;  /* 0x00007500ff0d77ac */ /* 0x000e220008000800 */
[----:B---3--:R-:W-:Y:S02]  /*85e0*/  IMAD.MOV.U32 R28, RZ, RZ, R16 ;  /* 0x000000ffff1c7224 */ /* 0x008fe400078e0010 */
[----:B------:R-:W3:Y:S01]  /*85f0*/  I2F.RP R16, R2 ;  /* 0x0000000200107306 */ /* 0x000ee20000209400 */
[----:B------:R-:W0:Y:S01]  /*8600*/  LDCU UR14, c[0x0][0x3a8] ;  /* 0x00007500ff0e77ac */ /* 0x000e220008000800 */
[----:B-1----:R-:W-:Y:S01]  /*8610*/  IMAD.MOV.U32 R29, RZ, RZ, R3 ;  /* 0x000000ffff1d7224 */ /* 0x002fe200078e0003 */
[----:B------:R-:W-:Y:S01]  /*8620*/  IABS R3, R4 ;  /* 0x0000000400037213 */ /* 0x000fe20000000000 */
[----:B------:R-:W1:Y:S01]  /*8630*/  LDCU UR15, c[0x0][0x3a8] ;  /* 0x00007500ff0f77ac */ /* 0x000e620008000800 */
[----:B--2---:R-:W-:-:S03]  /*8640*/  IMAD.MOV.U32 R5, RZ, RZ, R15 ;  /* 0x000000ffff057224 */ /* 0x004fc600078e000f */
[----:B0-----:R-:W0:Y:S01]  /*8650*/  I2F.RP R0, R3 ;  /* 0x0000000300007306 */ /* 0x001e220000209400 */
[----:B------:R-:W2:Y:S01]  /*8660*/  LDCU UR16, c[0x0][0x3a8] ;  /* 0x00007500ff1077ac */ /* 0x000ea20008000800 */
[----:B------:R-:W1:Y:S06]  /*8670*/  LDCU UR17, c[0x0][0x3a8] ;  /* 0x00007500ff1177ac */ /* 0x000e6c0008000800 */
[----:B---3--:R-:W3:Y:S01]  /*8680*/  MUFU.RCP R16, R16 ;  /* 0x0000001000107308 */ /* 0x008ee20000001000 */
[----:B------:R-:W1:Y:S01]  /*8690*/  LDCU UR18, c[0x0][0x3a8] ;  /* 0x00007500ff1277ac */ /* 0x000e620008000800 */
[----:B------:R-:W1:Y:S06]  /*86a0*/  LDCU UR19, c[0x0][0x3a8] ;  /* 0x00007500ff1377ac */ /* 0x000e6c0008000800 */
[----:B0-----:R-:W0:Y:S01]  /*86b0*/  MUFU.RCP R0, R0 ;  /* 0x0000000000007308 */ /* 0x001e220000001000 */
[----:B------:R-:W1:Y:S01]  /*86c0*/  LDCU UR24, c[0x0][0x3a8] ;  /* 0x00007500ff1877ac */ /* 0x000e620008000800 */
[----:B------:R-:W1:Y:S01]  /*86d0*/  LDCU UR25, c[0x0][0x3a8] ;  /* 0x00007500ff1977ac */ /* 0x000e620008000800 */
[----:B---3--:R-:W-:Y:S01]  /*86e0*/  VIADD R16, R16, 0xffffffe ;  /* 0x0ffffffe10107836 */ /* 0x008fe20000000000 */
[----:B------:R-:W3:Y:S04]  /*86f0*/  LDCU UR26, c[0x0][0x3a8] ;  /* 0x00007500ff1a77ac */ /* 0x000ee80008000800 */
[----:B------:R-:W-:Y:S01]  /*8700*/  F2I.FTZ.U32.TRUNC.NTZ R17, R16 ;  /* 0x0000001000117305 */ /* 0x000fe2000021f000 */
[----:B------:R-:W1:Y:S01]  /*8710*/  LDCU UR27, c[0x0][0x3a8] ;  /* 0x00007500ff1b77ac */ /* 0x000e620008000800 */
[----:B0-----:R-:W-:Y:S01]  /*8720*/  VIADD R0, R0, 0xffffffe ;  /* 0x0ffffffe00007836 */ /* 0x001fe20000000000 */
[----:B------:R-:W0:Y:S05]  /*8730*/  LDCU UR28, c[0x0][0x3a8] ;  /* 0x00007500ff1c77ac */ /* 0x000e2a0008000800 */
[----:B------:R-:W0:Y:S01]  /*8740*/  F2I.FTZ.U32.TRUNC.NTZ R15, R0 ;  /* 0x00000000000f7305 */ /* 0x000e22000021f000 */
[----:B------:R-:W1:Y:S01]  /*8750*/  LDCU UR29, c[0x0][0x3a8] ;  /* 0x00007500ff1d77ac */ /* 0x000e620008000800 */
[----:B------:R-:W1:Y:S01]  /*8760*/  LDCU UR30, c[0x0][0x3a8] ;  /* 0x00007500ff1e77ac */ /* 0x000e620008000800 */
[----:B------:R-:W1:Y:S01]  /*8770*/  LDCU UR31, c[0x0][0x3a8] ;  /* 0x00007500ff1f77ac */ /* 0x000e620008000800 */
[----:B------:R-:W1:Y:S01]  /*8780*/  LDCU UR32, c[0x0][0x3a8] ;  /* 0x00007500ff2077ac */ /* 0x000e620008000800 */
[--C-:B0-----:R-:W-:Y:S01]  /*8790*/  IMAD.MOV R0, RZ, RZ, -R15.reuse ;  /* 0x000000ffff007224 */ /* 0x101fe200078e0a0f */
[----:B------:R-:W0:Y:S03]  /*87a0*/  LDCU UR33, c[0x0][0x3a8] ;  /* 0x00007500ff2177ac */ /* 0x000e260008000800 */
[----:B------:R-:W-:Y:S01]  /*87b0*/  IMAD R16, R0, R3, RZ ;  /* 0x0000000300107224 */ /* 0x000fe200078e02ff */
[----:B------:R-:W0:Y:S03]  /*87c0*/  LDCU UR34, c[0x0][0x3a8] ;  /* 0x00007500ff2277ac */ /* 0x000e260008000800 */
[----:B------:R-:W-:Y:S01]  /*87d0*/  IMAD.HI.U32 R16, R15, R16, R14 ;  /* 0x000000100f107227 */ /* 0x000fe200078e000e */
[----:B------:R-:W0:Y:S01]  /*87e0*/  LDCU UR35, c[0x0][0x3a8] ;  /* 0x00007500ff2377ac */ /* 0x000e220008000800 */
        /* <DEDUP_REMOVED lines=36> */
[----:B----4-:R-:W-:-:S05]  /*8a30*/  IABS R25, R21 ;  /* 0x0000001500197213 */ /* 0x010fca0000000000 */
[----:B------:R-:W-:-:S04]  /*8a40*/  IMAD.MOV.U32 R15, RZ, RZ, R25 ;  /* 0x000000ffff0f7224 */ /* 0x000fc800078e0019 */
[----:B------:R-:W-:-:S04]  /*8a50*/  IMAD.HI.U32 R25, R16, R15, RZ ;  /* 0x0000000f10197227 */ /* 0x000fc800078e00ff */
[----:B------:R-:W-:Y:S01]  /*8a60*/  IMAD.MOV R25, RZ, RZ, -R25 ;  /* 0x000000ffff197224 */ /* 0x000fe200078e0a19 */
[----:B-----5:R-:W-:-:S03]  /*8a70*/  IABS R0, R22 ;  /* 0x0000001600007213 */ /* 0x020fc60000000000 */
[C---:B------:R-:W-:Y:S01]  /*8a80*/  IMAD R15, R3.reuse, R25, R15 ;  /* 0x00000019030f7224 */ /* 0x040fe200078e020f */
[----:B------:R-:W-:Y:S01]  /*8a90*/  IABS R25, R8 ;  /* 0x0000000800197213 */ /* 0x000fe20000000000 */
[----:B------:R-:W-:Y:S02]  /*8aa0*/  IMAD.MOV.U32 R14, RZ, RZ, R0 ;  /* 0x000000ffff0e7224 */ /* 0x000fe400078e0000 */
[----:B------:R-:W-:Y:S01]  /*8ab0*/  IMAD.MOV R0, RZ, RZ, -R17 ;  /* 0x000000ffff007224 */ /* 0x000fe200078e0a11 */
[----:B------:R-:W-:Y:S01]  /*8ac0*/  ISETP.GT.U32.AND P0, PT, R3, R15, PT ;  /* 0x0000000f0300720c */ /* 0x000fe20003f04070 */
[----:B------:R-:W-:-:S04]  /*8ad0*/  IMAD.HI.U32 R16, R16, R14, RZ ;  /* 0x0000000e10107227 */ /* 0x000fc800078e00ff */
[----:B------:R-:W-:Y:S02]  /*8ae0*/  IMAD.MOV R16, RZ, RZ, -R16 ;  /* 0x000000ffff107224 */ /* 0x000fe400078e0a10 */
[----:B------:R-:W-:Y:S02]  /*8af0*/  IMAD R0, R0, R2, RZ ;  /* 0x0000000200007224 */ /* 0x000fe400078e02ff */
[----:B------:R-:W-:Y:S02]  /*8b00*/  IMAD R14, R3, R16, R14 ;  /* 0x00000010030e7224 */ /* 0x000fe400078e020e */
[----:B------:R-:W-:Y:S02]  /*8b10*/  IMAD.MOV.U32 R16, RZ, RZ, RZ ;  /* 0x000000ffff107224 */ /* 0x000fe400078e00ff */
[----:B------:R-:W-:Y:S01]  /*8b20*/  @!P0 IMAD.IADD R15, R15, 0x1, -R3 ;  /* 0x000000010f0f8824 */ /* 0x000fe200078e0a03 */
[----:B------:R-:W-:Y:S01]  /*8b30*/  ISETP.GT.U32.AND P1, PT, R3, R14, PT ;  /* 0x0000000e0300720c */ /* 0x000fe20003f24070 */
[----:B------:R-:W-:Y:S01]  /*8b40*/  IMAD.HI.U32 R0, R17, R0, R16 ;  /* 0x0000000011007227 */ /* 0x000fe200078e0010 */
[----:B------:R-:W-:-:S02]  /*8b50*/  IABS R16, R7 ;  /* 0x0000000700107213 */ /* 0x000fc40000000000 */
[----:B------:R-:W-:Y:S02]  /*8b60*/  ISETP.GT.U32.AND P0, PT, R3, R15, PT ;  /* 0x0000000f0300720c */ /* 0x000fe40003f04070 */
[----:B------:R-:W-:Y:S01]  /*8b70*/  IABS R17, R6 ;  /* 0x0000000600117213 */ /* 0x000fe20000000000 */
[----:B------:R-:W-:Y:S02]  /*8b80*/  IMAD.MOV.U32 R6, RZ, RZ, R25 ;  /* 0x000000ffff067224 */ /* 0x000fe400078e0019 */
[----:B------:R-:W-:-:S04]  /*8b90*/  IMAD.HI.U32 R25, R0, R16, RZ ;  /* 0x0000001000197227 */ /* 0x000fc800078e00ff */
[----:B------:R-:W-:Y:S01]  /*8ba0*/  @!P1 IMAD.IADD R14, R14, 0x1, -R3 ;  /* 0x000000010e0e9824 */ /* 0x000fe200078e0a03 */
[----:B------:R-:W-:Y:S01]  /*8bb0*/  ISETP.GE.AND P1, PT, R21, RZ, PT ;  /* 0x000000ff1500720c */ /* 0x000fe20003f26270 */
[----:B------:R-:W-:-:S03]  /*8bc0*/  IMAD.HI.U32 R27, R0, R17, RZ ;  /* 0x00000011001b7227 */ /* 0x000fc600078e00ff */
[----:B------:R-:W-:Y:S01]  /*8bd0*/  ISETP.GT.U32.AND P4, PT, R3, R14, PT ;  /* 0x0000000e0300720c */ /* 0x000fe20003f84070 */
[----:B------:R-:W-:Y:S02]  /*8be0*/  IMAD.MOV R25, RZ, RZ, -R25 ;  /* 0x000000ffff197224 */ /* 0x000fe400078e0a19 */
[----:B------:R-:W-:Y:S02]  /*8bf0*/  IMAD.MOV R27, RZ, RZ, -R27 ;  /* 0x000000ffff1b7224 */ /* 0x000fe400078e0a1b */
[C---:B------:R-:W-:Y:S01]  /*8c00*/  IMAD R16, R2.reuse, R25, R16 ;  /* 0x0000001902107224 */ /* 0x040fe200078e0210 */
[----:B------:R-:W-:Y:S01]  /*8c10*/  IABS R25, R10 ;  /* 0x0000000a00197213 */ /* 0x000fe20000000000 */
[----:B------:R-:W-:Y:S02]  /*8c20*/  @!P0 IMAD.IADD R15, R15, 0x1, -R3 ;  /* 0x000000010f0f8824 */ /* 0x000fe400078e0a03 */
[----:B------:R-:W-:Y:S01]  /*8c30*/  IMAD R17, R2, R27, R17 ;  /* 0x0000001b02117224 */ /* 0x000fe200078e0211 */
[----:B------:R-:W-:Y:S01]  /*8c40*/  ISETP.GE.AND P0, PT, R22, RZ, PT ;  /* 0x000000ff1600720c */ /* 0x000fe20003f06270 */
[----:B------:R-:W4:Y:S01]  /*8c50*/  LDL.LU R27, [R1+0xb10] ;  /* 0x000b1000011b7983 */ /* 0x000f220000300800 */
[----:B------:R-:W-:-:S02]  /*8c60*/  @!P1 IMAD.MOV R15, RZ, RZ, -R15 ;  /* 0x000000ffff0f9224 */ /* 0x000fc400078e0a0f */
[----:B------:R-:W-:Y:S01]  /*8c70*/  @!P4 IMAD.IADD R14, R14, 0x1, -R3 ;  /* 0x000000010e0ec824 */ /* 0x000fe200078e0a03 */
[----:B------:R-:W5:Y:S01]  /*8c80*/  LDL.LU R21, [R1+0x544c] ;  /* 0x00544c0001157983 */ /* 0x000f620000300800 */
[----:B------:R-:W-:Y:S01]  /*8c90*/  IMAD.HI.U32 R3, R0, R25, RZ ;  /* 0x0000001900037227 */ /* 0x000fe200078e00ff */
[----:B------:R-:W-:Y:S02]  /*8ca0*/  ISETP.GE.AND P1, PT, R8, RZ, PT ;  /* 0x000000ff0800720c */ /* 0x000fe40003f26270 */
[----:B------:R-:W2:Y:S01]  /*8cb0*/  LDL.LU R22, [R1+0x5448] ;  /* 0x0054480001167983 */ /* 0x000ea20000300800 */
[----:B------:R-:W-:Y:S02]  /*8cc0*/  IMAD.MOV R3, RZ, RZ, -R3 ;  /* 0x000000ffff037224 */ /* 0x000fe400078e0a03 */
[----:B------:R-:W-:Y:S01]  /*8cd0*/  IMAD.HI.U32 R26, R0, R6, RZ ;  /* 0x00000006001a7227 */ /* 0x000fe200078e00ff */
[----:B------:R-:W2:Y:S03]  /*8ce0*/  LDL.LU R8, [R1+0xb78] ;  /* 0x000b780001087983 */ /* 0x000ea60000300800 */
[----:B------:R-:W-:-:S02]  /*8cf0*/  IMAD R3, R2, R3, R25 ;  /* 0x0000000302037224 */ /* 0x000fc400078e0219 */
[----:B------:R-:W3:Y:S01]  /*8d00*/  LDL.LU R25, [R1] ;  /* 0x0000000001197983 */ /* 0x000ee20000300800 */
[C---:B------:R-:W-:Y:S02]  /*8d10*/  ISETP.GT.U32.AND P2, PT, R2.reuse, R17, PT ;  /* 0x000000110200720c */ /* 0x040fe40003f44070 */
[----:B------:R-:W-:Y:S01]  /*8d20*/  ISETP.GT.U32.AND P4, PT, R2, R16, PT ;  /* 0x000000100200720c */ /* 0x000fe20003f84070 */
[----:B------:R-:W-:Y:S01]  /*8d30*/  IMAD.MOV R26, RZ, RZ, -R26 ;  /* 0x000000ffff1a7224 */ /* 0x000fe200078e0a1a */
[----:B------:R-:W-:-:S09]  /*8d40*/  IABS R7, R9 ;  /* 0x0000000900077213 */ /* 0x000fd20000000000 */
[----:B------:R-:W-:-:S05]  /*8d50*/  @!P2 IMAD.IADD R17, R17, 0x1, -R2 ;  /* 0x000000011111a824 */ /* 0x000fca00078e0a02 */
[C---:B------:R-:W-:Y:S01]  /*8d60*/  ISETP.GT.U32.AND P2, PT, R2.reuse, R17, PT ;  /* 0x000000110200720c */ /* 0x040fe20003f44070 */
[----:B------:R-:W-:Y:S02]  /*8d70*/  IMAD R6, R2, R26, R6 ;  /* 0x0000001a02067224 */ /* 0x000fe400078e0206 */
[----:B------:R-:W-:-:S04]  /*8d80*/  IMAD.HI.U32 R26, R0, R7, RZ ;  /* 0x00000007001a7227 */ /* 0x000fc800078e00ff */
[----:B------:R-:W-:Y:S02]  /*8d90*/  IMAD.MOV R26, RZ, RZ, -R26 ;  /* 0x000000ffff1a7224 */ /* 0x000fe400078e0a1a */
[----:B------:R-:W-:Y:S01]  /*8da0*/  @!P4 IMAD.IADD R16, R16, 0x1, -R2 ;  /* 0x000000011010c824 */ /* 0x000fe200078e0a02 */
[----:B------:R-:W-:Y:S01]  /*8db0*/  ISETP.NE.AND P4, PT, R4, RZ, PT ;  /* 0x000000ff0400720c */ /* 0x000fe20003f85270 */
[----:B------:R-:W-:Y:S01]  /*8dc0*/  @!P0 IMAD.MOV R14, RZ, RZ, -R14 ;  /* 0x000000ffff0e8224 */ /* 0x000fe200078e0a0e */
[----:B------:R-:W-:Y:S01]  /*8dd0*/  LOP3.LUT R4, RZ, R4, RZ, 0x33, !PT ;  /* 0x00000004ff047212 */ /* 0x000fe200078e33ff */
[----:B------:R-:W-:Y:S02]  /*8de0*/  IMAD R7, R2, R26, R7 ;  /* 0x0000001a02077224 */ /* 0x000fe400078e0207 */
[----:B------:R-:W-:Y:S01]  /*8df0*/  @!P2 IMAD.IADD R17, R17, 0x1, -R2 ;  /* 0x000000011111a824 */ /* 0x000fe200078e0a02 */
[C---:B------:R-:W-:Y:S02]  /*8e00*/  SEL R15, R4.reuse, R15, !P4 ;  /* 0x0000000f040f7207 */ /* 0x040fe40006000000 */
[----:B------:R-:W-:Y:S01]  /*8e10*/  SEL R4, R4, R14, !P4 ;  /* 0x0000000e04047207 */ /* 0x000fe20006000000 */
[----:B------:R-:W-:Y:S01]  /*8e20*/  IMAD.MOV.U32 R14, RZ, RZ, R17 ;  /* 0x000000ffff0e7224 */ /* 0x000fe200078e0011 */
[----:B------:R-:W-:-:S02]  /*8e30*/  ISETP.GT.U32.AND P5, PT, R2, R6, PT ;  /* 0x000000060200720c */ /* 0x000fc40003fa4070 */
[C---:B------:R-:W-:Y:S01]  /*8e40*/  ISETP.GT.U32.AND P4, PT, R2.reuse, R7, PT ;  /* 0x000000070200720c */ /* 0x040fe20003f84070 */
[----:B------:R-:W-:Y:S01]  /*8e50*/  @!P6 IMAD.MOV R14, RZ, RZ, -R14 ;  /* 0x000000ffff0ee224 */ /* 0x000fe200078e0a0e */
[C---:B------:R-:W-:Y:S02]  /*8e60*/  ISETP.GT.U32.AND P0, PT, R2.reuse, R16, PT ;  /* 0x000000100200720c */ /* 0x040fe40003f04070 */
[----:B------:R-:W-:Y:S01]  /*8e70*/  ISETP.GT.U32.AND P6, PT, R2, R3, PT ;  /* 0x000000030200720c */ /* 0x000fe20003fc4070 */
[----:B------:R-:W-:Y:S04]  /*8e80*/  STL [R1+0xc0c], R15 ;  /* 0x000c0c0f01007387 */ /* 0x000fe80000100800 */
[----:B------:R0:W-:Y:S02]  /*8e90*/  STL [R1+0xc08], R4 ;  /* 0x000c080401007387 */ /* 0x0001e40000100800 */
[----:B------:R-:W-:-:S02]  /*8ea0*/  @!P5 IMAD.IADD R6, R6, 0x1, -R2 ;  /* 0x000000010606d824 */ /* 0x000fc400078e0a02 */
[--C-:B------:R-:W-:Y:S02]  /*8eb0*/  @!P4 IMAD.IADD R7, R7, 0x1, -R2.reuse ;  /* 0x000000010707c824 */ /* 0x100fe400078e0a02 */
[--C-:B------:R-:W-:Y:S01]  /*8ec0*/  @!P0 IMAD.IADD R16, R16, 0x1, -R2.reuse ;  /* 0x0000000110108824 */ /* 0x100fe200078e0a02 */
[----:B0-----:R-:W-:Y:S01]  /*8ed0*/  IABS R4, R11 ;  /* 0x0000000b00047213 */ /* 0x001fe20000000000 */
[----:B------:R-:W-:Y:S01]  /*8ee0*/  @!P6 IMAD.IADD R3, R3, 0x1, -R2 ;  /* 0x000000010303e824 */ /* 0x000fe200078e0a02 */
[----:B------:R-:W-:Y:S02]  /*8ef0*/  ISETP.GT.U32.AND P5, PT, R2, R6, PT ;  /* 0x000000060200720c */ /* 0x000fe40003fa4070 */
[----:B------:R-:W-:Y:S01]  /*8f00*/  ISETP.GE.AND P0, PT, R10, RZ, PT ;  /* 0x000000ff0a00720c */ /* 0x000fe20003f06270 */
[----:B------:R-:W-:Y:S01]  /*8f10*/  IMAD.HI.U32 R10, R0, R4, RZ ;  /* 0x00000004000a7227 */ /* 0x000fe200078e00ff */
[----:B------:R-:W-:-:S03]  /*8f20*/  ISETP.GT.U32.AND P6, PT, R2, R7, PT ;  /* 0x000000070200720c */ /* 0x000fc60003fc4070 */
[----:B------:R-:W-:-:S04]  /*8f30*/  IMAD.MOV R10, RZ, RZ, -R10 ;  /* 0x000000ffff0a7224 */ /* 0x000fc800078e0a0a */
[----:B------:R-:W-:Y:S02]  /*8f40*/  IMAD R4, R2, R10, R4 ;  /* 0x0000000a02047224 */ /* 0x000fe400078e0204 */
[----:B------:R-:W-:Y:S01]  /*8f50*/  @!P5 IMAD.IADD R6, R6, 0x1, -R2 ;  /* 0x000000010606d824 */ /* 0x000fe200078e0a02 */
[----:B------:R0:W-:Y:S01]  /*8f60*/  STL [R1+0x9c4], R14 ;  /* 0x0009c40e01007387 */ /* 0x0001e20000100800 */
[----:B------:R-:W-:Y:S02]  /*8f70*/  IMAD.MOV.U32 R15, RZ, RZ, R16 ;  /* 0x000000ffff0f7224 */ /* 0x000fe400078e0010 */
[----:B------:R-:W-:Y:S01]  /*8f80*/  @!P6 IMAD.IADD R7, R7, 0x1, -R2 ;  /* 0x000000010707e824 */ /* 0x000fe200078e0a02 */
[C---:B------:R-:W-:Y:S01]  /*8f90*/  ISETP.GT.U32.AND P6, PT, R2.reuse, R4, PT ;  /* 0x000000040200720c */ /* 0x040fe20003fc4070 */
[----:B------:R-:W-:Y:S01]  /*8fa0*/  @!P3 IMAD.MOV R15, RZ, RZ, -R15 ;  /* 0x000000ffff0fb224 */ /* 0x000fe200078e0a0f */
[----:B------:R-:W-:Y:S01]  /*8fb0*/  ISETP.GE.AND P2, PT, R9, RZ, PT ;  /* 0x000000ff0900720c */ /* 0x000fe20003f46270 */
[----:B0-----:R-:W-:Y:S01]  /*8fc0*/  IMAD.MOV.U32 R14, RZ, RZ, R6 ;  /* 0x000000ffff0e7224 */ /* 0x001fe200078e0006 */
[----:B------:R-:W-:-:S03]  /*8fd0*/  ISETP.GT.U32.AND P3, PT, R2, R3, PT ;  /* 0x000000030200720c */ /* 0x000fc60003f64070 */
[----:B------:R-:W-:Y:S01]  /*8fe0*/  @!P1 IMAD.MOV R14, RZ, RZ, -R14 ;  /* 0x000000ffff0e9224 */ /* 0x000fe200078e0a0e */
[----:B------:R-:W-:Y:S01]  /*8ff0*/  ISETP.GE.AND P5, PT, R11, RZ, PT ;  /* 0x000000ff0b00720c */ /* 0x000fe20003fa6270 */
[----:B------:R0:W-:Y:S04]  /*9000*/  STL [R1+0x9c0], R15 ;  /* 0x0009c00f01007387 */ /* 0x0001e80000100800 */
[--C-:B------:R-:W-:Y:S01]  /*9010*/  @!P6 IMAD.IADD R4, R4, 0x1, -R2.reuse ;  /* 0x000000010404e824 */ /* 0x100fe200078e0a02 */
[----:B------:R0:W-:Y:S01]  /*9020*/  STL [R1+0x9bc], R14 ;  /* 0x0009bc0e01007387 */ /* 0x0001e20000100800 */
[----:B------:R-:W-:Y:S02]  /*9030*/  ISETP.GE.AND P4, PT, R12, RZ, PT ;  /* 0x000000ff0c00720c */ /* 0x000fe40003f86270 */
[----:B------:R-:W-:Y:S01]  /*9040*/  @!P3 IMAD.IADD R3, R3, 0x1, -R2 ;  /* 0x000000010303b824 */ /* 0x000fe200078e0a02 */
[----:B------:R-:W-:-:S05]  /*9050*/  IABS R10, R18 ;  /* 0x00000012000a7213 */ /* 0x000fca0000000000 */
[----:B0-----:R-:W-:-:S04]  /*9060*/  IMAD.HI.U32 R15, R0, R10, RZ ;  /* 0x0000000a000f7227 */ /* 0x001fc800078e00ff */
[----:B------:R-:W-:-:S04]  /*9070*/  IMAD.MOV R15, RZ, RZ, -R15 ;  /* 0x000000ffff0f7224 */ /* 0x000fc800078e0a0f */
[----:B------:R-:W-:Y:S02]  /*9080*/  IMAD R10, R2, R15, R10 ;  /* 0x0000000f020a7224 */ /* 0x000fe400078e020a */
[----:B--2---:R-:W-:Y:S01]  /*9090*/  IMAD.MOV.U32 R26, RZ, RZ, R8 ;  /* 0x000000ffff1a7224 */ /* 0x004fe200078e0008 */
[----:B------:R-:W-:Y:S02]  /*90a0*/  IABS R8, R12 ;  /* 0x0000000c00087213 */ /* 0x000fe40000000000 */
[----:B---3--:R-:W-:-:S03]  /*90b0*/  ISETP.GE.AND P1, PT, R25, RZ, PT ;  /* 0x000000ff1900720c */ /* 0x008fc60003f26270 */
[----:B------:R-:W-:Y:S01]  /*90c0*/  IMAD.MOV.U32 R9, RZ, RZ, R8 ;  /* 0x000000ffff097224 */ /* 0x000fe200078e0008 */
[----:B------:R-:W-:Y:S01]  /*90d0*/  IABS R8, R25 ;  /* 0x0000001900087213 */ /* 0x000fe20000000000 */
[----:B------:R-:W-:Y:S02]  /*90e0*/  IMAD.MOV.U32 R25, RZ, RZ, R26 ;  /* 0x000000ffff197224 */ /* 0x000fe400078e001a */
[----:B----4-:R-:W-:Y:S02]  /*90f0*/  IMAD.MOV.U32 R26, RZ, RZ, R27 ;  /* 0x000000ffff1a7224 */ /* 0x010fe400078e001b */
[----:B------:R-:W-:-:S04]  /*9100*/  IMAD.HI.U32 R11, R0, R9, RZ ;  /* 0x00000009000b7227 */ /* 0x000fc800078e00ff */
[----:B------:R-:W-:Y:S02]  /*9110*/  IMAD.MOV.U32 R27, RZ, RZ, R29 ;  /* 0x000000ffff1b7224 */ /* 0x000fe400078e001d */
[----:B------:R-:W-:Y:S02]  /*9120*/  IMAD.MOV.U32 R29, RZ, RZ, R23 ;  /* 0x000000ffff1d7224 */ /* 0x000fe400078e0017 */
[----:B------:R-:W-:Y:S02]  /*9130*/  IMAD.MOV.U32 R23, RZ, RZ, R7 ;  /* 0x000000ffff177224 */ /* 0x000fe400078e0007 */
[----:B------:R-:W-:Y:S02]  /*9140*/  IMAD.MOV R11, RZ, RZ, -R11 ;  /* 0x000000ffff0b7224 */ /* 0x000fe400078e0a0b */
[----:B------:R-:W-:-:S04]  /*9150*/  IMAD.HI.U32 R14, R0, R8, RZ ;  /* 0x00000008000e7227 */ /* 0x000fc800078e00ff */
[----:B------:R-:W-:Y:S01]  /*9160*/  @!P2 IMAD.MOV R23, RZ, RZ, -R23 ;  /* 0x000000ffff17a224 */ /* 0x000fe200078e0a17 */
[C---:B------:R-:W-:Y:S01]  /*9170*/  ISETP.GT.U32.AND P2, PT, R2.reuse, R4, PT ;  /* 0x000000040200720c */ /* 0x040fe20003f44070 */
[C---:B------:R-:W-:Y:S01]  /*9180*/  IMAD R6, R2.reuse, R11, R9 ;  /* 0x0000000b02067224 */ /* 0x040fe200078e0209 */
[----:B------:R-:W-:Y:S01]  /*9190*/  IABS R9, R13 ;  /* 0x0000000d00097213 */ /* 0x000fe20000000000 */
[----:B------:R-:W-:Y:S01]  /*91a0*/  IMAD.MOV R14, RZ, RZ, -R14 ;  /* 0x000000ffff0e7224 */ /* 0x000fe200078e0a0e */
[----:B------:R-:W-:Y:S01]  /*91b0*/  IABS R12, R20 ;  /* 0x00000014000c7213 */ /* 0x000fe20000000000 */
[----:B------:R-:W-:Y:S02]  /*91c0*/  IMAD.MOV.U32 R7, RZ, RZ, R24 ;  /* 0x000000ffff077224 */ /* 0x000fe400078e0018 */
[----:B------:R-:W-:Y:S02]  /*91d0*/  IMAD.MOV.U32 R24, RZ, RZ, R3 ;  /* 0x000000ffff187224 */ /* 0x000fe400078e0003 */
[----:B------:R-:W-:Y:S01]  /*91e0*/  IMAD R8, R2, R14, R8 ;  /* 0x0000000e02087224 */ /* 0x000fe200078e0208 */
[----:B------:R-:W2:Y:S01]  /*91f0*/  LDL.LU R3, [R1+0x208] ;  /* 0x0002080001037983 */ /* 0x000ea20000300800 */
[----:B------:R-:W-:-:S04]  /*9200*/  IMAD.HI.U32 R14, R0, R9, RZ ;  /* 0x00000009000e7227 */ /* 0x000fc800078e00ff */
[----:B------:R-:W-:Y:S01]  /*9210*/  IMAD.HI.U32 R17, R0, R12, RZ ;  /* 0x0000000c00117227 */ /* 0x000fe200078e00ff */
[----:B------:R0:W-:Y:S03]  /*9220*/  STL [R1+0x9b8], R23 ;  /* 0x0009b81701007387 */ /* 0x0001e60000100800 */
[----:B------:R-:W-:Y:S02]  /*9230*/  @!P0 IMAD.MOV R24, RZ, RZ, -R24 ;  /* 0x000000ffff188224 */ /* 0x000fe400078e0a18 */
[----:B------:R-:W-:Y:S02]  /*9240*/  IMAD.MOV R14, RZ, RZ, -R14 ;  /* 0x000000ffff0e7224 */ /* 0x000fe400078e0a0e */
[----:B------:R-:W-:Y:S02]  /*9250*/  IMAD.MOV R17, RZ, RZ, -R17 ;  /* 0x000000ffff117224 */ /* 0x000fe400078e0a11 */
[----:B------:R-:W-:Y:S01]  /*9260*/  @!P2 IMAD.IADD R4, R4, 0x1, -R2 ;  /* 0x000000010404a824 */ /* 0x000fe200078e0a02 */
[----:B0-----:R-:W3:Y:S01]  /*9270*/  LDL.LU R23, [R1+0x5444] ;  /* 0x0054440001177983 */ /* 0x001ee20000300800 */
[----:B------:R-:W-:Y:S01]  /*9280*/  ISETP.GE.AND P0, PT, R13, RZ, PT ;  /* 0x000000ff0d00720c */ /* 0x000fe20003f06270 */
[----:B------:R-:W-:-:S02]  /*9290*/  IMAD R9, R2, R14, R9 ;  /* 0x0000000e02097224 */ /* 0x000fc400078e0209 */
[----:B------:R0:W-:Y:S01]  /*92a0*/  STL [R1+0x9b4], R24 ;  /* 0x0009b41801007387 */ /* 0x0001e20000100800 */
[C---:B------:R-:W-:Y:S02]  /*92b0*/  IMAD R12, R2.reuse, R17, R12 ;  /* 0x00000011020c7224 */ /* 0x040fe400078e020c */
[----:B------:R-:W-:Y:S02]  /*92c0*/  IMAD.MOV.U32 R17, RZ, RZ, R28 ;  /* 0x000000ffff117224 */ /* 0x000fe400078e001c */
[----:B------:R-:W-:Y:S01]  /*92d0*/  IMAD.MOV.U32 R28, RZ, RZ, R4 ;  /* 0x000000ffff1c7224 */ /* 0x000fe200078e0004 */
[----:B0-----:R-:W4:Y:S04]  /*92e0*/  LDL.LU R24, [R1+0x5440] ;  /* 0x0054400001187983 */ /* 0x001f280000300800 */
[----:B------:R-:W3:Y:S04]  /*92f0*/  LDL.LU R13, [R1+0xb60] ;  /* 0x000b6000010d7983 */ /* 0x000ee80000300800 */
[----:B------:R-:W3:Y:S04]  /*9300*/  LDL.LU R14, [R1+0xb40] ;  /* 0x000b4000010e7983 */ /* 0x000ee80000300800 */
[----:B------:R-:W3:Y:S04]  /*9310*/  LDL.LU R15, [R1+0x1c] ;  /* 0x00001c00010f7983 */ /* 0x000ee80000300800 */
[----:B------:R-:W3:Y:S01]  /*9320*/  LDL.LU R4, [R1+0xb74] ;  /* 0x000b740001047983 */ /* 0x000ee20000300800 */
[----:B------:R-:W-:-:S02]  /*9330*/  ISETP.GT.U32.AND P3, PT, R2, R6, PT ;  /* 0x000000060200720c */ /* 0x000fc40003f64070 */
[----:B------:R-:W-:-:S11]  /*9340*/  IABS R11, R19 ;  /* 0x00000013000b7213 */ /* 0x000fd60000000000 */
[----:B------:R-:W-:-:S05]  /*9350*/  @!P3 IMAD.IADD R6, R6, 0x1, -R2 ;  /* 0x000000010606b824 */ /* 0x000fca00078e0a02 */
[----:B------:R-:W-:Y:S01]  /*9360*/  ISETP.GT.U32.AND P3, PT, R2, R6, PT ;  /* 0x000000060200720c */ /* 0x000fe20003f64070 */
[----:B------:R-:W-:-:S04]  /*9370*/  IMAD.HI.U32 R16, R0, R11, RZ ;  /* 0x0000000b00107227 */ /* 0x000fc800078e00ff */
[----:B------:R-:W-:-:S04]  /*9380*/  IMAD.MOV R16, RZ, RZ, -R16 ;  /* 0x000000ffff107224 */ /* 0x000fc800078e0a10 */
[----:B------:R-:W-:-:S04]  /*9390*/  IMAD R11, R2, R16, R11 ;  /* 0x00000010020b7224 */ /* 0x000fc800078e020b */
[----:B------:R-:W-:Y:S01]  /*93a0*/  @!P3 IMAD.IADD R6, R6, 0x1, -R2 ;  /* 0x000000010606b824 */ /* 0x000fe200078e0a02 */
[C---:B------:R-:W-:Y:S01]  /*93b0*/  ISETP.GT.U32.AND P3, PT, R2.reuse, R10, PT ;  /* 0x0000000a0200720c */ /* 0x040fe20003f64070 */
[----:B------:R-:W-:Y:S01]  /*93c0*/  @!P5 IMAD.MOV R28, RZ, RZ, -R28 ;  /* 0x000000ffff1cd224 */ /* 0x000fe200078e0a1c */
[C---:B------:R-:W-:Y:S02]  /*93d0*/  ISETP.GT.U32.AND P5, PT, R2.reuse, R11, PT ;  /* 0x0000000b0200720c */ /* 0x040fe40003fa4070 */
[C---:B------:R-:W-:Y:S02]  /*93e0*/  ISETP.GT.U32.AND P2, PT, R2.reuse, R9, PT ;  /* 0x000000090200720c */ /* 0x040fe40003f44070 */
[----:B------:R-:W-:Y:S01]  /*93f0*/  ISETP.GT.U32.AND P6, PT, R2, R8, PT ;  /* 0x000000080200720c */ /* 0x000fe20003fc4070 */
[----:B------:R-:W-:Y:S01]  /*9400*/  @!P4 IMAD.MOV R6, RZ, RZ, -R6 ;  /* 0x000000ffff06c224 */ /* 0x000fe200078e0a06 */
[----:B------:R-:W-:-:S05]  /*9410*/  ISETP.GE.AND P4, PT, R18, RZ, PT ;  /* 0x000000ff1200720c */ /* 0x000fca0003f86270 */
[--C-:B------:R-:W-:Y:S02]  /*9420*/  @!P3 IMAD.IADD R10, R10, 0x1, -R2.reuse ;  /* 0x000000010a0ab824 */ /* 0x100fe400078e0a02 */
[----:B------:R-:W-:-:S03]  /*9430*/  @!P5 IMAD.IADD R11, R11, 0x1, -R2 ;  /* 0x000000010b0bd824 */ /* 0x000fc600078e0a02 */
[----:B------:R-:W-:Y:S01]  /*9440*/  ISETP.GT.U32.AND P5, PT, R2, R10, PT ;  /* 0x0000000a0200720c */ /* 0x000fe20003fa4070 */
[--C-:B------:R-:W-:Y:S01]  /*9450*/  @!P2 IMAD.IADD R9, R9, 0x1, -R2.reuse ;  /* 0x000000010909a824 */ /* 0x100fe200078e0a02 */
[----:B------:R-:W-:Y:S01]  /*9460*/  ISETP.GE.AND P2, PT, R19, RZ, PT ;  /* 0x000000ff1300720c */ /* 0x000fe20003f46270 */
[----:B------:R-:W-:Y:S02]  /*9470*/  @!P6 IMAD.IADD R8, R8, 0x1, -R2 ;  /* 0x000000010808e824 */ /* 0x000fe400078e0a02 */
[----:B------:R-:W-:-:S03]  /*9480*/  IMAD.MOV.U32 R19, RZ, RZ, R7 ;  /* 0x000000ffff137224 */ /* 0x000fc600078e0007 */
[C---:B------:R-:W-:Y:S02]  /*9490*/  ISETP.GT.U32.AND P6, PT, R2.reuse, R8, PT ;  /* 0x000000080200720c */ /* 0x040fe40003fc4070 */
[----:B------:R-:W-:-:S03]  /*94a0*/  ISETP.GT.U32.AND P3, PT, R2, R9, PT ;  /* 0x000000090200720c */ /* 0x000fc60003f64070 */
[--C-:B------:R-:W-:Y:S01]  /*94b0*/  @!P5 IMAD.IADD R10, R10, 0x1, -R2.reuse ;  /* 0x000000010a0ad824 */ /* 0x100fe200078e0a02 */
[----:B------:R0:W-:Y:S07]  /*94c0*/  STL [R1+0x9a4], R28 ;  /* 0x0009a41c01007387 */ /* 0x0001ee0000100800 */
[--C-:B------:R-:W-:Y:S02]  /*94d0*/  @!P6 IMAD.IADD R8, R8, 0x1, -R2.reuse ;  /* 0x000000010808e824 */ /* 0x100fe400078e0a02 */
[----:B------:R-:W-:Y:S01]  /*94e0*/  @!P3 IMAD.IADD R9, R9, 0x1, -R2 ;  /* 0x000000010909b824 */ /* 0x000fe200078e0a02 */
[----:B0-----:R-:W4:Y:S01]  /*94f0*/  LDL.LU R28, [R1+0x543c] ;  /* 0x00543c00011c7983 */ /* 0x001f220000300800 */
[----:B------:R-:W-:-:S03]  /*9500*/  @!P1 IMAD.MOV R8, RZ, RZ, -R8 ;  /* 0x000000ffff089224 */ /* 0x000fc600078e0a08 */
[----:B------:R0:W-:Y:S04]  /*9510*/  STL [R1+0x9a0], R6 ;  /* 0x0009a00601007387 */ /* 0x0001e80000100800 */
[----:B------:R-:W-:Y:S01]  /*9520*/  STL [R1+0x99c], R8 ;  /* 0x00099c0801007387 */ /* 0x000fe20000100800 */
[----:B0-----:R-:W-:Y:S01]  /*9530*/  IABS R6, R22 ;  /* 0x0000001600067213 */ /* 0x001fe20000000000 */
[----:B--2---:R-:W-:Y:S01]  /*9540*/  IMAD.MOV.U32 R16, RZ, RZ, R3 ;  /* 0x000000ffff107224 */ /* 0x004fe200078e0003 */
[----:B-----5:R-:W-:Y:S01]  /*9550*/  IABS R3, R21 ;  /* 0x0000001500037213 */ /* 0x020fe20000000000 */
[----:B---3--:R-:W-:-:S04]  /*9560*/  IMAD.MOV.U32 R18, RZ, RZ, R4 ;  /* 0x000000ffff127224 */ /* 0x008fc800078e0004 */
[----:B------:R-:W-:-:S04]  /*9570*/  IMAD.HI.U32 R4, R0, R3, RZ ;  /* 0x0000000300047227 */ /* 0x000fc800078e00ff */
[----:B------:R-:W-:-:S04]  /*9580*/  IMAD.MOV R7, RZ, RZ, -R4 ;  /* 0x000000ffff077224 */ /* 0x000fc800078e0a04 */
[----:B------:R-:W-:-:S05]  /*9590*/  IMAD R3, R2, R7, R3 ;  /* 0x0000000702037224 */ /* 0x000fca00078e0203 */
[----:B------:R-:W-:-:S13]  /*95a0*/  ISETP.GT.U32.AND P5, PT, R2, R3, PT ;  /* 0x000000030200720c */ /* 0x000fda0003fa4070 */
[----:B------:R-:W-:Y:S01]  /*95b0*/  @!P5 IMAD.IADD R3, R3, 0x1, -R2 ;  /* 0x000000010303d824 */ /* 0x000fe200078e0a02 */
[----:B------:R-:W-:Y:S01]  /*95c0*/  ISETP.GE.AND P5, PT, R22, RZ, PT ;  /* 0x000000ff1600720c */ /* 0x000fe20003fa6270 */
[----:B------:R-:W-:Y:S02]  /*95d0*/  IMAD.MOV.U32 R22, RZ, RZ, R16 ;  /* 0x000000ffff167224 */ /* 0x000fe400078e0010 */
[----:B------:R-:W-:Y:S02]  /*95e0*/  IMAD.MOV.U32 R16, RZ, RZ, R9 ;  /* 0x000000ffff107224 */ /* 0x000fe400078e0009 */
[----:B------:R-:W2:Y:S01]  /*95f0*/  LDL.LU R9, [R1+0xb2c] ;  /* 0x000b2c0001097983 */ /* 0x000ea20000300800 */
[----:B------:R-:W-:Y:S01]  /*9600*/  ISETP.GT.U32.AND P6, PT, R2, R12, PT ;  /* 0x0000000c0200720c */ /* 0x000fe20003fc4070 */
[----:B------:R-:W-:-:S12]  /*9610*/  @!P0 IMAD.MOV R16, RZ, RZ, -R16 ;  /* 0x000000ffff108224 */ /* 0x000fd800078e0a10 */
[----:B------:R-:W-:Y:S01]  /*9620*/  @!P6 IMAD.IADD R12, R12, 0x1, -R2 ;  /* 0x000000010c0ce824 */ /* 0x000fe200078e0a02 */
[----:B------:R-:W-:-:S04]  /*9630*/  ISETP.GT.U32.AND P6, PT, R2, R11, PT ;  /* 0x0000000b0200720c */ /* 0x000fc80003fc4070 */
[----:B------:R-:W-:Y:S01]  /*9640*/  ISETP.GT.U32.AND P1, PT, R2, R12, PT ;  /* 0x0000000c0200720c */ /* 0x000fe20003f24070 */
[----:B------:R0:W-:Y:S02]  /*9650*/  STL [R1+0x98c], R16 ;  /* 0x00098c1001007387 */ /* 0x0001e40000100800 */
[----:B0-----:R-:W-:Y:S02]  /*9660*/  IMAD.MOV.U32 R16, RZ, RZ, R29 ;  /* 0x000000ffff107224 */ /* 0x001fe400078e001d */
[----:B------:R-:W-:-:S04]  /*9670*/  IMAD.MOV.U32 R29, RZ, RZ, R10 ;  /* 0x000000ffff1d7224 */ /* 0x000fc800078e000a */
[--C-:B------:R-:W-:Y:S02]  /*9680*/  @!P6 IMAD.IADD R11, R11, 0x1, -R2.reuse ;  /* 0x000000010b0be824 */ /* 0x100fe400078e0a02 */
[----:B------:R-:W-:Y:S02]  /*9690*/  @!P4 IMAD.MOV R29, RZ, RZ, -R29 ;  /* 0x000000ffff1dc224 */ /* 0x000fe400078e0a1d */
[----:B------:R-:W-:Y:S02]  /*96a0*/  @!P1 IMAD.IADD R12, R12, 0x1, -R2 ;  /* 0x000000010c0c9824 */ /* 0x000fe400078e0a02 */
[----:B------:R-:W-:Y:S01]  /*96b0*/  IMAD.MOV.U32 R10, RZ, RZ, R11 ;  /* 0x000000ffff0a7224 */ /* 0x000fe200078e000b */
[----:B------:R0:W-:Y:S04]  /*96c0*/  STL [R1+0x988], R29 ;  /* 0x0009881d01007387 */ /* 0x0001e80000100800 */
[----:B0-----:R-:W3:Y:S01]  /*96d0*/  LDL.LU R29, [R1+0x5438] ;  /* 0x00543800011d7983 */ /* 0x001ee20000300800 */
[----:B--2---:R-:W-:-:S02]  /*96e0*/  IMAD.MOV.U32 R11, RZ, RZ, R9 ;  /* 0x000000ffff0b7224 */ /* 0x004fc400078e0009 */
[----:B------:R-:W-:Y:S02]  /*96f0*/  IMAD.MOV.U32 R9, RZ, RZ, R12 ;  /* 0x000000ffff097224 */ /* 0x000fe400078e000c */
[----:B------:R-:W2:Y:S01]  /*9700*/  LDL.LU R12, [R1+0x28] ;  /* 0x00002800010c7983 */ /* 0x000ea20000300800 */
[----:B------:R-:W-:-:S04]  /*9710*/  IMAD.MOV.U32 R4, RZ, RZ, R6 ;  /* 0x000000ffff047224 */ /* 0x000fc800078e0006 */
[----:B------:R-:W-:-:S04]  /*9720*/  IMAD.HI.U32 R7, R0, R4, RZ ;  /* 0x0000000400077227 */ /* 0x000fc800078e00ff */
[----:B------:R-:W-:Y:S01]  /*9730*/  IMAD.MOV R7, RZ, RZ, -R7 ;  /* 0x000000ffff077224 */ /* 0x000fe200078e0a07 */
[----:B------:R-:W-:-:S03]  /*9740*/  IABS R6, R23 ;  /* 0x0000001700067213 */ /* 0x000fc60000000000 */
[----:B------:R-:W-:Y:S02]  /*9750*/  IMAD R4, R2, R7, R4 ;  /* 0x0000000702047224 */ /* 0x000fe400078e0204 */
[----:B------:R-:W-:-:S03]  /*9760*/  IMAD.HI.U32 R8, R0, R6, RZ ;  /* 0x0000000600087227 */ /* 0x000fc600078e00ff */
[----:B------:R-:W-:Y:S01]  /*9770*/  ISETP.GT.U32.AND P6, PT, R2, R4, PT ;  /* 0x000000040200720c */ /* 0x000fe20003fc4070 */
[----:B------:R-:W-:-:S04]  /*9780*/  IMAD.MOV R8, RZ, RZ, -R8 ;  /* 0x000000ffff087224 */ /* 0x000fc800078e0a08 */
[C---:B------:R-:W-:Y:S01]  /*9790*/  IMAD R6, R2.reuse, R8, R6 ;  /* 0x0000000802067224 */ /* 0x040fe200078e0206 */
[----:B------:R-:W-:-:S04]  /*97a0*/  ISETP.GT.U32.AND P0, PT, R2, R3, PT ;  /* 0x000000030200720c */ /* 0x000fc80003f04070 */
[----:B------:R-:W-:-:S03]  /*97b0*/  ISETP.GT.U32.AND P4, PT, R2, R6, PT ;  /* 0x000000060200720c */ /* 0x000fc60003f84070 */
[----:B------:R-:W-:Y:S01]  /*97c0*/  @!P6 IMAD.IADD R4, R4, 0x1, -R2 ;  /* 0x000000010404e824 */ /* 0x000fe200078e0a02 */
[----:B------:R-:W-:Y:S01]  /*97d0*/  ISETP.GE.AND P3, PT, R20, RZ, PT ;  /* 0x000000ff1400720c */ /* 0x000fe20003f66270 */
[----:B------:R-:W-:-:S03]  /*97e0*/  IMAD.MOV.U32 R20, RZ, RZ, R13 ;  /* 0x000000ffff147224 */ /* 0x000fc600078e000d */
[----:B------:R-:W-:Y:S02]  /*97f0*/  ISETP.GT.U32.AND P6, PT, R2, R4, PT ;  /* 0x000000040200720c */ /* 0x000fe40003fc4070 */
[----:B----4-:R-:W-:Y:S02]  /*9800*/  IABS R13, R24 ;  /* 0x00000018000d7213 */ /* 0x010fe40000000000 */
[----:B------:R-:W-:Y:S01]  /*9810*/  ISETP.GE.AND P1, PT, R21, RZ, PT ;  /* 0x000000ff1500720c */ /* 0x000fe20003f26270 */
[----:B------:R-:W-:Y:S01]  /*9820*/  IMAD.MOV.U32 R21, RZ, RZ, R20 ;  /* 0x000000ffff157224 */ /* 0x000fe200078e0014 */
[----:B------:R-:W-:Y:S01]  /*9830*/  IABS R7, R28 ;  /* 0x0000001c00077213 */ /* 0x000fe20000000000 */
[----:B------:R-:W-:Y:S02]  /*9840*/  IMAD.MOV.U32 R20, RZ, RZ, R14 ;  /* 0x000000ffff147224 */ /* 0x000fe400078e000e */
[----:B------:R-:W-:Y:S02]  /*9850*/  @!P4 IMAD.IADD R6, R6, 0x1, -R2 ;  /* 0x000000010606c824 */ /* 0x000fe400078e0a02 */
[----:B------:R-:W-:-:S03]  /*9860*/  IMAD.HI.U32 R14, R0, R13, RZ ;  /* 0x0000000d000e7227 */ /* 0x000fc600078e00ff */
[----:B------:R-:W-:Y:S01]  /*9870*/  ISETP.GT.U32.AND P4, PT, R2, R6, PT ;  /* 0x000000060200720c */ /* 0x000fe20003f84070 */
[----:B------:R-:W-:Y:S02]  /*9880*/  @!P2 IMAD.MOV R10, RZ, RZ, -R10 ;  /* 0x000000ffff0aa224 */ /* 0x000fe400078e0a0a */
[----:B------:R-:W-:Y:S02]  /*9890*/  @!P0 IMAD.IADD R3, R3, 0x1, -R2 ;  /* 0x0000000103038824 */ /* 0x000fe400078e0a02 */
[----:B------:R-:W-:Y:S02]  /*98a0*/  IMAD.MOV R14, RZ, RZ, -R14 ;  /* 0x000000ffff0e7224 */ /* 0x000fe400078e0a0e */
[----:B------:R-:W-:Y:S01]  /*98b0*/  @!P6 IMAD.IADD R4, R4, 0x1, -R2 ;  /* 0x000000010404e824 */ /* 0x000fe200078e0a02 */
[----:B------:R-:W-:Y:S01]  /*98c0*/  ISETP.GE.AND P2, PT, R23, RZ, PT ;  /* 0x000000ff1700720c */ /* 0x000fe20003f46270 */
[----:B------:R-:W-:Y:S01]  /*98d0*/  IMAD.HI.U32 R8, R0, R7, RZ ;  /* 0x0000000700087227 */ /* 0x000fe200078e00ff */
[----:B------:R0:W-:Y:S03]  /*98e0*/  STL [R1+0x980], R10 ;  /* 0x0009800a01007387 */ /* 0x0001e60000100800 */
[----:B------:R-:W-:Y:S01]  /*98f0*/  @!P3 IMAD.MOV R9, RZ, RZ, -R9 ;  /* 0x000000ffff09b224 */ /* 0x000fe200078e0a09 */
[----:B------:R-:W-:Y:S01]  /*9900*/  ISETP.GE.AND P3, PT, R24, RZ, PT ;  /* 0x000000ff1800720c */ /* 0x000fe20003f66270 */
[----:B------:R-:W-:-:S02]  /*9910*/  IMAD.MOV.U32 R24, RZ, RZ, R11 ;  /* 0x000000ffff187224 */ /* 0x000fc400078e000b */
[----:B------:R-:W-:Y:S02]  /*9920*/  IMAD.MOV.U32 R23, RZ, RZ, R3 ;  /* 0x000000ffff177224 */ /* 0x000fe400078e0003 */
[----:B------:R-:W-:Y:S01]  /*9930*/  IMAD R13, R2, R14, R13 ;  /* 0x0000000e020d7224 */ /* 0x000fe200078e020d */
[----:B0-----:R-:W4:Y:S01]  /*9940*/  LDL.LU R10, [R1+0x2c] ;  /* 0x00002c00010a7983 */ /* 0x001f220000300800 */
[----:B------:R-:W-:Y:S02]  /*9950*/  IMAD.MOV.U32 R11, RZ, RZ, R4 ;  /* 0x000000ffff0b7224 */ /* 0x000fe400078e0004 */
[----:B------:R-:W-:Y:S01]  /*9960*/  IMAD.MOV R8, RZ, RZ, -R8 ;  /* 0x000000ffff087224 */ /* 0x000fe200078e0a08 */
[----:B------:R0:W-:Y:S01]  /*9970*/  STL [R1+0x97c], R9 ;  /* 0x00097c0901007387 */ /* 0x0001e20000100800 */
[----:B------:R-:W-:Y:S02]  /*9980*/  @!P1 IMAD.MOV R23, RZ, RZ, -R23 ;  /* 0x000000ffff179224 */ /* 0x000fe400078e0a17 */
[----:B------:R-:W-:-:S02]  /*9990*/  @!P5 IMAD.MOV R11, RZ, RZ, -R11 ;  /* 0x000000ffff0bd224 */ /* 0x000fc400078e0a0b */
[----:B------:R-:W-:Y:S01]  /*99a0*/  IMAD R7, R2, R8, R7 ;  /* 0x0000000802077224 */ /* 0x000fe200078e0207 */
[----:B0-----:R-:W5:Y:S01]  /*99b0*/  LDL R9, [R1+0x8] ;  /* 0x0000080001097983 */ /* 0x001f620000100800 */
[----:B------:R-:W-:-:S03]  /*99c0*/  @!P4 IMAD.IADD R6, R6, 0x1, -R2 ;  /* 0x000000010606c824 */ /* 0x000fc600078e0a02 */
[----:B------:R-:W-:Y:S01]  /*99d0*/  ISETP.GT.U32.AND P4, PT, R2, R7, PT ;  /* 0x000000070200720c */ /* 0x000fe20003f84070 */
[----:B------:R0:W-:Y:S04]  /*99e0*/  STL [R1+0x978], R23 ;  /* 0x0009781701007387 */ /* 0x0001e80000100800 */
[----:B------:R3:W-:Y:S04]  /*99f0*/  STL [R1+0x974], R11 ;  /* 0x0009740b01007387 */ /* 0x0007e80000100800 */
[----:B0-----:R-:W5:Y:S01]  /*9a00*/  LDL.LU R23, [R1+0x14] ;  /* 0x0000140001177983 */ /* 0x001f620000300800 */
[----:B---3--:R-:W-:-:S03]  /*9a10*/  IABS R11, R29 ;  /* 0x0000001d000b7213 */ /* 0x008fc60000000000 */
[----:B------:R-:W-:Y:S01]  /*9a20*/  @!P4 IMAD.IADD R7, R7, 0x1, -R2 ;  /* 0x000000010707c824 */ /* 0x000fe200078e0a02 */
[----:B------:R-:W-:Y:S02]  /*9a30*/  ISETP.GE.AND P4, PT, R29, RZ, PT ;  /* 0x000000ff1d00720c */ /* 0x000fe40003f86270 */
[----:B------:R-:W3:Y:S01]  /*9a40*/  LDL R29, [R1+0x18] ;  /* 0x00001800011d7983 */ /* 0x000ee20000100800 */
[----:B--2---:R-:W-:-:S05]  /*9a50*/  IABS R14, R12 ;  /* 0x0000000c000e7213 */ /* 0x004fca0000000000 */
[----:B------:R-:W-:-:S04]  /*9a60*/  IMAD.HI.U32 R3, R0, R14, RZ ;  /* 0x0000000e00037227 */ /* 0x000fc800078e00ff */
[----:B------:R-:W-:-:S04]  /*9a70*/  IMAD.MOV R3, RZ, RZ, -R3 ;  /* 0x000000ffff037224 */ /* 0x000fc800078e0a03 */
[----:B------:R-:W-:Y:S02]  /*9a80*/  IMAD R14, R2, R3, R14 ;  /* 0x00000003020e7224 */ /* 0x000fe400078e020e */
[----:B------:R-:W-:-:S04]  /*9a90*/  IMAD.HI.U32 R3, R0, R11, RZ ;  /* 0x0000000b00037227 */ /* 0x000fc800078e00ff */
[----:B------:R-:W-:-:S04]  /*9aa0*/  IMAD.MOV R3, RZ, RZ, -R3 ;  /* 0x000000ffff037224 */ /* 0x000fc800078e0a03 */
[C---:B------:R-:W-:Y:S02]  /*9ab0*/  IMAD R3, R2.reuse, R3, R11 ;  /* 0x0000000302037224 */ /* 0x040fe400078e020b */
[----:B------:R-:W2:Y:S01]  /*9ac0*/  LDL R11, [R1+0xc] ;  /* 0x00000c00010b7983 */ /* 0x000ea20000100800 */
[----:B------:R-:W-:Y:S02]  /*9ad0*/  ISETP.GT.U32.AND P6, PT, R2, R13, PT ;  /* 0x0000000d0200720c */ /* 0x000fe40003fc4070 */
[----:B------:R-:W-:-:S11]  /*9ae0*/  ISETP.GE.AND P1, PT, R12, RZ, PT ;  /* 0x000000ff0c00720c */ /* 0x000fd60003f26270 */
[----:B------:R-:W-:-:S05]  /*9af0*/  @!P6 IMAD.IADD R13, R13, 0x1, -R2 ;  /* 0x000000010d0de824 */ /* 0x000fca00078e0a02 */
[----:B------:R-:W-:Y:S02]  /*9b00*/  ISETP.GT.U32.AND P6, PT, R2, R13, PT ;  /* 0x0000000d0200720c */ /* 0x000fe40003fc4070 */
[----:B------:R-:W-:Y:S01]  /*9b10*/  ISETP.GE.AND P0, PT, R28, RZ, PT ;  /* 0x000000ff1c00720c */ /* 0x000fe20003f06270 */
[----:B------:R-:W-:Y:S02]  /*9b20*/  IMAD.MOV.U32 R28, RZ, RZ, R15 ;  /* 0x000000ffff1c7224 */ /* 0x000fe400078e000f */
[----:B------:R-:W-:-:S08]  /*9b30*/  @!P2 IMAD.MOV R6, RZ, RZ, -R6 ;  /* 0x000000ffff06a224 */ /* 0x000fd000078e0a06 */
[----:B------:R-:W-:Y:S01]  /*9b40*/  @!P6 IMAD.IADD R13, R13, 0x1, -R2 ;  /* 0x000000010d0de824 */ /* 0x000fe200078e0a02 */
[----:B----4-:R-:W-:Y:S02]  /*9b50*/  IABS R12, R10 ;  /* 0x0000000a000c7213 */ /* 0x010fe40000000000 */
[----:B------:R-:W-:Y:S02]  /*9b60*/  ISETP.GE.AND P5, PT, R10, RZ, PT ;  /* 0x000000ff0a00720c */ /* 0x000fe40003fa6270 */
[----:B------:R-:W-:Y:S01]  /*9b70*/  IABS R10, R16 ;  /* 0x00000010000a7213 */ /* 0x000fe20000000000 */
[----:B------:R-:W-:Y:S01]  /*9b80*/  IMAD.HI.U32 R4, R0, R12, RZ ;  /* 0x0000000c00047227 */ /* 0x000fe200078e00ff */
[----:B-----5:R-:W-:-:S05]  /*9b90*/  IABS R9, R9 ;  /* 0x0000000900097213 */ /* 0x020fca0000000000 */
[----:B------:R-:W-:-:S04]  /*9ba0*/  IMAD.HI.U32 R8, R0, R9, RZ ;  /* 0x0000000900087227 */ /* 0x000fc800078e00ff */
[----:B------:R-:W-:Y:S02]  /*9bb0*/  IMAD.MOV R8, RZ, RZ, -R8 ;  /* 0x000000ffff087224 */ /* 0x000fe400078e0a08 */
[----:B------:R-:W-:-:S04]  /*9bc0*/  IMAD.HI.U32 R15, R0, R10, RZ ;  /* 0x0000000a000f7227 */ /* 0x000fc800078e00ff */
[----:B------:R-:W-:Y:S02]  /*9bd0*/  IMAD.MOV R4, RZ, RZ, -R4 ;  /* 0x000000ffff047224 */ /* 0x000fe400078e0a04 */
[C---:B------:R-:W-:Y:S02]  /*9be0*/  IMAD R8, R2.reuse, R8, R9 ;  /* 0x0000000802087224 */ /* 0x040fe400078e0209 */
[----:B------:R-:W-:Y:S02]  /*9bf0*/  IMAD.MOV.U32 R9, RZ, RZ, R13 ;  /* 0x000000ffff097224 */ /* 0x000fe400078e000d */
[----:B------:R-:W-:Y:S02]  /*9c00*/  IMAD.MOV R15, RZ, RZ, -R15 ;  /* 0x000000ffff0f7224 */ /* 0x000fe400078e0a0f */
[----:B------:R-:W-:Y:S02]  /*9c10*/  IMAD R4, R2, R4, R12 ;  /* 0x0000000402047224 */ /* 0x000fe400078e020c */
[----:B------:R-:W4:Y:S01]  /*9c20*/  LDL R12, [R1+0x10] ;  /* 0x00001000010c7983 */ /* 0x000f220000100800 */
[----:B------:R-:W-:-:S02]  /*9c30*/  @!P3 IMAD.MOV R9, RZ, RZ, -R9 ;  /* 0x000000ffff09b224 */ /* 0x000fc400078e0a09 */
[----:B------:R-:W-:Y:S01]  /*9c40*/  IMAD R10, R2, R15, R10 ;  /* 0x0000000f020a7224 */ /* 0x000fe200078e020a */
[----:B------:R4:W-:Y:S04]  /*9c50*/  STL [R1+0x968], R6 ;  /* 0x0009680601007387 */ /* 0x0009e80000100800 */
[----:B------:R0:W-:Y:S04]  /*9c60*/  STL [R1+0x5430], R23 ;  /* 0x0054301701007387 */ /* 0x0001e80000100800 */
[----:B------:R-:W-:Y:S01]  /*9c70*/  STL [R1+0x964], R9 ;  /* 0x0009640901007387 */ /* 0x000fe20000100800 */
[----:B--2---:R-:W-:-:S02]  /*9c80*/  IABS R15, R11 ;  /* 0x0000000b000f7213 */ /* 0x004fc40000000000 */
[----:B---3--:R-:W-:Y:S01]  /*9c90*/  IABS R11, R29 ;  /* 0x0000001d000b7213 */ /* 0x008fe20000000000 */
[----:B------:R-:W-:Y:S02]  /*9ca0*/  IMAD.MOV.U32 R29, RZ, RZ, R28 ;  /* 0x000000ffff1d7224 */ /* 0x000fe400078e001c */
[----:B------:R-:W2:Y:S01]  /*9cb0*/  LDL.LU R28, [R1+0x24] ;  /* 0x00002400011c7983 */ /* 0x000ea20000300800 */
[----:B------:R-:W-:-:S13]  /*9cc0*/  ISETP.GT.U32.AND P6, PT, R2, R14, PT ;  /* 0x0000000e0200720c */ /* 0x000fda0003fc4070 */
[----:B------:R-:W-:Y:S01]  /*9cd0*/  @!P6 IMAD.IADD R14, R14, 0x1, -R2 ;  /* 0x000000010e0ee824 */ /* 0x000fe200078e0a02 */
[----:B------:R-:W-:-:S13]  /*9ce0*/  ISETP.GT.U32.AND P6, PT, R2, R7, PT ;  /* 0x000000070200720c */ /* 0x000fda0003fc4070 */
[----:B------:R-:W-:Y:S01]  /*9cf0*/  @!P6 IMAD.IADD R7, R7, 0x1, -R2 ;  /* 0x000000010707e824 */ /* 0x000fe200078e0a02 */
[----:B----4-:R-:W-:-:S05]  /*9d00*/  IABS R6, R12 ;  /* 0x0000000c00067213 */ /* 0x010fca0000000000 */
[----:B------:R-:W-:Y:S01]  /*9d10*/  IMAD.MOV.U32 R13, RZ, RZ, R6 ;  /* 0x000000ffff0d7224 */ /* 0x000fe200078e0006 */
[----:B------:R-:W-:-:S03]  /*9d20*/  IABS R12, R23 ;  /* 0x00000017000c7213 */ /* 0x000fc60000000000 */
[----:B------:R-:W-:-:S04]  /*9d30*/  IMAD.HI.U32 R6, R0, R13, RZ ;  /* 0x0000000d00067227 */ /* 0x000fc800078e00ff */
[----:B0-----:R-:W-:Y:S02]  /*9d40*/  IMAD.MOV.U32 R23, RZ, RZ, R16 ;  /* 0x000000ffff177224 */ /* 0x001fe400078e0010 */
[----:B------:R-:W-:-:S04]  /*9d50*/  IMAD.MOV R6, RZ, RZ, -R6 ;  /* 0x000000ffff067224 */ /* 0x000fc800078e0a06 */
[----:B------:R-:W-:Y:S02]  /*9d60*/  IMAD R6, R2, R6, R13 ;  /* 0x0000000602067224 */ /* 0x000fe400078e020d */
[----:B------:R-:W-:Y:S01]  /*9d70*/  IMAD.MOV.U32 R13, RZ, RZ, R23 ;  /* 0x000000ffff0d7224 */ /* 0x000fe200078e0017 */
[----:B--2---:R0:W-:Y:S02]  /*9d80*/  STL [R1+0x5434], R28 ;  /* 0x0054341c01007387 */ /* 0x0041e40000100800 */
[----:B0-----:R-:W-:Y:S02]  /*9d90*/  IMAD.MOV.U32 R28, RZ, RZ, R7 ;  /* 0x000000ffff1c7224 */ /* 0x001fe400078e0007 */
[----:B------:R-:W2:Y:S02]  /*9da0*/  LDL R7, [R1+0x20] ;  /* 0x0000200001077983 */ /* 0x000ea40000100800 */
[----:B------:R-:W-:-:S05]  /*9db0*/  @!P0 IMAD.MOV R28, RZ, RZ, -R28 ;  /* 0x000000ffff1c8224 */ /* 0x000fca00078e0a1c */
[----:B------:R0:W-:Y:S04]  /*9dc0*/  STL [R1+0x958], R28 ;  /* 0x0009581c01007387 */ /* 0x0001e80000100800 */
[----:B0-----:R-:W3:Y:S04]  /*9dd0*/  LDL.LU R28, [R1+0x8] ;  /* 0x00000800011c7983 */ /* 0x001ee80000300800 */
[----:B------:R-:W4:Y:S01]  /*9de0*/  LDL.LU R23, [R1+0xc] ;  /* 0x00000c0001177983 */ /* 0x000f220000300800 */
[----:B------:R-:W-:Y:S01]  /*9df0*/  ISETP.GT.U32.AND P2, PT, R2, R14, PT ;  /* 0x0000000e0200720c */ /* 0x000fe20003f44070 */
[----:B------:R-:W-:Y:S01]  /*9e00*/  IMAD.HI.U32 R16, R0, R15, RZ ;  /* 0x0000000f00107227 */ /* 0x000fe200078e00ff */
[----:B------:R-:W-:-:S02]  /*9e10*/  ISETP.GT.U32.AND P6, PT, R2, R3, PT ;  /* 0x000000030200720c */ /* 0x000fc40003fc4070 */
[----:B------:R-:W-:Y:S01]  /*9e20*/  ISETP.GT.U32.AND P3, PT, R2, R4, PT ;  /* 0x000000040200720c */ /* 0x000fe20003f64070 */
[----:B------:R-:W-:-:S08]  /*9e30*/  IMAD.MOV R16, RZ, RZ, -R16 ;  /* 0x000000ffff107224 */ /* 0x000fd000078e0a10 */
[--C-:B------:R-:W-:Y:S01]  /*9e40*/  @!P2 IMAD.IADD R14, R14, 0x1, -R2.reuse ;  /* 0x000000010e0ea824 */ /* 0x100fe200078e0a02 */
[C---:B------:R-:W-:Y:S01]  /*9e50*/  ISETP.GT.U32.AND P2, PT, R2.reuse, R10, PT ;  /* 0x0000000a0200720c */ /* 0x040fe20003f44070 */
[----:B------:R-:W-:Y:S02]  /*9e60*/  IMAD R16, R2, R16, R15 ;  /* 0x0000001002107224 */ /* 0x000fe400078e020f */
[--C-:B------:R-:W-:Y:S02]  /*9e70*/  @!P6 IMAD.IADD R3, R3, 0x1, -R2.reuse ;  /* 0x000000010303e824 */ /* 0x100fe400078e0a02 */
[----:B------:R-:W-:Y:S01]  /*9e80*/  @!P3 IMAD.IADD R4, R4, 0x1, -R2 ;  /* 0x000000010404b824 */ /* 0x000fe200078e0a02 */
[----:B------:R-:W-:-:S07]  /*9e90*/  ISETP.GT.U32.AND P6, PT, R2, R16, PT ;  /* 0x000000100200720c */ /* 0x000fce0003fc4070 */
[----:B------:R-:W-:Y:S01]  /*9ea0*/  @!P2 IMAD.IADD R10, R10, 0x1, -R2 ;  /* 0x000000010a0aa824 */ /* 0x000fe200078e0a02 */
[----:B------:R-:W-:Y:S01]  /*9eb0*/  ISETP.GT.U32.AND P2, PT, R2, R4, PT ;  /* 0x000000040200720c */ /* 0x000fe20003f44070 */
[----:B------:R-:W-:-:S04]  /*9ec0*/  @!P1 IMAD.MOV R14, RZ, RZ, -R14 ;  /* 0x000000ffff0e9224 */ /* 0x000fc800078e0a0e */
[----:B------:R-:W-:-:S05]  /*9ed0*/  @!P6 IMAD.IADD R16, R16, 0x1, -R2 ;  /* 0x000000011010e824 */ /* 0x000fca00078e0a02 */
[----:B------:R-:W-:-:S03]  /*9ee0*/  ISETP.GT.U32.AND P1, PT, R2, R16, PT ;  /* 0x000000100200720c */ /* 0x000fc60003f24070 */
[----:B------:R-:W-:Y:S01]  /*9ef0*/  @!P2 IMAD.IADD R4, R4, 0x1, -R2 ;  /* 0x000000010404a824 */ /* 0x000fe200078e0a02 */
[----:B------:R-:W-:Y:S01]  /*9f00*/  ISETP.GT.U32.AND P2, PT, R2, R6, PT ;  /* 0x000000060200720c */ /* 0x000fe20003f44070 */
[----:B------:R-:W-:-:S04]  /*9f10*/  IMAD.HI.U32 R15, R0, R11, RZ ;  /* 0x0000000b000f7227 */ /* 0x000fc800078e00ff */
[----:B------:R-:W-:Y:S01]  /*9f20*/  IMAD.MOV R15, RZ, RZ, -R15 ;  /* 0x000000ffff0f7224 */ /* 0x000fe200078e0a0f */
[----:B------:R0:W-:Y:S03]  /*9f30*/  STL [R1+0x954], R14 ;  /* 0x0009540e01007387 */ /* 0x0001e60000100800 */
[----:B------:R-:W-:Y:S02]  /*9f40*/  IMAD R11, R2, R15, R11 ;  /* 0x0000000f020b7224 */ /* 0x000fe400078e020b */
[--C-:B------:R-:W-:Y:S01]  /*9f50*/  @!P1 IMAD.IADD R16, R16, 0x1, -R2.reuse ;  /* 0x0000000110109824 */ /* 0x100fe200078e0a02 */
[----:B------:R-:W5:Y:S01]  /*9f60*/  LDL.LU R15, [R1+0x10] ;  /* 0x00001000010f7983 */ /* 0x000f620000300800 */
[----:B------:R-:W-:Y:S01]  /*9f70*/  @!P2 IMAD.IADD R6, R6, 0x1, -R2 ;  /* 0x000000010606a824 */ /* 0x000fe200078e0a02 */
[----:B---3--:R-:W-:Y:S02]  /*9f80*/  ISETP.GE.AND P1, PT, R28, RZ, PT ;  /* 0x000000ff1c00720c */ /* 0x008fe40003f26270 */
[----:B------:R-:W3:Y:S01]  /*9f90*/  LDL.LU R28, [R1+0x5434] ;  /* 0x00543400011c7983 */ /* 0x000ee20000300800 */
[----:B----4-:R-:W-:-:S03]  /*9fa0*/  ISETP.GE.AND P2, PT, R23, RZ, PT ;  /* 0x000000ff1700720c */ /* 0x010fc60003f46270 */
[----:B------:R-:W4:Y:S01]  /*9fb0*/  LDL.LU R23, [R1+0x5430] ;  /* 0x0054300001177983 */ /* 0x000f220000300800 */
[----:B------:R-:W-:Y:S01]  /*9fc0*/  ISETP.GT.U32.AND P3, PT, R2, R8, PT ;  /* 0x000000080200720c */ /* 0x000fe20003f64070 */
[----:B------:R-:W-:Y:S01]  /*9fd0*/  IMAD.HI.U32 R9, R0, R12, RZ ;  /* 0x0000000c00097227 */ /* 0x000fe200078e00ff */
[----:B------:R-:W-:-:S03]  /*9fe0*/  ISETP.GT.U32.AND P0, PT, R2, R3, PT ;  /* 0x000000030200720c */ /* 0x000fc60003f04070 */
[----:B------:R-:W-:-:S08]  /*9ff0*/  IMAD.MOV R9, RZ, RZ, -R9 ;  /* 0x000000ffff097224 */ /* 0x000fd000078e0a09 */
[----:B------:R-:W-:Y:S01]  /*a000*/  @!P3 IMAD.IADD R8, R8, 0x1, -R2 ;  /* 0x000000010808b824 */ /* 0x000fe200078e0a02 */
[C---:B------:R-:W-:Y:S01]  /*a010*/  ISETP.GT.U32.AND P3, PT, R2.reuse, R10, PT ;  /* 0x0000000a0200720c */ /* 0x040fe20003f64070 */
[C---:B------:R-:W-:Y:S01]  /*a020*/  IMAD R9, R2.reuse, R9, R12 ;  /* 0x0000000902097224 */ /* 0x040fe200078e020c */
[----:B------:R-:W-:Y:S02]  /*a030*/  IABS R12, R29 ;  /* 0x0000001d000c7213 */ /* 0x000fe40000000000 */
[----:B------:R-:W-:Y:S02]  /*a040*/  ISETP.GT.U32.AND P6, PT, R2, R8, PT ;  /* 0x000000080200720c */ /* 0x000fe40003fc4070 */
[----:B--2---:R-:W-:Y:S01]  /*a050*/  IABS R7, R7 ;  /* 0x0000000700077213 */ /* 0x004fe20000000000 */
[----:B------:R-:W-:-:S06]  /*a060*/  @!P0 IMAD.IADD R3, R3, 0x1, -R2 ;  /* 0x0000000103038824 */ /* 0x000fcc00078e0a02 */
[----:B------:R-:W-:Y:S01]  /*a070*/  @!P3 IMAD.IADD R10, R10, 0x1, -R2 ;  /* 0x000000010a0ab824 */ /* 0x000fe200078e0a02 */
[----:B------:R-:W-:Y:S01]  /*a080*/  ISETP.GE.AND P3, PT, R13, RZ, PT ;  /* 0x000000ff0d00720c */ /* 0x000fe20003f66270 */
[----:B------:R-:W-:-:S04]  /*a090*/  IMAD.HI.U32 R13, R0, R12, RZ ;  /* 0x0000000c000d7227 */ /* 0x000fc800078e00ff */
[----:B0-----:R-:W-:-:S04]  /*a0a0*/  IMAD.HI.U32 R14, R0, R7, RZ ;  /* 0x00000007000e7227 */ /* 0x001fc800078e00ff */
[----:B------:R-:W-:Y:S02]  /*a0b0*/  IMAD.MOV R13, RZ, RZ, -R13 ;  /* 0x000000ffff0d7224 */ /* 0x000fe400078e0a0d */
[----:B------:R-:W-:Y:S02]  /*a0c0*/  @!P5 IMAD.MOV R4, RZ, RZ, -R4 ;  /* 0x000000ffff04d224 */ /* 0x000fe400078e0a04 */
[----:B------:R-:W-:Y:S02]  /*a0d0*/  IMAD.MOV R14, RZ, RZ, -R14 ;  /* 0x000000ffff0e7224 */ /* 0x000fe400078e0a0e */
[----:B------:R-:W-:Y:S01]  /*a0e0*/  @!P4 IMAD.MOV R3, RZ, RZ, -R3 ;  /* 0x000000ffff03c224 */ /* 0x000fe200078e0a03 */
[----:B------:R0:W-:Y:S01]  /*a0f0*/  STL [R1+0x950], R4 ;  /* 0x0009500401007387 */ /* 0x0001e20000100800 */
[----:B------:R-:W-:Y:S02]  /*a100*/  IMAD R12, R2, R13, R12 ;  /* 0x0000000d020c7224 */ /* 0x000fe400078e020c */
[----:B------:R-:W-:-:S02]  /*a110*/  @!P6 IMAD.IADD R8, R8, 0x1, -R2 ;  /* 0x000000010808e824 */ /* 0x000fc400078e0a02 */
[----:B------:R-:W-:Y:S02]  /*a120*/  IMAD.MOV.U32 R13, RZ, RZ, R10 ;  /* 0x000000ffff0d7224 */ /* 0x000fe400078e000a */
[----:B------:R-:W-:Y:S01]  /*a130*/  IMAD R7, R2, R14, R7 ;  /* 0x0000000e02077224 */ /* 0x000fe200078e0207 */
[----:B------:R-:W2:Y:S04]  /*a140*/  LDL.LU R10, [R1+0x18] ;  /* 0x00001800010a7983 */ /* 0x000ea80000300800 */
[----:B------:R-:W3:Y:S01]  /*a150*/  LDL.LU R14, [R1+0x20] ;  /* 0x00002000010e7983 */ /* 0x000ee20000300800 */
[----:B------:R-:W-:-:S03]  /*a160*/  @!P3 IMAD.MOV R13, RZ, RZ, -R13 ;  /* 0x000000ffff0db224 */ /* 0x000fc600078e0a0d */
[----:B------:R1:W-:Y:S01]  /*a170*/  STL [R1+0x948], R3 ;  /* 0x0009480301007387 */ /* 0x0003e20000100800 */
[----:B0-----:R-:W-:Y:S02]  /*a180*/  IMAD.MOV.U32 R4, RZ, RZ, R29 ;  /* 0x000000ffff047224 */ /* 0x001fe400078e001d */
[----:B-1----:R-:W-:Y:S02]  /*a190*/  IMAD.MOV.U32 R3, RZ, RZ, R8 ;  /* 0x000000ffff037224 */ /* 0x002fe400078e0008 */
[----:B------:R-:W-:Y:S02]  /*a1a0*/  IMAD.MOV.U32 R8, RZ, RZ, R16 ;  /* 0x000000ffff087224 */ /* 0x000fe400078e0010 */
[----:B------:R-:W-:Y:S02]  /*a1b0*/  @!P1 IMAD.MOV R3, RZ, RZ, -R3 ;  /* 0x000000ffff039224 */ /* 0x000fe400078e0a03 */
[----:B------:R-:W-:Y:S01]  /*a1c0*/  @!P2 IMAD.MOV R8, RZ, RZ, -R8 ;  /* 0x000000ffff08a224 */ /* 0x000fe200078e0a08 */
[----:B------:R0:W-:Y:S04]  /*a1d0*/  STL [R1+0x944], R13 ;  /* 0x0009440d01007387 */ /* 0x0001e80000100800 */
[----:B------:R-:W3:Y:S04]  /*a1e0*/  LDL.LU R29, [R1+0x34] ;  /* 0x00003400011d7983 */ /* 0x000ee80000300800 */
[----:B------:R-:W-:Y:S04]  /*a1f0*/  STL [R1+0x940], R3 ;  /* 0x0009400301007387 */ /* 0x000fe80000100800 */
[----:B------:R1:W-:Y:S01]  /*a200*/  STL [R1+0x93c], R8 ;  /* 0x00093c0801007387 */ /* 0x0003e20000100800 */
[----:B----4-:R-:W-:Y:S01]  /*a210*/  ISETP.GE.AND P1, PT, R23, RZ, PT ;  /* 0x000000ff1700720c */ /* 0x010fe20003f26270 */
[----:B------:R-:W-:-:S02]  /*a220*/  IMAD.MOV.U32 R23, RZ, RZ, R20 ;  /* 0x000000ffff177224 */ /* 0x000fc400078e0014 */
[----:B------:R-:W-:Y:S02]  /*a230*/  IMAD.MOV.U32 R20, RZ, RZ, R18 ;  /* 0x000000ffff147224 */ /* 0x000fe400078e0012 */
[----:B------:R-:W4:Y:S01]  /*a240*/  LDL.LU R18, [R1+0x68] ;  /* 0x0000680001127983 */ /* 0x000f220000300800 */
[C---:B------:R-:W-:Y:S02]  /*a250*/  ISETP.GT.U32.AND P6, PT, R2.reuse, R11, PT ;  /* 0x0000000b0200720c */ /* 0x040fe40003fc4070 */
[C---:B------:R-:W-:Y:S01]  /*a260*/  ISETP.GT.U32.AND P0, PT, R2.reuse, R9, PT ;  /* 0x000000090200720c */ /* 0x040fe20003f04070 */
[----:B0-----:R-:W4:Y:S01]  /*a270*/  LDL.LU R13, [R1+0x30] ;  /* 0x00003000010d7983 */ /* 0x001f220000300800 */
[----:B------:R-:W-:-:S09]  /*a280*/  ISETP.GT.U32.AND P3, PT, R2, R12, PT ;  /* 0x0000000c0200720c */ /* 0x000fd20003f64070 */
[--C-:B------:R-:W-:Y:S01]  /*a290*/  @!P6 IMAD.IADD R11, R11, 0x1, -R2.reuse ;  /* 0x000000010b0be824 */ /* 0x100fe200078e0a02 */
[----:B------:R-:W-:Y:S01]  /*a2a0*/  ISETP.GT.U32.AND P6, PT, R2, R6, PT ;  /* 0x000000060200720c */ /* 0x000fe20003fc4070 */
[----:B------:R-:W-:Y:S01]  /*a2b0*/  @!P0 IMAD.IADD R9, R9, 0x1, -R2 ;  /* 0x0000000109098824 */ /* 0x000fe200078e0a02 */
[----:B-----5:R-:W-:-:S04]  /*a2c0*/  ISETP.GE.AND P0, PT, R15, RZ, PT ;  /* 0x000000ff0f00720c */ /* 0x020fc80003f06270 */
[C---:B------:R-:W-:Y:S02]  /*a2d0*/  ISETP.GT.U32.AND P5, PT, R2.reuse, R9, PT ;  /* 0x000000090200720c */ /* 0x040fe40003fa4070 */
[----:B------:R-:W-:Y:S01]  /*a2e0*/  ISETP.GT.U32.AND P4, PT, R2, R11, PT ;  /* 0x0000000b0200720c */ /* 0x000fe20003f84070 */
[----:B------:R-:W-:-:S04]  /*a2f0*/  @!P3 IMAD.IADD R12, R12, 0x1, -R2 ;  /* 0x000000010c0cb824 */ /* 0x000fc800078e0a02 */
[----:B------:R-:W-:Y:S01]  /*a300*/  @!P6 IMAD.IADD R6, R6, 0x1, -R2 ;  /* 0x000000010606e824 */ /* 0x000fe200078e0a02 */
[----:B------:R-:W-:-:S03]  /*a310*/  ISETP.GT.U32.AND P2, PT, R2, R7, PT ;  /* 0x000000070200720c */ /* 0x000fc60003f44070 */
[----:B------:R-:W-:Y:S01]  /*a320*/  @!P0 IMAD.MOV R6, RZ, RZ, -R6 ;  /* 0x000000ffff068224 */ /* 0x000fe200078e0a06 */
[----:B------:R-:W-:Y:S01]  /*a330*/  ISETP.GT.U32.AND P0, PT, R2, R12, PT ;  /* 0x0000000c0200720c */ /* 0x000fe20003f04070 */
[--C-:B------:R-:W-:Y:S01]  /*a340*/  @!P5 IMAD.IADD R9, R9, 0x1, -R2.reuse ;  /* 0x000000010909d824 */ /* 0x100fe200078e0a02 */
[----:B------:R-:W-:Y:S01]  /*a350*/  ISETP.GE.AND P5, PT, R4, RZ, PT ;  /* 0x000000ff0400720c */ /* 0x000fe20003fa6270 */
[----:B------:R-:W-:Y:S02]  /*a360*/  @!P4 IMAD.IADD R11, R11, 0x1, -R2 ;  /* 0x000000010b0bc824 */ /* 0x000fe400078e0a02 */
[----:B------:R-:W-:Y:S01]  /*a370*/  IMAD.MOV.U32 R4, RZ, RZ, R9 ;  /* 0x000000ffff047224 */ /* 0x000fe200078e0009 */
[----:B--2---:R-:W-:Y:S02]  /*a380*/  ISETP.GE.AND P6, PT, R10, RZ, PT ;  /* 0x000000ff0a00720c */ /* 0x004fe40003fc6270 */
[----:B---3--:R-:W-:Y:S02]  /*a390*/  ISETP.GE.AND P4, PT, R14, RZ, PT ;  /* 0x000000ff0e00720c */ /* 0x008fe40003f86270 */
[----:B------:R-:W2:Y:S01]  /*a3a0*/  LDL.LU R14, [R1+0x38] ;  /* 0x00003800010e7983 */ /* 0x000ea20000300800 */
[----:B------:R-:W-:-:S02]  /*a3b0*/  @!P1 IMAD.MOV R4, RZ, RZ, -R4 ;  /* 0x000000ffff049224 */ /* 0x000fc400078e0a04 */
[----:B-1----:R-:W-:Y:S01]  /*a3c0*/  IMAD.MOV.U32 R8, RZ, RZ, R11 ;  /* 0x000000ffff087224 */ /* 0x002fe200078e000b */
[----:B------:R0:W-:Y:S01]  /*a3d0*/  STL [R1+0x934], R6 ;  /* 0x0009340601007387 */ /* 0x0001e20000100800 */
[----:B------:R-:W-:Y:S01]  /*a3e0*/  @!P2 IMAD.IADD R7, R7, 0x1, -R2 ;  /* 0x000000010707a824 */ /* 0x000fe200078e0a02 */
[----:B------:R-:W-:-:S03]  /*a3f0*/  IABS R15, R28 ;  /* 0x0000001c000f7213 */ /* 0x000fc60000000000 */
[----:B------:R-:W-:Y:S01]  /*a400*/  @!P6 IMAD.MOV R8, RZ, RZ, -R8 ;  /* 0x000000ffff08e224 */ /* 0x000fe200078e0a08 */
[----:B------:R-:W-:Y:S01]  /*a410*/  STL [R1+0x930], R4 ;  /* 0x0009300401007387 */ /* 0x000fe20000100800 */
[----:B------:R-:W-:Y:S01]  /*a420*/  @!P0 IMAD.IADD R12, R12, 0x1, -R2 ;  /* 0x000000010c0c8824 */ /* 0x000fe200078e0a02 */
[----:B------:R-:W-:Y:S02]  /*a430*/  ISETP.GE.AND P3, PT, R28, RZ, PT ;  /* 0x000000ff1c00720c */ /* 0x000fe40003f66270 */
[----:B------:R-:W-:Y:S01]  /*a440*/  ISETP.GT.U32.AND P2, PT, R2, R7, PT ;  /* 0x000000070200720c */ /* 0x000fe20003f44070 */
[----:B------:R-:W-:Y:S02]  /*a450*/  IMAD.MOV.U32 R16, RZ, RZ, R12 ;  /* 0x000000ffff107224 */ /* 0x000fe400078e000c */
[----:B------:R-:W-:-:S04]  /*a460*/  IMAD.HI.U32 R3, R0, R15, RZ ;  /* 0x0000000f00037227 */ /* 0x000fc800078e00ff */
[----:B------:R-:W-:-:S06]  /*a470*/  IMAD.MOV R3, RZ, RZ, -R3 ;  /* 0x000000ffff037224 */ /* 0x000fcc00078e0a03 */
[----:B------:R-:W-:Y:S02]  /*a480*/  @!P2 IMAD.IADD R7, R7, 0x1, -R2 ;  /* 0x000000010707a824 */ /* 0x000fe400078e0a02 */
[----:B------:R-:W-:Y:S02]  /*a490*/  IMAD R3, R2, R3, R15 ;  /* 0x0000000302037224 */ /* 0x000fe400078e020f */
[----:B------:R-:W-:Y:S02]  /*a4a0*/  IMAD.MOV.U32 R15, RZ, RZ, R7 ;  /* 0x000000ffff0f7224 */ /* 0x000fe400078e0007 */
[----:B------:R-:W-:Y:S02]  /*a4b0*/  @!P5 IMAD.MOV R16, RZ, RZ, -R16 ;  /* 0x000000ffff10d224 */ /* 0x000fe400078e0a10 */
[----:B------:R-:W-:Y:S01]  /*a4c0*/  @!P4 IMAD.MOV R15, RZ, RZ, -R15 ;  /* 0x000000ffff0fc224 */ /* 0x000fe200078e0a0f */
[----:B----4-:R-:W-:Y:S02]  /*a4d0*/  ISETP.GE.AND P1, PT, R18, RZ, PT ;  /* 0x000000ff1200720c */ /* 0x010fe40003f26270 */
[----:B0-----:R-:W-:-:S02]  /*a4e0*/  IABS R6, R18 ;  /* 0x0000001200067213 */ /* 0x001fc40000000000 */
[----:B------:R-:W3:Y:S04]  /*a4f0*/  LDL.LU R18, [R1+0x3c] ;  /* 0x00003c0001127983 */ /* 0x000ee80000300800 */
[----:B------:R-:W4:Y:S04]  /*a500*/  LDL.LU R28, [R1+0x40] ;  /* 0x00004000011c7983 */ /* 0x000f280000300800 */
[----:B------:R-:W-:Y:S04]  /*a510*/  STL [R1+0x92c], R8 ;  /* 0x00092c0801007387 */ /* 0x000fe80000100800 */
[----:B------:R-:W5:Y:S04]  /*a520*/  LDL R12, [R1+0x44] ;  /* 0x00004400010c7983 */ /* 0x000f680000100800 */
[----:B------:R0:W-:Y:S04]  /*a530*/  STL [R1+0x924], R16 ;  /* 0x0009241001007387 */ /* 0x0001e80000100800 */
[----:B------:R1:W-:Y:S04]  /*a540*/  STL [R1+0x920], R15 ;  /* 0x0009200f01007387 */ /* 0x0003e80000100800 */
[----:B0-----:R-:W5:Y:S04]  /*a550*/  LDL R16, [R1+0x48] ;  /* 0x0000480001107983 */ /* 0x001f680000100800 */
[----:B-1----:R-:W5:Y:S01]  /*a560*/  LDL.LU R15, [R1+0x4c] ;  /* 0x00004c00010f7983 */ /* 0x002f620000300800 */
[----:B------:R-:W-:-:S02]  /*a570*/  ISETP.GT.U32.AND P6, PT, R2, R3, PT ;  /* 0x000000030200720c */ /* 0x000fc40003fc4070 */
[----:B------:R-:W-:Y:S01]  /*a580*/  IABS R4, R13 ;  /* 0x0000000d00047213 */ /* 0x000fe20000000000 */
[----:B------:R-:W-:Y:S01]  /*a590*/  IMAD.HI.U32 R8, R0, R6, RZ ;  /* 0x0000000600087227 */ /* 0x000fe200078e00ff */
[----:B------:R-:W-:-:S03]  /*a5a0*/  IABS R10, R29 ;  /* 0x0000001d000a7213 */ /* 0x000fc60000000000 */
[----:B------:R-:W-:Y:S01]  /*a5b0*/  IMAD.HI.U32 R9, R0, R4, RZ ;  /* 0x0000000400097227 */ /* 0x000fe200078e00ff */
[----:B------:R-:W-:-:S05]  /*a5c0*/  ISETP.GE.AND P0, PT, R13, RZ, PT ;  /* 0x000000ff0d00720c */ /* 0x000fca0003f06270 */
[----:B------:R-:W-:Y:S02]  /*a5d0*/  @!P6 IMAD.IADD R3, R3, 0x1, -R2 ;  /* 0x000000010303e824 */ /* 0x000fe400078e0a02 */
[----:B------:R-:W-:Y:S02]  /*a5e0*/  IMAD.MOV R8, RZ, RZ, -R8 ;  /* 0x000000ffff087224 */ /* 0x000fe400078e0a08 */
[----:B------:R-:W-:Y:S01]  /*a5f0*/  IMAD.HI.U32 R13, R0, R10, RZ ;  /* 0x0000000a000d7227 */ /* 0x000fe200078e00ff */
[----:B------:R-:W-:-:S03]  /*a600*/  ISETP.GT.U32.AND P6, PT, R2, R3, PT ;  /* 0x000000030200720c */ /* 0x000fc60003fc4070 */
[----:B------:R-:W-:Y:S02]  /*a610*/  IMAD.MOV R9, RZ, RZ, -R9 ;  /* 0x000000ffff097224 */ /* 0x000fe400078e0a09 */
[C---:B------:R-:W-:Y:S02]  /*a620*/  IMAD R6, R2.reuse, R8, R6 ;  /* 0x0000000802067224 */ /* 0x040fe400078e0206 */
[----:B------:R-:W-:Y:S02]  /*a630*/  IMAD.MOV R13, RZ, RZ, -R13 ;  /* 0x000000ffff0d7224 */ /* 0x000fe400078e0a0d */
[C---:B------:R-:W-:Y:S01]  /*a640*/  IMAD R4, R2.reuse, R9, R4 ;  /* 0x0000000902047224 */ /* 0x040fe200078e0204 */
[C---:B------:R-:W-:Y:S01]  /*a650*/  ISETP.GT.U32.AND P5, PT, R2.reuse, R6, PT ;  /* 0x000000060200720c */ /* 0x040fe20003fa4070 */
[----:B------:R-:W-:-:S03]  /*a660*/  IMAD R10, R2, R13, R10 ;  /* 0x0000000d020a7224 */ /* 0x000fc600078e020a */
[C---:B------:R-:W-:Y:S01]  /*a670*/  ISETP.GT.U32.AND P4, PT, R2.reuse, R4, PT ;  /* 0x000000040200720c */ /* 0x040fe20003f84070 */
[----:B------:R-:W-:Y:S01]  /*a680*/  @!P6 IMAD.IADD R3, R3, 0x1, -R2 ;  /* 0x000000010303e824 */ /* 0x000fe200078e0a02 */
[----:B--2---:R-:W-:Y:S02]  /*a690*/  IABS R11, R14 ;  /* 0x0000000e000b7213 */ /* 0x004fe40000000000 */
[----:B------:R-:W-:-:S03]  /*a6a0*/  ISETP.GT.U32.AND P6, PT, R2, R10, PT ;  /* 0x0000000a0200720c */ /* 0x000fc60003fc4070 */
[----:B------:R-:W-:-:S04]  /*a6b0*/  IMAD.HI.U32 R9, R0, R11, RZ ;  /* 0x0000000b00097227 */ /* 0x000fc800078e00ff */
[----:B------:R-:W-:Y:S02]  /*a6c0*/  IMAD.MOV R9, RZ, RZ, -R9 ;  /* 0x000000ffff097224 */ /* 0x000fe400078e0a09 */
[--C-:B------:R-:W-:Y:S02]  /*a6d0*/  @!P5 IMAD.IADD R6, R6, 0x1, -R2.reuse ;  /* 0x000000010606d824 */ /* 0x100fe400078e0a02 */
[--C-:B------:R-:W-:Y:S02]  /*a6e0*/  @!P4 IMAD.IADD R4, R4, 0x1, -R2.reuse ;  /* 0x000000010404c824 */ /* 0x100fe400078e0a02 */
[C---:B------:R-:W-:Y:S01]  /*a6f0*/  IMAD R11, R2.reuse, R9, R11 ;  /* 0x00000009020b7224 */ /* 0x040fe200078e020b */
[----:B------:R-:W-:Y:S01]  /*a700*/  ISETP.GT.U32.AND P4, PT, R2, R6, PT ;  /* 0x000000060200720c */ /* 0x000fe20003f84070 */
[----:B------:R-:W-:Y:S02]  /*a710*/  @!P6 IMAD.IADD R10, R10, 0x1, -R2 ;  /* 0x000000010a0ae824 */ /* 0x000fe400078e0a02 */
[----:B------:R-:W-:Y:S01]  /*a720*/  @!P3 IMAD.MOV R3, RZ, RZ, -R3 ;  /* 0x000000ffff03b224 */ /* 0x000fe200078e0a03 */
[----:B------:R-:W-:-:S02]  /*a730*/  ISETP.GT.U32.AND P3, PT, R2, R4, PT ;  /* 0x000000040200720c */ /* 0x000fc40003f64070 */
[----:B------:R-:W-:-:S07]  /*a740*/  ISETP.GT.U32.AND P6, PT, R2, R10, PT ;  /* 0x0000000a0200720c */ /* 0x000fce0003fc4070 */
[----:B------:R-:W-:-:S04]  /*a750*/  @!P4 IMAD.IADD R6, R6, 0x1, -R2 ;  /* 0x000000010606c824 */ /* 0x000fc800078e0a02 */
[--C-:B------:R-:W-:Y:S02]  /*a760*/  @!P3 IMAD.IADD R4, R4, 0x1, -R2.reuse ;  /* 0x000000010404b824 */ /* 0x100fe400078e0a02 */
[----:B------:R-:W-:Y:S01]  /*a770*/  @!P6 IMAD.IADD R10, R10, 0x1, -R2 ;  /* 0x000000010a0ae824 */ /* 0x000fe200078e0a02 */
[----:B------:R-:W-:Y:S02]  /*a780*/  ISETP.GE.AND P2, PT, R29, RZ, PT ;  /* 0x000000ff1d00720c */ /* 0x000fe40003f46270 */
[----:B------:R-:W2:Y:S04]  /*a790*/  LDL.LU R29, [R1+0x50] ;  /* 0x00005000011d7983 */ /* 0x000ea80000300800 */
[----:B------:R-:W-:Y:S04]  /*a7a0*/  STL [R1+0x914], R3 ;  /* 0x0009140301007387 */ /* 0x000fe80000100800 */
[----:B------:R0:W-:Y:S02]  /*a7b0*/  STL [R1+0x542c], R10 ;  /* 0x00542c0a01007387 */ /* 0x0001e40000100800 */
[----:B0-----:R-:W-:-:S04]  /*a7c0*/  IMAD.MOV.U32 R10, RZ, RZ, R6 ;  /* 0x000000ffff0a7224 */ /* 0x001fc800078e0006 */
[----:B------:R-:W-:Y:S01]  /*a7d0*/  @!P1 IMAD.MOV R10, RZ, RZ, -R10 ;  /* 0x000000ffff0a9224 */ /* 0x000fe200078e0a0a */
[----:B---3--:R-:W-:Y:S02]  /*a7e0*/  IABS R7, R18 ;  /* 0x0000001200077213 */ /* 0x008fe40000000000 */
[----:B----4-:R-:W-:-:S03]  /*a7f0*/  IABS R8, R28 ;  /* 0x0000001c00087213 */ /* 0x010fc60000000000 */
[----:B------:R-:W-:Y:S01]  /*a800*/  IMAD.HI.U32 R13, R0, R7, RZ ;  /* 0x00000007000d7227 */ /* 0x000fe200078e00ff */
[----:B-----5:R-:W-:-:S03]  /*a810*/  IABS R9, R12 ;  /* 0x0000000c00097213 */ /* 0x020fc60000000000 */
[----:B------:R-:W-:-:S04]  /*a820*/  IMAD.HI.U32 R12, R0, R8, RZ ;  /* 0x00000008000c7227 */ /* 0x000fc800078e00ff */
[----:B------:R-:W-:Y:S02]  /*a830*/  IMAD.MOV R13, RZ, RZ, -R13 ;  /* 0x000000ffff0d7224 */ /* 0x000fe400078e0a0d */
[----:B------:R-:W-:Y:S02]  /*a840*/  IMAD.MOV R12, RZ, RZ, -R12 ;  /* 0x000000ffff0c7224 */ /* 0x000fe400078e0a0c */
[C---:B------:R-:W-:Y:S02]  /*a850*/  IMAD R7, R2.reuse, R13, R7 ;  /* 0x0000000d02077224 */ /* 0x040fe400078e0207 */
[----:B------:R-:W-:-:S03]  /*a860*/  IMAD R8, R2, R12, R8 ;  /* 0x0000000c02087224 */ /* 0x000fc600078e0208 */
[C---:B------:R-:W-:Y:S02]  /*a870*/  ISETP.GT.U32.AND P4, PT, R2.reuse, R7, PT ;  /* 0x000000070200720c */ /* 0x040fe40003f84070 */
[----:B------:R-:W-:Y:S01]  /*a880*/  ISETP.GT.U32.AND P3, PT, R2, R8, PT ;  /* 0x000000080200720c */ /* 0x000fe20003f64070 */
[----:B------:R-:W-:Y:S01]  /*a890*/  IMAD.HI.U32 R12, R0, R9, RZ ;  /* 0x00000009000c7227 */ /* 0x000fe200078e00ff */
[----:B------:R-:W-:-:S03]  /*a8a0*/  IABS R3, R16 ;  /* 0x0000001000037213 */ /* 0x000fc60000000000 */
[----:B------:R-:W-:Y:S01]  /*a8b0*/  IMAD.MOV R12, RZ, RZ, -R12 ;  /* 0x000000ffff0c7224 */ /* 0x000fe200078e0a0c */
[----:B------:R0:W-:Y:S03]  /*a8c0*/  STL [R1+0x5428], R15 ;  /* 0x0054280f01007387 */ /* 0x0001e60000100800 */
[----:B------:R-:W-:Y:S01]  /*a8d0*/  IMAD R9, R2, R12, R9 ;  /* 0x0000000c02097224 */ /* 0x000fe200078e0209 */
[----:B------:R-:W3:Y:S01]  /*a8e0*/  LDL.LU R16, [R1+0x54] ;  /* 0x0000540001107983 */ /* 0x000ee20000300800 */
[--C-:B------:R-:W-:Y:S01]  /*a8f0*/  @!P4 IMAD.IADD R7, R7, 0x1, -R2.reuse ;  /* 0x000000010707c824 */ /* 0x100fe200078e0a02 */
[----:B------:R-:W-:Y:S01]  /*a900*/  ISETP.GE.AND P4, PT, R18, RZ, PT ;  /* 0x000000ff1200720c */ /* 0x000fe20003f86270 */
[----:B------:R-:W-:Y:S01]  /*a910*/  @!P3 IMAD.IADD R8, R8, 0x1, -R2 ;  /* 0x000000010808b824 */ /* 0x000fe200078e0a02 */
[----:B------:R-:W-:Y:S01]  /*a920*/  ISETP.GE.AND P3, PT, R28, RZ, PT ;  /* 0x000000ff1c00720c */ /* 0x000fe20003f66270 */
[----:B------:R-:W4:Y:S01]  /*a930*/  LDL.LU R18, [R1+0x58] ;  /* 0x0000580001127983 */ /* 0x000f220000300800 */
[----:B------:R-:W-:Y:S01]  /*a940*/  IABS R12, R15 ;  /* 0x0000000f000c7213 */ /* 0x000fe20000000000 */
[----:B------:R-:W-:-:S02]  /*a950*/  IMAD.MOV.U32 R28, RZ, RZ, R24 ;  /* 0x000000ffff1c7224 */ /* 0x000fc400078e0018 */
[----:B------:R-:W5:Y:S01]  /*a960*/  LDL.LU R24, [R1+0x5c] ;  /* 0x00005c0001187983 */ /* 0x000f620000300800 */
[----:B0-----:R-:W-:-:S03]  /*a970*/  IMAD.MOV.U32 R15, RZ, RZ, R4 ;  /* 0x000000ffff0f7224 */ /* 0x001fc600078e0004 */
[----:B------:R-:W2:Y:S04]  /*a980*/  LDL.LU R4, [R1+0x48] ;  /* 0x0000480001047983 */ /* 0x000ea80000300800 */
[----:B------:R0:W-:Y:S04]  /*a990*/  STL [R1+0x908], R10 ;  /* 0x0009080a01007387 */ /* 0x0001e80000100800 */
[----:B0-----:R-:W2:Y:S01]  /*a9a0*/  LDL.LU R10, [R1+0x542c] ;  /* 0x00542c00010a7983 */ /* 0x001ea20000300800 */
[----:B------:R-:W-:-:S05]  /*a9b0*/  @!P0 IMAD.MOV R15, RZ, RZ, -R15 ;  /* 0x000000ffff0f8224 */ /* 0x000fca00078e0a0f */
[----:B------:R2:W-:Y:S01]  /*a9c0*/  STL [R1+0x904], R15 ;  /* 0x0009040f01007387 */ /* 0x0005e20000100800 */
[----:B------:R-:W-:-:S13]  /*a9d0*/  ISETP.GT.U32.AND P5, PT, R2, R11, PT ;  /* 0x0000000b0200720c */ /* 0x000fda0003fa4070 */
[----:B------:R-:W-:-:S05]  /*a9e0*/  @!P5 IMAD.IADD R11, R11, 0x1, -R2 ;  /* 0x000000010b0bd824 */ /* 0x000fca00078e0a02 */
[----:B------:R-:W-:Y:S02]  /*a9f0*/  ISETP.GT.U32.AND P5, PT, R2, R11, PT ;  /* 0x0000000b0200720c */ /* 0x000fe40003fa4070 */
[----:B------:R-:W-:Y:S01]  /*aa00*/  ISETP.GE.AND P6, PT, R14, RZ, PT ;  /* 0x000000ff0e00720c */ /* 0x000fe20003fc6270 */
[----:B------:R-:W-:-:S10]  /*aa10*/  IMAD.HI.U32 R14, R0, R3, RZ ;  /* 0x00000003000e7227 */ /* 0x000fd400078e00ff */
[----:B------:R-:W-:Y:S01]  /*aa20*/  @!P5 IMAD.IADD R11, R11, 0x1, -R2 ;  /* 0x000000010b0bd824 */ /* 0x000fe200078e0a02 */
[----:B------:R-:W-:Y:S01]  /*aa30*/  ISETP.GT.U32.AND P5, PT, R2, R9, PT ;  /* 0x000000090200720c */ /* 0x000fe20003fa4070 */
[----:B--2---:R-:W-:Y:S02]  /*aa40*/  IMAD.MOV.U32 R15, RZ, RZ, R10 ;  /* 0x000000ffff0f7224 */ /* 0x004fe400078e000a */
[----:B------:R-:W2:Y:S02]  /*aa50*/  LDL.LU R10, [R1+0x44] ;  /* 0x00004400010a7983 */ /* 0x000ea40000300800 */
[----:B------:R-:W-:-:S05]  /*aa60*/  @!P2 IMAD.MOV R15, RZ, RZ, -R15 ;  /* 0x000000ffff0fa224 */ /* 0x000fca00078e0a0f */
[----:B------:R0:W-:Y:S04]  /*aa70*/  STL [R1+0x900], R15 ;  /* 0x0009000f01007387 */ /* 0x0001e80000100800 */
[----:B0-----:R-:W3:Y:S01]  /*aa80*/  LDL.LU R15, [R1+0x5428] ;  /* 0x00542800010f7983 */ /* 0x001ee20000300800 */
[----:B------:R-:W-:Y:S02]  /*aa90*/  IMAD.MOV R14, RZ, RZ, -R14 ;  /* 0x000000ffff0e7224 */ /* 0x000fe400078e0a0e */
[----:B------:R-:W-:Y:S01]  /*aaa0*/  @!P5 IMAD.IADD R9, R9, 0x1, -R2 ;  /* 0x000000010909d824 */ /* 0x000fe200078e0a02 */
[C---:B------:R-:W-:Y:S01]  /*aab0*/  ISETP.GT.U32.AND P5, PT, R2.reuse, R8, PT ;  /* 0x000000080200720c */ /* 0x040fe20003fa4070 */
[----:B------:R-:W-:Y:S01]  /*aac0*/  IMAD R14, R2, R14, R3 ;  /* 0x0000000e020e7224 */ /* 0x000fe200078e0203 */
[----:B------:R-:W-:Y:S01]  /*aad0*/  IABS R13, R29 ;  /* 0x0000001d000d7213 */ /* 0x000fe20000000000 */
[----:B------:R-:W-:-:S04]  /*aae0*/  IMAD.HI.U32 R3, R0, R12, RZ ;  /* 0x0000000c00037227 */ /* 0x000fc800078e00ff */
[----:B------:R-:W-:Y:S01]  /*aaf0*/  @!P6 IMAD.MOV R11, RZ, RZ, -R11 ;  /* 0x000000ffff0be224 */ /* 0x000fe200078e0a0b */
[----:B------:R-:W-:Y:S01]  /*ab00*/  ISETP.GT.U32.AND P6, PT, R2, R14, PT ;  /* 0x0000000e0200720c */ /* 0x000fe20003fc4070 */
[----:B------:R-:W-:Y:S02]  /*ab10*/  IMAD.MOV R3, RZ, RZ, -R3 ;  /* 0x000000ffff037224 */ /* 0x000fe400078e0a03 */
[----:B------:R-:W-:-:S04]  /*ab20*/  IMAD.HI.U32 R6, R0, R13, RZ ;  /* 0x0000000d00067227 */ /* 0x000fc800078e00ff */
[C---:B------:R-:W-:Y:S02]  /*ab30*/  IMAD R3, R2.reuse, R3, R12 ;  /* 0x0000000302037224 */ /* 0x040fe400078e020c */
[----:B------:R-:W-:Y:S01]  /*ab40*/  IMAD.MOV R6, RZ, RZ, -R6 ;  /* 0x000000ffff067224 */ /* 0x000fe200078e0a06 */
[----:B------:R-:W-:Y:S01]  /*ab50*/  ISETP.GT.U32.AND P1, PT, R2, R7, PT ;  /* 0x000000070200720c */ /* 0x000fe20003f24070 */
[--C-:B------:R-:W-:Y:S01]  /*ab60*/  @!P5 IMAD.IADD R8, R8, 0x1, -R2.reuse ;  /* 0x000000010808d824 */ /* 0x100fe200078e0a02 */
[C---:B------:R-:W-:Y:S01]  /*ab70*/  ISETP.GT.U32.AND P5, PT, R2.reuse, R3, PT ;  /* 0x000000030200720c */ /* 0x040fe20003fa4070 */
[----:B------:R-:W-:Y:S02]  /*ab80*/  IMAD R13, R2, R6, R13 ;  /* 0x00000006020d7224 */ /* 0x000fe400078e020d */
[----:B------:R-:W-:-:S03]  /*ab90*/  @!P6 IMAD.IADD R14, R14, 0x1, -R2 ;  /* 0x000000010e0ee824 */ /* 0x000fc600078e0a02 */
[C---:B------:R-:W-:Y:S02]  /*aba0*/  ISETP.GT.U32.AND P6, PT, R2.reuse, R13, PT ;  /* 0x0000000d0200720c */ /* 0x040fe40003fc4070 */
[----:B------:R-:W-:-:S03]  /*abb0*/  ISETP.GT.U32.AND P0, PT, R2, R9, PT ;  /* 0x000000090200720c */ /* 0x000fc60003f04070 */
[--C-:B------:R-:W-:Y:S02]  /*abc0*/  @!P1 IMAD.IADD R7, R7, 0x1, -R2.reuse ;  /* 0x0000000107079824 */ /* 0x100fe400078e0a02 */
[----:B------:R-:W-:Y:S01]  /*abd0*/  @!P5 IMAD.IADD R3, R3, 0x1, -R2 ;  /* 0x000000010303d824 */ /* 0x000fe200078e0a02 */
[----:B------:R-:W-:Y:S01]  /*abe0*/  ISETP.GT.U32.AND P5, PT, R2, R14, PT ;  /* 0x0000000e0200720c */ /* 0x000fe20003fa4070 */
[----:B------:R-:W-:-:S04]  /*abf0*/  IMAD.MOV.U32 R12, RZ, RZ, R7 ;  /* 0x000000ffff0c7224 */ /* 0x000fc800078e0007 */
[----:B------:R-:W-:Y:S02]  /*ac00*/  @!P6 IMAD.IADD R13, R13, 0x1, -R2 ;  /* 0x000000010d0de824 */ /* 0x000fe400078e0a02 */
[----:B------:R-:W-:Y:S01]  /*ac10*/  @!P4 IMAD.MOV R12, RZ, RZ, -R12 ;  /* 0x000000ffff0cc224 */ /* 0x000fe200078e0a0c */
[----:B------:R-:W-:Y:S01]  /*ac20*/  ISETP.GE.AND P1, PT, R4, RZ, PT ;  /* 0x000000ff0400720c */ /* 0x000fe20003f26270 */
[----:B------:R-:W-:Y:S02]  /*ac30*/  @!P0 IMAD.IADD R9, R9, 0x1, -R2 ;  /* 0x0000000109098824 */ /* 0x000fe400078e0a02 */
[----:B------:R-:W-:Y:S01]  /*ac40*/  @!P3 IMAD.MOV R8, RZ, RZ, -R8 ;  /* 0x000000ffff08b224 */ /* 0x000fe200078e0a08 */
[----:B------:R-:W-:Y:S01]  /*ac50*/  ISETP.GT.U32.AND P3, PT, R2, R13, PT ;  /* 0x0000000d0200720c */ /* 0x000fe20003f64070 */
[----:B------:R-:W-:Y:S01]  /*ac60*/  STL [R1+0x8fc], R11 ;  /* 0x0008fc0b01007387 */ /* 0x000fe20000100800 */
[----:B------:R-:W-:Y:S01]  /*ac70*/  ISETP.GE.AND P4, PT, R29, RZ, PT ;  /* 0x000000ff1d00720c */ /* 0x000fe20003f86270 */
[----:B------:R-:W-:-:S02]  /*ac80*/  @!P5 IMAD.IADD R14, R14, 0x1, -R2 ;  /* 0x000000010e0ed824 */ /* 0x000fc400078e0a02 */
[----:B------:R0:W-:Y:S04]  /*ac90*/  STL [R1+0x8f0], R12 ;  /* 0x0008f00c01007387 */ /* 0x0001e80000100800 */
[----:B------:R-:W5:Y:S04]  /*aca0*/  LDL.LU R29, [R1+0x64] ;  /* 0x00006400011d7983 */ /* 0x000f680000300800 */
[----:B------:R1:W-:Y:S01]  /*acb0*/  STL [R1+0x8ec], R8 ;  /* 0x0008ec0801007387 */ /* 0x0003e20000100800 */
[----:B0-----:R-:W-:-:S03]  /*acc0*/  IMAD.MOV.U32 R12, RZ, RZ, R9 ;  /* 0x000000ffff0c7224 */ /* 0x001fc600078e0009 */
[----:B------:R-:W5:Y:S01]  /*acd0*/  LDL.LU R9, [R1+0x60] ;  /* 0x0000600001097983 */ /* 0x000f620000300800 */
[----:B------:R-:W-:Y:S02]  /*ace0*/  @!P3 IMAD.IADD R13, R13, 0x1, -R2 ;  /* 0x000000010d0db824 */ /* 0x000fe400078e0a02 */
[----:B-1----:R-:W-:-:S04]  /*acf0*/  IMAD.MOV.U32 R8, RZ, RZ, R14 ;  /* 0x000000ffff087224 */ /* 0x002fc800078e000e */
[----:B------:R-:W-:Y:S01]  /*ad00*/  @!P1 IMAD.MOV R8, RZ, RZ, -R8 ;  /* 0x000000ffff089224 */ /* 0x000fe200078e0a08 */
[----:B------:R-:W-:-:S13]  /*ad10*/  ISETP.GT.U32.AND P6, PT, R2, R3, PT ;  /* 0x000000030200720c */ /* 0x000fda0003fc4070 */
[----:B------:R-:W-:Y:S01]  /*ad20*/  @!P6 IMAD.IADD R3, R3, 0x1, -R2 ;  /* 0x000000010303e824 */ /* 0x000fe200078e0a02 */
[----:B--2---:R-:W-:-:S13]  /*ad30*/  ISETP.GE.AND P2, PT, R10, RZ, PT ;  /* 0x000000ff0a00720c */ /* 0x004fda0003f46270 */
[----:B------:R-:W-:Y:S01]  /*ad40*/  @!P2 IMAD.MOV R12, RZ, RZ, -R12 ;  /* 0x000000ffff0ca224 */ /* 0x000fe200078e0a0c */
[----:B---3--:R-:W-:Y:S02]  /*ad50*/  ISETP.GE.AND P0, PT, R15, RZ, PT ;  /* 0x000000ff0f00720c */ /* 0x008fe40003f06270 */
[----:B------:R-:W2:Y:S04]  /*ad60*/  LDL R15, [R1+0x70] ;  /* 0x00007000010f7983 */ /* 0x000ea80000100800 */
[----:B------:R-:W-:Y:S04]  /*ad70*/  STL [R1+0x8e8], R12 ;  /* 0x0008e80c01007387 */ /* 0x000fe80000100800 */
[----:B------:R-:W-:Y:S04]  /*ad80*/  STL [R1+0x8e4], R8 ;  /* 0x0008e40801007387 */ /* 0x000fe80000100800 */
[----:B------:R0:W-:Y:S04]  /*ad90*/  STL [R1+0x5424], R13 ;  /* 0x0054240d01007387 */ /* 0x0001e80000100800 */
[----:B0-----:R-:W3:Y:S01]  /*ada0*/  LDL.LU R13, [R1+0x6c] ;  /* 0x00006c00010d7983 */ /* 0x001ee20000300800 */
[----:B------:R-:W-:-:S05]  /*adb0*/  @!P0 IMAD.MOV R3, RZ, RZ, -R3 ;  /* 0x000000ffff038224 */ /* 0x000fca00078e0a03 */
[----:B------:R0:W-:Y:S04]  /*adc0*/  STL [R1+0x8dc], R3 ;  /* 0x0008dc0301007387 */ /* 0x0001e80000100800 */
[----:B------:R-:W3:Y:S04]  /*add0*/  LDL R14, [R1+0x74] ;  /* 0x00007400010e7983 */ /* 0x000ee80000100800 */
[----:B------:R-:W3:Y:S01]  /*ade0*/  LDL R12, [R1+0x78] ;  /* 0x00007800010c7983 */ /* 0x000ee20000100800 */
[----:B------:R-:W-:Y:S02]  /*adf0*/  IABS R6, R16 ;  /* 0x0000001000067213 */ /* 0x000fe40000000000 */
[----:B----4-:R-:W-:-:S03]  /*ae00*/  IABS R4, R18 ;  /* 0x0000001200047213 */ /* 0x010fc60000000000 */
[----:B------:R-:W-:Y:S01]  /*ae10*/  IMAD.HI.U32 R7, R0, R6, RZ ;  /* 0x0000000600077227 */ /* 0x000fe200078e00ff */
[----:B-----5:R-:W-:-:S03]  /*ae20*/  IABS R10, R24 ;  /* 0x00000018000a7213 */ /* 0x020fc60000000000 */
[----:B------:R-:W-:Y:S02]  /*ae30*/  IMAD.MOV R7, RZ, RZ, -R7 ;  /* 0x000000ffff077224 */ /* 0x000fe400078e0a07 */
[----:B------:R-:W-:-:S04]  /*ae40*/  IMAD.HI.U32 R11, R0, R4, RZ ;  /* 0x00000004000b7227 */ /* 0x000fc800078e00ff */
[----:B------:R-:W-:Y:S02]  /*ae50*/  IMAD R6, R2, R7, R6 ;  /* 0x0000000702067224 */ /* 0x000fe400078e0206 */
[----:B------:R-:W-:-:S03]  /*ae60*/  IMAD.HI.U32 R7, R0, R10, RZ ;  /* 0x0000000a00077227 */ /* 0x000fc600078e00ff */
[C---:B------:R-:W-:Y:S01]  /*ae70*/  ISETP.GT.U32.AND P5, PT, R2.reuse, R6, PT ;  /* 0x000000060200720c */ /* 0x040fe20003fa4070 */
[----:B------:R-:W-:Y:S02]  /*ae80*/  IMAD.MOV R11, RZ, RZ, -R11 ;  /* 0x000000ffff0b7224 */ /* 0x000fe400078e0a0b */
[----:B------:R-:W-:Y:S02]  /*ae90*/  IMAD.MOV R7, RZ, RZ, -R7 ;  /* 0x000000ffff077224 */ /* 0x000fe400078e0a07 */
[C---:B------:R-:W-:Y:S02]  /*aea0*/  IMAD R4, R2.reuse, R11, R4 ;  /* 0x0000000b02047224 */ /* 0x040fe400078e0204 */
[----:B------:R-:W-:Y:S01]  /*aeb0*/  IMAD R7, R2, R7, R10 ;  /* 0x0000000702077224 */ /* 0x000fe200078e020a */
[----:B------:R-:W-:Y:S01]  /*aec0*/  ISETP.GE.AND P0, PT, R24, RZ, PT ;  /* 0x000000ff1800720c */ /* 0x000fe20003f06270 */
[----:B------:R-:W4:Y:S01]  /*aed0*/  LDL R10, [R1+0x80] ;  /* 0x00008000010a7983 */ /* 0x000f220000100800 */
[----:B------:R-:W-:-:S02]  /*aee0*/  ISETP.GT.U32.AND P6, PT, R2, R4, PT ;  /* 0x000000040200720c */ /* 0x000fc40003fc4070 */
[----:B------:R-:W-:Y:S01]  /*aef0*/  ISETP.GT.U32.AND P3, PT, R2, R7, PT ;  /* 0x000000070200720c */ /* 0x000fe20003f64070 */
[----:B------:R-:W-:Y:S01]  /*af00*/  @!P5 IMAD.IADD R6, R6, 0x1, -R2 ;  /* 0x000000010606d824 */ /* 0x000fe200078e0a02 */
[----:B------:R-:W-:Y:S01]  /*af10*/  ISETP.GE.AND P1, PT, R18, RZ, PT ;  /* 0x000000ff1200720c */ /* 0x000fe20003f26270 */
[----:B------:R-:W-:Y:S01]  /*af20*/  IMAD.MOV.U32 R24, RZ, RZ, R23 ;  /* 0x000000ffff187224 */ /* 0x000fe200078e0017 */
[----:B------:R-:W-:Y:S01]  /*af30*/  ISETP.GE.AND P2, PT, R16, RZ, PT ;  /* 0x000000ff1000720c */ /* 0x000fe20003f46270 */
[----:B------:R-:W5:Y:S01]  /*af40*/  LDL R11, [R1+0x7c] ;  /* 0x00007c00010b7983 */ /* 0x000f620000100800 */
[----:B------:R-:W-:Y:S01]  /*af50*/  ISETP.GT.U32.AND P5, PT, R2, R6, PT ;  /* 0x000000060200720c */ /* 0x000fe20003fa4070 */
[----:B------:R-:W-:Y:S01]  /*af60*/  IMAD.MOV.U32 R23, RZ, RZ, R20 ;  /* 0x000000ffff177224 */ /* 0x000fe200078e0014 */
[----:B------:R-:W-:Y:S01]  /*af70*/  IABS R18, R9 ;  /* 0x0000000900127213 */ /* 0x000fe20000000000 */
[----:B------:R-:W-:Y:S02]  /*af80*/  IMAD.MOV.U32 R20, RZ, RZ, R17 ;  /* 0x000000ffff147224 */ /* 0x000fe400078e0011 */
[--C-:B------:R-:W-:Y:S01]  /*af90*/  @!P6 IMAD.IADD R4, R4, 0x1, -R2.reuse ;  /* 0x000000010404e824 */ /* 0x100fe200078e0a02 */
[----:B------:R-:W-:Y:S01]  /*afa0*/  IABS R17, R29 ;  /* 0x0000001d00117213 */ /* 0x000fe20000000000 */
[----:B------:R-:W-:-:S02]  /*afb0*/  @!P3 IMAD.IADD R7, R7, 0x1, -R2 ;  /* 0x000000010707b824 */ /* 0x000fc400078e0a02 */
[----:B------:R-:W-:Y:S01]  /*afc0*/  IMAD.HI.U32 R8, R0, R18, RZ ;  /* 0x0000001200087227 */ /* 0x000fe200078e00ff */
[C---:B------:R-:W-:Y:S02]  /*afd0*/  ISETP.GT.U32.AND P6, PT, R2.reuse, R4, PT ;  /* 0x000000040200720c */ /* 0x040fe40003fc4070 */
[----:B------:R-:W-:Y:S01]  /*afe0*/  ISETP.GT.U32.AND P3, PT, R2, R7, PT ;  /* 0x000000070200720c */ /* 0x000fe20003f64070 */
[----:B0-----:R-:W-:-:S04]  /*aff0*/  IMAD.HI.U32 R3, R0, R17, RZ ;  /* 0x0000001100037227 */ /* 0x001fc800078e00ff */
[----:B------:R-:W-:Y:S02]  /*b000*/  IMAD.MOV R8, RZ, RZ, -R8 ;  /* 0x000000ffff087224 */ /* 0x000fe400078e0a08 */
[----:B------:R-:W-:Y:S01]  /*b010*/  @!P5 IMAD.IADD R6, R6, 0x1, -R2 ;  /* 0x000000010606d824 */ /* 0x000fe200078e0a02 */
[----:B------:R-:W-:Y:S01]  /*b020*/  ISETP.GE.AND P5, PT, R9, RZ, PT ;  /* 0x000000ff0900720c */ /* 0x000fe20003fa6270 */
[----:B------:R-:W-:Y:S02]  /*b030*/  IMAD.MOV R9, RZ, RZ, -R3 ;  /* 0x000000ffff097224 */ /* 0x000fe400078e0a03 */
[C---:B------:R-:W-:Y:S02]  /*b040*/  IMAD R18, R2.reuse, R8, R18 ;  /* 0x0000000802127224 */ /* 0x040fe400078e0212 */
[----:B------:R-:W-:Y:S02]  /*b050*/  IMAD R17, R2, R9, R17 ;  /* 0x0000000902117224 */ /* 0x000fe400078e0211 */
[--C-:B------:R-:W-:Y:S01]  /*b060*/  @!P6 IMAD.IADD R4, R4, 0x1, -R2.reuse ;  /* 0x000000010404e824 */ /* 0x100fe200078e0a02 */
[C---:B------:R-:W-:Y:S01]  /*b070*/  ISETP.GT.U32.AND P6, PT, R2.reuse, R18, PT ;  /* 0x000000120200720c */ /* 0x040fe20003fc4070 */
[--C-:B------:R-:W-:Y:S01]  /*b080*/  @!P3 IMAD.IADD R7, R7, 0x1, -R2.reuse ;  /* 0x000000010707b824 */ /* 0x100fe200078e0a02 */
[----:B------:R-:W-:Y:S01]  /*b090*/  ISETP.GT.U32.AND P3, PT, R2, R17, PT ;  /* 0x000000110200720c */ /* 0x000fe20003f64070 */
[----:B------:R-:W5:Y:S10]  /*b0a0*/  LDL R9, [R1+0x84] ;  /* 0x0000840001097983 */ /* 0x000f740000100800 */
[----:B------:R-:W-:-:S02]  /*b0b0*/  @!P6 IMAD.IADD R18, R18, 0x1, -R2 ;  /* 0x000000011212e824 */ /* 0x000fc400078e0a02 */
[----:B------:R-:W-:-:S05]  /*b0c0*/  @!P3 IMAD.IADD R17, R17, 0x1, -R2 ;  /* 0x000000011111b824 */ /* 0x000fca00078e0a02 */
[----:B------:R-:W-:Y:S01]  /*b0d0*/  STL [R1+0x5420], R17 ;  /* 0x0054201101007387 */ /* 0x000fe20000100800 */
[----:B--2---:R-:W-:-:S05]  /*b0e0*/  IABS R15, R15 ;  /* 0x0000000f000f7213 */ /* 0x004fca0000000000 */
[----:B------:R-:W-:-:S04]  /*b0f0*/  IMAD.HI.U32 R3, R0, R15, RZ ;  /* 0x0000000f00037227 */ /* 0x000fc800078e00ff */
[----:B------:R-:W-:Y:S01]  /*b100*/  IMAD.MOV R3, RZ, RZ, -R3 ;  /* 0x000000ffff037224 */ /* 0x000fe200078e0a03 */
[----:B---3--:R-:W-:-:S05]  /*b110*/  IABS R16, R13 ;  /* 0x0000000d00107213 */ /* 0x008fca0000000000 */
[----:B------:R-:W-:-:S04]  /*b120*/  IMAD.HI.U32 R8, R0, R16, RZ ;  /* 0x0000001000087227 */ /* 0x000fc800078e00ff */
[----:B------:R-:W-:Y:S02]  /*b130*/  IMAD.MOV R8, RZ, RZ, -R8 ;  /* 0x000000ffff087224 */ /* 0x000fe400078e0a08 */
[C---:B------:R-:W-:Y:S02]  /*b140*/  IMAD R15, R2.reuse, R3, R15 ;  /* 0x00000003020f7224 */ /* 0x040fe400078e020f */
[----:B------:R-:W-:-:S03]  /*b150*/  IMAD R16, R2, R8, R16 ;  /* 0x0000000802107224 */ /* 0x000fc600078e0210 */
[C---:B------:R-:W-:Y:S02]  /*b160*/  ISETP.GT.U32.AND P3, PT, R2.reuse, R15, PT ;  /* 0x0000000f0200720c */ /* 0x040fe40003f64070 */
[----:B------:R-:W-:Y:S02]  /*b170*/  ISETP.GT.U32.AND P6, PT, R2, R16, PT ;  /* 0x000000100200720c */ /* 0x000fe40003fc4070 */
[----:B------:R-:W-:-:S09]  /*b180*/  IABS R14, R14 ;  /* 0x0000000e000e7213 */ /* 0x000fd20000000000 */
[--C-:B------:R-:W-:Y:S02]  /*b190*/  @!P3 IMAD.IADD R15, R15, 0x1, -R2.reuse ;  /* 0x000000010f0fb824 */ /* 0x100fe400078e0a02 */
[----:B------:R-:W-:-:S05]  /*b1a0*/  @!P6 IMAD.IADD R16, R16, 0x1, -R2 ;  /* 0x000000011010e824 */ /* 0x000fca00078e0a02 */
[----:B------:R0:W-:Y:S01]  /*b1b0*/  STL [R1+0x541c], R16 ;  /* 0x00541c1001007387 */ /* 0x0001e20000100800 */
[----:B------:R-:W-:-:S03]  /*b1c0*/  IMAD.HI.U32 R3, R0, R14, RZ ;  /* 0x0000000e00037227 */ /* 0x000fc600078e00ff */
[----:B0-----:R-:W2:Y:S04]  /*b1d0*/  LDL.LU R16, [R1+0x1e0] ;  /* 0x0001e00001107983 */ /* 0x001ea80000300800 */
[----:B------:R0:W-:Y:S01]  /*b1e0*/  STL [R1+0x5418], R15 ;  /* 0x0054180f01007387 */ /* 0x0001e20000100800 */
[----:B------:R-:W-:Y:S01]  /*b1f0*/  IABS R12, R12 ;  /* 0x0000000c000c7213 */ /* 0x000fe20000000000 */
[----:B------:R-:W-:Y:S02]  /*b200*/  IMAD.MOV R3, RZ, RZ, -R3 ;  /* 0x000000ffff037224 */ /* 0x000fe400078e0a03 */
[----:B0-----:R-:W-:Y:S02]  /*b210*/  IMAD.MOV.U32 R15, RZ, RZ, R13 ;  /* 0x000000ffff0f7224 */ /* 0x001fe400078e000d */
[----:B------:R-:W3:Y:S01]  /*b220*/  LDL.LU R13, [R1+0x5424] ;  /* 0x00542400010d7983 */ /* 0x000ee20000300800 */
[----:B------:R-:W-:-:S02]  /*b230*/  IMAD R14, R2, R3, R14 ;  /* 0x00000003020e7224 */ /* 0x000fc400078e020e */
[----:B------:R-:W-:-:S04]  /*b240*/  IMAD.HI.U32 R3, R0, R12, RZ ;  /* 0x0000000c00037227 */ /* 0x000fc800078e00ff */
[----:B------:R-:W-:-:S04]  /*b250*/  IMAD.MOV R3, RZ, RZ, -R3 ;  /* 0x000000ffff037224 */ /* 0x000fc800078e0a03 */
[----:B------:R-:W-:Y:S02]  /*b260*/  IMAD R3, R2, R3, R12 ;  /* 0x0000000302037224 */ /* 0x000fe400078e020c */
[----:B------:R-:W2:Y:S01]  /*b270*/  LDL.LU R12, [R1+0x88] ;  /* 0x00008800010c7983 */ /* 0x000ea20000300800 */
[----:B----4-:R-:W-:Y:S02]  /*b280*/  IABS R10, R10 ;  /* 0x0000000a000a7213 */ /* 0x010fe40000000000 */
[----:B-----5:R-:W-:Y:S02]  /*b290*/  IABS R11, R11 ;  /* 0x0000000b000b7213 */ /* 0x020fe40000000000 */
[----:B------:R-:W-:Y:S01]  /*b2a0*/  IABS R8, R9 ;  /* 0x0000000900087213 */ /* 0x000fe20000000000 */
[----:B------:R-:W-:-:S04]  /*b2b0*/  IMAD.HI.U32 R9, R0, R10, RZ ;  /* 0x0000000a00097227 */ /* 0x000fc800078e00ff */
[----:B------:R-:W-:Y:S02]  /*b2c0*/  IMAD.MOV R9, RZ, RZ, -R9 ;  /* 0x000000ffff097224 */ /* 0x000fe400078e0a09 */
[----:B------:R-:W-:Y:S02]  /*b2d0*/  IMAD.MOV.U32 R17, RZ, RZ, R22 ;  /* 0x000000ffff117224 */ /* 0x000fe400078e0016 */
[----:B------:R-:W-:Y:S02]  /*b2e0*/  IMAD.MOV.U32 R22, RZ, RZ, R19 ;  /* 0x000000ffff167224 */ /* 0x000fe400078e0013 */
[----:B------:R-:W-:-:S04]  /*b2f0*/  IMAD.HI.U32 R19, R0, R11, RZ ;  /* 0x0000000b00137227 */ /* 0x000fc800078e00ff */
[C---:B------:R-:W-:Y:S02]  /*b300*/  IMAD R9, R2.reuse, R9, R10 ;  /* 0x0000000902097224 */ /* 0x040fe400078e020a */
[----:B------:R-:W-:Y:S02]  /*b310*/  IMAD.MOV.U32 R10, RZ, RZ, R15 ;  /* 0x000000ffff0a7224 */ /* 0x000fe400078e000f */
[----:B------:R-:W-:Y:S01]  /*b320*/  IMAD.MOV R19, RZ, RZ, -R19 ;  /* 0x000000ffff137224 */ /* 0x000fe200078e0a13 */
[----:B------:R-:W-:Y:S01]  /*b330*/  ISETP.GE.AND P3, PT, R29, RZ, PT ;  /* 0x000000ff1d00720c */ /* 0x000fe20003f66270 */
[----:B------:R-:W-:Y:S02]  /*b340*/  IMAD.MOV.U32 R29, RZ, RZ, R24 ;  /* 0x000000ffff1d7224 */ /* 0x000fe400078e0018 */
[----:B------:R-:W-:Y:S02]  /*b350*/  IMAD R11, R2, R19, R11 ;  /* 0x00000013020b7224 */ /* 0x000fe400078e020b */
[----:B------:R-:W-:Y:S01]  /*b360*/  IMAD.MOV.U32 R24, RZ, RZ, R23 ;  /* 0x000000ffff187224 */ /* 0x000fe200078e0017 */
[----:B------:R-:W4:Y:S01]  /*b370*/  LDL.LU R19, [R1+0x41c] ;  /* 0x00041c0001137983 */ /* 0x000f220000300800 */
[----:B------:R-:W-:-:S02]  /*b380*/  IMAD.MOV.U32 R23, RZ, RZ, R20 ;  /* 0x000000ffff177224 */ /* 0x000fc400078e0014 */
[----:B------:R-:W-:-:S04]  /*b390*/  IMAD.HI.U32 R20, R0, R8, RZ ;  /* 0x0000000800147227 */ /* 0x000fc800078e00ff */
[----:B------:R-:W-:-:S04]  /*b3a0*/  IMAD.MOV R20, RZ, RZ, -R20 ;  /* 0x000000ffff147224 */ /* 0x000fc800078e0a14 */
[----:B------:R-:W-:Y:S02]  /*b3b0*/  IMAD R8, R2, R20, R8 ;  /* 0x0000001402087224 */ /* 0x000fe400078e0208 */
[----:B---3--:R-:W-:Y:S02]  /*b3c0*/  IMAD.MOV.U32 R15, RZ, RZ, R13 ;  /* 0x000000ffff0f7224 */ /* 0x008fe400078e000d */
[----:B------:R-:W-:Y:S02]  /*b3d0*/  IMAD.MOV.U32 R13, RZ, RZ, R17 ;  /* 0x000000ffff0d7224 */ /* 0x000fe400078e0011 */
[----:B------:R-:W-:Y:S02]  /*b3e0*/  @!P4 IMAD.MOV R15, RZ, RZ, -R15 ;  /* 0x000000ffff0fc224 */ /* 0x000fe400078e0a0f */
[----:B------:R-:W-:Y:S02]  /*b3f0*/  IMAD.MOV.U32 R17, RZ, RZ, R6 ;  /* 0x000000ffff117224 */ /* 0x000fe400078e0006 */
[----:B--2---:R-:W-:-:S02]  /*b400*/  IMAD.MOV.U32 R6, RZ, RZ, R16 ;  /* 0x000000ffff067224 */ /* 0x004fc400078e0010 */
[----:B------:R-:W-:Y:S02]  /*b410*/  IMAD.MOV.U32 R16, RZ, RZ, R4 ;  /* 0x000000ffff107224 */ /* 0x000fe400078e0004 */
[----:B------:R-:W2:Y:S01]  /*b420*/  LDL R4, [R1+0x8c] ;  /* 0x00008c0001047983 */ /* 0x000ea20000100800 */
[----:B------:R-:W-:-:S03]  /*b430*/  @!P2 IMAD.MOV R17, RZ, RZ, -R17 ;  /* 0x000000ffff11a224 */ /* 0x000fc600078e0a11 */
[----:B------:R0:W-:Y:S01]  /*b440*/  STL [R1+0x8c8], R15 ;  /* 0x0008c80f01007387 */ /* 0x0001e20000100800 */
[----:B------:R-:W-:Y:S02]  /*b450*/  @!P1 IMAD.MOV R16, RZ, RZ, -R16 ;  /* 0x000000ffff109224 */ /* 0x000fe400078e0a10 */
[----:B0-----:R-:W-:Y:S02]  /*b460*/  IMAD.MOV.U32 R15, RZ, RZ, R7 ;  /* 0x000000ffff0f7224 */ /* 0x001fe400078e0007 */
[----:B------:R-:W3:Y:S02]  /*b470*/  LDL.LU R7, [R1+0x1f4] ;  /* 0x0001f40001077983 */ /* 0x000ee40000300800 */
[----:B------:R-:W-:Y:S02]  /*b480*/  @!P0 IMAD.MOV R15, RZ, RZ, -R15 ;  /* 0x000000ffff0f8224 */ /* 0x000fe400078e0a0f */
[----:B------:R0:W-:Y:S01]  /*b490*/  STL [R1+0x8c4], R17 ;  /* 0x0008c41101007387 */ /* 0x0001e20000100800 */
[----:B------:R-:W-:Y:S01]  /*b4a0*/  IMAD.MOV.U32 R20, RZ, RZ, R6 ;  /* 0x000000ffff147224 */ /* 0x000fe200078e0006 */
[----:B------:R-:W-:-:S02]  /*b4b0*/  IABS R6, R12 ;  /* 0x0000000c00067213 */ /* 0x000fc40000000000 */
[----:B0-----:R-:W5:Y:S04]  /*b4c0*/  LDL.LU R17, [R1+0x5420] ;  /* 0x0054200001117983 */ /* 0x001f680000300800 */
[----:B------:R0:W-:Y:S04]  /*b4d0*/  STL [R1+0x8c0], R16 ;  /* 0x0008c01001007387 */ /* 0x0001e80000100800 */
[----:B0-----:R-:W2:Y:S04]  /*b4e0*/  LDL.LU R16, [R1+0x541c] ;  /* 0x00541c0001107983 */ /* 0x001ea80000300800 */
[----:B------:R0:W-:Y:S04]  /*b4f0*/  STL [R1+0x8bc], R15 ;  /* 0x0008bc0f01007387 */ /* 0x0001e80000100800 */
[----:B0-----:R-:W2:Y:S04]  /*b500*/  LDL.LU R15, [R1+0x5418] ;  /* 0x00541800010f7983 */ /* 0x001ea80000300800 */
[----:B------:R0:W-:Y:S04]  /*b510*/  STL [R1+0x5404], R12 ;  /* 0x0054040c01007387 */ /* 0x0001e80000100800 */
[----:B------:R1:W-:Y:S01]  /*b520*/  STL [R1+0x5414], R27 ;  /* 0x0054141b01007387 */ /* 0x0003e20000100800 */
[----:B0-----:R-:W-:-:S03]  /*b530*/  IMAD.MOV.U32 R12, RZ, RZ, R20 ;  /* 0x000000ffff0c7224 */ /* 0x001fc600078e0014 */
[----:B-1----:R-:W2:Y:S04]  /*b540*/  LDL.LU R27, [R1+0x70] ;  /* 0x00007000011b7983 */ /* 0x002ea80000300800 */
[----:B------:R0:W-:Y:S04]  /*b550*/  STL [R1+0x540c], R12 ;  /* 0x00540c0c01007387 */ /* 0x0001e80000100800 */
[----:B0-----:R-:W2:Y:S01]  /*b560*/  LDL.LU R12, [R1+0x78] ;  /* 0x00007800010c7983 */ /* 0x001ea20000300800 */
[----:B------:R-:W-:-:S13]  /*b570*/  ISETP.GT.U32.AND P4, PT, R2, R18, PT ;  /* 0x000000120200720c */ /* 0x000fda0003f84070 */
[----:B------:R-:W-:Y:S01]  /*b580*/  @!P4 IMAD.IADD R18, R18, 0x1, -R2 ;  /* 0x000000011212c824 */ /* 0x000fe200078e0a02 */
[----:B--2---:R0:W-:Y:S04]  /*b590*/  STL [R1+0x5410], R12 ;  /* 0x0054100c01007387 */ /* 0x0041e80000100800 */
[----:B0-----:R-:W2:Y:S01]  /*b5a0*/  LDL.LU R12, [R1+0x74] ;  /* 0x00007400010c7983 */ /* 0x001ea20000300800 */
[C---:B-----5:R-:W-:Y:S02]  /*b5b0*/  ISETP.GT.U32.AND P2, PT, R2.reuse, R17, PT ;  /* 0x000000110200720c */ /* 0x060fe40003f44070 */
[C---:B------:R-:W-:Y:S02]  /*b5c0*/  ISETP.GT.U32.AND P0, PT, R2.reuse, R15, PT ;  /* 0x0000000f0200720c */ /* 0x040fe40003f04070 */
[----:B------:R-:W-:-:S09]  /*b5d0*/  ISETP.GT.U32.AND P4, PT, R2, R3, PT ;  /* 0x000000030200720c */ /* 0x000fd20003f84070 */
[--C-:B------:R-:W-:Y:S01]  /*b5e0*/  @!P2 IMAD.IADD R17, R17, 0x1, -R2.reuse ;  /* 0x000000011111a824 */ /* 0x100fe200078e0a02 */
[----:B------:R-:W-:Y:S02]  /*b5f0*/  ISETP.GT.U32.AND P2, PT, R2, R11, PT ;  /* 0x0000000b0200720c */ /* 0x000fe40003f44070 */
[----:B------:R-:W-:Y:S01]  /*b600*/  IABS R4, R4 ;  /* 0x0000000400047213 */ /* 0x000fe20000000000 */
[----:B------:R-:W-:Y:S01]  /*b610*/  @!P0 IMAD.IADD R15, R15, 0x1, -R2 ;  /* 0x000000010f0f8824 */ /* 0x000fe200078e0a02 */
[----:B------:R-:W-:Y:S01]  /*b620*/  ISETP.GE.AND P0, PT, R10, RZ, PT ;  /* 0x000000ff0a00720c */ /* 0x000fe20003f06270 */
[----:B---3--:R-:W-:Y:S01]  /*b630*/  IMAD.MOV.U32 R20, RZ, RZ, R7 ;  /* 0x000000ffff147224 */ /* 0x008fe200078e0007 */
[----:B------:R0:W-:Y:S01]  /*b640*/  STL [R1+0x5408], R0 ;  /* 0x0054080001007387 */ /* 0x0001e20000100800 */
[----:B------:R-:W-:-:S04]  /*b650*/  IMAD.HI.U32 R7, R0, R6, RZ ;  /* 0x0000000600077227 */ /* 0x000fc800078e00ff */
[----:B------:R-:W-:-:S04]  /*b660*/  IMAD.HI.U32 R10, R0, R4, RZ ;  /* 0x00000004000a7227 */ /* 0x000fc800078e00ff */
[--C-:B------:R-:W-:Y:S01]  /*b670*/  @!P4 IMAD.IADD R3, R3, 0x1, -R2.reuse ;  /* 0x000000010303c824 */ /* 0x100fe200078e0a02 */
[----:B0-----:R-:W3:Y:S01]  /*b680*/  LDL.LU R0, [R1+0x90] ;  /* 0x0000900001007983 */ /* 0x001ee20000300800 */
[----:B------:R-:W-:Y:S01]  /*b690*/  ISETP.GE.AND P4, PT, R27, RZ, PT ;  /* 0x000000ff1b00720c */ /* 0x000fe20003f86270 */
[----:B------:R-:W-:Y:S02]  /*b6a0*/  @!P2 IMAD.IADD R11, R11, 0x1, -R2 ;  /* 0x000000010b0ba824 */ /* 0x000fe400078e0a02 */
[----:B------:R-:W5:Y:S01]  /*b6b0*/  LDL.LU R27, [R1+0x5414] ;  /* 0x00541400011b7983 */ /* 0x000f620000300800 */
[----:B--2---:R-:W-:-:S03]  /*b6c0*/  ISETP.GE.AND P2, PT, R12, RZ, PT ;  /* 0x000000ff0c00720c */ /* 0x004fc60003f46270 */
[----:B------:R-:W2:Y:S01]  /*b6d0*/  LDL.LU R12, [R1+0x5410] ;  /* 0x00541000010c7983 */ /* 0x000ea20000300800 */
[----:B------:R-:W-:-:S13]  /*b6e0*/  ISETP.GT.U32.AND P1, PT, R2, R16, PT ;  /* 0x000000100200720c */ /* 0x000fda0003f24070 */
[----:B------:R-:W-:Y:S01]  /*b6f0*/  @!P1 IMAD.IADD R16, R16, 0x1, -R2 ;  /* 0x0000000110109824 */ /* 0x000fe200078e0a02 */
[----:B------:R-:W-:-:S13]  /*b700*/  ISETP.GT.U32.AND P1, PT, R2, R9, PT ;  /* 0x000000090200720c */ /* 0x000fda0003f24070 */
[----:B------:R-:W-:Y:S01]  /*b710*/  @!P1 IMAD.IADD R9, R9, 0x1, -R2 ;  /* 0x0000000109099824 */ /* 0x000fe200078e0a02 */
[----:B--2---:R-:W-:Y:S02]  /*b720*/  ISETP.GE.AND P1, PT, R12, RZ, PT ;  /* 0x000000ff0c00720c */ /* 0x004fe40003f26270 */
[----:B------:R-:W2:Y:S01]  /*b730*/  LDL.LU R12, [R1+0x540c] ;  /* 0x00540c00010c7983 */ /* 0x000ea20000300800 */
[----:B------:R-:W-:Y:S02]  /*b740*/  IMAD.MOV R10, RZ, RZ, -R10 ;  /* 0x000000ffff0a7224 */ /* 0x000fe400078e0a0a */
[----:B------:R-:W-:Y:S02]  /*b750*/  IMAD.MOV R7, RZ, RZ, -R7 ;  /* 0x000000ffff077224 */ /* 0x000fe400078e0a07 */
[----:B------:R-:W-:Y:S02]  /*b760*/  IMAD R4, R2, R10, R4 ;  /* 0x0000000a02047224 */ /* 0x000fe400078e0204 */
[----:B------:R-:W-:-:S02]  /*b770*/  @!P5 IMAD.MOV R18, RZ, RZ, -R18 ;  /* 0x000000ffff12d224 */ /* 0x000fc400078e0a12 */
[C---:B------:R-:W-:Y:S01]  /*b780*/  IMAD R6, R2.reuse, R7, R6 ;  /* 0x0000000702067224 */ /* 0x040fe200078e0206 */
[----:B---3--:R-:W-:Y:S02]  /*b790*/  IABS R7, R0 ;  /* 0x0000000000077213 */ /* 0x008fe40000000000 */
[----:B------:R-:W-:-:S13]  /*b7a0*/  ISETP.GT.U32.AND P6, PT, R2, R14, PT ;  /* 0x0000000e0200720c */ /* 0x000fda0003fc4070 */
[----:B------:R-:W-:-:S05]  /*b7b0*/  @!P6 IMAD.IADD R14, R14, 0x1, -R2 ;  /* 0x000000010e0ee824 */ /* 0x000fca00078e0a02 */
[----:B------:R-:W-:Y:S01]  /*b7c0*/  ISETP.GT.U32.AND P6, PT, R2, R14, PT ;  /* 0x0000000e0200720c */ /* 0x000fe20003fc4070 */
[----:B--2---:R-:W-:Y:S02]  /*b7d0*/  IMAD.MOV.U32 R10, RZ, RZ, R12 ;  /* 0x000000ffff0a7224 */ /* 0x004fe400078e000c */
[----:B------:R-:W-:Y:S02]  /*b7e0*/  IMAD.MOV.U32 R12, RZ, RZ, R17 ;  /* 0x000000ffff0c7224 */ /* 0x000fe400078e0011 */
[----:B------:R-:W-:Y:S02]  /*b7f0*/  IMAD.MOV.U32 R17, RZ, RZ, R0 ;  /* 0x000000ffff117224 */ /* 0x000fe400078e0000 */
[----:B------:R-:W-:Y:S02]  /*b800*/  @!P3 IMAD.MOV R12, RZ, RZ, -R12 ;  /* 0x000000ffff0cb224 */ /* 0x000fe400078e0a0c */
[----:B------:R-:W-:Y:S02]  /*b810*/  IMAD.MOV.U32 R0, RZ, RZ, R16 ;  /* 0x000000ffff007224 */ /* 0x000fe400078e0010 */
[----:B------:R-:W2:Y:S04]  /*b820*/  LDL.LU R16, [R1+0x94] ;  /* 0x0000940001107983 */ /* 0x000ea80000300800 */
[----:B------:R0:W-:Y:S04]  /*b830*/  STL [R1+0x68], R18 ;  /* 0x0000681201007387 */ /* 0x0001e80000100800 */
[----:B0-----:R-:W3:Y:S04]  /*b840*/  LDL.LU R18, [R1+0x7c] ;  /* 0x00007c0001127983 */ /* 0x001ee80000300800 */
[----:B------:R0:W-:Y:S04]  /*b850*/  STL [R1+0x8b4], R12 ;  /* 0x0008b40c01007387 */ /* 0x0001e80000100800 */
[----:B0-----:R-:W2:Y:S01]  /*b860*/  LDL.LU R12, [R1+0x80] ;  /* 0x00008000010c7983 */ /* 0x001ea20000300800 */
[----:B------:R-:W-:-:S02]  /*b870*/  @!P0 IMAD.MOV R0, RZ, RZ, -R0 ;  /* 0x000000ffff008224 */ /* 0x000fc400078e0a00 */
[----:B------:R-:W-:-:S03]  /*b880*/  @!P6 IMAD.IADD R14, R14, 0x1, -R2 ;  /* 0x000000010e0ee824 */ /* 0x000fc600078e0a02 */
[----:B------:R0:W-:Y:S01]  /*b890*/  STL [R1+0x8b0], R0 ;  /* 0x0008b00001007387 */ /* 0x0001e20000100800 */
[----:B------:R-:W-:Y:S02]  /*b8a0*/  @!P4 IMAD.MOV R15, RZ, RZ, -R15 ;  /* 0x000000ffff0fc224 */ /* 0x000fe400078e0a0f */
[----:B0-----:R-:W-:Y:S02]  /*b8b0*/  IMAD.MOV.U32 R0, RZ, RZ, R14 ;  /* 0x000000ffff007224 */ /* 0x001fe400078e000e */
[----:B------:R-:W4:Y:S02]  /*b8c0*/  LDL.LU R14, [R1+0x84] ;  /* 0x00008400010e7983 */ /* 0x000f240000300800 */
[----:B------:R-:W-:Y:S02]  /*b8d0*/  @!P2 IMAD.MOV R0, RZ, RZ, -R0 ;  /* 0x000000ffff00a224 */ /* 0x000fe400078e0a00 */
[----:B------:R0:W-:Y:S01]  /*b8e0*/  STL [R1+0x8ac], R15 ;  /* 0x0008ac0f01007387 */ /* 0x0001e20000100800 */
[----:B------:R-:W-:-:S03]  /*b8f0*/  ISETP.GT.U32.AND P3, PT, R2, R11, PT ;  /* 0x0000000b0200720c */ /* 0x000fc60003f64070 */
[----:B0-----:R-:W5:Y:S04]  /*b900*/  LDL.LU R15, [R1+0x8c] ;  /* 0x00008c00010f7983 */ /* 0x001f680000300800 */
[----:B------:R0:W-:Y:S04]  /*b910*/  STL [R1+0x8a8], R0 ;  /* 0x0008a80001007387 */ /* 0x0001e80000100800 */
[----:B0-----:R-:W5:Y:S02]  /*b920*/  LDL.LU R0, [R1+0x5408] ;  /* 0x0054080001007983 */ /* 0x001f640000300800 */
[----:B------:R-:W-:Y:S01]  /*b930*/  @!P3 IMAD.IADD R11, R11, 0x1, -R2 ;  /* 0x000000010b0bb824 */ /* 0x000fe200078e0a02 */
[----:B--2---:R-:W-:-:S02]  /*b940*/  ISETP.GE.AND P3, PT, R12, RZ, PT ;  /* 0x000000ff0c00720c */ /* 0x004fc40003f66270 */
[----:B------:R-:W2:Y:S01]  /*b950*/  LDL.LU R12, [R1+0x5404] ;  /* 0x00540400010c7983 */ /* 0x000ea20000300800 */
[C---:B------:R-:W-:Y:S02]  /*b960*/  ISETP.GT.U32.AND P6, PT, R2.reuse, R8, PT ;  /* 0x000000080200720c */ /* 0x040fe40003fc4070 */
[----:B------:R-:W-:Y:S02]  /*b970*/  ISETP.GT.U32.AND P0, PT, R2, R9, PT ;  /* 0x000000090200720c */ /* 0x000fe40003f04070 */
[----:B---3--:R-:W-:-:S09]  /*b980*/  ISETP.GE.AND P2, PT, R18, RZ, PT ;  /* 0x000000ff1200720c */ /* 0x008fd20003f46270 */
[----:B------:R-:W-:Y:S01]  /*b990*/  @!P6 IMAD.IADD R8, R8, 0x1, -R2 ;  /* 0x000000010808e824 */ /* 0x000fe200078e0a02 */
[C---:B------:R-:W-:Y:S01]  /*b9a0*/  ISETP.GT.U32.AND P6, PT, R2.reuse, R3, PT ;  /* 0x000000030200720c */ /* 0x040fe20003fc4070 */
[----:B------:R-:W-:Y:S01]  /*b9b0*/  IMAD.MOV.U32 R18, RZ, RZ, R10 ;  /* 0x000000ffff127224 */ /* 0x000fe200078e000a */
[C---:B------:R-:W-:Y:S02]  /*b9c0*/  ISETP.GT.U32.AND P4, PT, R2.reuse, R6, PT ;  /* 0x000000060200720c */ /* 0x040fe40003f84070 */
[----:B------:R-:W-:Y:S01]  /*b9d0*/  ISETP.GT.U32.AND P5, PT, R2, R8, PT ;  /* 0x000000080200720c */ /* 0x000fe20003fa4070 */
[----:B------:R-:W-:Y:S01]  /*b9e0*/  @!P0 IMAD.IADD R9, R9, 0x1, -R2 ;  /* 0x0000000109098824 */ /* 0x000fe200078e0a02 */
[----:B----4-:R-:W-:Y:S01]  /*b9f0*/  ISETP.GE.AND P0, PT, R14, RZ, PT ;  /* 0x000000ff0e00720c */ /* 0x010fe20003f06270 */
[----:B------:R-:W-:-:S06]  /*ba00*/  @!P2 IMAD.MOV R11, RZ, RZ, -R11 ;  /* 0x000000ffff0ba224 */ /* 0x000fcc00078e0a0b */
[----:B------:R-:W-:-:S04]  /*ba10*/  @!P6 IMAD.IADD R3, R3, 0x1, -R2 ;  /* 0x000000010303e824 */ /* 0x000fc800078e0a02 */
[----:B------:R-:W-:Y:S02]  /*ba20*/  @!P1 IMAD.MOV R3, RZ, RZ, -R3 ;  /* 0x000000ffff039224 */ /* 0x000fe400078e0a03 */
[----:B-----5:R-:W-:-:S04]  /*ba30*/  IMAD.HI.U32 R10, R0, R7, RZ ;  /* 0x00000007000a7227 */ /* 0x020fc800078e00ff */
[----:B------:R-:W-:Y:S02]  /*ba40*/  IMAD.MOV R10, RZ, RZ, -R10 ;  /* 0x000000ffff0a7224 */ /* 0x000fe400078e0a0a */
[--C-:B------:R-:W-:Y:S02]  /*ba50*/  @!P5 IMAD.IADD R8, R8, 0x1, -R2.reuse ;  /* 0x000000010808d824 */ /* 0x100fe400078e0a02 */
[----:B------:R-:W-:Y:S02]  /*ba60*/  IMAD R7, R2, R10, R7 ;  /* 0x0000000a02077224 */ /* 0x000fe400078e0207 */
[----:B------:R-:W3:Y:S01]  /*ba70*/  LDL.LU R10, [R1+0xc4] ;  /* 0x0000c400010a7983 */ /* 0x000ee20000300800 */
[----:B------:R-:W-:Y:S01]  /*ba80*/  @!P3 IMAD.MOV R9, RZ, RZ, -R9 ;  /* 0x000000ffff09b224 */ /* 0x000fe200078e0a09 */
[----:B------:R-:W-:Y:S02]  /*ba90*/  ISETP.GE.AND P3, PT, R17, RZ, PT ;  /* 0x000000ff1100720c */ /* 0x000fe40003f66270 */
[----:B------:R0:W-:Y:S01]  /*baa0*/  STL [R1+0x8a0], R3 ;  /* 0x0008a00301007387 */ /* 0x0001e20000100800 */
[----:B------:R-:W-:Y:S01]  /*bab0*/  @!P4 IMAD.IADD R6, R6, 0x1, -R2 ;  /* 0x000000010606c824 */ /* 0x000fe200078e0a02 */
[----:B------:R-:W-:-:S02]  /*bac0*/  ISETP.GE.AND P4, PT, R15, RZ, PT ;  /* 0x000000ff0f00720c */ /* 0x000fc40003f86270 */
[----:B------:R-:W4:Y:S01]  /*bad0*/  LDL.LU R14, [R1+0xc8] ;  /* 0x0000c800010e7983 */ /* 0x000f220000300800 */
[----:B------:R-:W-:-:S03]  /*bae0*/  @!P0 IMAD.MOV R8, RZ, RZ, -R8 ;  /* 0x000000ffff088224 */ /* 0x000fc600078e0a08 */
[----:B------:R1:W-:Y:S01]  /*baf0*/  STL [R1+0x89c], R11 ;  /* 0x00089c0b01007387 */ /* 0x0003e20000100800 */
[----:B------:R-:W-:-:S03]  /*bb00*/  ISETP.GE.AND P0, PT, R16, RZ, PT ;  /* 0x000000ff1000720c */ /* 0x000fc60003f06270 */
[----:B------:R-:W5:Y:S04]  /*bb10*/  LDL.LU R17, [R1+0xcc] ;  /* 0x0000cc0001117983 */ /* 0x000f680000300800 */
[----:B------:R-:W3:Y:S04]  /*bb20*/  LDL.LU R15, [R1+0x9c] ;  /* 0x00009c00010f7983 */ /* 0x000ee80000300800 */
[----:B------:R0:W-:Y:S01]  /*bb30*/  STL [R1+0x898], R9 ;  /* 0x0008980901007387 */ /* 0x0001e20000100800 */
[----:B--2---:R-:W-:Y:S02]  /*bb40*/  ISETP.GE.AND P5, PT, R12, RZ, PT ;  /* 0x000000ff0c00720c */ /* 0x004fe40003fa6270 */
[----:B------:R-:W-:-:S02]  /*bb50*/  IABS R12, R16 ;  /* 0x00000010000c7213 */ /* 0x000fc40000000000 */
[----:B------:R-:W2:Y:S01]  /*bb60*/  LDL R16, [R1+0x98] ;  /* 0x0000980001107983 */ /* 0x000ea20000100800 */
[C---:B------:R-:W-:Y:S02]  /*bb70*/  ISETP.GT.U32.AND P6, PT, R2.reuse, R4, PT ;  /* 0x000000040200720c */ /* 0x040fe40003fc4070 */
[----:B------:R-:W-:-:S11]  /*bb80*/  ISETP.GT.U32.AND P1, PT, R2, R6, PT ;  /* 0x000000060200720c */ /* 0x000fd60003f24070 */
[----:B------:R-:W-:-:S05]  /*bb90*/  @!P6 IMAD.IADD R4, R4, 0x1, -R2 ;  /* 0x000000010404e824 */ /* 0x000fca00078e0a02 */
[----:B------:R-:W-:Y:S01]  /*bba0*/  ISETP.GT.U32.AND P2, PT, R2, R4, PT ;  /* 0x000000040200720c */ /* 0x000fe20003f44070 */
[----:B------:R-:W-:Y:S02]  /*bbb0*/  @!P1 IMAD.IADD R6, R6, 0x1, -R2 ;  /* 0x0000000106069824 */ /* 0x000fe400078e0a02 */
[----:B0-----:R-:W-:-:S10]  /*bbc0*/  IMAD.HI.U32 R3, R0, R12, RZ ;  /* 0x0000000c00037227 */ /* 0x001fd400078e00ff */
[----:B------:R-:W-:-:S04]  /*bbd0*/  @!P2 IMAD.IADD R4, R4, 0x1, -R2 ;  /* 0x000000010404a824 */ /* 0x000fc800078e0a02 */
[----:B-1----:R-:W-:Y:S02]  /*bbe0*/  IMAD.MOV.U32 R11, RZ, RZ, R4 ;  /* 0x000000ffff0b7224 */ /* 0x002fe400078e0004 */
[----:B------:R-:W-:Y:S02]  /*bbf0*/  @!P5 IMAD.MOV R6, RZ, RZ, -R6 ;  /* 0x000000ffff06d224 */ /* 0x000fe400078e0a06 */
[----:B------:R-:W-:Y:S02]  /*bc00*/  IMAD.MOV R3, RZ, RZ, -R3 ;  /* 0x000000ffff037224 */ /* 0x000fe400078e0a03 */
[----:B------:R-:W-:Y:S01]  /*bc10*/  @!P4 IMAD.MOV R11, RZ, RZ, -R11 ;  /* 0x000000ffff0bc224 */ /* 0x000fe200078e0a0b */
[----:B------:R3:W-:Y:S01]  /*bc20*/  STL [R1+0x894], R8 ;  /* 0x0008940801007387 */ /* 0x0007e20000100800 */
[----:B------:R-:W-:-:S03]  /*bc30*/  IMAD R12, R2, R3, R12 ;  /* 0x00000003020c7224 */ /* 0x000fc600078e020c */
[----:B------:R5:W-:Y:S04]  /*bc40*/  STL [R1+0x890], R6 ;  /* 0x0008900601007387 */ /* 0x000be80000100800 */
[----:B------:R0:W-:Y:S01]  /*bc50*/  STL [R1+0x888], R11 ;  /* 0x0008880b01007387 */ /* 0x0001e20000100800 */
[----:B----4-:R-:W-:Y:S02]  /*bc60*/  ISETP.GE.AND P2, PT, R14, RZ, PT ;  /* 0x000000ff0e00720c */ /* 0x010fe40003f46270 */
[----:B------:R-:W-:Y:S02]  /*bc70*/  IABS R3, R14 ;  /* 0x0000000e00037213 */ /* 0x000fe40000000000 */
[----:B------:R-:W4:Y:S01]  /*bc80*/  LDL R14, [R1+0xa0] ;  /* 0x0000a000010e7983 */ /* 0x000f220000100800 */
[----:B--2---:R-:W-:-:S03]  /*bc90*/  IABS R9, R16 ;  /* 0x0000001000097213 */ /* 0x004fc60000000000 */
[----:B------:R-:W2:Y:S01]  /*bca0*/  LDL.LU R16, [R1+0xa8] ;  /* 0x0000a80001107983 */ /* 0x000ea20000300800 */
[C---:B------:R-:W-:Y:S02]  /*bcb0*/  ISETP.GT.U32.AND P6, PT, R2.reuse, R7, PT ;  /* 0x000000070200720c */ /* 0x040fe40003fc4070 */
[----:B------:R-:W-:Y:S02]  /*bcc0*/  ISETP.GT.U32.AND P5, PT, R2, R12, PT ;  /* 0x0000000c0200720c */ /* 0x000fe40003fa4070 */
[----:B---3--:R-:W-:Y:S02]  /*bcd0*/  IABS R8, R10 ;  /* 0x0000000a00087213 */ /* 0x008fe40000000000 */
[----:B------:R-:W-:Y:S01]  /*bce0*/  ISETP.GE.AND P1, PT, R10, RZ, PT ;  /* 0x000000ff0a00720c */ /* 0x000fe20003f26270 */
[----:B------:R-:W-:Y:S01]  /*bcf0*/  IMAD.MOV.U32 R4, RZ, RZ, R3 ;  /* 0x000000ffff047224 */ /* 0x000fe200078e0003 */
[----:B-----5:R-:W-:Y:S01]  /*bd00*/  IABS R6, R17 ;  /* 0x0000001100067213 */ /* 0x020fe20000000000 */
[----:B------:R-:W-:-:S04]  /*bd10*/  IMAD.HI.U32 R10, R0, R8, RZ ;  /* 0x00000008000a7227 */ /* 0x000fc800078e00ff */
[--C-:B------:R-:W-:Y:S02]  /*bd20*/  @!P6 IMAD.IADD R7, R7, 0x1, -R2.reuse ;  /* 0x000000010707e824 */ /* 0x100fe400078e0a02 */
[----:B------:R-:W-:Y:S01]  /*bd30*/  @!P5 IMAD.IADD R12, R12, 0x1, -R2 ;  /* 0x000000010c0cd824 */ /* 0x000fe200078e0a02 */
[----:B------:R-:W-:Y:S01]  /*bd40*/  ISETP.GE.AND P4, PT, R17, RZ, PT ;  /* 0x000000ff1100720c */ /* 0x000fe20003f86270 */
[----:B------:R-:W-:Y:S01]  /*bd50*/  IMAD.MOV.U32 R17, RZ, RZ, R18 ;  /* 0x000000ffff117224 */ /* 0x000fe200078e0012 */
[C---:B------:R-:W-:Y:S01]  /*bd60*/  ISETP.GT.U32.AND P6, PT, R2.reuse, R7, PT ;  /* 0x000000070200720c */ /* 0x040fe20003fc4070 */
[----:B------:R-:W-:Y:S01]  /*bd70*/  IMAD.MOV.U32 R18, RZ, RZ, R20 ;  /* 0x000000ffff127224 */ /* 0x000fe200078e0014 */
[----:B------:R-:W-:Y:S01]  /*bd80*/  ISETP.GT.U32.AND P5, PT, R2, R12, PT ;  /* 0x0000000c0200720c */ /* 0x000fe20003fa4070 */
[----:B------:R-:W-:Y:S02]  /*bd90*/  IMAD.MOV R10, RZ, RZ, -R10 ;  /* 0x000000ffff0a7224 */ /* 0x000fe400078e0a0a */
[----:B------:R-:W-:-:S02]  /*bda0*/  IMAD.MOV.U32 R20, RZ, RZ, R13 ;  /* 0x000000ffff147224 */ /* 0x000fc400078e000d */
[----:B------:R-:W-:-:S04]  /*bdb0*/  IMAD.HI.U32 R13, R0, R4, RZ ;  /* 0x00000004000d7227 */ /* 0x000fc800078e00ff */
[C---:B------:R-:W-:Y:S02]  /*bdc0*/  IMAD R3, R2.reuse, R10, R8 ;  /* 0x0000000a02037224 */ /* 0x040fe400078e0208 */
[----:B------:R-:W-:Y:S01]  /*bdd0*/  IMAD.MOV.U32 R8, RZ, RZ, R9 ;  /* 0x000000ffff087224 */ /* 0x000fe200078e0009 */
[----:B------:R-:W-:Y:S01]  /*bde0*/  IABS R9, R15 ;  /* 0x0000000f00097213 */ /* 0x000fe20000000000 */
[----:B------:R-:W-:Y:S02]  /*bdf0*/  IMAD.MOV R13, RZ, RZ, -R13 ;  /* 0x000000ffff0d7224 */ /* 0x000fe400078e0a0d */
[----:B------:R-:W-:Y:S02]  /*be00*/  @!P6 IMAD.IADD R7, R7, 0x1, -R2 ;  /* 0x000000010707e824 */ /* 0x000fe400078e0a02 */
[----:B------:R-:W-:Y:S02]  /*be10*/  IMAD R4, R2, R13, R4 ;  /* 0x0000000d02047224 */ /* 0x000fe400078e0204 */
[----:B------:R-:W-:-:S04]  /*be20*/  IMAD.HI.U32 R10, R0, R6, RZ ;  /* 0x00000006000a7227 */ /* 0x000fc800078e00ff */
[----:B0-----:R-:W-:-:S04]  /*be30*/  IMAD.HI.U32 R11, R0, R8, RZ ;  /* 0x00000008000b7227 */ /* 0x001fc800078e00ff */
[----:B------:R-:W-:Y:S02]  /*be40*/  @!P5 IMAD.IADD R12, R12, 0x1, -R2 ;  /* 0x000000010c0cd824 */ /* 0x000fe400078e0a02 */
[----:B------:R-:W-:Y:S02]  /*be50*/  IMAD.MOV R10, RZ, RZ, -R10 ;  /* 0x000000ffff0a7224 */ /* 0x000fe400078e0a0a */
[----:B------:R-:W-:Y:S01]  /*be60*/  IMAD.MOV R11, RZ, RZ, -R11 ;  /* 0x000000ffff0b7224 */ /* 0x000fe200078e0a0b */
[----:B----4-:R-:W-:Y:S01]  /*be70*/  IABS R13, R14 ;  /* 0x0000000e000d7213 */ /* 0x010fe20000000000 */
[----:B------:R-:W-:-:S04]  /*be80*/  IMAD.HI.U32 R14, R0, R9, RZ ;  /* 0x00000009000e7227 */ /* 0x000fc800078e00ff */
[----:B------:R-:W-:Y:S02]  /*be90*/  IMAD.MOV R14, RZ, RZ, -R14 ;  /* 0x000000ffff0e7224 */ /* 0x000fe400078e0a0e */
[C---:B------:R-:W-:Y:S02]  /*bea0*/  IMAD R6, R2.reuse, R10, R6 ;  /* 0x0000000a02067224 */ /* 0x040fe400078e0206 */
[C---:B------:R-:W-:Y:S02]  /*beb0*/  IMAD R8, R2.reuse, R11, R8 ;  /* 0x0000000b02087224 */ /* 0x040fe400078e0208 */
[----:B------:R-:W-:Y:S01]  /*bec0*/  IMAD R9, R2, R14, R9 ;  /* 0x0000000e02097224 */ /* 0x000fe200078e0209 */
[----:B--2---:R0:W-:Y:S04]  /*bed0*/  STL [R1+0x53fc], R16 ;  /* 0x0053fc1001007387 */ /* 0x0041e80000100800 */
[----:B------:R1:W-:Y:S04]  /*bee0*/  STL [R1+0x5400], R15 ;  /* 0x0054000f01007387 */ /* 0x0003e80000100800 */
[----:B------:R-:W2:Y:S01]  /*bef0*/  LDL R10, [R1+0xb0] ;  /* 0x0000b000010a7983 */ /* 0x000ea20000100800 */
[----:B0-----:R-:W-:-:S03]  /*bf00*/  IMAD.MOV.U32 R16, RZ, RZ, R12 ;  /* 0x000000ffff107224 */ /* 0x001fc600078e000c */
[----:B------:R-:W3:Y:S01]  /*bf10*/  LDL R11, [R1+0xac] ;  /* 0x0000ac00010b7983 */ /* 0x000ee20000100800 */
[----:B-1----:R-:W-:Y:S02]  /*bf20*/  IMAD.MOV.U32 R15, RZ, RZ, R7 ;  /* 0x000000ffff0f7224 */ /* 0x002fe400078e0007 */
[----:B------:R-:W-:Y:S01]  /*bf30*/  @!P0 IMAD.MOV R16, RZ, RZ, -R16 ;  /* 0x000000ffff108224 */ /* 0x000fe200078e0a10 */
[----:B------:R-:W4:Y:S01]  /*bf40*/  LDL R14, [R1+0xa4] ;  /* 0x0000a400010e7983 */ /* 0x000f220000100800 */
[----:B------:R-:W-:-:S03]  /*bf50*/  @!P3 IMAD.MOV R15, RZ, RZ, -R15 ;  /* 0x000000ffff0fb224 */ /* 0x000fc600078e0a0f */
[----:B------:R-:W5:Y:S04]  /*bf60*/  LDL.LU R12, [R1+0x98] ;  /* 0x00009800010c7983 */ /* 0x000f680000300800 */
[----:B------:R0:W-:Y:S04]  /*bf70*/  STL [R1+0x878], R15 ;  /* 0x0008780f01007387 */ /* 0x0001e80000100800 */
[----:B0-----:R-:W2:Y:S04]  /*bf80*/  LDL.LU R15, [R1+0x5400] ;  /* 0x00540000010f7983 */ /* 0x001ea80000300800 */
[----:B------:R0:W-:Y:S04]  /*bf90*/  STL [R1+0x874], R16 ;  /* 0x0008741001007387 */ /* 0x0001e80000100800 */
[----:B0-----:R-:W2:Y:S01]  /*bfa0*/  LDL.LU R16, [R1+0x53fc] ;  /* 0x0053fc0001107983 */ /* 0x001ea20000300800 */
[----:B------:R-:W-:-:S13]  /*bfb0*/  ISETP.GT.U32.AND P6, PT, R2, R3, PT ;  /* 0x000000030200720c */ /* 0x000fda0003fc4070 */
[----:B------:R-:W-:-:S05]  /*bfc0*/  @!P6 IMAD.IADD R3, R3, 0x1, -R2 ;  /* 0x000000010303e824 */ /* 0x000fca00078e0a02 */
[----:B------:R-:W-:-:S13]  /*bfd0*/  ISETP.GT.U32.AND P6, PT, R2, R3, PT ;  /* 0x000000030200720c */ /* 0x000fda0003fc4070 */
[----:B------:R-:W-:Y:S01]  /*bfe0*/  @!P6 IMAD.IADD R3, R3, 0x1, -R2 ;  /* 0x000000010303e824 */ /* 0x000fe200078e0a02 */
[----:B-----5:R-:W-:Y:S02]  /*bff0*/  ISETP.GE.AND P6, PT, R12, RZ, PT ;  /* 0x000000ff0c00720c */ /* 0x020fe40003fc6270 */
[----:B--2---:R-:W-:Y:S01]  /*c000*/  IABS R12, R16 ;  /* 0x00000010000c7213 */ /* 0x004fe20000000000 */
[----:B------:R0:W-:Y:S04]  /*c010*/  STL [R1+0x53f4], R16 ;  /* 0x0053f41001007387 */ /* 0x0001e80000100800 */
[----:B0-----:R-:W2:Y:S01]  /*c020*/  LDL.LU R16, [R1+0xa4] ;  /* 0x0000a40001107983 */ /* 0x001ea20000300800 */
[----:B------:R-:W-:Y:S01]  /*c030*/  ISETP.GT.U32.AND P5, PT, R2, R4, PT ;  /* 0x000000040200720c */ /* 0x000fe20003fa4070 */
[----:B------:R-:W-:-:S04]  /*c040*/  IMAD.HI.U32 R7, R0, R13, RZ ;  /* 0x0000000d00077227 */ /* 0x000fc800078e00ff */
[----:B------:R-:W-:-:S08]  /*c050*/  IMAD.MOV R7, RZ, RZ, -R7 ;  /* 0x000000ffff077224 */ /* 0x000fd000078e0a07 */
[--C-:B------:R-:W-:Y:S01]  /*c060*/  @!P5 IMAD.IADD R4, R4, 0x1, -R2.reuse ;  /* 0x000000010404d824 */ /* 0x100fe200078e0a02 */
[C---:B------:R-:W-:Y:S01]  /*c070*/  ISETP.GT.U32.AND P5, PT, R2.reuse, R9, PT ;  /* 0x000000090200720c */ /* 0x040fe20003fa4070 */
[----:B------:R-:W-:Y:S01]  /*c080*/  IMAD R13, R2, R7, R13 ;  /* 0x00000007020d7224 */ /* 0x000fe200078e020d */
[----:B----4-:R-:W-:Y:S01]  /*c090*/  IABS R7, R14 ;  /* 0x0000000e00077213 */ /* 0x010fe20000000000 */
[----:B------:R-:W-:Y:S01]  /*c0a0*/  IMAD.MOV.U32 R14, RZ, RZ, R3 ;  /* 0x000000ffff0e7224 */ /* 0x000fe200078e0003 */
[----:B--2---:R0:W-:Y:S04]  /*c0b0*/  STL [R1+0x53f8], R16 ;  /* 0x0053f81001007387 */ /* 0x0041e80000100800 */
[----:B0-----:R-:W2:Y:S05]  /*c0c0*/  LDL.LU R16, [R1+0xa0] ;  /* 0x0000a00001107983 */ /* 0x001eaa0000300800 */
[----:B------:R-:W-:-:S02]  /*c0d0*/  @!P5 IMAD.IADD R9, R9, 0x1, -R2 ;  /* 0x000000010909d824 */ /* 0x000fc400078e0a02 */
[----:B------:R-:W-:-:S03]  /*c0e0*/  @!P1 IMAD.MOV R14, RZ, RZ, -R14 ;  /* 0x000000ffff0e9224 */ /* 0x000fc600078e0a0e */
[C---:B------:R-:W-:Y:S02]  /*c0f0*/  ISETP.GT.U32.AND P1, PT, R2.reuse, R9, PT ;  /* 0x000000090200720c */ /* 0x040fe40003f24070 */
[----:B------:R0:W-:Y:S11]  /*c100*/  STL [R1+0x86c], R14 ;  /* 0x00086c0e01007387 */ /* 0x0001f60000100800 */
[----:B------:R-:W-:Y:S01]  /*c110*/  @!P1 IMAD.IADD R9, R9, 0x1, -R2 ;  /* 0x0000000109099824 */ /* 0x000fe200078e0a02 */
[----:B------:R-:W-:-:S02]  /*c120*/  ISETP.GT.U32.AND P3, PT, R2, R6, PT ;  /* 0x000000060200720c */ /* 0x000fc40003f64070 */
[----:B--2---:R-:W-:Y:S02]  /*c130*/  ISETP.GE.AND P1, PT, R16, RZ, PT ;  /* 0x000000ff1000720c */ /* 0x004fe40003f26270 */
[----:B------:R-:W2:Y:S09]  /*c140*/  LDL.LU R16, [R1+0x53f8] ;  /* 0x0053f80001107983 */ /* 0x000eb20000300800 */
[----:B------:R-:W-:Y:S01]  /*c150*/  @!P3 IMAD.IADD R6, R6, 0x1, -R2 ;  /* 0x000000010606b824 */ /* 0x000fe200078e0a02 */
[----:B------:R-:W-:Y:S01]  /*c160*/  ISETP.GT.U32.AND P3, PT, R2, R4, PT ;  /* 0x000000040200720c */ /* 0x000fe20003f64070 */
[----:B------:R-:W-:Y:S01]  /*c170*/  IMAD.HI.U32 R3, R0, R7, RZ ;  /* 0x0000000700037227 */ /* 0x000fe200078e00ff */
[----:B---3--:R-:W-:-:S03]  /*c180*/  IABS R11, R11 ;  /* 0x0000000b000b7213 */ /* 0x008fc60000000000 */
[----:B------:R-:W-:-:S08]  /*c190*/  IMAD.MOV R3, RZ, RZ, -R3 ;  /* 0x000000ffff037224 */ /* 0x000fd000078e0a03 */
[----:B------:R-:W-:Y:S01]  /*c1a0*/  @!P3 IMAD.IADD R4, R4, 0x1, -R2 ;  /* 0x000000010404b824 */ /* 0x000fe200078e0a02 */
[C---:B------:R-:W-:Y:S01]  /*c1b0*/  ISETP.GT.U32.AND P3, PT, R2.reuse, R13, PT ;  /* 0x0000000d0200720c */ /* 0x040fe20003f64070 */
[----:B------:R-:W-:Y:S02]  /*c1c0*/  IMAD R7, R2, R3, R7 ;  /* 0x0000000302077224 */ /* 0x000fe400078e0207 */
[----:B------:R-:W-:-:S04]  /*c1d0*/  IMAD.HI.U32 R3, R0, R12, RZ ;  /* 0x0000000c00037227 */ /* 0x000fc800078e00ff */
[----:B0-----:R-:W-:-:S04]  /*c1e0*/  IMAD.HI.U32 R14, R0, R11, RZ ;  /* 0x0000000b000e7227 */ /* 0x001fc800078e00ff */
[----:B------:R-:W-:Y:S02]  /*c1f0*/  IMAD.MOV R3, RZ, RZ, -R3 ;  /* 0x000000ffff037224 */ /* 0x000fe400078e0a03 */
[----:B------:R-:W-:Y:S02]  /*c200*/  IMAD.MOV R14, RZ, RZ, -R14 ;  /* 0x000000ffff0e7224 */ /* 0x000fe400078e0a0e */
[----:B------:R-:W-:Y:S02]  /*c210*/  @!P3 IMAD.IADD R13, R13, 0x1, -R2 ;  /* 0x000000010d0db824 */ /* 0x000fe400078e0a02 */
[C---:B------:R-:W-:Y:S02]  /*c220*/  IMAD R3, R2.reuse, R3, R12 ;  /* 0x0000000302037224 */ /* 0x040fe400078e020c */
[C---:B------:R-:W-:Y:S01]  /*c230*/  IMAD R11, R2.reuse, R14, R11 ;  /* 0x0000000e020b7224 */ /* 0x040fe200078e020b */
[----:B------:R-:W-:Y:S02]  /*c240*/  ISETP.GT.U32.AND P0, PT, R2, R8, PT ;  /* 0x000000080200720c */ /* 0x000fe40003f04070 */
[----:B--2---:R-:W-:-:S02]  /*c250*/  ISETP.GE.AND P3, PT, R16, RZ, PT ;  /* 0x000000ff1000720c */ /* 0x004fc40003f66270 */
[----:B------:R-:W2:Y:S04]  /*c260*/  LDL.LU R16, [R1+0x53f4] ;  /* 0x0053f40001107983 */ /* 0x000ea80000300800 */
[----:B------:R-:W3:Y:S04]  /*c270*/  LDL.LU R12, [R1+0xac] ;  /* 0x0000ac00010c7983 */ /* 0x000ee80000300800 */
[----:B------:R-:W4:Y:S01]  /*c280*/  LDL.LU R14, [R1+0xb4] ;  /* 0x0000b400010e7983 */ /* 0x000f220000300800 */
[----:B------:R-:W-:-:S05]  /*c290*/  @!P0 IMAD.IADD R8, R8, 0x1, -R2 ;  /* 0x0000000108088824 */ /* 0x000fca00078e0a02 */
[C---:B------:R-:W-:Y:S02]  /*c2a0*/  ISETP.GT.U32.AND P5, PT, R2.reuse, R8, PT ;  /* 0x000000080200720c */ /* 0x040fe40003fa4070 */
[----:B------:R-:W-:Y:S02]  /*c2b0*/  ISETP.GT.U32.AND P0, PT, R2, R6, PT ;  /* 0x000000060200720c */ /* 0x000fe40003f04070 */
[----:B------:R-:W-:-:S09]  /*c2c0*/  IABS R10, R10 ;  /* 0x0000000a000a7213 */ /* 0x000fd20000000000 */
[--C-:B------:R-:W-:Y:S01]  /*c2d0*/  @!P5 IMAD.IADD R8, R8, 0x1, -R2.reuse ;  /* 0x000000010808d824 */ /* 0x100fe200078e0a02 */
[----:B------:R-:W-:Y:S01]  /*c2e0*/  ISETP.GT.U32.AND P5, PT, R2, R7, PT ;  /* 0x000000070200720c */ /* 0x000fe20003fa4070 */
[----:B------:R-:W-:Y:S01]  /*c2f0*/  @!P0 IMAD.IADD R6, R6, 0x1, -R2 ;  /* 0x0000000106068824 */ /* 0x000fe200078e0a02 */
[----:B------:R-:W-:Y:S01]  /*c300*/  ISETP.GE.AND P0, PT, R15, RZ, PT ;  /* 0x000000ff0f00720c */ /* 0x000fe20003f06270 */
[----:B------:R-:W-:-:S04]  /*c310*/  IMAD.HI.U32 R15, R0, R10, RZ ;  /* 0x0000000a000f7227 */ /* 0x000fc800078e00ff */
[----:B------:R-:W-:Y:S02]  /*c320*/  IMAD.MOV R15, RZ, RZ, -R15 ;  /* 0x000000ffff0f7224 */ /* 0x000fe400078e0a0f */
[----:B------:R-:W-:Y:S02]  /*c330*/  @!P4 IMAD.MOV R6, RZ, RZ, -R6 ;  /* 0x000000ffff06c224 */ /* 0x000fe400078e0a06 */
[----:B------:R-:W-:Y:S02]  /*c340*/  IMAD R15, R2, R15, R10 ;  /* 0x0000000f020f7224 */ /* 0x000fe400078e020a */
[----:B------:R-:W-:-:S05]  /*c350*/  @!P5 IMAD.IADD R7, R7, 0x1, -R2 ;  /* 0x000000010707d824 */ /* 0x000fca00078e0a02 */
[----:B------:R-:W-:Y:S01]  /*c360*/  ISETP.GT.U32.AND P4, PT, R2, R7, PT ;  /* 0x000000070200720c */ /* 0x000fe20003f84070 */
[----:B------:R-:W-:Y:S02]  /*c370*/  @!P6 IMAD.MOV R8, RZ, RZ, -R8 ;  /* 0x000000ffff08e224 */ /* 0x000fe400078e0a08 */
[----:B------:R-:W-:-:S10]  /*c380*/  @!P0 IMAD.MOV R9, RZ, RZ, -R9 ;  /* 0x000000ffff098224 */ /* 0x000fd400078e0a09 */
[----:B------:R-:W-:Y:S01]  /*c390*/  @!P4 IMAD.IADD R7, R7, 0x1, -R2 ;  /* 0x000000010707c824 */ /* 0x000fe200078e0a02 */
[----:B----4-:R-:W-:Y:S01]  /*c3a0*/  IABS R10, R14 ;  /* 0x0000000e000a7213 */ /* 0x010fe20000000000 */
[----:B------:R0:W-:Y:S02]  /*c3b0*/  STL [R1+0x53f0], R14 ;  /* 0x0053f00e01007387 */ /* 0x0001e40000100800 */
[----:B0-----:R-:W-:Y:S02]  /*c3c0*/  IMAD.MOV.U32 R14, RZ, RZ, R4 ;  /* 0x000000ffff0e7224 */ /* 0x001fe400078e0004 */
[----:B------:R-:W4:Y:S02]  /*c3d0*/  LDL R4, [R1+0xb8] ;  /* 0x0000b80001047983 */ /* 0x000f240000100800 */
[----:B------:R-:W-:-:S05]  /*c3e0*/  @!P2 IMAD.MOV R14, RZ, RZ, -R14 ;  /* 0x000000ffff0ea224 */ /* 0x000fca00078e0a0e */
[----:B------:R0:W-:Y:S01]  /*c3f0*/  STL [R1+0x864], R14 ;  /* 0x0008640e01007387 */ /* 0x0001e20000100800 */
[----:B--2---:R-:W-:-:S03]  /*c400*/  ISETP.GE.AND P0, PT, R16, RZ, PT ;  /* 0x000000ff1000720c */ /* 0x004fc60003f06270 */
[----:B0-----:R-:W2:Y:S04]  /*c410*/  LDL.LU R14, [R1+0xb0] ;  /* 0x0000b000010e7983 */ /* 0x001ea80000300800 */
[----:B------:R-:W-:Y:S04]  /*c420*/  STL [R1+0x860], R6 ;  /* 0x0008600601007387 */ /* 0x000fe80000100800 */
[----:B------:R-:W-:Y:S04]  /*c430*/  STL [R1+0x85c], R8 ;  /* 0x00085c0801007387 */ /* 0x000fe80000100800 */
[----:B------:R-:W5:Y:S04]  /*c440*/  LDL R16, [R1+0xbc] ;  /* 0x0000bc0001107983 */ /* 0x000f680000100800 */
[----:B------:R0:W-:Y:S04]  /*c450*/  STL [R1+0x858], R9 ;  /* 0x0008580901007387 */ /* 0x0001e80000100800 */
[----:B------:R1:W-:Y:S01]  /*c460*/  STL [R1+0x53ec], R7 ;  /* 0x0053ec0701007387 */ /* 0x0003e20000100800 */
[----:B------:R-:W-:-:S02]  /*c470*/  ISETP.GT.U32.AND P5, PT, R2, R3, PT ;  /* 0x000000030200720c */ /* 0x000fc40003fa4070 */
[----:B------:R-:W-:Y:S01]  /*c480*/  ISETP.GT.U32.AND P2, PT, R2, R13, PT ;  /* 0x0000000d0200720c */ /* 0x000fe20003f44070 */
[----:B0-----:R-:W4:Y:S04]  /*c490*/  LDL R9, [R1+0xd0] ;  /* 0x0000d00001097983 */ /* 0x001f280000100800 */
[----:B-1----:R-:W4:Y:S01]  /*c4a0*/  LDL R7, [R1+0xc0] ;  /* 0x0000c00001077983 */ /* 0x002f220000100800 */
[----:B---3--:R-:W-:Y:S01]  /*c4b0*/  ISETP.GE.AND P4, PT, R12, RZ, PT ;  /* 0x000000ff0c00720c */ /* 0x008fe20003f86270 */
[----:B------:R-:W-:Y:S02]  /*c4c0*/  IMAD.HI.U32 R6, R0, R10, RZ ;  /* 0x0000000a00067227 */ /* 0x000fe400078e00ff */
[----:B------:R-:W3:Y:S02]  /*c4d0*/  LDL R12, [R1+0xd4] ;  /* 0x0000d400010c7983 */ /* 0x000ee40000100800 */
[----:B------:R-:W-:-:S02]  /*c4e0*/  @!P5 IMAD.IADD R3, R3, 0x1, -R2 ;  /* 0x000000010303d824 */ /* 0x000fc400078e0a02 */
[----:B------:R-:W-:Y:S02]  /*c4f0*/  @!P2 IMAD.IADD R13, R13, 0x1, -R2 ;  /* 0x000000010d0da824 */ /* 0x000fe400078e0a02 */
[----:B------:R-:W-:Y:S02]  /*c500*/  IMAD.MOV R6, RZ, RZ, -R6 ;  /* 0x000000ffff067224 */ /* 0x000fe400078e0a06 */
[----:B------:R-:W-:Y:S02]  /*c510*/  @!P1 IMAD.MOV R13, RZ, RZ, -R13 ;  /* 0x000000ffff0d9224 */ /* 0x000fe400078e0a0d */
[----:B------:R-:W-:Y:S01]  /*c520*/  IMAD R10, R2, R6, R10 ;  /* 0x00000006020a7224 */ /* 0x000fe200078e020a */
[----:B--2---:R-:W-:Y:S02]  /*c530*/  ISETP.GE.AND P5, PT, R14, RZ, PT ;  /* 0x000000ff0e00720c */ /* 0x004fe40003fa6270 */
[----:B------:R-:W2:Y:S04]  /*c540*/  LDL.LU R14, [R1+0x53f0] ;  /* 0x0053f000010e7983 */ /* 0x000ea80000300800 */
[----:B------:R-:W-:Y:S01]  /*c550*/  STL [R1+0x854], R13 ;  /* 0x0008540d01007387 */ /* 0x000fe20000100800 */
[----:B----4-:R-:W-:-:S03]  /*c560*/  IABS R6, R7 ;  /* 0x0000000700067213 */ /* 0x010fc60000000000 */
[----:B------:R-:W4:Y:S01]  /*c570*/  LDL.LU R7, [R1+0xb8] ;  /* 0x0000b80001077983 */ /* 0x000f220000300800 */
[C---:B------:R-:W-:Y:S02]  /*c580*/  ISETP.GT.U32.AND P6, PT, R2.reuse, R11, PT ;  /* 0x0000000b0200720c */ /* 0x040fe40003fc4070 */
[----:B------:R-:W-:Y:S02]  /*c590*/  ISETP.GT.U32.AND P2, PT, R2, R15, PT ;  /* 0x0000000f0200720c */ /* 0x000fe40003f44070 */
[----:B------:R-:W-:-:S09]  /*c5a0*/  IABS R4, R4 ;  /* 0x0000000400047213 */ /* 0x000fd20000000000 */
[--C-:B------:R-:W-:Y:S02]  /*c5b0*/  @!P6 IMAD.IADD R11, R11, 0x1, -R2.reuse ;  /* 0x000000010b0be824 */ /* 0x100fe400078e0a02 */
[----:B------:R-:W-:Y:S02]  /*c5c0*/  @!P2 IMAD.IADD R15, R15, 0x1, -R2 ;  /* 0x000000010f0fa824 */ /* 0x000fe400078e0a02 */
[----:B------:R-:W-:Y:S01]  /*c5d0*/  IMAD.HI.U32 R8, R0, R4, RZ ;  /* 0x0000000400087227 */ /* 0x000fe200078e00ff */
[C---:B------:R-:W-:Y:S02]  /*c5e0*/  ISETP.GT.U32.AND P2, PT, R2.reuse, R11, PT ;  /* 0x0000000b0200720c */ /* 0x040fe40003f44070 */
[----:B------:R-:W-:Y:S01]  /*c5f0*/  ISETP.GT.U32.AND P1, PT, R2, R15, PT ;  /* 0x0000000f0200720c */ /* 0x000fe20003f24070 */
[----:B------:R-:W-:-:S04]  /*c600*/  IMAD.MOV R8, RZ, RZ, -R8 ;  /* 0x000000ffff087224 */ /* 0x000fc800078e0a08 */
[----:B------:R-:W-:Y:S01]  /*c610*/  IMAD R4, R2, R8, R4 ;  /* 0x0000000802047224 */ /* 0x000fe200078e0204 */
[----:B------:R-:W-:-:S05]  /*c620*/  IABS R8, R9 ;  /* 0x0000000900087213 */ /* 0x000fca0000000000 */
[--C-:B------:R-:W-:Y:S01]  /*c630*/  @!P2 IMAD.IADD R11, R11, 0x1, -R2.reuse ;  /* 0x000000010b0ba824 */ /* 0x100fe200078e0a02 */
[----:B------:R-:W-:Y:S01]  /*c640*/  ISETP.GT.U32.AND P2, PT, R2, R4, PT ;  /* 0x000000040200720c */ /* 0x000fe20003f44070 */
[----:B------:R-:W-:Y:S01]  /*c650*/  @!P1 IMAD.IADD R15, R15, 0x1, -R2 ;  /* 0x000000010f0f9824 */ /* 0x000fe200078e0a02 */
[----:B---3--:R-:W-:Y:S01]  /*c660*/  IABS R9, R12 ;  /* 0x0000000c00097213 */ /* 0x008fe20000000000 */
[----:B------:R-:W-:-:S04]  /*c670*/  IMAD.HI.U32 R12, R0, R6, RZ ;  /* 0x00000006000c7227 */ /* 0x000fc800078e00ff */
[----:B------:R-:W-:-:S04]  /*c680*/  IMAD.MOV R12, RZ, RZ, -R12 ;  /* 0x000000ffff0c7224 */ /* 0x000fc800078e0a0c */
[----:B------:R-:W-:Y:S02]  /*c690*/  IMAD R6, R2, R12, R6 ;  /* 0x0000000c02067224 */ /* 0x000fe400078e0206 */
[----:B------:R-:W-:Y:S01]  /*c6a0*/  @!P2 IMAD.IADD R4, R4, 0x1, -R2 ;  /* 0x000000010404a824 */ /* 0x000fe200078e0a02 */
[----:B--2---:R-:W-:Y:S01]  /*c6b0*/  ISETP.GE.AND P1, PT, R14, RZ, PT ;  /* 0x000000ff0e00720c */ /* 0x004fe20003f26270 */
[----:B------:R-:W-:-:S04]  /*c6c0*/  IMAD.HI.U32 R14, R0, R8, RZ ;  /* 0x00000008000e7227 */ /* 0x000fc800078e00ff */
[----:B------:R-:W-:-:S04]  /*c6d0*/  IMAD.MOV R14, RZ, RZ, -R14 ;  /* 0x000000ffff0e7224 */ /* 0x000fc800078e0a0e */
[C---:B------:R-:W-:Y:S01]  /*c6e0*/  IMAD R8, R2.reuse, R14, R8 ;  /* 0x0000000e02087224 */ /* 0x040fe200078e0208 */
[----:B----4-:R-:W-:Y:S02]  /*c6f0*/  ISETP.GE.AND P2, PT, R7, RZ, PT ;  /* 0x000000ff0700720c */ /* 0x010fe40003f46270 */
[----:B------:R-:W2:Y:S04]  /*c700*/  LDL.LU R7, [R1+0x53ec] ;  /* 0x0053ec0001077983 */ /* 0x000ea80000300800 */
[----:B------:R-:W3:Y:S04]  /*c710*/  LDL R12, [R1+0xd8] ;  /* 0x0000d800010c7983 */ /* 0x000ee80000100800 */
[----:B------:R-:W4:Y:S04]  /*c720*/  LDL.LU R14, [R1+0x174] ;  /* 0x00017400010e7983 */ /* 0x000f280000300800 */
[----:B------:R0:W-:Y:S04]  /*c730*/  STL [R1+0x53e8], R8 ;  /* 0x0053e80801007387 */ /* 0x0001e80000100800 */
[----:B0-----:R-:W2:Y:S01]  /*c740*/  LDL R8, [R1+0xdc] ;  /* 0x0000dc0001087983 */ /* 0x001ea20000100800 */
[----:B------:R-:W-:-:S02]  /*c750*/  ISETP.GT.U32.AND P6, PT, R2, R3, PT ;  /* 0x000000030200720c */ /* 0x000fc40003fc4070 */
[----:B-----5:R-:W-:-:S05]  /*c760*/  IABS R16, R16 ;  /* 0x0000001000107213 */ /* 0x020fca0000000000 */
[----:B------:R-:W-:-:S06]  /*c770*/  IMAD.HI.U32 R13, R0, R16, RZ ;  /* 0x00000010000d7227 */ /* 0x000fcc00078e00ff */
[----:B------:R-:W-:Y:S01]  /*c780*/  @!P6 IMAD.IADD R3, R3, 0x1, -R2 ;  /* 0x000000010303e824 */ /* 0x000fe200078e0a02 */
[----:B------:R-:W-:Y:S01]  /*c790*/  ISETP.GT.U32.AND P6, PT, R2, R10, PT ;  /* 0x0000000a0200720c */ /* 0x000fe20003fc4070 */
[----:B------:R-:W-:-:S04]  /*c7a0*/  IMAD.MOV R13, RZ, RZ, -R13 ;  /* 0x000000ffff0d7224 */ /* 0x000fc800078e0a0d */
[----:B------:R-:W-:Y:S02]  /*c7b0*/  IMAD R16, R2, R13, R16 ;  /* 0x0000000d02107224 */ /* 0x000fe400078e0210 */
[----:B------:R-:W-:-:S04]  /*c7c0*/  IMAD.HI.U32 R13, R0, R9, RZ ;  /* 0x00000009000d7227 */ /* 0x000fc800078e00ff */
[----:B------:R-:W-:Y:S02]  /*c7d0*/  IMAD.MOV R13, RZ, RZ, -R13 ;  /* 0x000000ffff0d7224 */ /* 0x000fe400078e0a0d */
[----:B------:R-:W-:Y:S01]  /*c7e0*/  @!P6 IMAD.IADD R10, R10, 0x1, -R2 ;  /* 0x000000010a0ae824 */ /* 0x000fe200078e0a02 */
[C---:B------:R-:W-:Y:S01]  /*c7f0*/  ISETP.GT.U32.AND P6, PT, R2.reuse, R16, PT ;  /* 0x000000100200720c */ /* 0x040fe20003fc4070 */
[----:B------:R-:W-:Y:S02]  /*c800*/  IMAD R9, R2, R13, R9 ;  /* 0x0000000d02097224 */ /* 0x000fe400078e0209 */
[----:B------:R-:W-:-:S10]  /*c810*/  @!P0 IMAD.MOV R3, RZ, RZ, -R3 ;  /* 0x000000ffff038224 */ /* 0x000fd400078e0a03 */
[----:B------:R-:W-:-:S05]  /*c820*/  @!P6 IMAD.IADD R16, R16, 0x1, -R2 ;  /* 0x000000011010e824 */ /* 0x000fca00078e0a02 */
[----:B------:R-:W-:Y:S02]  /*c830*/  ISETP.GT.U32.AND P0, PT, R2, R16, PT ;  /* 0x000000100200720c */ /* 0x000fe40003f04070 */
[----:B--2---:R-:W-:Y:S01]  /*c840*/  IABS R13, R8 ;  /* 0x00000008000d7213 */ /* 0x004fe20000000000 */
[----:B------:R-:W-:Y:S02]  /*c850*/  IMAD.MOV.U32 R8, RZ, RZ, R7 ;  /* 0x000000ffff087224 */ /* 0x000fe400078e0007 */
[----:B------:R-:W2:Y:S02]  /*c860*/  LDL.LU R7, [R1+0xf0] ;  /* 0x0000f00001077983 */ /* 0x000ea40000300800 */
[----:B------:R-:W-:-:S05]  /*c870*/  @!P3 IMAD.MOV R8, RZ, RZ, -R8 ;  /* 0x000000ffff08b224 */ /* 0x000fca00078e0a08 */
[----:B------:R-:W-:Y:S04]  /*c880*/  STL [R1+0x848], R8 ;  /* 0x0008480801007387 */ /* 0x000fe80000100800 */
[----:B------:R-:W-:Y:S04]  /*c890*/  STL [R1+0x844], R3 ;  /* 0x0008440301007387 */ /* 0x000fe80000100800 */
[----:B------:R0:W-:Y:S04]  /*c8a0*/  STL [R1+0x53e4], R16 ;  /* 0x0053e41001007387 */ /* 0x0001e80000100800 */
[----:B0-----:R-:W5:Y:S01]  /*c8b0*/  LDL.LU R16, [R1+0xbc] ;  /* 0x0000bc0001107983 */ /* 0x001f620000300800 */
[----:B------:R-:W-:Y:S01]  /*c8c0*/  ISETP.GT.U32.AND P6, PT, R2, R4, PT ;  /* 0x000000040200720c */ /* 0x000fe20003fc4070 */
[----:B------:R-:W-:-:S02]  /*c8d0*/  IMAD.MOV.U32 R3, RZ, RZ, R11 ;  /* 0x000000ffff037224 */ /* 0x000fc400078e000b */
[----:B------:R-:W-:Y:S01]  /*c8e0*/  IMAD.MOV.U32 R8, RZ, RZ, R15 ;  /* 0x000000ffff087224 */ /* 0x000fe200078e000f */
[----:B---3--:R-:W-:Y:S01]  /*c8f0*/  IABS R12, R12 ;  /* 0x0000000c000c7213 */ /* 0x008fe20000000000 */
[----:B------:R-:W-:Y:S01]  /*c900*/  @!P4 IMAD.MOV R3, RZ, RZ, -R3 ;  /* 0x000000ffff03c224 */ /* 0x000fe200078e0a03 */
[----:B------:R-:W3:Y:S01]  /*c910*/  LDL.LU R15, [R1+0xd0] ;  /* 0x0000d000010f7983 */ /* 0x000ee20000300800 */
[----:B------:R-:W-:-:S03]  /*c920*/  @!P5 IMAD.MOV R8, RZ, RZ, -R8 ;  /* 0x000000ffff08d224 */ /* 0x000fc600078e0a08 */
[----:B------:R0:W-:Y:S04]  /*c930*/  STL [R1+0x840], R3 ;  /* 0x0008400301007387 */ /* 0x0001e80000100800 */
[----:B------:R1:W-:Y:S01]  /*c940*/  STL [R1+0x53dc], R0 ;  /* 0x0053dc0001007387 */ /* 0x0003e20000100800 */
[----:B------:R-:W-:Y:S02]  /*c950*/  @!P6 IMAD.IADD R4, R4, 0x1, -R2 ;  /* 0x000000010404e824 */ /* 0x000fe400078e0a02 */
[----:B0-----:R-:W-:-:S04]  /*c960*/  IMAD.HI.U32 R3, R0, R12, RZ ;  /* 0x0000000c00037227 */ /* 0x001fc800078e00ff */
[----:B--2---:R-:W-:Y:S02]  /*c970*/  IMAD.MOV.U32 R11, RZ, RZ, R7 ;  /* 0x000000ffff0b7224 */ /* 0x004fe400078e0007 */
[----:B------:R-:W-:Y:S02]  /*c980*/  IMAD.HI.U32 R7, R0, R13, RZ ;  /* 0x0000000d00077227 */ /* 0x000fe400078e00ff */
[----:B-1----:R-:W2:Y:S04]  /*c990*/  LDL.LU R0, [R1+0xc0] ;  /* 0x0000c00001007983 */ /* 0x002ea80000300800 */
[----:B------:R0:W-:Y:S04]  /*c9a0*/  STL [R1+0x83c], R8 ;  /* 0x00083c0801007387 */ /* 0x0001e80000100800 */
[----:B0-----:R-:W2:Y:S01]  /*c9b0*/  LDL.LU R8, [R1+0x53e8] ;  /* 0x0053e80001087983 */ /* 0x001ea20000300800 */
[----:B-----5:R-:W-:-:S03]  /*c9c0*/  ISETP.GE.AND P6, PT, R16, RZ, PT ;  /* 0x000000ff1000720c */ /* 0x020fc60003fc6270 */
[----:B------:R-:W5:Y:S01]  /*c9d0*/  LDL.LU R16, [R1+0x53e4] ;  /* 0x0053e40001107983 */ /* 0x000f620000300800 */
[C---:B------:R-:W-:Y:S02]  /*c9e0*/  ISETP.GT.U32.AND P3, PT, R2.reuse, R10, PT ;  /* 0x0000000a0200720c */ /* 0x040fe40003f64070 */
[C---:B------:R-:W-:Y:S01]  /*c9f0*/  ISETP.GT.U32.AND P4, PT, R2.reuse, R6, PT ;  /* 0x000000060200720c */ /* 0x040fe20003f84070 */
[----:B------:R-:W-:Y:S02]  /*ca00*/  IMAD.MOV R7, RZ, RZ, -R7 ;  /* 0x000000ffff077224 */ /* 0x000fe400078e0a07 */
[----:B------:R-:W-:Y:S02]  /*ca10*/  IMAD.MOV R3, RZ, RZ, -R3 ;  /* 0x000000ffff037224 */ /* 0x000fe400078e0a03 */
[----:B------:R-:W-:-:S06]  /*ca20*/  IMAD R7, R2, R7, R13 ;  /* 0x0000000702077224 */ /* 0x000fcc00078e020d */
[--C-:B------:R-:W-:Y:S02]  /*ca30*/  @!P3 IMAD.IADD R10, R10, 0x1, -R2.reuse ;  /* 0x000000010a0ab824 */ /* 0x100fe400078e0a02 */
[----:B------:R-:W-:Y:S01]  /*ca40*/  @!P4 IMAD.IADD R6, R6, 0x1, -R2 ;  /* 0x000000010606c824 */ /* 0x000fe200078e0a02 */
[----:B---3--:R-:W-:Y:S01]  /*ca50*/  ISETP.GE.AND P4, PT, R15, RZ, PT ;  /* 0x000000ff0f00720c */ /* 0x008fe20003f86270 */
[----:B------:R-:W-:Y:S02]  /*ca60*/  IMAD.MOV.U32 R15, RZ, RZ, R11 ;  /* 0x000000ffff0f7224 */ /* 0x000fe400078e000b */
[----:B------:R-:W-:Y:S02]  /*ca70*/  IMAD.MOV.U32 R11, RZ, RZ, R10 ;  /* 0x000000ffff0b7224 */ /* 0x000fe400078e000a */
[----:B------:R-:W-:Y:S02]  /*ca80*/  IMAD R3, R2, R3, R12 ;  /* 0x0000000302037224 */ /* 0x000fe400078e020c */
[----:B-----5:R-:W-:Y:S01]  /*ca90*/  @!P0 IMAD.IADD R16, R16, 0x1, -R2 ;  /* 0x0000000110108824 */ /* 0x020fe200078e0a02 */
[----:B--2---:R-:W-:-:S02]  /*caa0*/  ISETP.GE.AND P0, PT, R0, RZ, PT ;  /* 0x000000ff0000720c */ /* 0x004fc40003f06270 */
[----:B------:R-:W2:Y:S04]  /*cab0*/  LDL R0, [R1+0xe0] ;  /* 0x0000e00001007983 */ /* 0x000ea80000100800 */
[----:B------:R0:W-:Y:S04]  /*cac0*/  STL [R1+0x53e0], R22 ;  /* 0x0053e01601007387 */ /* 0x0001e80000100800 */
[----:B------:R-:W3:Y:S04]  /*cad0*/  LDL.LU R13, [R1+0xe4] ;  /* 0x0000e400010d7983 */ /* 0x000ee80000300800 */
[----:B------:R-:W5:Y:S04]  /*cae0*/  LDL.LU R10, [R1+0xd4] ;  /* 0x0000d400010a7983 */ /* 0x000f680000300800 */
[----:B------:R-:W3:Y:S01]  /*caf0*/  LDL.LU R12, [R1+0xd8] ;  /* 0x0000d800010c7983 */ /* 0x000ee20000300800 */
[----:B------:R-:W-:Y:S01]  /*cb00*/  ISETP.GT.U32.AND P5, PT, R2, R8, PT ;  /* 0x000000080200720c */ /* 0x000fe20003fa4070 */
[----:B------:R-:W-:-:S02]  /*cb10*/  @!P1 IMAD.MOV R11, RZ, RZ, -R11 ;  /* 0x000000ffff0b9224 */ /* 0x000fc400078e0a0b */
[----:B0-----:R-:W-:-:S10]  /*cb20*/  IMAD.MOV.U32 R22, RZ, RZ, R4 ;  /* 0x000000ffff167224 */ /* 0x001fd400078e0004 */
[----:B------:R-:W-:-:S05]  /*cb30*/  @!P5 IMAD.IADD R8, R8, 0x1, -R2 ;  /* 0x000000010808d824 */ /* 0x000fca00078e0a02 */
[----:B------:R-:W-:Y:S01]  /*cb40*/  ISETP.GT.U32.AND P1, PT, R2, R8, PT ;  /* 0x000000080200720c */ /* 0x000fe20003f24070 */
[----:B------:R-:W-:Y:S01]  /*cb50*/  @!P2 IMAD.MOV R22, RZ, RZ, -R22 ;  /* 0x000000ffff16a224 */ /* 0x000fe200078e0a16 */
[----:B------:R0:W-:Y:S04]  /*cb60*/  STL [R1+0x828], R11 ;  /* 0x0008280b01007387 */ /* 0x0001e80000100800 */
[----:B0-----:R-:W4:Y:S07]  /*cb70*/  LDL.LU R11, [R1+0xdc] ;  /* 0x0000dc00010b7983 */ /* 0x001f2e0000300800 */
[----:B------:R-:W-:Y:S01]  /*cb80*/  @!P1 IMAD.IADD R8, R8, 0x1, -R2 ;  /* 0x0000000108089824 */ /* 0x000fe200078e0a02 */
[----:B------:R0:W-:Y:S04]  /*cb90*/  STL [R1+0x824], R22 ;  /* 0x0008241601007387 */ /* 0x0001e80000100800 */
[----:B0-----:R-:W4:Y:S01]  /*cba0*/  LDL.LU R22, [R1+0x53e0] ;  /* 0x0053e00001167983 */ /* 0x001f220000300800 */
[----:B--2---:R-:W-:Y:S01]  /*cbb0*/  IABS R4, R0 ;  /* 0x0000000000047213 */ /* 0x004fe20000000000 */
[----:B------:R-:W-:-:S02]  /*cbc0*/  IMAD.MOV.U32 R0, RZ, RZ, R16 ;  /* 0x000000ffff007224 */ /* 0x000fc400078e0010 */
[----:B------:R-:W2:Y:S02]  /*cbd0*/  LDL.LU R16, [R1+0xe0] ;  /* 0x0000e00001107983 */ /* 0x000ea40000300800 */
[----:B------:R-:W-:-:S05]  /*cbe0*/  @!P6 IMAD.MOV R0, RZ, RZ, -R0 ;  /* 0x000000ffff00e224 */ /* 0x000fca00078e0a00 */
[----:B------:R0:W-:Y:S01]  /*cbf0*/  STL [R1+0x820], R0 ;  /* 0x0008200001007387 */ /* 0x0001e20000100800 */
[----:B---3--:R-:W-:-:S03]  /*cc00*/  ISETP.GE.AND P1, PT, R12, RZ, PT ;  /* 0x000000ff0c00720c */ /* 0x008fc60003f26270 */
[----:B0-----:R-:W3:Y:S04]  /*cc10*/  LDL.LU R0, [R1+0x53dc] ;  /* 0x0053dc0001007983 */ /* 0x001ee80000300800 */
[----:B------:R-:W3:Y:S01]  /*cc20*/  LDL.LU R12, [R1+0xec] ;  /* 0x0000ec00010c7983 */ /* 0x000ee20000300800 */
[C---:B------:R-:W-:Y:S02]  /*cc30*/  ISETP.GT.U32.AND P5, PT, R2.reuse, R6, PT ;  /* 0x000000060200720c */ /* 0x040fe40003fa4070 */
[----:B------:R-:W-:-:S11]  /*cc40*/  ISETP.GT.U32.AND P2, PT, R2, R3, PT ;  /* 0x000000030200720c */ /* 0x000fd60003f44070 */
[--C-:B------:R-:W-:Y:S02]  /*cc50*/  @!P5 IMAD.IADD R6, R6, 0x1, -R2.reuse ;  /* 0x000000010606d824 */ /* 0x100fe400078e0a02 */
[----:B------:R-:W-:Y:S02]  /*cc60*/  @!P2 IMAD.IADD R3, R3, 0x1, -R2 ;  /* 0x000000010303a824 */ /* 0x000fe400078e0a02 */
[----:B------:R-:W-:Y:S01]  /*cc70*/  @!P0 IMAD.MOV R6, RZ, RZ, -R6 ;  /* 0x000000ffff068224 */ /* 0x000fe200078e0a06 */
[----:B------:R-:W-:Y:S02]  /*cc80*/  ISETP.GT.U32.AND P3, PT, R2, R9, PT ;  /* 0x000000090200720c */ /* 0x000fe40003f64070 */
[----:B--2---:R-:W-:Y:S01]  /*cc90*/  ISETP.GE.AND P2, PT, R16, RZ, PT ;  /* 0x000000ff1000720c */ /* 0x004fe20003f46270 */
[----:B---3--:R0:W-:Y:S04]  /*cca0*/  STL [R1+0x53d8], R12 ;  /* 0x0053d80c01007387 */ /* 0x0081e80000100800 */
[----:B------:R-:W2:Y:S04]  /*ccb0*/  LDL.LU R16, [R1+0x128] ;  /* 0x0001280001107983 */ /* 0x000ea80000300800 */
[----:B------:R-:W-:Y:S01]  /*ccc0*/  STL [R1+0x81c], R6 ;  /* 0x00081c0601007387 */ /* 0x000fe20000100800 */
[----:B0-----:R-:W-:-:S03]  /*ccd0*/  IMAD.MOV.U32 R12, RZ, RZ, R8 ;  /* 0x000000ffff0c7224 */ /* 0x001fc600078e0008 */
[----:B------:R-:W3:Y:S01]  /*cce0*/  LDL.LU R8, [R1+0xe8] ;  /* 0x0000e80001087983 */ /* 0x000ee20000300800 */
[----:B------:R-:W-:-:S05]  /*ccf0*/  @!P3 IMAD.IADD R9, R9, 0x1, -R2 ;  /* 0x000000010909b824 */ /* 0x000fca00078e0a02 */
[----:B------:R-:W-:Y:S02]  /*cd00*/  ISETP.GT.U32.AND P3, PT, R2, R9, PT ;  /* 0x000000090200720c */ /* 0x000fe40003f64070 */
[----:B-----5:R-:W-:Y:S01]  /*cd10*/  ISETP.GE.AND P6, PT, R10, RZ, PT ;  /* 0x000000ff0a00720c */ /* 0x020fe20003fc6270 */
[----:B------:R-:W-:Y:S01]  /*cd20*/  IMAD.HI.U32 R10, R0, R4, RZ ;  /* 0x00000004000a7227 */ /* 0x000fe200078e00ff */
[----:B------:R-:W-:-:S03]  /*cd30*/  ISETP.GT.U32.AND P0, PT, R2, R3, PT ;  /* 0x000000030200720c */ /* 0x000fc60003f04070 */
[----:B------:R-:W-:-:S06]  /*cd40*/  IMAD.MOV R10, RZ, RZ, -R10 ;  /* 0x000000ffff0a7224 */ /* 0x000fcc00078e0a0a */
[----:B------:R-:W-:Y:S01]  /*cd50*/  @!P3 IMAD.IADD R9, R9, 0x1, -R2 ;  /* 0x000000010909b824 */ /* 0x000fe200078e0a02 */
[----:B----4-:R-:W-:Y:S02]  /*cd60*/  ISETP.GE.AND P3, PT, R11, RZ, PT ;  /* 0x000000ff0b00720c */ /* 0x010fe40003f66270 */
[----:B------:R-:W-:Y:S01]  /*cd70*/  IABS R11, R13 ;  /* 0x0000000d000b7213 */ /* 0x000fe20000000000 */
[----:B------:R-:W-:Y:S02]  /*cd80*/  IMAD R10, R2, R10, R4 ;  /* 0x0000000a020a7224 */ /* 0x000fe400078e0204 */
[----:B------:R-:W-:Y:S02]  /*cd90*/  @!P4 IMAD.MOV R12, RZ, RZ, -R12 ;  /* 0x000000ffff0cc224 */ /* 0x000fe400078e0a0c */
[----:B------:R-:W-:Y:S01]  /*cda0*/  IMAD.HI.U32 R4, R0, R11, RZ ;  /* 0x0000000b00047227 */ /* 0x000fe200078e00ff */
[----:B------:R-:W-:-:S03]  /*cdb0*/  ISETP.GT.U32.AND P4, PT, R2, R10, PT ;  /* 0x0000000a0200720c */ /* 0x000fc60003f84070 */
[----:B------:R-:W-:Y:S01]  /*cdc0*/  @!P6 IMAD.MOV R9, RZ, RZ, -R9 ;  /* 0x000000ffff09e224 */ /* 0x000fe200078e0a09 */
[----:B------:R0:W-:Y:S01]  /*cdd0*/  STL [R1+0x810], R12 ;  /* 0x0008100c01007387 */ /* 0x0001e20000100800 */
[----:B------:R-:W-:Y:S01]  /*cde0*/  IMAD.MOV R4, RZ, RZ, -R4 ;  /* 0x000000ffff047224 */ /* 0x000fe200078e0a04 */
[----:B------:R-:W-:Y:S01]  /*cdf0*/  ISETP.GE.AND P6, PT, R13, RZ, PT ;  /* 0x000000ff0d00720c */ /* 0x000fe20003fc6270 */
[----:B------:R-:W-:Y:S02]  /*ce00*/  IMAD.MOV.U32 R13, RZ, RZ, R15 ;  /* 0x000000ffff0d7224 */ /* 0x000fe400078e000f */
[----:B------:R-:W-:Y:S01]  /*ce10*/  @!P0 IMAD.IADD R3, R3, 0x1, -R2 ;  /* 0x0000000103038824 */ /* 0x000fe200078e0a02 */
[----:B0-----:R-:W4:Y:S01]  /*ce20*/  LDL.LU R12, [R1+0x53d8] ;  /* 0x0053d800010c7983 */ /* 0x001f220000300800 */
[----:B------:R-:W-:-:S03]  /*ce30*/  IMAD R4, R2, R4, R11 ;  /* 0x0000000402047224 */ /* 0x000fc600078e020b */
[----:B------:R0:W-:Y:S01]  /*ce40*/  STL [R1+0x80c], R9 ;  /* 0x00080c0901007387 */ /* 0x0001e20000100800 */
[----:B------:R-:W-:-:S03]  /*ce50*/  IMAD.MOV.U32 R11, RZ, RZ, R3 ;  /* 0x000000ffff0b7224 */ /* 0x000fc600078e0003 */
[----:B------:R-:W5:Y:S01]  /*ce60*/  LDL.LU R15, [R1+0xf4] ;  /* 0x0000f400010f7983 */ /* 0x000f620000300800 */
[----:B------:R-:W-:Y:S02]  /*ce70*/  @!P1 IMAD.MOV R11, RZ, RZ, -R11 ;  /* 0x000000ffff0b9224 */ /* 0x000fe400078e0a0b */
[----:B------:R-:W-:-:S03]  /*ce80*/  @!P4 IMAD.IADD R10, R10, 0x1, -R2 ;  /* 0x000000010a0ac824 */ /* 0x000fc600078e0a02 */
[----:B------:R1:W-:Y:S01]  /*ce90*/  STL [R1+0x804], R11 ;  /* 0x0008040b01007387 */ /* 0x0003e20000100800 */
[----:B------:R-:W-:Y:S02]  /*cea0*/  ISETP.GT.U32.AND P5, PT, R2, R7, PT ;  /* 0x000000070200720c */ /* 0x000fe40003fa4070 */
[----:B--2---:R-:W-:Y:S02]  /*ceb0*/  ISETP.GE.AND P4, PT, R16, RZ, PT ;  /* 0x000000ff1000720c */ /* 0x004fe40003f86270 */
[----:B---3--:R-:W-:Y:S02]  /*cec0*/  IABS R6, R8 ;  /* 0x0000000800067213 */ /* 0x008fe40000000000 */
[----:B------:R-:W-:Y:S02]  /*ced0*/  ISETP.GE.AND P0, PT, R8, RZ, PT ;  /* 0x000000ff0800720c */ /* 0x000fe40003f06270 */
[----:B------:R-:W-:Y:S01]  /*cee0*/  IABS R8, R16 ;  /* 0x0000001000087213 */ /* 0x000fe20000000000 */
[----:B------:R-:W-:-:S02]  /*cef0*/  IMAD.MOV.U32 R16, RZ, RZ, R13 ;  /* 0x000000ffff107224 */ /* 0x000fc400078e000d */
[----:B------:R-:W2:Y:S02]  /*cf00*/  LDL.LU R13, [R1+0xf8] ;  /* 0x0000f800010d7983 */ /* 0x000ea40000300800 */
[----:B------:R-:W-:-:S05]  /*cf10*/  @!P5 IMAD.IADD R7, R7, 0x1, -R2 ;  /* 0x000000010707d824 */ /* 0x000fca00078e0a02 */
[----:B------:R-:W-:Y:S01]  /*cf20*/  ISETP.GT.U32.AND P5, PT, R2, R7, PT ;  /* 0x000000070200720c */ /* 0x000fe20003fa4070 */
[----:B0-----:R-:W-:-:S12]  /*cf30*/  IMAD.HI.U32 R9, R0, R6, RZ ;  /* 0x0000000600097227 */ /* 0x001fd800078e00ff */
[----:B------:R-:W-:Y:S01]  /*cf40*/  @!P5 IMAD.IADD R7, R7, 0x1, -R2 ;  /* 0x000000010707d824 */ /* 0x000fe200078e0a02 */
[C---:B------:R-:W-:Y:S02]  /*cf50*/  ISETP.GT.U32.AND P5, PT, R2.reuse, R4, PT ;  /* 0x000000040200720c */ /* 0x040fe40003fa4070 */
[C---:B------:R-:W-:Y:S01]  /*cf60*/  ISETP.GT.U32.AND P1, PT, R2.reuse, R10, PT ;  /* 0x0000000a0200720c */ /* 0x040fe20003f24070 */
[----:B------:R-:W-:Y:S02]  /*cf70*/  IMAD.MOV R9, RZ, RZ, -R9 ;  /* 0x000000ffff097224 */ /* 0x000fe400078e0a09 */
[----:B-1----:R-:W-:Y:S02]  /*cf80*/  IMAD.MOV.U32 R11, RZ, RZ, R7 ;  /* 0x000000ffff0b7224 */ /* 0x002fe400078e0007 */
[----:B------:R-:W-:-:S06]  /*cf90*/  IMAD R6, R2, R9, R6 ;  /* 0x0000000902067224 */ /* 0x000fcc00078e0206 */
[----:B------:R-:W-:Y:S02]  /*cfa0*/  @!P5 IMAD.IADD R4, R4, 0x1, -R2 ;  /* 0x000000010404d824 */ /* 0x000fe400078e0a02 */
[----:B------:R-:W-:-:S03]  /*cfb0*/  IMAD.HI.U32 R9, R0, R8, RZ ;  /* 0x0000000800097227 */ /* 0x000fc600078e00ff */
[----:B------:R-:W-:Y:S01]  /*cfc0*/  ISETP.GT.U32.AND P5, PT, R2, R4, PT ;  /* 0x000000040200720c */ /* 0x000fe20003fa4070 */
[----:B------:R-:W-:Y:S02]  /*cfd0*/  @!P3 IMAD.MOV R11, RZ, RZ, -R11 ;  /* 0x000000ffff0bb224 */ /* 0x000fe400078e0a0b */
[----:B------:R-:W-:Y:S02]  /*cfe0*/  IMAD.MOV R9, RZ, RZ, -R9 ;  /* 0x000000ffff097224 */ /* 0x000fe400078e0a09 */
[----:B------:R-:W-:Y:S01]  /*cff0*/  @!P1 IMAD.IADD R10, R10, 0x1, -R2 ;  /* 0x000000010a0a9824 */ /* 0x000fe200078e0a02 */
[----:B----4-:R-:W-:Y:S01]  /*d000*/  IABS R3, R12 ;  /* 0x0000000c00037213 */ /* 0x010fe20000000000 */
[----:B------:R0:W-:Y:S01]  /*d010*/  STL [R1+0x800], R11 ;  /* 0x0008000b01007387 */ /* 0x0001e20000100800 */
[----:B------:R-:W-:Y:S01]  /*d020*/  ISETP.GE.AND P1, PT, R12, RZ, PT ;  /* 0x000000ff0c00720c */ /* 0x000fe20003f26270 */
[----:B------:R-:W-:Y:S01]  /*d030*/  IMAD R8, R2, R9, R8 ;  /* 0x0000000902087224 */ /* 0x000fe200078e0208 */
[----:B-----5:R-:W-:Y:S01]  /*d040*/  IABS R12, R15 ;  /* 0x0000000f000c7213 */ /* 0x020fe20000000000 */
[----:B------:R-:W-:-:S02]  /*d050*/  IMAD.MOV.U32 R9, RZ, RZ, R16 ;  /* 0x000000ffff097224 */ /* 0x000fc400078e0010 */
[----:B------:R-:W-:Y:S01]  /*d060*/  @!P5 IMAD.IADD R4, R4, 0x1, -R2 ;  /* 0x000000010404d824 */ /* 0x000fe200078e0a02 */
[----:B0-----:R-:W-:Y:S01]  /*d070*/  IABS R11, R16 ;  /* 0x00000010000b7213 */ /* 0x001fe20000000000 */
[----:B------:R-:W-:Y:S02]  /*d080*/  IMAD.MOV.U32 R16, RZ, RZ, R10 ;  /* 0x000000ffff107224 */ /* 0x000fe400078e000a */
[----:B------:R-:W-:Y:S02]  /*d090*/  IMAD.MOV.U32 R10, RZ, RZ, R9 ;  /* 0x000000ffff0a7224 */ /* 0x000fe400078e0009 */
[----:B------:R-:W-:-:S04]  /*d0a0*/  IMAD.HI.U32 R9, R0, R12, RZ ;  /* 0x0000000c00097227 */ /* 0x000fc800078e00ff */
[----:B------:R-:W-:Y:S02]  /*d0b0*/  @!P2 IMAD.MOV R16, RZ, RZ, -R16 ;  /* 0x000000ffff10a224 */ /* 0x000fe400078e0a10 */
[----:B------:R-:W-:Y:S02]  /*d0c0*/  @!P6 IMAD.MOV R4, RZ, RZ, -R4 ;  /* 0x000000ffff04e224 */ /* 0x000fe400078e0a04 */
[----:B------:R-:W-:Y:S01]  /*d0d0*/  IMAD.MOV R9, RZ, RZ, -R9 ;  /* 0x000000ffff097224 */ /* 0x000fe200078e0a09 */
[----:B------:R0:W-:Y:S03]  /*d0e0*/  STL [R1+0x7f8], R16 ;  /* 0x0007f81001007387 */ /* 0x0001e60000100800 */
[----:B------:R-:W-:Y:S01]  /*d0f0*/  IMAD R9, R2, R9, R12 ;  /* 0x0000000902097224 */ /* 0x000fe200078e020c */
[----:B0-----:R-:W3:Y:S04]  /*d100*/  LDL R16, [R1+0xfc] ;  /* 0x0000fc0001107983 */ /* 0x001ee80000100800 */
[----:B------:R0:W-:Y:S04]  /*d110*/  STL [R1+0x7f4], R4 ;  /* 0x0007f40401007387 */ /* 0x0001e80000100800 */
[----:B--2---:R1:W-:Y:S04]  /*d120*/  STL [R1+0x53d4], R13 ;  /* 0x0053d40d01007387 */ /* 0x0043e80000100800 */
[----:B------:R-:W2:Y:S01]  /*d130*/  LDL.LU R12, [R1+0x100] ;  /* 0x00010000010c7983 */ /* 0x000ea20000300800 */
[----:B------:R-:W-:Y:S01]  /*d140*/  IMAD.HI.U32 R7, R0, R3, RZ ;  /* 0x0000000300077227 */ /* 0x000fe200078e00ff */
[----:B------:R-:W-:-:S03]  /*d150*/  ISETP.GT.U32.AND P3, PT, R2, R6, PT ;  /* 0x000000060200720c */ /* 0x000fc60003f64070 */
[----:B------:R-:W-:Y:S01]  /*d160*/  IMAD.MOV R7, RZ, RZ, -R7 ;  /* 0x000000ffff077224 */ /* 0x000fe200078e0a07 */
[----:B------:R-:W-:-:S03]  /*d170*/  ISETP.GT.U32.AND P5, PT, R2, R8, PT ;  /* 0x000000080200720c */ /* 0x000fc60003fa4070 */
[----:B------:R-:W-:-:S05]  /*d180*/  IMAD R3, R2, R7, R3 ;  /* 0x0000000702037224 */ /* 0x000fca00078e0203 */
[----:B------:R-:W-:Y:S01]  /*d190*/  ISETP.GT.U32.AND P2, PT, R2, R3, PT ;  /* 0x000000030200720c */ /* 0x000fe20003f44070 */
[----:B------:R-:W-:-:S04]  /*d1a0*/  @!P3 IMAD.IADD R6, R6, 0x1, -R2 ;  /* 0x000000010606b824 */ /* 0x000fc800078e0a02 */
[----:B------:R-:W-:Y:S01]  /*d1b0*/  @!P5 IMAD.IADD R8, R8, 0x1, -R2 ;  /* 0x000000010808d824 */ /* 0x000fe200078e0a02 */
[----:B------:R-:W-:-:S04]  /*d1c0*/  ISETP.GT.U32.AND P3, PT, R2, R6, PT ;  /* 0x000000060200720c */ /* 0x000fc80003f64070 */
[----:B------:R-:W-:-:S03]  /*d1d0*/  ISETP.GT.U32.AND P5, PT, R2, R8, PT ;  /* 0x000000080200720c */ /* 0x000fc60003fa4070 */
[----:B------:R-:W-:-:S05]  /*d1e0*/  @!P2 IMAD.IADD R3, R3, 0x1, -R2 ;  /* 0x000000010303a824 */ /* 0x000fca00078e0a02 */
[----:B------:R-:W-:Y:S01]  /*d1f0*/  ISETP.GT.U32.AND P2, PT, R2, R3, PT ;  /* 0x000000030200720c */ /* 0x000fe20003f44070 */
[----:B------:R-:W-:Y:S01]  /*d200*/  @!P3 IMAD.IADD R6, R6, 0x1, -R2 ;  /* 0x000000010606b824 */ /* 0x000fe200078e0a02 */
[----:B------:R-:W-:-:S03]  /*d210*/  ISETP.GE.AND P6, PT, R10, RZ, PT ;  /* 0x000000ff0a00720c */ /* 0x000fc60003fc6270 */
[----:B------:R-:W-:Y:S02]  /*d220*/  IMAD.MOV.U32 R10, RZ, RZ, R6 ;  /* 0x000000ffff0a7224 */ /* 0x000fe400078e0006 */
[----:B------:R-:W-:Y:S01]  /*d230*/  @!P5 IMAD.IADD R8, R8, 0x1, -R2 ;  /* 0x000000010808d824 */ /* 0x000fe200078e0a02 */
[----:B0-----:R-:W-:Y:S01]  /*d240*/  IABS R4, R13 ;  /* 0x0000000d00047213 */ /* 0x001fe20000000000 */
[----:B------:R-:W-:Y:S02]  /*d250*/  @!P0 IMAD.MOV R10, RZ, RZ, -R10 ;  /* 0x000000ffff0a8224 */ /* 0x000fe400078e0a0a */
[----:B-1----:R-:W-:Y:S02]  /*d260*/  IMAD.MOV.U32 R13, RZ, RZ, R8 ;  /* 0x000000ffff0d7224 */ /* 0x002fe400078e0008 */
[----:B------:R-:W-:Y:S01]  /*d270*/  @!P2 IMAD.IADD R3, R3, 0x1, -R2 ;  /* 0x000000010303a824 */ /* 0x000fe200078e0a02 */
[----:B------:R0:W-:Y:S01]  /*d280*/  STL [R1+0x7ec], R10 ;  /* 0x0007ec0a01007387 */ /* 0x0001e20000100800 */
[----:B------:R-:W-:Y:S01]  /*d290*/  @!P4 IMAD.MOV R13, RZ, RZ, -R13 ;  /* 0x000000ffff0dc224 */ /* 0x000fe200078e0a0d */
[----:B------:R-:W-:-:S02]  /*d2a0*/  ISETP.GE.AND P5, PT, R15, RZ, PT ;  /* 0x000000ff0f00720c */ /* 0x000fc40003fa6270 */
[----:B---3--:R-:W-:Y:S01]  /*d2b0*/  IABS R6, R16 ;  /* 0x0000001000067213 */ /* 0x008fe20000000000 */
[----:B--2---:R1:W-:Y:S01]  /*d2c0*/  STL [R1+0x53d0], R12 ;  /* 0x0053d00c01007387 */ /* 0x0043e20000100800 */
[----:B0-----:R-:W-:-:S03]  /*d2d0*/  IABS R10, R12 ;  /* 0x0000000c000a7213 */ /* 0x001fc60000000000 */
[----:B------:R-:W2:Y:S04]  /*d2e0*/  LDL.LU R15, [R1+0x140] ;  /* 0x00014000010f7983 */ /* 0x000ea80000300800 */
[----:B------:R-:W3:Y:S01]  /*d2f0*/  LDL.LU R16, [R1+0x108] ;  /* 0x0001080001107983 */ /* 0x000ee20000300800 */
[----:B-1----:R-:W-:-:S03]  /*d300*/  IMAD.MOV.U32 R12, RZ, RZ, R3 ;  /* 0x000000ffff0c7224 */ /* 0x002fc600078e0003 */
[----:B------:R-:W4:Y:S04]  /*d310*/  LDL.LU R3, [R1+0xfc] ;  /* 0x0000fc0001037983 */ /* 0x000f280000300800 */
[----:B------:R0:W-:Y:S04]  /*d320*/  STL [R1+0x7e8], R13 ;  /* 0x0007e80d01007387 */ /* 0x0001e80000100800 */
[----:B0-----:R-:W5:Y:S01]  /*d330*/  LDL.LU R13, [R1+0x53d4] ;  /* 0x0053d400010d7983 */ /* 0x001f620000300800 */
[----:B------:R-:W-:Y:S02]  /*d340*/  @!P1 IMAD.MOV R12, RZ, RZ, -R12 ;  /* 0x000000ffff0c9224 */ /* 0x000fe400078e0a0c */
[----:B------:R-:W-:-:S04]  /*d350*/  IMAD.HI.U32 R7, R0, R11, RZ ;  /* 0x0000000b00077227 */ /* 0x000fc800078e00ff */
[----:B------:R-:W-:-:S04]  /*d360*/  IMAD.MOV R7, RZ, RZ, -R7 ;  /* 0x000000ffff077224 */ /* 0x000fc800078e0a07 */
[----:B------:R-:W-:Y:S02]  /*d370*/  IMAD R7, R2, R7, R11 ;  /* 0x0000000702077224 */ /* 0x000fe400078e020b */
[----:B------:R-:W-:Y:S01]  /*d380*/  IMAD.HI.U32 R11, R0, R4, RZ ;  /* 0x00000004000b7227 */ /* 0x000fe200078e00ff */
[----:B------:R-:W-:-:S03]  /*d390*/  ISETP.GT.U32.AND P0, PT, R2, R9, PT ;  /* 0x000000090200720c */ /* 0x000fc60003f04070 */
[----:B------:R-:W-:Y:S01]  /*d3a0*/  IMAD.MOV R11, RZ, RZ, -R11 ;  /* 0x000000ffff0b7224 */ /* 0x000fe200078e0a0b */
[----:B------:R-:W-:-:S03]  /*d3b0*/  ISETP.GT.U32.AND P3, PT, R2, R7, PT ;  /* 0x000000070200720c */ /* 0x000fc60003f64070 */
[C---:B------:R-:W-:Y:S01]  /*d3c0*/  IMAD R4, R2.reuse, R11, R4 ;  /* 0x0000000b02047224 */ /* 0x040fe200078e0204 */
[----:B-----5:R-:W-:Y:S02]  /*d3d0*/  ISETP.GE.AND P4, PT, R13, RZ, PT ;  /* 0x000000ff0d00720c */ /* 0x020fe40003f86270 */
[----:B------:R-:W5:Y:S04]  /*d3e0*/  LDL.LU R13, [R1+0x10c] ;  /* 0x00010c00010d7983 */ /* 0x000f680000300800 */
[----:B------:R0:W-:Y:S04]  /*d3f0*/  STL [R1+0x7e4], R12 ;  /* 0x0007e40c01007387 */ /* 0x0001e80000100800 */
[----:B0-----:R-:W3:Y:S01]  /*d400*/  LDL.LU R12, [R1+0x53d0] ;  /* 0x0053d000010c7983 */ /* 0x001ee20000300800 */
[----:B------:R-:W-:Y:S01]  /*d410*/  ISETP.GT.U32.AND P2, PT, R2, R4, PT ;  /* 0x000000040200720c */ /* 0x000fe20003f44070 */
[----:B------:R-:W-:-:S02]  /*d420*/  @!P0 IMAD.IADD R9, R9, 0x1, -R2 ;  /* 0x0000000109098824 */ /* 0x000fc400078e0a02 */
[----:B------:R-:W-:-:S03]  /*d430*/  @!P3 IMAD.IADD R7, R7, 0x1, -R2 ;  /* 0x000000010707b824 */ /* 0x000fc600078e0a02 */
[C---:B------:R-:W-:Y:S01]  /*d440*/  ISETP.GT.U32.AND P0, PT, R2.reuse, R9, PT ;  /* 0x000000090200720c */ /* 0x040fe20003f04070 */
[----:B------:R-:W-:Y:S01]  /*d450*/  IMAD.MOV.U32 R11, RZ, RZ, R10 ;  /* 0x000000ffff0b7224 */ /* 0x000fe200078e000a */
[----:B------:R-:W-:Y:S01]  /*d460*/  ISETP.GT.U32.AND P3, PT, R2, R7, PT ;  /* 0x000000070200720c */ /* 0x000fe20003f64070 */
[----:B------:R-:W-:-:S04]  /*d470*/  IMAD.HI.U32 R10, R0, R6, RZ ;  /* 0x00000006000a7227 */ /* 0x000fc800078e00ff */
[----:B------:R-:W-:Y:S02]  /*d480*/  @!P2 IMAD.IADD R4, R4, 0x1, -R2 ;  /* 0x000000010404a824 */ /* 0x000fe400078e0a02 */
[----:B------:R-:W-:-:S03]  /*d490*/  IMAD.MOV R10, RZ, RZ, -R10 ;  /* 0x000000ffff0a7224 */ /* 0x000fc600078e0a0a */
[C---:B------:R-:W-:Y:S01]  /*d4a0*/  ISETP.GT.U32.AND P2, PT, R2.reuse, R4, PT ;  /* 0x000000040200720c */ /* 0x040fe20003f44070 */
[----:B------:R-:W-:Y:S02]  /*d4b0*/  IMAD R6, R2, R10, R6 ;  /* 0x0000000a02067224 */ /* 0x000fe400078e0206 */
[--C-:B------:R-:W-:Y:S01]  /*d4c0*/  @!P0 IMAD.IADD R9, R9, 0x1, -R2.reuse ;  /* 0x0000000109098824 */ /* 0x100fe200078e0a02 */
[----:B------:R-:W4:Y:S01]  /*d4d0*/  LDL.LU R10, [R1+0x104] ;  /* 0x00010400010a7983 */ /* 0x000f220000300800 */
[----:B------:R-:W-:-:S04]  /*d4e0*/  @!P3 IMAD.IADD R7, R7, 0x1, -R2 ;  /* 0x000000010707b824 */ /* 0x000fc800078e0a02 */
[----:B------:R-:W-:-:S04]  /*d4f0*/  @!P6 IMAD.MOV R7, RZ, RZ, -R7 ;  /* 0x000000ffff07e224 */ /* 0x000fc800078e0a07 */
[----:B------:R-:W-:Y:S01]  /*d500*/  @!P2 IMAD.IADD R4, R4, 0x1, -R2 ;  /* 0x000000010404a824 */ /* 0x000fe200078e0a02 */
[----:B------:R-:W-:Y:S01]  /*d510*/  STL [R1+0x7e0], R7 ;  /* 0x0007e00701007387 */ /* 0x000fe20000100800 */
[----:B--2---:R-:W-:Y:S02]  /*d520*/  ISETP.GE.AND P2, PT, R15, RZ, PT ;  /* 0x000000ff0f00720c */ /* 0x004fe40003f46270 */
[----:B---3--:R-:W-:Y:S01]  /*d530*/  ISETP.GE.AND P3, PT, R12, RZ, PT ;  /* 0x000000ff0c00720c */ /* 0x008fe20003f66270 */
[----:B------:R-:W-:Y:S01]  /*d540*/  IMAD.MOV.U32 R12, RZ, RZ, R9 ;  /* 0x000000ffff0c7224 */ /* 0x000fe200078e0009 */
[----:B------:R-:W-:-:S03]  /*d550*/  IABS R9, R15 ;  /* 0x0000000f00097213 */ /* 0x000fc60000000000 */
[----:B------:R-:W-:Y:S02]  /*d560*/  @!P5 IMAD.MOV R12, RZ, RZ, -R12 ;  /* 0x000000ffff0cd224 */ /* 0x000fe400078e0a0c */
[----:B------:R-:W-:-:S03]  /*d570*/  IMAD.MOV.U32 R15, RZ, RZ, R4 ;  /* 0x000000ffff0f7224 */ /* 0x000fc600078e0004 */
[----:B------:R0:W-:Y:S01]  /*d580*/  STL [R1+0x7dc], R12 ;  /* 0x0007dc0c01007387 */ /* 0x0001e20000100800 */
[----:B------:R-:W-:-:S03]  /*d590*/  @!P4 IMAD.MOV R15, RZ, RZ, -R15 ;  /* 0x000000ffff0fc224 */ /* 0x000fc600078e0a0f */
[----:B------:R-:W2:Y:S01]  /*d5a0*/  LDL R4, [R1+0x110] ;  /* 0x0001100001047983 */ /* 0x000ea20000100800 */
[----:B0-----:R-:W-:-:S04]  /*d5b0*/  IMAD.HI.U32 R12, R0, R9, RZ ;  /* 0x00000009000c7227 */ /* 0x001fc800078e00ff */
[----:B------:R-:W-:Y:S01]  /*d5c0*/  IMAD.MOV R12, RZ, RZ, -R12 ;  /* 0x000000ffff0c7224 */ /* 0x000fe200078e0a0c */
[----:B------:R0:W-:Y:S03]  /*d5d0*/  STL [R1+0x7d0], R15 ;  /* 0x0007d00f01007387 */ /* 0x0001e60000100800 */
[----:B------:R-:W-:Y:S01]  /*d5e0*/  IMAD R9, R2, R12, R9 ;  /* 0x0000000c02097224 */ /* 0x000fe200078e0209 */
[----:B0-----:R-:W3:Y:S04]  /*d5f0*/  LDL.LU R15, [R1+0x118] ;  /* 0x00011800010f7983 */ /* 0x001ee80000300800 */
[----:B------:R-:W2:Y:S01]  /*d600*/  LDL R12, [R1+0x114] ;  /* 0x00011400010c7983 */ /* 0x000ea20000100800 */
[----:B------:R-:W-:-:S04]  /*d610*/  IMAD.HI.U32 R8, R0, R11, RZ ;  /* 0x0000000b00087227 */ /* 0x000fc800078e00ff */
[----:B------:R-:W-:Y:S01]  /*d620*/  IMAD.MOV R8, RZ, RZ, -R8 ;  /* 0x000000ffff087224 */ /* 0x000fe200078e0a08 */
[----:B------:R-:W-:-:S03]  /*d630*/  ISETP.GT.U32.AND P0, PT, R2, R6, PT ;  /* 0x000000060200720c */ /* 0x000fc60003f04070 */
[----:B------:R-:W-:-:S05]  /*d640*/  IMAD R8, R2, R8, R11 ;  /* 0x0000000802087224 */ /* 0x000fca00078e020b */
[----:B------:R-:W-:Y:S02]  /*d650*/  ISETP.GT.U32.AND P5, PT, R2, R8, PT ;  /* 0x000000080200720c */ /* 0x000fe40003fa4070 */
[----:B----4-:R-:W-:Y:S02]  /*d660*/  ISETP.GE.AND P1, PT, R3, RZ, PT ;  /* 0x000000ff0300720c */ /* 0x010fe40003f26270 */
[----:B------:R-:W-:Y:S01]  /*d670*/  IABS R3, R10 ;  /* 0x0000000a00037213 */ /* 0x000fe20000000000 */
[----:B------:R-:W-:-:S04]  /*d680*/  @!P0 IMAD.IADD R6, R6, 0x1, -R2 ;  /* 0x0000000106068824 */ /* 0x000fc800078e0a02 */
[----:B------:R-:W-:Y:S01]  /*d690*/  IMAD.HI.U32 R11, R0, R3, RZ ;  /* 0x00000003000b7227 */ /* 0x000fe200078e00ff */
[----:B------:R-:W-:-:S03]  /*d6a0*/  ISETP.GT.U32.AND P0, PT, R2, R6, PT ;  /* 0x000000060200720c */ /* 0x000fc60003f04070 */
[----:B------:R-:W-:Y:S01]  /*d6b0*/  @!P5 IMAD.IADD R8, R8, 0x1, -R2 ;  /* 0x000000010808d824 */ /* 0x000fe200078e0a02 */
[----:B------:R-:W-:Y:S01]  /*d6c0*/  IABS R7, R16 ;  /* 0x0000001000077213 */ /* 0x000fe20000000000 */
[----:B------:R-:W-:-:S03]  /*d6d0*/  IMAD.MOV R11, RZ, RZ, -R11 ;  /* 0x000000ffff0b7224 */ /* 0x000fc600078e0a0b */
[C---:B------:R-:W-:Y:S01]  /*d6e0*/  ISETP.GT.U32.AND P5, PT, R2.reuse, R8, PT ;  /* 0x000000080200720c */ /* 0x040fe20003fa4070 */
[----:B------:R-:W-:Y:S02]  /*d6f0*/  IMAD R11, R2, R11, R3 ;  /* 0x0000000b020b7224 */ /* 0x000fe400078e0203 */
[----:B------:R-:W-:Y:S01]  /*d700*/  IMAD.HI.U32 R3, R0, R7, RZ ;  /* 0x0000000700037227 */ /* 0x000fe200078e00ff */
[----:B------:R-:W-:Y:S02]  /*d710*/  ISETP.GE.AND P6, PT, R10, RZ, PT ;  /* 0x000000ff0a00720c */ /* 0x000fe40003fc6270 */
[----:B-----5:R-:W-:Y:S01]  /*d720*/  IABS R10, R13 ;  /* 0x0000000d000a7213 */ /* 0x020fe20000000000 */
[----:B------:R-:W-:Y:S02]  /*d730*/  IMAD.MOV R3, RZ, RZ, -R3 ;  /* 0x000000ffff037224 */ /* 0x000fe400078e0a03 */
[----:B------:R-:W-:Y:S02]  /*d740*/  @!P0 IMAD.IADD R6, R6, 0x1, -R2 ;  /* 0x0000000106068824 */ /* 0x000fe400078e0a02 */
[----:B------:R-:W-:-:S02]  /*d750*/  IMAD R3, R2, R3, R7 ;  /* 0x0000000302037224 */ /* 0x000fc400078e0207 */
[----:B------:R-:W-:Y:S02]  /*d760*/  @!P5 IMAD.IADD R8, R8, 0x1, -R2 ;  /* 0x000000010808d824 */ /* 0x000fe400078e0a02 */
[----:B------:R-:W-:Y:S01]  /*d770*/  @!P1 IMAD.MOV R6, RZ, RZ, -R6 ;  /* 0x000000ffff069224 */ /* 0x000fe200078e0a06 */
[----:B------:R-:W-:Y:S01]  /*d780*/  ISETP.GE.AND P1, PT, R16, RZ, PT ;  /* 0x000000ff1000720c */ /* 0x000fe20003f26270 */
[----:B------:R-:W-:-:S04]  /*d790*/  IMAD.MOV.U32 R16, RZ, RZ, R8 ;  /* 0x000000ffff107224 */ /* 0x000fc800078e0008 */
[----:B------:R-:W-:Y:S01]  /*d7a0*/  @!P3 IMAD.MOV R16, RZ, RZ, -R16 ;  /* 0x000000ffff10b224 */ /* 0x000fe200078e0a10 */
[----:B------:R-:W-:Y:S04]  /*d7b0*/  STL [R1+0x7c8], R6 ;  /* 0x0007c80601007387 */ /* 0x000fe80000100800 */
[----:B------:R-:W-:Y:S04]  /*d7c0*/  STL [R1+0x53cc], R0 ;  /* 0x0053cc0001007387 */ /* 0x000fe80000100800 */
[----:B------:R-:W4:Y:S04]  /*d7d0*/  LDL R8, [R1+0x11c] ;  /* 0x00011c0001087983 */ /* 0x000f280000100800 */
[----:B------:R0:W-:Y:S01]  /*d7e0*/  STL [R1+0x7c0], R16 ;  /* 0x0007c01001007387 */ /* 0x0001e20000100800 */
[----:B--2---:R-:W-:Y:S01]  /*d7f0*/  IABS R7, R12 ;  /* 0x0000000c00077213 */ /* 0x004fe20000000000 */
[----:B------:R-:W-:-:S04]  /*d800*/  IMAD.HI.U32 R12, R0, R10, RZ ;  /* 0x0000000a000c7227 */ /* 0x000fc800078e00ff */
[----:B------:R-:W-:-:S04]  /*d810*/  IMAD.MOV R12, RZ, RZ, -R12 ;  /* 0x000000ffff0c7224 */ /* 0x000fc800078e0a0c */
[C---:B------:R-:W-:Y:S02]  /*d820*/  IMAD R10, R2.reuse, R12, R10 ;  /* 0x0000000c020a7224 */ /* 0x040fe400078e020a */
[----:B------:R-:W2:Y:S04]  /*d830*/  LDL.LU R12, [R1+0x110] ;  /* 0x00011000010c7983 */ /* 0x000ea80000300800 */
[----:B0-----:R-:W5:Y:S01]  /*d840*/  LDL.LU R16, [R1+0x124] ;  /* 0x0001240001107983 */ /* 0x001f620000300800 */
[----:B------:R-:W-:-:S13]  /*d850*/  ISETP.GT.U32.AND P0, PT, R2, R9, PT ;  /* 0x000000090200720c */ /* 0x000fda0003f04070 */
[----:B------:R-:W-:Y:S01]  /*d860*/  @!P0 IMAD.IADD R9, R9, 0x1, -R2 ;  /* 0x0000000109098824 */ /* 0x000fe200078e0a02 */
[----:B------:R-:W-:Y:S01]  /*d870*/  ISETP.GE.AND P0, PT, R13, RZ, PT ;  /* 0x000000ff0d00720c */ /* 0x000fe20003f06270 */
[----:B------:R-:W-:-:S04]  /*d880*/  IMAD.HI.U32 R13, R0, R7, RZ ;  /* 0x00000007000d7227 */ /* 0x000fc800078e00ff */
[----:B------:R-:W-:-:S04]  /*d890*/  IMAD.MOV R13, RZ, RZ, -R13 ;  /* 0x000000ffff0d7224 */ /* 0x000fc800078e0a0d */
[C---:B------:R-:W-:Y:S01]  /*d8a0*/  IMAD R7, R2.reuse, R13, R7 ;  /* 0x0000000d02077224 */ /* 0x040fe200078e0207 */
[C---:B------:R-:W-:Y:S01]  /*d8b0*/  ISETP.GT.U32.AND P4, PT, R2.reuse, R11, PT ;  /* 0x0000000b0200720c */ /* 0x040fe20003f84070 */
[----:B-----5:R0:W-:Y:S04]  /*d8c0*/  STL [R1+0x53c8], R16 ;  /* 0x0053c81001007387 */ /* 0x0201e80000100800 */
[----:B0-----:R-:W5:Y:S04]  /*d8d0*/  LDL R16, [R1+0x120] ;  /* 0x0001200001107983 */ /* 0x001f680000100800 */
[----:B------:R-:W2:Y:S04]  /*d8e0*/  LDL.LU R13, [R1+0x114] ;  /* 0x00011400010d7983 */ /* 0x000ea80000300800 */
[----:B------:R-:W-:Y:S01]  /*d8f0*/  @!P4 IMAD.IADD R11, R11, 0x1, -R2 ;  /* 0x000000010b0bc824 */ /* 0x000fe200078e0a02 */
[----:B------:R-:W-:-:S04]  /*d900*/  ISETP.GT.U32.AND P5, PT, R2, R3, PT ;  /* 0x000000030200720c */ /* 0x000fc80003fa4070 */
[C---:B------:R-:W-:Y:S02]  /*d910*/  ISETP.GT.U32.AND P4, PT, R2.reuse, R11, PT ;  /* 0x0000000b0200720c */ /* 0x040fe40003f84070 */
[----:B------:R-:W-:Y:S02]  /*d920*/  IABS R4, R4 ;  /* 0x0000000400047213 */ /* 0x000fe40000000000 */
[----:B------:R-:W-:-:S05]  /*d930*/  ISETP.GT.U32.AND P3, PT, R2, R9, PT ;  /* 0x000000090200720c */ /* 0x000fca0003f64070 */
[----:B------:R-:W-:-:S04]  /*d940*/  @!P5 IMAD.IADD R3, R3, 0x1, -R2 ;  /* 0x000000010303d824 */ /* 0x000fc800078e0a02 */
[----:B------:R-:W-:Y:S01]  /*d950*/  @!P4 IMAD.IADD R11, R11, 0x1, -R2 ;  /* 0x000000010b0bc824 */ /* 0x000fe200078e0a02 */
[----:B------:R-:W-:Y:S01]  /*d960*/  ISETP.GT.U32.AND P4, PT, R2, R10, PT ;  /* 0x0000000a0200720c */ /* 0x000fe20003f84070 */
[----:B------:R-:W-:Y:S01]  /*d970*/  IMAD.HI.U32 R6, R0, R4, RZ ;  /* 0x0000000400067227 */ /* 0x000fe200078e00ff */
[----:B------:R-:W-:-:S03]  /*d980*/  ISETP.GT.U32.AND P5, PT, R2, R3, PT ;  /* 0x000000030200720c */ /* 0x000fc60003fa4070 */
[----:B------:R-:W-:-:S04]  /*d990*/  IMAD.MOV.U32 R0, RZ, RZ, R11 ;  /* 0x000000ffff007224 */ /* 0x000fc800078e000b */
[----:B------:R-:W-:Y:S02]  /*d9a0*/  @!P6 IMAD.MOV R0, RZ, RZ, -R0 ;  /* 0x000000ffff00e224 */ /* 0x000fe400078e0a00 */
[--C-:B------:R-:W-:Y:S02]  /*d9b0*/  @!P3 IMAD.IADD R9, R9, 0x1, -R2.reuse ;  /* 0x000000010909b824 */ /* 0x100fe400078e0a02 */
[--C-:B------:R-:W-:Y:S01]  /*d9c0*/  @!P4 IMAD.IADD R10, R10, 0x1, -R2.reuse ;  /* 0x000000010a0ac824 */ /* 0x100fe200078e0a02 */
[----:B------:R0:W-:Y:S01]  /*d9d0*/  STL [R1+0x7bc], R0 ;  /* 0x0007bc0001007387 */ /* 0x0001e20000100800 */
[----:B------:R-:W-:-:S03]  /*d9e0*/  @!P5 IMAD.IADD R3, R3, 0x1, -R2 ;  /* 0x000000010303d824 */ /* 0x000fc600078e0a02 */
[----:B0-----:R-:W4:Y:S01]  /*d9f0*/  LDL.LU R0, [R1+0x53cc] ;  /* 0x0053cc0001007983 */ /* 0x001f220000300800 */
[----:B--2---:R-:W-:Y:S02]  /*da00*/  ISETP.GE.AND P4, PT, R13, RZ, PT ;  /* 0x000000ff0d00720c */ /* 0x004fe40003f86270 */
[----:B-----5:R-:W-:Y:S01]  /*da10*/  IABS R13, R16 ;  /* 0x00000010000d7213 */ /* 0x020fe20000000000 */
[----:B------:R-:W-:-:S04]  /*da20*/  IMAD.MOV.U32 R16, RZ, RZ, R9 ;  /* 0x000000ffff107224 */ /* 0x000fc800078e0009 */
[----:B------:R-:W-:Y:S02]  /*da30*/  @!P2 IMAD.MOV R16, RZ, RZ, -R16 ;  /* 0x000000ffff10a224 */ /* 0x000fe400078e0a10 */
[----:B------:R-:W-:Y:S02]  /*da40*/  IMAD.MOV.U32 R9, RZ, RZ, R3 ;  /* 0x000000ffff097224 */ /* 0x000fe400078e0003 */
[----:B------:R-:W2:Y:S04]  /*da50*/  LDL R3, [R1+0x12c] ;  /* 0x00012c0001037983 */ /* 0x000ea80000100800 */
[----:B------:R0:W-:Y:S04]  /*da60*/  STL [R1+0x7a8], R16 ;  /* 0x0007a81001007387 */ /* 0x0001e80000100800 */
[----:B0-----:R-:W5:Y:S01]  /*da70*/  LDL.LU R16, [R1+0x53c8] ;  /* 0x0053c80001107983 */ /* 0x001f620000300800 */
[----:B------:R-:W-:-:S04]  /*da80*/  IMAD.MOV R6, RZ, RZ, -R6 ;  /* 0x000000ffff067224 */ /* 0x000fc800078e0a06 */
[C---:B------:R-:W-:Y:S01]  /*da90*/  IMAD R4, R2.reuse, R6, R4 ;  /* 0x0000000602047224 */ /* 0x040fe200078e0204 */
[----:B---3--:R-:W-:Y:S02]  /*daa0*/  IABS R6, R15 ;  /* 0x0000000f00067213 */ /* 0x008fe40000000000 */
[----:B------:R-:W-:Y:S02]  /*dab0*/  ISETP.GT.U32.AND P3, PT, R2, R7, PT ;  /* 0x000000070200720c */ /* 0x000fe40003f64070 */
[----:B----4-:R-:W-:Y:S01]  /*dac0*/  IABS R11, R8 ;  /* 0x00000008000b7213 */ /* 0x010fe20000000000 */
[----:B------:R-:W-:Y:S01]  /*dad0*/  IMAD.MOV.U32 R8, RZ, RZ, R6 ;  /* 0x000000ffff087224 */ /* 0x000fe200078e0006 */
[----:B------:R-:W-:Y:S01]  /*dae0*/  ISETP.GE.AND P5, PT, R12, RZ, PT ;  /* 0x000000ff0c00720c */ /* 0x000fe20003fa6270 */
[----:B------:R-:W-:Y:S02]  /*daf0*/  @!P1 IMAD.MOV R9, RZ, RZ, -R9 ;  /* 0x000000ffff099224 */ /* 0x000fe400078e0a09 */
[----:B------:R-:W-:-:S04]  /*db00*/  IMAD.HI.U32 R12, R0, R8, RZ ;  /* 0x00000008000c7227 */ /* 0x000fc800078e00ff */
[----:B------:R-:W-:Y:S01]  /*db10*/  IMAD.MOV R12, RZ, RZ, -R12 ;  /* 0x000000ffff0c7224 */ /* 0x000fe200078e0a0c */
[----:B------:R5:W-:Y:S01]  /*db20*/  STL [R1+0x7a4], R9 ;  /* 0x0007a40901007387 */ /* 0x000be20000100800 */
[----:B------:R-:W-:Y:S01]  /*db30*/  @!P3 IMAD.IADD R7, R7, 0x1, -R2 ;  /* 0x000000010707b824 */ /* 0x000fe200078e0a02 */
[----:B------:R-:W-:Y:S01]  /*db40*/  ISETP.GE.AND P3, PT, R15, RZ, PT ;  /* 0x000000ff0f00720c */ /* 0x000fe20003f66270 */
[----:B------:R-:W-:Y:S01]  /*db50*/  IMAD R8, R2, R12, R8 ;  /* 0x0000000c02087224 */ /* 0x000fe200078e0208 */
[----:B------:R-:W3:Y:S04]  /*db60*/  LDL R15, [R1+0x130] ;  /* 0x00013000010f7983 */ /* 0x000ee80000100800 */
[----:B------:R-:W4:Y:S01]  /*db70*/  LDL.LU R12, [R1+0x11c] ;  /* 0x00011c00010c7983 */ /* 0x000f220000300800 */
[----:B-----5:R-:W-:-:S03]  /*db80*/  IABS R9, R16 ;  /* 0x0000001000097213 */ /* 0x020fc60000000000 */
[----:B------:R0:W-:Y:S04]  /*db90*/  STL [R1+0x53c0], R16 ;  /* 0x0053c01001007387 */ /* 0x0001e80000100800 */
[----:B0-----:R-:W5:Y:S01]  /*dba0*/  LDL.LU R16, [R1+0x120] ;  /* 0x0001200001107983 */ /* 0x001f620000300800 */
[----:B------:R-:W-:-:S13]  /*dbb0*/  ISETP.GT.U32.AND P6, PT, R2, R4, PT ;  /* 0x000000040200720c */ /* 0x000fda0003fc4070 */
[----:B------:R-:W-:Y:S01]  /*dbc0*/  @!P6 IMAD.IADD R4, R4, 0x1, -R2 ;  /* 0x000000010404e824 */ /* 0x000fe200078e0a02 */
[----:B------:R-:W-:-:S13]  /*dbd0*/  ISETP.GT.U32.AND P6, PT, R2, R10, PT ;  /* 0x0000000a0200720c */ /* 0x000fda0003fc4070 */
[----:B------:R-:W-:Y:S01]  /*dbe0*/  @!P6 IMAD.IADD R10, R10, 0x1, -R2 ;  /* 0x000000010a0ae824 */ /* 0x000fe200078e0a02 */
[----:B-----5:R0:W-:Y:S03]  /*dbf0*/  STL [R1+0x53c4], R16 ;  /* 0x0053c41001007387 */ /* 0x0201e60000100800 */
[----:B0-----:R-:W-:Y:S02]  /*dc00*/  IMAD.MOV.U32 R16, RZ, RZ, R10 ;  /* 0x000000ffff107224 */ /* 0x001fe400078e000a */
[----:B------:R-:W5:Y:S02]  /*dc10*/  LDL R10, [R1+0x134] ;  /* 0x00013400010a7983 */ /* 0x000f640000100800 */
[----:B------:R-:W-:-:S05]  /*dc20*/  @!P0 IMAD.MOV R16, RZ, RZ, -R16 ;  /* 0x000000ffff108224 */ /* 0x000fca00078e0a10 */
[----:B------:R0:W-:Y:S04]  /*dc30*/  STL [R1+0x79c], R16 ;  /* 0x00079c1001007387 */ /* 0x0001e80000100800 */
[----:B0-----:R-:W4:Y:S01]  /*dc40*/  LDL.LU R16, [R1+0x53c4] ;  /* 0x0053c40001107983 */ /* 0x001f220000300800 */
[----:B------:R-:W-:-:S04]  /*dc50*/  IMAD.MOV.U32 R6, RZ, RZ, R11 ;  /* 0x000000ffff067224 */ /* 0x000fc800078e000b */
[----:B------:R-:W-:-:S04]  /*dc60*/  IMAD.HI.U32 R11, R0, R6, RZ ;  /* 0x00000006000b7227 */ /* 0x000fc800078e00ff */
[----:B------:R-:W-:-:S04]  /*dc70*/  IMAD.MOV R11, RZ, RZ, -R11 ;  /* 0x000000ffff0b7224 */ /* 0x000fc800078e0a0b */
[----:B------:R-:W-:Y:S02]  /*dc80*/  IMAD R6, R2, R11, R6 ;  /* 0x0000000b02067224 */ /* 0x000fe400078e0206 */
[----:B------:R-:W-:Y:S01]  /*dc90*/  IMAD.HI.U32 R11, R0, R13, RZ ;  /* 0x0000000d000b7227 */ /* 0x000fe200078e00ff */
[----:B--2---:R-:W-:-:S03]  /*dca0*/  IABS R3, R3 ;  /* 0x0000000300037213 */ /* 0x004fc60000000000 */
[----:B------:R-:W-:-:S04]  /*dcb0*/  IMAD.MOV R11, RZ, RZ, -R11 ;  /* 0x000000ffff0b7224 */ /* 0x000fc800078e0a0b */
[----:B------:R-:W-:Y:S01]  /*dcc0*/  IMAD R13, R2, R11, R13 ;  /* 0x0000000b020d7224 */ /* 0x000fe200078e020d */
[----:B---3--:R-:W-:Y:S01]  /*dcd0*/  IABS R11, R15 ;  /* 0x0000000f000b7213 */ /* 0x008fe20000000000 */
[----:B------:R-:W-:Y:S02]  /*dce0*/  IMAD.MOV.U32 R15, RZ, RZ, R14 ;  /* 0x000000ffff0f7224 */ /* 0x000fe400078e000e */
[----:B------:R-:W-:-:S04]  /*dcf0*/  IMAD.HI.U32 R14, R0, R3, RZ ;  /* 0x00000003000e7227 */ /* 0x000fc800078e00ff */
[----:B------:R-:W-:-:S04]  /*dd00*/  IMAD.MOV R14, RZ, RZ, -R14 ;  /* 0x000000ffff0e7224 */ /* 0x000fc800078e0a0e */
[C---:B------:R-:W-:Y:S01]  /*dd10*/  IMAD R3, R2.reuse, R14, R3 ;  /* 0x0000000e02037224 */ /* 0x040fe200078e0203 */
[----:B------:R-:W-:Y:S02]  /*dd20*/  ISETP.GT.U32.AND P2, PT, R2, R4, PT ;  /* 0x000000040200720c */ /* 0x000fe40003f44070 */
[----:B----4-:R-:W-:Y:S02]  /*dd30*/  ISETP.GE.AND P0, PT, R16, RZ, PT ;  /* 0x000000ff1000720c */ /* 0x010fe40003f06270 */
[----:B------:R-:W2:Y:S04]  /*dd40*/  LDL.LU R16, [R1+0x53c0] ;  /* 0x0053c00001107983 */ /* 0x000ea80000300800 */
[----:B------:R0:W-:Y:S04]  /*dd50*/  STL [R1+0x53bc], R3 ;  /* 0x0053bc0301007387 */ /* 0x0001e80000100800 */
[----:B------:R-:W3:Y:S01]  /*dd60*/  LDL.LU R14, [R1+0x138] ;  /* 0x00013800010e7983 */ /* 0x000ee20000300800 */
[----:B------:R-:W-:-:S02]  /*dd70*/  ISETP.GT.U32.AND P6, PT, R2, R8, PT ;  /* 0x000000080200720c */ /* 0x000fc40003fc4070 */
[----:B------:R-:W-:Y:S01]  /*dd80*/  ISETP.GT.U32.AND P1, PT, R2, R7, PT ;  /* 0x000000070200720c */ /* 0x000fe20003f24070 */
[----:B------:R-:W-:Y:S01]  /*dd90*/  @!P2 IMAD.IADD R4, R4, 0x1, -R2 ;  /* 0x000000010404a824 */ /* 0x000fe200078e0a02 */
[----:B------:R-:W-:-:S09]  /*dda0*/  ISETP.GT.U32.AND P2, PT, R2, R6, PT ;  /* 0x000000060200720c */ /* 0x000fd20003f44070 */
[--C-:B------:R-:W-:Y:S02]  /*ddb0*/  @!P6 IMAD.IADD R8, R8, 0x1, -R2.reuse ;  /* 0x000000010808e824 */ /* 0x100fe400078e0a02 */
[----:B------:R-:W-:Y:S01]  /*ddc0*/  @!P1 IMAD.IADD R7, R7, 0x1, -R2 ;  /* 0x0000000107079824 */ /* 0x000fe200078e0a02 */
[----:B------:R-:W-:Y:S01]  /*ddd0*/  ISETP.GE.AND P1, PT, R12, RZ, PT ;  /* 0x000000ff0c00720c */ /* 0x000fe20003f26270 */
[----:B------:R-:W-:-:S04]  /*dde0*/  IMAD.HI.U32 R12, R0, R9, RZ ;  /* 0x00000009000c7227 */ /* 0x000fc800078e00ff */
[----:B------:R-:W-:Y:S01]  /*ddf0*/  @!P2 IMAD.IADD R6, R6, 0x1, -R2 ;  /* 0x000000010606a824 */ /* 0x000fe200078e0a02 */
[----:B------:R-:W-:Y:S01]  /*de00*/  ISETP.GT.U32.AND P2, PT, R2, R8, PT ;  /* 0x000000080200720c */ /* 0x000fe20003f44070 */
[----:B------:R-:W-:-:S04]  /*de10*/  IMAD.MOV R12, RZ, RZ, -R12 ;  /* 0x000000ffff0c7224 */ /* 0x000fc800078e0a0c */
[----:B------:R-:W-:Y:S02]  /*de20*/  IMAD R9, R2, R12, R9 ;  /* 0x0000000c02097224 */ /* 0x000fe400078e0209 */
[----:B------:R-:W-:Y:S02]  /*de30*/  IMAD.MOV.U32 R12, RZ, RZ, R4 ;  /* 0x000000ffff0c7224 */ /* 0x000fe400078e0004 */
[----:B------:R-:W-:-:S04]  /*de40*/  IMAD.HI.U32 R4, R0, R11, RZ ;  /* 0x0000000b00047227 */ /* 0x000fc800078e00ff */
[----:B------:R-:W-:Y:S02]  /*de50*/  @!P5 IMAD.MOV R12, RZ, RZ, -R12 ;  /* 0x000000ffff0cd224 */ /* 0x000fe400078e0a0c */
[----:B------:R-:W-:Y:S02]  /*de60*/  @!P2 IMAD.IADD R8, R8, 0x1, -R2 ;  /* 0x000000010808a824 */ /* 0x000fe400078e0a02 */
[----:B------:R-:W-:Y:S02]  /*de70*/  @!P4 IMAD.MOV R7, RZ, RZ, -R7 ;  /* 0x000000ffff07c224 */ /* 0x000fe400078e0a07 */
[----:B------:R-:W-:Y:S02]  /*de80*/  IMAD.MOV R4, RZ, RZ, -R4 ;  /* 0x000000ffff047224 */ /* 0x000fe400078e0a04 */
[----:B0-----:R-:W-:Y:S02]  /*de90*/  IMAD.MOV.U32 R3, RZ, RZ, R8 ;  /* 0x000000ffff037224 */ /* 0x001fe400078e0008 */
[----:B------:R-:W-:Y:S01]  /*dea0*/  IMAD R4, R2, R4, R11 ;  /* 0x0000000402047224 */ /* 0x000fe200078e020b */
[----:B--2---:R-:W-:Y:S01]  /*deb0*/  ISETP.GE.AND P4, PT, R16, RZ, PT ;  /* 0x000000ff1000720c */ /* 0x004fe20003f86270 */
[----:B---3--:R0:W-:Y:S04]  /*dec0*/  STL [R1+0x53b8], R14 ;  /* 0x0053b80e01007387 */ /* 0x0081e80000100800 */
[----:B------:R1:W-:Y:S04]  /*ded0*/  STL [R1+0x794], R12 ;  /* 0x0007940c01007387 */ /* 0x0003e80000100800 */
[----:B0-----:R-:W2:Y:S04]  /*dee0*/  LDL.LU R14, [R1+0x12c] ;  /* 0x00012c00010e7983 */ /* 0x001ea80000300800 */
[----:B-1----:R-:W3:Y:S04]  /*def0*/  LDL.LU R12, [R1+0x130] ;  /* 0x00013000010c7983 */ /* 0x002ee80000300800 */
[----:B------:R-:W4:Y:S04]  /*df00*/  LDL R8, [R1+0x144] ;  /* 0x0001440001087983 */ /* 0x000f280000100800 */
[----:B------:R-:W3:Y:S04]  /*df10*/  LDL R16, [R1+0x148] ;  /* 0x0001480001107983 */ /* 0x000ee80000100800 */
[----:B------:R0:W-:Y:S04]  /*df20*/  STL [R1+0x790], R7 ;  /* 0x0007900701007387 */ /* 0x0001e80000100800 */
[----:B------:R-:W3:Y:S01]  /*df30*/  LDL R11, [R1+0x13c] ;  /* 0x00013c00010b7983 */ /* 0x000ee20000100800 */
[----:B------:R-:W-:-:S02]  /*df40*/  ISETP.GT.U32.AND P5, PT, R2, R6, PT ;  /* 0x000000060200720c */ /* 0x000fc40003fa4070 */
[----:B-----5:R-:W-:-:S05]  /*df50*/  IABS R10, R10 ;  /* 0x0000000a000a7213 */ /* 0x020fca0000000000 */
[----:B0-----:R-:W-:-:S04]  /*df60*/  IMAD.HI.U32 R7, R0, R10, RZ ;  /* 0x0000000a00077227 */ /* 0x001fc800078e00ff */
[----:B------:R-:W-:Y:S02]  /*df70*/  IMAD.MOV R7, RZ, RZ, -R7 ;  /* 0x000000ffff077224 */ /* 0x000fe400078e0a07 */
[----:B------:R-:W-:Y:S02]  /*df80*/  @!P5 IMAD.IADD R6, R6, 0x1, -R2 ;  /* 0x000000010606d824 */ /* 0x000fe400078e0a02 */
[----:B------:R-:W-:Y:S02]  /*df90*/  IMAD R10, R2, R7, R10 ;  /* 0x00000007020a7224 */ /* 0x000fe400078e020a */
[----:B------:R-:W-:-:S05]  /*dfa0*/  @!P3 IMAD.MOV R3, RZ, RZ, -R3 ;  /* 0x000000ffff03b224 */ /* 0x000fca00078e0a03 */
[----:B------:R0:W-:Y:S04]  /*dfb0*/  STL [R1+0x78c], R3 ;  /* 0x00078c0301007387 */ /* 0x0001e80000100800 */
[----:B0-----:R-:W5:Y:S01]  /*dfc0*/  LDL.LU R3, [R1+0x53bc] ;  /* 0x0053bc0001037983 */ /* 0x001f620000300800 */
[----:B--2---:R-:W-:-:S03]  /*dfd0*/  ISETP.GE.AND P5, PT, R14, RZ, PT ;  /* 0x000000ff0e00720c */ /* 0x004fc60003fa6270 */
[----:B------:R-:W2:Y:S01]  /*dfe0*/  LDL.LU R14, [R1+0x53b8] ;  /* 0x0053b800010e7983 */ /* 0x000ea20000300800 */
[----:B---3--:R-:W-:Y:S02]  /*dff0*/  IABS R7, R11 ;  /* 0x0000000b00077213 */ /* 0x008fe40000000000 */
[----:B------:R-:W-:Y:S01]  /*e000*/  IABS R11, R16 ;  /* 0x00000010000b7213 */ /* 0x000fe20000000000 */
[----:B------:R-:W-:-:S04]  /*e010*/  IMAD.MOV.U32 R16, RZ, RZ, R6 ;  /* 0x000000ffff107224 */ /* 0x000fc800078e0006 */
[----:B------:R-:W-:-:S05]  /*e020*/  @!P1 IMAD.MOV R16, RZ, RZ, -R16 ;  /* 0x000000ffff109224 */ /* 0x000fca00078e0a10 */
[----:B------:R0:W-:Y:S02]  /*e030*/  STL [R1+0x788], R16 ;  /* 0x0007881001007387 */ /* 0x0001e40000100800 */
[----:B0-----:R-:W-:Y:S02]  /*e040*/  IMAD.MOV.U32 R16, RZ, RZ, R15 ;  /* 0x000000ffff107224 */ /* 0x001fe400078e000f */
[----:B------:R-:W3:Y:S01]  /*e050*/  LDL.LU R15, [R1+0x14c] ;  /* 0x00014c00010f7983 */ /* 0x000ee20000300800 */
[----:B------:R-:W-:-:S13]  /*e060*/  ISETP.GT.U32.AND P6, PT, R2, R13, PT ;  /* 0x0000000d0200720c */ /* 0x000fda0003fc4070 */
[----:B------:R-:W-:-:S05]  /*e070*/  @!P6 IMAD.IADD R13, R13, 0x1, -R2 ;  /* 0x000000010d0de824 */ /* 0x000fca00078e0a02 */
[----:B------:R-:W-:-:S13]  /*e080*/  ISETP.GT.U32.AND P6, PT, R2, R13, PT ;  /* 0x0000000d0200720c */ /* 0x000fda0003fc4070 */
[----:B------:R-:W-:Y:S01]  /*e090*/  @!P6 IMAD.IADD R13, R13, 0x1, -R2 ;  /* 0x000000010d0de824 */ /* 0x000fe200078e0a02 */
[----:B---3--:R0:W-:Y:S03]  /*e0a0*/  STL [R1+0x53b4], R15 ;  /* 0x0053b40f01007387 */ /* 0x0081e60000100800 */
[----:B0-----:R-:W-:Y:S02]  /*e0b0*/  IMAD.MOV.U32 R15, RZ, RZ, R13 ;  /* 0x000000ffff0f7224 */ /* 0x001fe400078e000d */
[----:B------:R-:W3:Y:S02]  /*e0c0*/  LDL.LU R13, [R1+0x134] ;  /* 0x00013400010d7983 */ /* 0x000ee40000300800 */
[----:B------:R-:W-:-:S05]  /*e0d0*/  @!P0 IMAD.MOV R15, RZ, RZ, -R15 ;  /* 0x000000ffff0f8224 */ /* 0x000fca00078e0a0f */
[----:B------:R0:W-:Y:S04]  /*e0e0*/  STL [R1+0x784], R15 ;  /* 0x0007840f01007387 */ /* 0x0001e80000100800 */
[----:B0-----:R-:W3:Y:S01]  /*e0f0*/  LDL.LU R15, [R1+0x13c] ;  /* 0x00013c00010f7983 */ /* 0x001ee20000300800 */
[----:B------:R-:W-:-:S13]  /*e100*/  ISETP.GT.U32.AND P0, PT, R2, R10, PT ;  /* 0x0000000a0200720c */ /* 0x000fda0003f04070 */
[----:B------:R-:W-:Y:S01]  /*e110*/  @!P0 IMAD.IADD R10, R10, 0x1, -R2 ;  /* 0x000000010a0a8824 */ /* 0x000fe200078e0a02 */
[C---:B------:R-:W-:Y:S02]  /*e120*/  ISETP.GT.U32.AND P2, PT, R2.reuse, R9, PT ;  /* 0x000000090200720c */ /* 0x040fe40003f44070 */
[C---:B-----5:R-:W-:Y:S02]  /*e130*/  ISETP.GT.U32.AND P3, PT, R2.reuse, R3, PT ;  /* 0x000000030200720c */ /* 0x060fe40003f64070 */
[----:B------:R-:W-:-:S09]  /*e140*/  ISETP.GT.U32.AND P6, PT, R2, R4, PT ;  /* 0x000000040200720c */ /* 0x000fd20003fc4070 */
[--C-:B------:R-:W-:Y:S01]  /*e150*/  @!P2 IMAD.IADD R9, R9, 0x1, -R2.reuse ;  /* 0x000000010909a824 */ /* 0x100fe200078e0a02 */
[----:B------:R-:W-:Y:S01]  /*e160*/  ISETP.GE.AND P2, PT, R12, RZ, PT ;  /* 0x000000ff0c00720c */ /* 0x000fe20003f46270 */
[--C-:B------:R-:W-:Y:S01]  /*e170*/  @!P3 IMAD.IADD R3, R3, 0x1, -R2.reuse ;  /* 0x000000010303b824 */ /* 0x100fe200078e0a02 */
[----:B--2---:R-:W-:Y:S01]  /*e180*/  IABS R12, R14 ;  /* 0x0000000e000c7213 */ /* 0x004fe20000000000 */
[----:B------:R-:W-:-:S03]  /*e190*/  @!P6 IMAD.IADD R4, R4, 0x1, -R2 ;  /* 0x000000010404e824 */ /* 0x000fc600078e0a02 */
[----:B------:R-:W-:Y:S01]  /*e1a0*/  ISETP.GT.U32.AND P6, PT, R2, R3, PT ;  /* 0x000000030200720c */ /* 0x000fe20003fc4070 */
[----:B------:R-:W-:Y:S01]  /*e1b0*/  IMAD.HI.U32 R6, R0, R12, RZ ;  /* 0x0000000c00067227 */ /* 0x000fe200078e00ff */
[----:B------:R-:W-:-:S03]  /*e1c0*/  ISETP.GT.U32.AND P3, PT, R2, R9, PT ;  /* 0x000000090200720c */ /* 0x000fc60003f64070 */
[----:B------:R-:W-:Y:S01]  /*e1d0*/  IMAD.MOV R6, RZ, RZ, -R6 ;  /* 0x000000ffff067224 */ /* 0x000fe200078e0a06 */
[----:B---3--:R-:W-:Y:S02]  /*e1e0*/  ISETP.GE.AND P0, PT, R15, RZ, PT ;  /* 0x000000ff0f00720c */ /* 0x008fe40003f06270 */
[----:B------:R-:W2:Y:S01]  /*e1f0*/  LDL.LU R15, [R1+0x53b4] ;  /* 0x0053b400010f7983 */ /* 0x000ea20000300800 */
[----:B------:R-:W-:-:S04]  /*e200*/  IMAD R6, R2, R6, R12 ;  /* 0x0000000602067224 */ /* 0x000fc800078e020c */
[--C-:B------:R-:W-:Y:S01]  /*e210*/  @!P6 IMAD.IADD R3, R3, 0x1, -R2.reuse ;  /* 0x000000010303e824 */ /* 0x100fe200078e0a02 */
[----:B------:R-:W-:Y:S01]  /*e220*/  ISETP.GT.U32.AND P6, PT, R2, R6, PT ;  /* 0x000000060200720c */ /* 0x000fe20003fc4070 */
[----:B------:R-:W-:Y:S01]  /*e230*/  @!P3 IMAD.IADD R9, R9, 0x1, -R2 ;  /* 0x000000010909b824 */ /* 0x000fe200078e0a02 */
[----:B------:R-:W-:Y:S01]  /*e240*/  ISETP.GE.AND P3, PT, R13, RZ, PT ;  /* 0x000000ff0d00720c */ /* 0x000fe20003f66270 */
[----:B------:R-:W-:Y:S01]  /*e250*/  IMAD.HI.U32 R13, R0, R7, RZ ;  /* 0x00000007000d7227 */ /* 0x000fe200078e00ff */
[----:B----4-:R-:W-:Y:S02]  /*e260*/  IABS R8, R8 ;  /* 0x0000000800087213 */ /* 0x010fe40000000000 */
[----:B------:R-:W-:Y:S01]  /*e270*/  ISETP.GT.U32.AND P1, PT, R2, R4, PT ;  /* 0x000000040200720c */ /* 0x000fe20003f24070 */
[----:B------:R-:W-:Y:S02]  /*e280*/  IMAD.MOV R13, RZ, RZ, -R13 ;  /* 0x000000ffff0d7224 */ /* 0x000fe400078e0a0d */
[----:B------:R-:W-:-:S04]  /*e290*/  IMAD.HI.U32 R12, R0, R8, RZ ;  /* 0x00000008000c7227 */ /* 0x000fc800078e00ff */
[----:B------:R-:W-:Y:S02]  /*e2a0*/  IMAD R7, R2, R13, R7 ;  /* 0x0000000d02077224 */ /* 0x000fe400078e0207 */
[----:B------:R-:W-:Y:S02]  /*e2b0*/  IMAD.MOV.U32 R13, RZ, RZ, R3 ;  /* 0x000000ffff0d7224 */ /* 0x000fe400078e0003 */
[----:B------:R-:W-:Y:S01]  /*e2c0*/  @!P6 IMAD.IADD R6, R6, 0x1, -R2 ;  /* 0x000000010606e824 */ /* 0x000fe200078e0a02 */
[----:B------:R-:W3:Y:S01]  /*e2d0*/  LDL R3, [R1+0x150] ;  /* 0x0001500001037983 */ /* 0x000ee20000100800 */
[----:B------:R-:W-:Y:S01]  /*e2e0*/  @!P4 IMAD.MOV R9, RZ, RZ, -R9 ;  /* 0x000000ffff09c224 */ /* 0x000fe200078e0a09 */
[C---:B------:R-:W-:Y:S01]  /*e2f0*/  ISETP.GT.U32.AND P4, PT, R2.reuse, R10, PT ;  /* 0x0000000a0200720c */ /* 0x040fe20003f84070 */
[----:B------:R-:W-:Y:S01]  /*e300*/  @!P5 IMAD.MOV R13, RZ, RZ, -R13 ;  /* 0x000000ffff0dd224 */ /* 0x000fe200078e0a0d */
[----:B------:R-:W-:Y:S01]  /*e310*/  ISETP.GT.U32.AND P5, PT, R2, R6, PT ;  /* 0x000000060200720c */ /* 0x000fe20003fa4070 */
[----:B------:R-:W-:-:S02]  /*e320*/  IMAD.MOV R12, RZ, RZ, -R12 ;  /* 0x000000ffff0c7224 */ /* 0x000fc400078e0a0c */
[----:B------:R-:W-:Y:S01]  /*e330*/  @!P1 IMAD.IADD R4, R4, 0x1, -R2 ;  /* 0x0000000104049824 */ /* 0x000fe200078e0a02 */
[----:B------:R-:W-:Y:S01]  /*e340*/  ISETP.GE.AND P1, PT, R14, RZ, PT ;  /* 0x000000ff0e00720c */ /* 0x000fe20003f26270 */
[----:B------:R-:W-:Y:S02]  /*e350*/  IMAD R8, R2, R12, R8 ;  /* 0x0000000c02087224 */ /* 0x000fe400078e0208 */
[----:B------:R-:W-:Y:S01]  /*e360*/  IMAD.HI.U32 R14, R0, R11, RZ ;  /* 0x0000000b000e7227 */ /* 0x000fe200078e00ff */
[----:B------:R-:W4:Y:S04]  /*e370*/  LDL R12, [R1+0x154] ;  /* 0x00015400010c7983 */ /* 0x000f280000100800 */
[----:B------:R0:W-:Y:S01]  /*e380*/  STL [R1+0x780], R9 ;  /* 0x0007800901007387 */ /* 0x0001e20000100800 */
[----:B------:R-:W-:-:S02]  /*e390*/  IMAD.MOV R14, RZ, RZ, -R14 ;  /* 0x000000ffff0e7224 */ /* 0x000fc400078e0a0e */
[--C-:B------:R-:W-:Y:S01]  /*e3a0*/  @!P4 IMAD.IADD R10, R10, 0x1, -R2.reuse ;  /* 0x000000010a0ac824 */ /* 0x100fe200078e0a02 */
[----:B------:R1:W-:Y:S01]  /*e3b0*/  STL [R1+0x77c], R13 ;  /* 0x00077c0d01007387 */ /* 0x0003e20000100800 */
[----:B------:R-:W-:Y:S02]  /*e3c0*/  @!P5 IMAD.IADD R6, R6, 0x1, -R2 ;  /* 0x000000010606d824 */ /* 0x000fe400078e0a02 */
[----:B0-----:R-:W-:-:S04]  /*e3d0*/  IMAD.MOV.U32 R9, RZ, RZ, R4 ;  /* 0x000000ffff097224 */ /* 0x001fc800078e0004 */
[----:B------:R-:W-:Y:S01]  /*e3e0*/  @!P2 IMAD.MOV R9, RZ, RZ, -R9 ;  /* 0x000000ffff09a224 */ /* 0x000fe200078e0a09 */
[----:B-1----:R-:W5:Y:S01]  /*e3f0*/  LDL.LU R13, [R1+0x144] ;  /* 0x00014400010d7983 */ /* 0x002f620000300800 */
[----:B------:R-:W-:-:S03]  /*e400*/  IMAD R11, R2, R14, R11 ;  /* 0x0000000e020b7224 */ /* 0x000fc600078e020b */
[----:B--2---:R0:W-:Y:S01]  /*e410*/  STL [R1+0x53b0], R15 ;  /* 0x0053b00f01007387 */ /* 0x0041e20000100800 */
[----:B------:R-:W-:-:S03]  /*e420*/  IABS R4, R15 ;  /* 0x0000000f00047213 */ /* 0x000fc60000000000 */
[----:B------:R-:W2:Y:S04]  /*e430*/  LDL.LU R14, [R1+0x148] ;  /* 0x00014800010e7983 */ /* 0x000ea80000300800 */
[----:B------:R-:W-:Y:S01]  /*e440*/  STL [R1+0x778], R9 ;  /* 0x0007780901007387 */ /* 0x000fe20000100800 */
[----:B0-----:R-:W-:-:S03]  /*e450*/  IMAD.MOV.U32 R15, RZ, RZ, R10 ;  /* 0x000000ffff0f7224 */ /* 0x001fc600078e000a */
[----:B------:R0:W-:Y:S04]  /*e460*/  STL [R1+0x53ac], R6 ;  /* 0x0053ac0601007387 */ /* 0x0001e80000100800 */
[----:B------:R-:W4:Y:S04]  /*e470*/  LDL R10, [R1+0x158] ;  /* 0x00015800010a7983 */ /* 0x000f280000100800 */
[----:B0-----:R-:W5:Y:S01]  /*e480*/  LDL R6, [R1+0x15c] ;  /* 0x00015c0001067983 */ /* 0x001f620000100800 */
[----:B------:R-:W-:Y:S01]  /*e490*/  ISETP.GT.U32.AND P4, PT, R2, R11, PT ;  /* 0x0000000b0200720c */ /* 0x000fe20003f84070 */
[----:B------:R-:W-:Y:S01]  /*e4a0*/  @!P3 IMAD.MOV R15, RZ, RZ, -R15 ;  /* 0x000000ffff0fb224 */ /* 0x000fe200078e0a0f */
[----:B---3--:R-:W-:-:S04]  /*e4b0*/  IABS R3, R3 ;  /* 0x0000000300037213 */ /* 0x008fc80000000000 */
[----:B------:R0:W-:Y:S01]  /*e4c0*/  STL [R1+0x774], R15 ;  /* 0x0007740f01007387 */ /* 0x0001e20000100800 */
[----:B------:R-:W-:-:S04]  /*e4d0*/  IMAD.HI.U32 R9, R0, R3, RZ ;  /* 0x0000000300097227 */ /* 0x000fc800078e00ff */
[----:B------:R-:W-:Y:S01]  /*e4e0*/  IMAD.MOV R9, RZ, RZ, -R9 ;  /* 0x000000ffff097224 */ /* 0x000fe200078e0a09 */
[----:B0-----:R-:W3:Y:S01]  /*e4f0*/  LDL.LU R15, [R1+0x53b0] ;  /* 0x0053b000010f7983 */ /* 0x001ee20000300800 */
[----:B------:R-:W-:Y:S02]  /*e500*/  @!P4 IMAD.IADD R11, R11, 0x1, -R2 ;  /* 0x000000010b0bc824 */ /* 0x000fe400078e0a02 */
[C---:B------:R-:W-:Y:S01]  /*e510*/  IMAD R3, R2.reuse, R9, R3 ;  /* 0x0000000902037224 */ /* 0x040fe200078e0203 */
[----:B------:R-:W-:Y:S02]  /*e520*/  ISETP.GT.U32.AND P2, PT, R2, R8, PT ;  /* 0x000000080200720c */ /* 0x000fe40003f44070 */
[----:B--2---:R-:W-:Y:S02]  /*e530*/  ISETP.GE.AND P4, PT, R14, RZ, PT ;  /* 0x000000ff0e00720c */ /* 0x004fe40003f86270 */
[----:B------:R-:W2:Y:S01]  /*e540*/  LDL R14, [R1+0x160] ;  /* 0x00016000010e7983 */ /* 0x000ea20000100800 */
[----:B----4-:R-:W-:-:S02]  /*e550*/  IABS R9, R10 ;  /* 0x0000000a00097213 */ /* 0x010fc40000000000 */
[----:B-----5:R-:W-:Y:S02]  /*e560*/  IABS R10, R6 ;  /* 0x00000006000a7213 */ /* 0x020fe40000000000 */
[----:B------:R-:W4:Y:S04]  /*e570*/  LDL.LU R6, [R1+0x150] ;  /* 0x0001500001067983 */ /* 0x000f280000300800 */
[----:B------:R-:W-:-:S05]  /*e580*/  @!P2 IMAD.IADD R8, R8, 0x1, -R2 ;  /* 0x000000010808a824 */ /* 0x000fca00078e0a02 */
[C---:B------:R-:W-:Y:S02]  /*e590*/  ISETP.GT.U32.AND P2, PT, R2.reuse, R8, PT ;  /* 0x000000080200720c */ /* 0x040fe40003f44070 */
[----:B------:R-:W-:-:S11]  /*e5a0*/  ISETP.GT.U32.AND P3, PT, R2, R11, PT ;  /* 0x0000000b0200720c */ /* 0x000fd60003f64070 */
[--C-:B------:R-:W-:Y:S01]  /*e5b0*/  @!P2 IMAD.IADD R8, R8, 0x1, -R2.reuse ;  /* 0x000000010808a824 */ /* 0x100fe200078e0a02 */
[----:B------:R-:W-:Y:S01]  /*e5c0*/  ISETP.GT.U32.AND P2, PT, R2, R3, PT ;  /* 0x000000030200720c */ /* 0x000fe20003f44070 */
[----:B------:R-:W-:Y:S01]  /*e5d0*/  @!P3 IMAD.IADD R11, R11, 0x1, -R2 ;  /* 0x000000010b0bb824 */ /* 0x000fe200078e0a02 */
[----:B---3--:R-:W-:Y:S01]  /*e5e0*/  ISETP.GE.AND P3, PT, R15, RZ, PT ;  /* 0x000000ff0f00720c */ /* 0x008fe20003f66270 */
[----:B------:R-:W-:-:S04]  /*e5f0*/  IMAD.HI.U32 R15, R0, R9, RZ ;  /* 0x00000009000f7227 */ /* 0x000fc800078e00ff */
[----:B------:R-:W-:-:S04]  /*e600*/  IMAD.MOV R15, RZ, RZ, -R15 ;  /* 0x000000ffff0f7224 */ /* 0x000fc800078e0a0f */
[----:B------:R-:W-:Y:S02]  /*e610*/  IMAD R9, R2, R15, R9 ;  /* 0x0000000f02097224 */ /* 0x000fe400078e0209 */
[----:B------:R-:W-:Y:S01]  /*e620*/  @!P2 IMAD.IADD R3, R3, 0x1, -R2 ;  /* 0x000000010303a824 */ /* 0x000fe200078e0a02 */
[----:B----4-:R-:W-:Y:S02]  /*e630*/  ISETP.GE.AND P2, PT, R6, RZ, PT ;  /* 0x000000ff0600720c */ /* 0x010fe40003f46270 */
[----:B------:R-:W3:Y:S04]  /*e640*/  LDL.LU R6, [R1+0x53ac] ;  /* 0x0053ac0001067983 */ /* 0x000ee80000300800 */
[----:B------:R-:W4:Y:S01]  /*e650*/  LDL R15, [R1+0x164] ;  /* 0x00016400010f7983 */ /* 0x000f220000100800 */
[----:B------:R-:W-:Y:S01]  /*e660*/  ISETP.GE.AND P5, PT, R13, RZ, PT ;  /* 0x000000ff0d00720c */ /* 0x000fe20003fa6270 */
[----:B------:R-:W-:Y:S01]  /*e670*/  IMAD.HI.U32 R13, R0, R4, RZ ;  /* 0x00000004000d7227 */ /* 0x000fe200078e00ff */
[----:B------:R-:W-:-:S03]  /*e680*/  IABS R12, R12 ;  /* 0x0000000c000c7213 */ /* 0x000fc60000000000 */
[----:B------:R-:W-:-:S04]  /*e690*/  IMAD.MOV R13, RZ, RZ, -R13 ;  /* 0x000000ffff0d7224 */ /* 0x000fc800078e0a0d */
[----:B------:R-:W-:Y:S02]  /*e6a0*/  IMAD R4, R2, R13, R4 ;  /* 0x0000000d02047224 */ /* 0x000fe400078e0204 */
[----:B------:R-:W-:-:S04]  /*e6b0*/  IMAD.HI.U32 R13, R0, R12, RZ ;  /* 0x0000000c000d7227 */ /* 0x000fc800078e00ff */
[----:B------:R-:W-:-:S04]  /*e6c0*/  IMAD.MOV R13, RZ, RZ, -R13 ;  /* 0x000000ffff0d7224 */ /* 0x000fc800078e0a0d */
[----:B------:R-:W-:Y:S02]  /*e6d0*/  IMAD R12, R2, R13, R12 ;  /* 0x0000000d020c7224 */ /* 0x000fe400078e020c */
[----:B------:R-:W-:-:S04]  /*e6e0*/  IMAD.HI.U32 R13, R0, R10, RZ ;  /* 0x0000000a000d7227 */ /* 0x000fc800078e00ff */
[----:B------:R-:W-:Y:S01]  /*e6f0*/  IMAD.MOV R13, RZ, RZ, -R13 ;  /* 0x000000ffff0d7224 */ /* 0x000fe200078e0a0d */
[----:B------:R3:W-:Y:S03]  /*e700*/  STL [R1+0x53a8], R9 ;  /* 0x0053a80901007387 */ /* 0x0007e60000100800 */
[C---:B------:R-:W-:Y:S01]  /*e710*/  IMAD R13, R2.reuse, R13, R10 ;  /* 0x0000000d020d7224 */ /* 0x040fe200078e020a */
[----:B------:R-:W-:-:S13]  /*e720*/  ISETP.GT.U32.AND P6, PT, R2, R7, PT ;  /* 0x000000070200720c */ /* 0x000fda0003fc4070 */
[----:B------:R-:W-:-:S05]  /*e730*/  @!P6 IMAD.IADD R7, R7, 0x1, -R2 ;  /* 0x000000010707e824 */ /* 0x000fca00078e0a02 */
[----:B------:R-:W-:Y:S02]  /*e740*/  ISETP.GT.U32.AND P6, PT, R2, R7, PT ;  /* 0x000000070200720c */ /* 0x000fe40003fc4070 */
[----:B----4-:R-:W-:Y:S02]  /*e750*/  IABS R10, R15 ;  /* 0x0000000f000a7213 */ /* 0x010fe40000000000 */
[----:B------:R-:W4:Y:S09]  /*e760*/  LDL.LU R15, [R1+0x154] ;  /* 0x00015400010f7983 */ /* 0x000f320000300800 */
[----:B------:R-:W-:-:S02]  /*e770*/  @!P6 IMAD.IADD R7, R7, 0x1, -R2 ;  /* 0x000000010707e824 */ /* 0x000fc400078e0a02 */
[----:B---3--:R-:W-:Y:S02]  /*e780*/  IMAD.MOV.U32 R9, RZ, RZ, R6 ;  /* 0x000000ffff097224 */ /* 0x008fe400078e0006 */
[----:B------:R-:W-:Y:S02]  /*e790*/  @!P0 IMAD.MOV R7, RZ, RZ, -R7 ;  /* 0x000000ffff078224 */ /* 0x000fe400078e0a07 */
[----:B------:R-:W-:-:S03]  /*e7a0*/  @!P1 IMAD.MOV R9, RZ, RZ, -R9 ;  /* 0x000000ffff099224 */ /* 0x000fc600078e0a09 */
[----:B------:R0:W-:Y:S04]  /*e7b0*/  STL [R1+0x768], R7 ;  /* 0x0007680701007387 */ /* 0x0001e80000100800 */
[----:B------:R1:W-:Y:S04]  /*e7c0*/  STL [R1+0x770], R9 ;  /* 0x0007700901007387 */ /* 0x0003e80000100800 */
[----:B0-----:R-:W3:Y:S01]  /*e7d0*/  LDL.LU R7, [R1+0x158] ;  /* 0x0001580001077983 */ /* 0x001ee20000300800 */
[----:B-1----:R-:W-:-:S04]  /*e7e0*/  IMAD.MOV.U32 R9, RZ, RZ, R8 ;  /* 0x000000ffff097224 */ /* 0x002fc800078e0008 */
[----:B------:R-:W-:Y:S02]  /*e7f0*/  @!P5 IMAD.MOV R9, RZ, RZ, -R9 ;  /* 0x000000ffff09d224 */ /* 0x000fe400078e0a09 */
[----:B------:R-:W-:Y:S02]  /*e800*/  IMAD.MOV.U32 R8, RZ, RZ, R11 ;  /* 0x000000ffff087224 */ /* 0x000fe400078e000b */
[----:B------:R-:W5:Y:S04]  /*e810*/  LDL.LU R11, [R1+0x168] ;  /* 0x00016800010b7983 */ /* 0x000f680000300800 */
[----:B------:R0:W-:Y:S04]  /*e820*/  STL [R1+0x764], R9 ;  /* 0x0007640901007387 */ /* 0x0001e80000100800 */
[----:B0-----:R-:W3:Y:S01]  /*e830*/  LDL.LU R9, [R1+0x53a8] ;  /* 0x0053a80001097983 */ /* 0x001ee20000300800 */
[----:B--2---:R-:W-:Y:S01]  /*e840*/  IABS R14, R14 ;  /* 0x0000000e000e7213 */ /* 0x004fe20000000000 */
[----:B------:R-:W-:-:S04]  /*e850*/  @!P4 IMAD.MOV R8, RZ, RZ, -R8 ;  /* 0x000000ffff08c224 */ /* 0x000fc800078e0a08 */
[----:B------:R-:W-:Y:S01]  /*e860*/  IMAD.HI.U32 R6, R0, R14, RZ ;  /* 0x0000000e00067227 */ /* 0x000fe200078e00ff */
[----:B------:R0:W-:Y:S03]  /*e870*/  STL [R1+0x75c], R8 ;  /* 0x00075c0801007387 */ /* 0x0001e60000100800 */
[----:B------:R-:W-:-:S04]  /*e880*/  IMAD.MOV R6, RZ, RZ, -R6 ;  /* 0x000000ffff067224 */ /* 0x000fc800078e0a06 */
[C---:B------:R-:W-:Y:S01]  /*e890*/  IMAD R6, R2.reuse, R6, R14 ;  /* 0x0000000602067224 */ /* 0x040fe200078e020e */
[----:B----4-:R-:W-:Y:S02]  /*e8a0*/  ISETP.GE.AND P4, PT, R15, RZ, PT ;  /* 0x000000ff0f00720c */ /* 0x010fe40003f86270 */
[----:B------:R-:W2:Y:S04]  /*e8b0*/  LDL.LU R15, [R1+0x160] ;  /* 0x00016000010f7983 */ /* 0x000ea80000300800 */
[----:B0-----:R-:W4:Y:S04]  /*e8c0*/  LDL R8, [R1+0x16c] ;  /* 0x00016c0001087983 */ /* 0x001f280000100800 */
[----:B------:R-:W4:Y:S01]  /*e8d0*/  LDL.LU R14, [R1+0x15c] ;  /* 0x00015c00010e7983 */ /* 0x000f220000300800 */
[----:B------:R-:W-:-:S13]  /*e8e0*/  ISETP.GT.U32.AND P6, PT, R2, R4, PT ;  /* 0x000000040200720c */ /* 0x000fda0003fc4070 */
[----:B------:R-:W-:Y:S01]  /*e8f0*/  @!P6 IMAD.IADD R4, R4, 0x1, -R2 ;  /* 0x000000010404e824 */ /* 0x000fe200078e0a02 */
[----:B------:R-:W-:-:S04]  /*e900*/  ISETP.GT.U32.AND P6, PT, R2, R12, PT ;  /* 0x0000000c0200720c */ /* 0x000fc80003fc4070 */
[C---:B------:R-:W-:Y:S02]  /*e910*/  ISETP.GT.U32.AND P1, PT, R2.reuse, R4, PT ;  /* 0x000000040200720c */ /* 0x040fe40003f24070 */
[C---:B------:R-:W-:Y:S02]  /*e920*/  ISETP.GT.U32.AND P0, PT, R2.reuse, R3, PT ;  /* 0x000000030200720c */ /* 0x040fe40003f04070 */
[----:B---3--:R-:W-:-:S05]  /*e930*/  ISETP.GT.U32.AND P5, PT, R2, R9, PT ;  /* 0x000000090200720c */ /* 0x008fca0003fa4070 */
[----:B------:R-:W-:-:S04]  /*e940*/  @!P6 IMAD.IADD R12, R12, 0x1, -R2 ;  /* 0x000000010c0ce824 */ /* 0x000fc800078e0a02 */
[----:B------:R-:W-:Y:S01]  /*e950*/  @!P1 IMAD.IADD R4, R4, 0x1, -R2 ;  /* 0x0000000104049824 */ /* 0x000fe200078e0a02 */
[C---:B------:R-:W-:Y:S02]  /*e960*/  ISETP.GT.U32.AND P1, PT, R2.reuse, R13, PT ;  /* 0x0000000d0200720c */ /* 0x040fe40003f24070 */
[----:B------:R-:W-:Y:S01]  /*e970*/  ISETP.GT.U32.AND P6, PT, R2, R12, PT ;  /* 0x0000000c0200720c */ /* 0x000fe20003fc4070 */
[----:B------:R-:W-:Y:S02]  /*e980*/  @!P3 IMAD.MOV R4, RZ, RZ, -R4 ;  /* 0x000000ffff04b224 */ /* 0x000fe400078e0a04 */
[----:B------:R-:W-:-:S05]  /*e990*/  @!P5 IMAD.IADD R9, R9, 0x1, -R2 ;  /* 0x000000010909d824 */ /* 0x000fca00078e0a02 */
[----:B------:R-:W-:Y:S01]  /*e9a0*/  ISETP.GT.U32.AND P3, PT, R2, R9, PT ;  /* 0x000000090200720c */ /* 0x000fe20003f64070 */
[--C-:B------:R-:W-:Y:S01]  /*e9b0*/  @!P0 IMAD.IADD R3, R3, 0x1, -R2.reuse ;  /* 0x0000000103038824 */ /* 0x100fe200078e0a02 */
[----:B------:R-:W-:Y:S01]  /*e9c0*/  ISETP.GE.AND P0, PT, R7, RZ, PT ;  /* 0x000000ff0700720c */ /* 0x000fe20003f06270 */
[----:B------:R-:W-:Y:S01]  /*e9d0*/  IMAD.HI.U32 R7, R0, R10, RZ ;  /* 0x0000000a00077227 */ /* 0x000fe200078e00ff */
[----:B------:R5:W-:Y:S03]  /*e9e0*/  STL [R1+0x758], R4 ;  /* 0x0007580401007387 */ /* 0x000be60000100800 */
[----:B------:R-:W-:Y:S02]  /*e9f0*/  IMAD.MOV R7, RZ, RZ, -R7 ;  /* 0x000000ffff077224 */ /* 0x000fe400078e0a07 */
[--C-:B------:R-:W-:Y:S01]  /*ea00*/  @!P6 IMAD.IADD R12, R12, 0x1, -R2.reuse ;  /* 0x000000010c0ce824 */ /* 0x100fe200078e0a02 */
[----:B------:R0:W-:Y:S01]  /*ea10*/  STL [R1+0x53a4], R16 ;  /* 0x0053a41001007387 */ /* 0x0001e20000100800 */
[----:B------:R-:W-:-:S02]  /*ea20*/  @!P1 IMAD.IADD R13, R13, 0x1, -R2 ;  /* 0x000000010d0d9824 */ /* 0x000fc400078e0a02 */
[----:B------:R-:W-:Y:S02]  /*ea30*/  @!P3 IMAD.IADD R9, R9, 0x1, -R2 ;  /* 0x000000010909b824 */ /* 0x000fe400078e0a02 */
[----:B------:R-:W-:Y:S01]  /*ea40*/  IMAD R7, R2, R7, R10 ;  /* 0x0000000702077224 */ /* 0x000fe200078e020a */
[----:B-----5:R-:W-:Y:S01]  /*ea50*/  IABS R4, R11 ;  /* 0x0000000b00047213 */ /* 0x020fe20000000000 */
[----:B0-----:R-:W-:Y:S02]  /*ea60*/  IMAD.MOV.U32 R16, RZ, RZ, R12 ;  /* 0x000000ffff107224 */ /* 0x001fe400078e000c */
[----:B------:R-:W-:Y:S02]  /*ea70*/  IMAD.MOV.U32 R12, RZ, RZ, R11 ;  /* 0x000000ffff0c7224 */ /* 0x000fe400078e000b */
[----:B------:R-:W-:Y:S01]  /*ea80*/  IMAD.MOV.U32 R11, RZ, RZ, R9 ;  /* 0x000000ffff0b7224 */ /* 0x000fe200078e0009 */
[----:B--2---:R-:W-:Y:S02]  /*ea90*/  ISETP.GE.AND P1, PT, R15, RZ, PT ;  /* 0x000000ff0f00720c */ /* 0x004fe40003f26270 */
[----:B------:R-:W2:Y:S04]  /*eaa0*/  LDL.LU R15, [R1+0x170] ;  /* 0x00017000010f7983 */ /* 0x000ea80000300800 */
[----:B------:R-:W3:Y:S01]  /*eab0*/  LDL.LU R10, [R1+0x16c] ;  /* 0x00016c00010a7983 */ /* 0x000ee20000300800 */
[----:B----4-:R-:W-:Y:S01]  /*eac0*/  ISETP.GE.AND P5, PT, R14, RZ, PT ;  /* 0x000000ff0e00720c */ /* 0x010fe20003fa6270 */
[----:B------:R-:W-:-:S04]  /*ead0*/  IMAD.MOV.U32 R14, RZ, RZ, R3 ;  /* 0x000000ffff0e7224 */ /* 0x000fc800078e0003 */
[----:B------:R-:W-:-:S05]  /*eae0*/  @!P2 IMAD.MOV R14, RZ, RZ, -R14 ;  /* 0x000000ffff0ea224 */ /* 0x000fca00078e0a0e */
[----:B------:R0:W-:Y:S04]  /*eaf0*/  STL [R1+0x754], R14 ;  /* 0x0007540e01007387 */ /* 0x0001e80000100800 */
[----:B0-----:R-:W4:Y:S04]  /*eb00*/  LDL.LU R14, [R1+0x1a0] ;  /* 0x0001a000010e7983 */ /* 0x001f280000300800 */
[----:B------:R-:W5:Y:S01]  /*eb10*/  LDL.LU R9, [R1+0x164] ;  /* 0x0001640001097983 */ /* 0x000f620000300800 */
[C---:B------:R-:W-:Y:S02]  /*eb20*/  ISETP.GT.U32.AND P2, PT, R2.reuse, R13, PT ;  /* 0x0000000d0200720c */ /* 0x040fe40003f44070 */
[----:B------:R-:W-:-:S02]  /*eb30*/  ISETP.GT.U32.AND P3, PT, R2, R7, PT ;  /* 0x000000070200720c */ /* 0x000fc40003f64070 */
[----:B------:R-:W-:Y:S01]  /*eb40*/  IABS R8, R8 ;  /* 0x0000000800087213 */ /* 0x000fe20000000000 */
[----:B------:R-:W-:Y:S02]  /*eb50*/  @!P4 IMAD.MOV R16, RZ, RZ, -R16 ;  /* 0x000000ffff10c224 */ /* 0x000fe400078e0a10 */
[----:B------:R-:W-:-:S03]  /*eb60*/  @!P0 IMAD.MOV R11, RZ, RZ, -R11 ;  /* 0x000000ffff0b8224 */ /* 0x000fc600078e0a0b */
[----:B------:R0:W-:Y:S03]  /*eb70*/  STL [R1+0x750], R16 ;  /* 0x0007501001007387 */ /* 0x0001e60000100800 */
[--C-:B------:R-:W-:Y:S02]  /*eb80*/  @!P2 IMAD.IADD R13, R13, 0x1, -R2.reuse ;  /* 0x000000010d0da824 */ /* 0x100fe400078e0a02 */
[----:B------:R-:W-:Y:S01]  /*eb90*/  @!P3 IMAD.IADD R7, R7, 0x1, -R2 ;  /* 0x000000010707b824 */ /* 0x000fe200078e0a02 */
[----:B0-----:R-:W2:Y:S04]  /*eba0*/  LDL.LU R16, [R1+0x53a4] ;  /* 0x0053a40001107983 */ /* 0x001ea80000300800 */
[----:B------:R0:W-:Y:S04]  /*ebb0*/  STL [R1+0x74c], R11 ;  /* 0x00074c0b01007387 */ /* 0x0001e80000100800 */
[----:B0-----:R-:W2:Y:S01]  /*ebc0*/  LDL R11, [R1+0x178] ;  /* 0x00017800010b7983 */ /* 0x001ea20000100800 */
[----:B---3--:R-:W-:-:S02]  /*ebd0*/  ISETP.GE.AND P2, PT, R10, RZ, PT ;  /* 0x000000ff0a00720c */ /* 0x008fc40003f46270 */
[----:B-----5:R-:W-:Y:S01]  /*ebe0*/  ISETP.GE.AND P4, PT, R9, RZ, PT ;  /* 0x000000ff0900720c */ /* 0x020fe20003f86270 */
[----:B------:R-:W-:Y:S01]  /*ebf0*/  IMAD.HI.U32 R9, R0, R8, RZ ;  /* 0x0000000800097227 */ /* 0x000fe200078e00ff */
[----:B----4-:R-:W-:-:S03]  /*ec00*/  ISETP.GE.AND P3, PT, R14, RZ, PT ;  /* 0x000000ff0e00720c */ /* 0x010fc60003f66270 */
[----:B------:R-:W-:Y:S01]  /*ec10*/  IMAD.MOV R10, RZ, RZ, -R9 ;  /* 0x000000ffff0a7224 */ /* 0x000fe200078e0a09 */
[----:B------:R-:W-:Y:S02]  /*ec20*/  IABS R9, R14 ;  /* 0x0000000e00097213 */ /* 0x000fe40000000000 */
[----:B------:R-:W3:Y:S01]  /*ec30*/  LDL.LU R14, [R1+0x180] ;  /* 0x00018000010e7983 */ /* 0x000ee20000300800 */
[----:B------:R-:W-:-:S13]  /*ec40*/  ISETP.GT.U32.AND P6, PT, R2, R6, PT ;  /* 0x000000060200720c */ /* 0x000fda0003fc4070 */
[----:B------:R-:W-:-:S05]  /*ec50*/  @!P6 IMAD.IADD R6, R6, 0x1, -R2 ;  /* 0x000000010606e824 */ /* 0x000fca00078e0a02 */
[----:B------:R-:W-:-:S13]  /*ec60*/  ISETP.GT.U32.AND P6, PT, R2, R6, PT ;  /* 0x000000060200720c */ /* 0x000fda0003fc4070 */
[----:B------:R-:W-:Y:S01]  /*ec70*/  @!P6 IMAD.IADD R6, R6, 0x1, -R2 ;  /* 0x000000010606e824 */ /* 0x000fe200078e0a02 */
[----:B---3--:R0:W-:Y:S02]  /*ec80*/  STL [R1+0x53a0], R14 ;  /* 0x0053a00e01007387 */ /* 0x0081e40000100800 */
[----:B0-----:R-:W-:-:S04]  /*ec90*/  IMAD.MOV.U32 R14, RZ, RZ, R13 ;  /* 0x000000ffff0e7224 */ /* 0x001fc800078e000d */
[----:B------:R-:W-:Y:S02]  /*eca0*/  @!P5 IMAD.MOV R14, RZ, RZ, -R14 ;  /* 0x000000ffff0ed224 */ /* 0x000fe400078e0a0e */
[----:B------:R-:W-:-:S03]  /*ecb0*/  IMAD.HI.U32 R13, R0, R9, RZ ;  /* 0x00000009000d7227 */ /* 0x000fc600078e00ff */
[----:B------:R0:W-:Y:S02]  /*ecc0*/  STL [R1+0x748], R14 ;  /* 0x0007480e01007387 */ /* 0x0001e40000100800 */
[----:B0-----:R-:W-:-:S04]  /*ecd0*/  IMAD.MOV.U32 R14, RZ, RZ, R6 ;  /* 0x000000ffff0e7224 */ /* 0x001fc800078e0006 */
[----:B------:R-:W-:Y:S02]  /*ece0*/  @!P1 IMAD.MOV R14, RZ, RZ, -R14 ;  /* 0x000000ffff0e9224 */ /* 0x000fe400078e0a0e */
[----:B------:R-:W-:Y:S02]  /*ecf0*/  IMAD.MOV R6, RZ, RZ, -R13 ;  /* 0x000000ffff067224 */ /* 0x000fe400078e0a0d */
[----:B------:R-:W3:Y:S04]  /*ed00*/  LDL R13, [R1+0x17c] ;  /* 0x00017c00010d7983 */ /* 0x000ee80000100800 */
[----:B------:R0:W-:Y:S04]  /*ed10*/  STL [R1+0x744], R14 ;  /* 0x0007440e01007387 */ /* 0x0001e80000100800 */
[----:B0-----:R-:W4:Y:S01]  /*ed20*/  LDL.LU R14, [R1+0x53a0] ;  /* 0x0053a000010e7983 */ /* 0x001f220000300800 */
[----:B------:R-:W-:-:S04]  /*ed30*/  IMAD.HI.U32 R3, R0, R4, RZ ;  /* 0x0000000400037227 */ /* 0x000fc800078e00ff */
[----:B------:R-:W-:-:S04]  /*ed40*/  IMAD.MOV R3, RZ, RZ, -R3 ;  /* 0x000000ffff037224 */ /* 0x000fc800078e0a03 */
[----:B------:R-:W-:-:S05]  /*ed50*/  IMAD R3, R2, R3, R4 ;  /* 0x0000000302037224 */ /* 0x000fca00078e0204 */
[C---:B------:R-:W-:Y:S01]  /*ed60*/  ISETP.GT.U32.AND P6, PT, R2.reuse, R3, PT ;  /* 0x000000030200720c */ /* 0x040fe20003fc4070 */
[C---:B------:R-:W-:Y:S01]  /*ed70*/  IMAD R10, R2.reuse, R10, R8 ;  /* 0x0000000a020a7224 */ /* 0x040fe200078e0208 */
[C---:B------:R-:W-:Y:S02]  /*ed80*/  ISETP.GT.U32.AND P5, PT, R2.reuse, R7, PT ;  /* 0x000000070200720c */ /* 0x040fe40003fa4070 */
[----:B--2---:R-:W-:Y:S02]  /*ed90*/  IABS R8, R16 ;  /* 0x0000001000087213 */ /* 0x004fe40000000000 */
[C---:B------:R-:W-:Y:S01]  /*eda0*/  ISETP.GT.U32.AND P1, PT, R2.reuse, R10, PT ;  /* 0x0000000a0200720c */ /* 0x040fe20003f24070 */
[----:B------:R-:W-:-:S06]  /*edb0*/  IMAD R6, R2, R6, R9 ;  /* 0x0000000602067224 */ /* 0x000fcc00078e0209 */
[----:B------:R-:W-:Y:S02]  /*edc0*/  @!P6 IMAD.IADD R3, R3, 0x1, -R2 ;  /* 0x000000010303e824 */ /* 0x000fe400078e0a02 */
[----:B------:R-:W-:-:S03]  /*edd0*/  IMAD.HI.U32 R9, R0, R8, RZ ;  /* 0x0000000800097227 */ /* 0x000fc600078e00ff */
[----:B------:R-:W-:Y:S02]  /*ede0*/  ISETP.GT.U32.AND P6, PT, R2, R3, PT ;  /* 0x000000030200720c */ /* 0x000fe40003fc4070 */
[----:B------:R-:W-:Y:S01]  /*edf0*/  ISETP.GE.AND P0, PT, R12, RZ, PT ;  /* 0x000000ff0c00720c */ /* 0x000fe20003f06270 */
[----:B------:R-:W-:Y:S01]  /*ee00*/  IMAD.MOV R9, RZ, RZ, -R9 ;  /* 0x000000ffff097224 */ /* 0x000fe200078e0a09 */
[----:B------:R-:W-:Y:S01]  /*ee10*/  IABS R4, R15 ;  /* 0x0000000f00047213 */ /* 0x000fe20000000000 */
[--C-:B------:R-:W-:Y:S02]  /*ee20*/  @!P5 IMAD.IADD R7, R7, 0x1, -R2.reuse ;  /* 0x000000010707d824 */ /* 0x100fe400078e0a02 */
[----:B------:R-:W-:Y:S01]  /*ee30*/  @!P1 IMAD.IADD R10, R10, 0x1, -R2 ;  /* 0x000000010a0a9824 */ /* 0x000fe200078e0a02 */
[----:B------:R-:W-:Y:S01]  /*ee40*/  ISETP.GE.AND P1, PT, R15, RZ, PT ;  /* 0x000000ff0f00720c */ /* 0x000fe20003f26270 */
[----:B------:R-:W-:Y:S01]  /*ee50*/  IMAD R8, R2, R9, R8 ;  /* 0x0000000902087224 */ /* 0x000fe200078e0208 */
[----:B------:R-:W2:Y:S03]  /*ee60*/  LDL.LU R15, [R1+0x188] ;  /* 0x00018800010f7983 */ /* 0x000ea60000300800 */
[----:B------:R-:W-:-:S04]  /*ee70*/  @!P6 IMAD.IADD R3, R3, 0x1, -R2 ;  /* 0x000000010303e824 */ /* 0x000fc800078e0a02 */
[----:B------:R-:W-:Y:S01]  /*ee80*/  @!P0 IMAD.MOV R3, RZ, RZ, -R3 ;  /* 0x000000ffff038224 */ /* 0x000fe200078e0a03 */
[----:B----4-:R-:W-:Y:S01]  /*ee90*/  IABS R9, R14 ;  /* 0x0000000e00097213 */ /* 0x010fe20000000000 */
[----:B------:R0:W-:Y:S02]  /*eea0*/  STL [R1+0x5398], R14 ;  /* 0x0053980e01007387 */ /* 0x0001e40000100800 */
[----:B0-----:R-:W-:Y:S02]  /*eeb0*/  IMAD.MOV.U32 R14, RZ, RZ, R7 ;  /* 0x000000ffff0e7224 */ /* 0x001fe400078e0007 */
[----:B------:R-:W4:Y:S02]  /*eec0*/  LDL R7, [R1+0x184] ;  /* 0x0001840001077983 */ /* 0x000f240000100800 */
[----:B------:R-:W-:-:S05]  /*eed0*/  @!P4 IMAD.MOV R14, RZ, RZ, -R14 ;  /* 0x000000ffff0ec224 */ /* 0x000fca00078e0a0e */
[----:B------:R0:W-:Y:S04]  /*eee0*/  STL [R1+0x740], R14 ;  /* 0x0007400e01007387 */ /* 0x0001e80000100800 */
[----:B------:R-:W-:Y:S01]  /*eef0*/  STL [R1+0x73c], R3 ;  /* 0x00073c0301007387 */ /* 0x000fe20000100800 */
[----:B0-----:R-:W-:-:S03]  /*ef00*/  IMAD.MOV.U32 R14, RZ, RZ, R16 ;  /* 0x000000ffff0e7224 */ /* 0x001fc600078e0010 */
[----:B------:R-:W5:Y:S01]  /*ef10*/  LDL.LU R16, [R1+0x190] ;  /* 0x0001900001107983 */ /* 0x000f620000300800 */
[----:B------:R-:W-:-:S04]  /*ef20*/  IMAD.HI.U32 R12, R0, R4, RZ ;  /* 0x00000004000c7227 */ /* 0x000fc800078e00ff */
[----:B------:R-:W-:-:S04]  /*ef30*/  IMAD.MOV R12, RZ, RZ, -R12 ;  /* 0x000000ffff0c7224 */ /* 0x000fc800078e0a0c */
[----:B------:R-:W-:-:S05]  /*ef40*/  IMAD R4, R2, R12, R4 ;  /* 0x0000000c02047224 */ /* 0x000fca00078e0204 */
[----:B------:R-:W-:-:S13]  /*ef50*/  ISETP.GT.U32.AND P6, PT, R2, R4, PT ;  /* 0x000000040200720c */ /* 0x000fda0003fc4070 */
[----:B------:R-:W-:-:S05]  /*ef60*/  @!P6 IMAD.IADD R4, R4, 0x1, -R2 ;  /* 0x000000010404e824 */ /* 0x000fca00078e0a02 */
[----:B------:R-:W-:-:S13]  /*ef70*/  ISETP.GT.U32.AND P4, PT, R2, R4, PT ;  /* 0x000000040200720c */ /* 0x000fda0003f84070 */
[----:B------:R-:W-:Y:S01]  /*ef80*/  @!P4 IMAD.IADD R4, R4, 0x1, -R2 ;  /* 0x000000010404c824 */ /* 0x000fe200078e0a02 */
[----:B------:R-:W-:Y:S01]  /*ef90*/  ISETP.GE.AND P4, PT, R14, RZ, PT ;  /* 0x000000ff0e00720c */ /* 0x000fe20003f86270 */
[----:B-----5:R0:W-:Y:S04]  /*efa0*/  STL [R1+0x539c], R16 ;  /* 0x00539c1001007387 */ /* 0x0201e80000100800 */
[----:B0-----:R-:W5:Y:S04]  /*efb0*/  LDL.LU R16, [R1+0x178] ;  /* 0x0001780001107983 */ /* 0x001f680000300800 */
[----:B------:R-:W2:Y:S01]  /*efc0*/  LDL.LU R14, [R1+0x17c] ;  /* 0x00017c00010e7983 */ /* 0x000ea20000300800 */
[----:B------:R-:W-:-:S02]  /*efd0*/  ISETP.GT.U32.AND P5, PT, R2, R6, PT ;  /* 0x000000060200720c */ /* 0x000fc40003fa4070 */
[----:B------:R-:W-:-:S11]  /*efe0*/  ISETP.GT.U32.AND P0, PT, R2, R8, PT ;  /* 0x000000080200720c */ /* 0x000fd60003f04070 */
[----:B------:R-:W-:Y:S01]  /*eff0*/  @!P5 IMAD.IADD R6, R6, 0x1, -R2 ;  /* 0x000000010606d824 */ /* 0x000fe200078e0a02 */
[----:B------:R-:W-:-:S04]  /*f000*/  ISETP.GT.U32.AND P5, PT, R2, R10, PT ;  /* 0x0000000a0200720c */ /* 0x000fc80003fa4070 */
[----:B------:R-:W-:Y:S01]  /*f010*/  ISETP.GT.U32.AND P6, PT, R2, R6, PT ;  /* 0x000000060200720c */ /* 0x000fe20003fc4070 */
[----:B------:R-:W-:-:S08]  /*f020*/  @!P0 IMAD.IADD R8, R8, 0x1, -R2 ;  /* 0x0000000108088824 */ /* 0x000fd000078e0a02 */
[----:B------:R-:W-:-:S04]  /*f030*/  @!P5 IMAD.IADD R10, R10, 0x1, -R2 ;  /* 0x000000010a0ad824 */ /* 0x000fc800078e0a02 */
[----:B------:R-:W-:Y:S02]  /*f040*/  @!P6 IMAD.IADD R6, R6, 0x1, -R2 ;  /* 0x000000010606e824 */ /* 0x000fe400078e0a02 */
[----:B------:R-:W-:Y:S01]  /*f050*/  @!P2 IMAD.MOV R10, RZ, RZ, -R10 ;  /* 0x000000ffff0aa224 */ /* 0x000fe200078e0a0a */
[----:B-----5:R-:W-:Y:S01]  /*f060*/  ISETP.GE.AND P0, PT, R16, RZ, PT ;  /* 0x000000ff1000720c */ /* 0x020fe20003f06270 */
[----:B------:R-:W-:Y:S02]  /*f070*/  IMAD.MOV.U32 R16, RZ, RZ, R6 ;  /* 0x000000ffff107224 */ /* 0x000fe400078e0006 */
[----:B------:R-:W5:Y:S02]  /*f080*/  LDL R6, [R1+0x18c] ;  /* 0x00018c0001067983 */ /* 0x000f640000100800 */
[----:B------:R-:W-:Y:S02]  /*f090*/  @!P3 IMAD.MOV R16, RZ, RZ, -R16 ;  /* 0x000000ffff10b224 */ /* 0x000fe400078e0a10 */
[----:B------:R0:W-:Y:S01]  /*f0a0*/  STL [R1+0x738], R10 ;  /* 0x0007380a01007387 */ /* 0x0001e20000100800 */
[----:B--2---:R-:W-:-:S03]  /*f0b0*/  ISETP.GE.AND P3, PT, R14, RZ, PT ;  /* 0x000000ff0e00720c */ /* 0x004fc60003f66270 */
[----:B0-----:R-:W2:Y:S04]  /*f0c0*/  LDL.LU R10, [R1+0x184] ;  /* 0x00018400010a7983 */ /* 0x001ea80000300800 */
[----:B------:R0:W-:Y:S04]  /*f0d0*/  STL [R1+0x734], R16 ;  /* 0x0007341001007387 */ /* 0x0001e80000100800 */
[----:B0-----:R-:W2:Y:S04]  /*f0e0*/  LDL.LU R16, [R1+0x539c] ;  /* 0x00539c0001107983 */ /* 0x001ea80000300800 */
[----:B------:R-:W2:Y:S01]  /*f0f0*/  LDL.LU R14, [R1+0x5398] ;  /* 0x00539800010e7983 */ /* 0x000ea20000300800 */
[----:B------:R-:W-:-:S02]  /*f100*/  IABS R11, R11 ;  /* 0x0000000b000b7213 */ /* 0x000fc40000000000 */
[----:B---3--:R-:W-:-:S03]  /*f110*/  IABS R12, R13 ;  /* 0x0000000d000c7213 */ /* 0x008fc60000000000 */
[----:B------:R-:W-:-:S04]  /*f120*/  IMAD.HI.U32 R13, R0, R11, RZ ;  /* 0x0000000b000d7227 */ /* 0x000fc800078e00ff */
[----:B------:R-:W-:-:S04]  /*f130*/  IMAD.MOV R13, RZ, RZ, -R13 ;  /* 0x000000ffff0d7224 */ /* 0x000fc800078e0a0d */
[----:B------:R-:W-:Y:S01]  /*f140*/  IMAD R11, R2, R13, R11 ;  /* 0x0000000d020b7224 */ /* 0x000fe200078e020b */
[----:B----4-:R-:W-:Y:S01]  /*f150*/  IABS R3, R7 ;  /* 0x0000000700037213 */ /* 0x010fe20000000000 */
[----:B------:R-:W-:-:S03]  /*f160*/  IMAD.HI.U32 R7, R0, R9, RZ ;  /* 0x0000000900077227 */ /* 0x000fc600078e00ff */
[----:B------:R-:W-:Y:S01]  /*f170*/  ISETP.GT.U32.AND P5, PT, R2, R11, PT ;  /* 0x0000000b0200720c */ /* 0x000fe20003fa4070 */
[----:B------:R-:W-:-:S04]  /*f180*/  IMAD.MOV R7, RZ, RZ, -R7 ;  /* 0x000000ffff077224 */ /* 0x000fc800078e0a07 */
[----:B------:R-:W-:Y:S02]  /*f190*/  IMAD R7, R2, R7, R9 ;  /* 0x0000000702077224 */ /* 0x000fe400078e0209 */
[----:B------:R-:W-:-:S03]  /*f1a0*/  @!P1 IMAD.MOV R4, RZ, RZ, -R4 ;  /* 0x000000ffff049224 */ /* 0x000fc600078e0a04 */
[----:B------:R-:W-:-:S03]  /*f1b0*/  ISETP.GT.U32.AND P1, PT, R2, R7, PT ;  /* 0x000000070200720c */ /* 0x000fc60003f24070 */
[----:B------:R-:W-:Y:S01]  /*f1c0*/  @!P5 IMAD.IADD R11, R11, 0x1, -R2 ;  /* 0x000000010b0bd824 */ /* 0x000fe200078e0a02 */
[----:B------:R-:W-:Y:S01]  /*f1d0*/  ISETP.GT.U32.AND P5, PT, R2, R8, PT ;  /* 0x000000080200720c */ /* 0x000fe20003fa4070 */
[----:B------:R-:W-:Y:S01]  /*f1e0*/  STL [R1+0x730], R4 ;  /* 0x0007300401007387 */ /* 0x000fe20000100800 */
[----:B------:R-:W-:-:S07]  /*f1f0*/  IABS R9, R15 ;  /* 0x0000000f00097213 */ /* 0x000fce0000000000 */
[----:B------:R-:W-:Y:S01]  /*f200*/  @!P1 IMAD.IADD R7, R7, 0x1, -R2 ;  /* 0x0000000107079824 */ /* 0x000fe200078e0a02 */
[----:B------:R-:W-:-:S03]  /*f210*/  ISETP.GE.AND P1, PT, R15, RZ, PT ;  /* 0x000000ff0f00720c */ /* 0x000fc60003f26270 */
[----:B------:R-:W-:Y:S01]  /*f220*/  @!P5 IMAD.IADD R8, R8, 0x1, -R2 ;  /* 0x000000010808d824 */ /* 0x000fe200078e0a02 */
[----:B--2---:R-:W-:Y:S02]  /*f230*/  ISETP.GE.AND P5, PT, R14, RZ, PT ;  /* 0x000000ff0e00720c */ /* 0x004fe40003fa6270 */
[----:B------:R-:W2:Y:S04]  /*f240*/  LDL R14, [R1+0x194] ;  /* 0x00019400010e7983 */ /* 0x000ea80000100800 */
[----:B------:R0:W-:Y:S04]  /*f250*/  STL [R1+0x5390], R16 ;  /* 0x0053901001007387 */ /* 0x0001e80000100800 */
[----:B------:R-:W3:Y:S01]  /*f260*/  LDL.LU R15, [R1+0x1a8] ;  /* 0x0001a800010f7983 */ /* 0x000ee20000300800 */
[----:B------:R-:W-:-:S04]  /*f270*/  IMAD.HI.U32 R13, R0, R12, RZ ;  /* 0x0000000c000d7227 */ /* 0x000fc800078e00ff */
[----:B------:R-:W-:-:S04]  /*f280*/  IMAD.MOV R13, RZ, RZ, -R13 ;  /* 0x000000ffff0d7224 */ /* 0x000fc800078e0a0d */
[----:B------:R-:W-:-:S05]  /*f290*/  IMAD R12, R2, R13, R12 ;  /* 0x0000000d020c7224 */ /* 0x000fca00078e020c */
[----:B------:R-:W-:-:S13]  /*f2a0*/  ISETP.GT.U32.AND P6, PT, R2, R12, PT ;  /* 0x0000000c0200720c */ /* 0x000fda0003fc4070 */
[----:B------:R-:W-:-:S05]  /*f2b0*/  @!P6 IMAD.IADD R12, R12, 0x1, -R2 ;  /* 0x000000010c0ce824 */ /* 0x000fca00078e0a02 */
[----:B------:R-:W-:-:S13]  /*f2c0*/  ISETP.GT.U32.AND P2, PT, R2, R12, PT ;  /* 0x0000000c0200720c */ /* 0x000fda0003f44070 */
[----:B------:R-:W-:Y:S01]  /*f2d0*/  @!P2 IMAD.IADD R12, R12, 0x1, -R2 ;  /* 0x000000010c0ca824 */ /* 0x000fe200078e0a02 */
[----:B------:R-:W-:Y:S02]  /*f2e0*/  ISETP.GE.AND P2, PT, R10, RZ, PT ;  /* 0x000000ff0a00720c */ /* 0x000fe40003f46270 */
[----:B------:R-:W-:Y:S01]  /*f2f0*/  IABS R10, R16 ;  /* 0x00000010000a7213 */ /* 0x000fe20000000000 */
[----:B---3--:R1:W-:Y:S04]  /*f300*/  STL [R1+0x5394], R15 ;  /* 0x0053940f01007387 */ /* 0x0083e80000100800 */
[----:B0-----:R-:W3:Y:S01]  /*f310*/  LDL.LU R16, [R1+0x18c] ;  /* 0x00018c0001107983 */ /* 0x001ee20000300800 */
[----:B------:R-:W-:Y:S01]  /*f320*/  ISETP.GT.U32.AND P6, PT, R2, R11, PT ;  /* 0x0000000b0200720c */ /* 0x000fe20003fc4070 */
[----:B------:R-:W-:-:S04]  /*f330*/  IMAD.HI.U32 R13, R0, R3, RZ ;  /* 0x00000003000d7227 */ /* 0x000fc800078e00ff */
[----:B------:R-:W-:-:S04]  /*f340*/  IMAD.MOV R13, RZ, RZ, -R13 ;  /* 0x000000ffff0d7224 */ /* 0x000fc800078e0a0d */
[----:B------:R-:W-:Y:S01]  /*f350*/  IMAD R3, R2, R13, R3 ;  /* 0x0000000d02037224 */ /* 0x000fe200078e0203 */
[----:B--2---:R-:W-:Y:S01]  /*f360*/  IABS R13, R14 ;  /* 0x0000000e000d7213 */ /* 0x004fe20000000000 */
[----:B------:R-:W-:Y:S02]  /*f370*/  IMAD.MOV.U32 R14, RZ, RZ, R8 ;  /* 0x000000ffff0e7224 */ /* 0x000fe400078e0008 */
[----:B------:R-:W-:Y:S02]  /*f380*/  @!P6 IMAD.IADD R11, R11, 0x1, -R2 ;  /* 0x000000010b0be824 */ /* 0x000fe400078e0a02 */
[----:B-1----:R-:W-:Y:S02]  /*f390*/  IMAD.MOV.U32 R15, RZ, RZ, R12 ;  /* 0x000000ffff0f7224 */ /* 0x002fe400078e000c */
[----:B------:R-:W-:Y:S02]  /*f3a0*/  @!P4 IMAD.MOV R14, RZ, RZ, -R14 ;  /* 0x000000ffff0ec224 */ /* 0x000fe400078e0a0e */
[----:B------:R-:W-:-:S02]  /*f3b0*/  @!P0 IMAD.MOV R11, RZ, RZ, -R11 ;  /* 0x000000ffff0b8224 */ /* 0x000fc400078e0a0b */
[----:B------:R-:W-:Y:S01]  /*f3c0*/  @!P3 IMAD.MOV R15, RZ, RZ, -R15 ;  /* 0x000000ffff0fb224 */ /* 0x000fe200078e0a0f */
[----:B------:R0:W-:Y:S04]  /*f3d0*/  STL [R1+0x728], R14 ;  /* 0x0007280e01007387 */ /* 0x0001e80000100800 */
[----:B------:R1:W-:Y:S04]  /*f3e0*/  STL [R1+0x724], R11 ;  /* 0x0007240b01007387 */ /* 0x0003e80000100800 */
[----:B------:R-:W2:Y:S04]  /*f3f0*/  LDL R12, [R1+0x198] ;  /* 0x00019800010c7983 */ /* 0x000ea80000100800 */
[----:B0-----:R-:W4:Y:S04]  /*f400*/  LDL R14, [R1+0x1a4] ;  /* 0x0001a400010e7983 */ /* 0x001f280000100800 */
[----:B-1----:R-:W2:Y:S04]  /*f410*/  LDL R11, [R1+0x19c] ;  /* 0x00019c00010b7983 */ /* 0x002ea80000100800 */
[----:B------:R0:W-:Y:S04]  /*f420*/  STL [R1+0x720], R15 ;  /* 0x0007200f01007387 */ /* 0x0001e80000100800 */
[----:B0-----:R-:W2:Y:S01]  /*f430*/  LDL.LU R15, [R1+0x5394] ;  /* 0x00539400010f7983 */ /* 0x001ea20000300800 */
[----:B---3--:R-:W-:-:S03]  /*f440*/  ISETP.GE.AND P3, PT, R16, RZ, PT ;  /* 0x000000ff1000720c */ /* 0x008fc60003f66270 */
[----:B------:R-:W3:Y:S01]  /*f450*/  LDL.LU R16, [R1+0x5390] ;  /* 0x0053900001107983 */ /* 0x000ee20000300800 */
[----:B------:R-:W-:-:S13]  /*f460*/  ISETP.GT.U32.AND P6, PT, R2, R3, PT ;  /* 0x000000030200720c */ /* 0x000fda0003fc4070 */
[----:B------:R-:W-:-:S05]  /*f470*/  @!P6 IMAD.IADD R3, R3, 0x1, -R2 ;  /* 0x000000010303e824 */ /* 0x000fca00078e0a02 */
[----:B------:R-:W-:-:S13]  /*f480*/  ISETP.GT.U32.AND P0, PT, R2, R3, PT ;  /* 0x000000030200720c */ /* 0x000fda0003f04070 */
[----:B------:R-:W-:Y:S01]  /*f490*/  @!P0 IMAD.IADD R3, R3, 0x1, -R2 ;  /* 0x0000000103038824 */ /* 0x000fe200078e0a02 */
[----:B---3--:R-:W-:Y:S02]  /*f4a0*/  ISETP.GE.AND P0, PT, R16, RZ, PT ;  /* 0x000000ff1000720c */ /* 0x008fe40003f06270 */
[----:B------:R-:W3:Y:S01]  /*f4b0*/  LDL.LU R16, [R1+0x1ac] ;  /* 0x0001ac0001107983 */ /* 0x000ee20000300800 */
[----:B------:R-:W-:Y:S01]  /*f4c0*/  ISETP.GT.U32.AND P4, PT, R2, R7, PT ;  /* 0x000000070200720c */ /* 0x000fe20003f84070 */
[----:B------:R-:W-:-:S04]  /*f4d0*/  IMAD.HI.U32 R8, R0, R10, RZ ;  /* 0x0000000a00087227 */ /* 0x000fc800078e00ff */
[----:B------:R-:W-:-:S04]  /*f4e0*/  IMAD.MOV R8, RZ, RZ, -R8 ;  /* 0x000000ffff087224 */ /* 0x000fc800078e0a08 */
[----:B------:R-:W-:Y:S01]  /*f4f0*/  IMAD R8, R2, R8, R10 ;  /* 0x0000000802087224 */ /* 0x000fe200078e020a */
[----:B--2---:R-:W-:-:S03]  /*f500*/  IABS R10, R11 ;  /* 0x0000000b000a7213 */ /* 0x004fc60000000000 */
[----:B------:R-:W-:Y:S01]  /*f510*/  @!P4 IMAD.IADD R7, R7, 0x1, -R2 ;  /* 0x000000010707c824 */ /* 0x000fe200078e0a02 */
[----:B------:R-:W-:Y:S01]  /*f520*/  IABS R11, R15 ;  /* 0x0000000f000b7213 */ /* 0x000fe20000000000 */
[----:B------:R-:W-:Y:S01]  /*f530*/  @!P2 IMAD.MOV R3, RZ, RZ, -R3 ;  /* 0x000000ffff03a224 */ /* 0x000fe200078e0a03 */
[----:B-----5:R-:W-:Y:S01]  /*f540*/  IABS R4, R6 ;  /* 0x0000000600047213 */ /* 0x020fe20000000000 */
[----:B------:R-:W-:-:S04]  /*f550*/  IMAD.HI.U32 R6, R0, R9, RZ ;  /* 0x0000000900067227 */ /* 0x000fc800078e00ff */
[----:B------:R-:W-:-:S04]  /*f560*/  IMAD.MOV R6, RZ, RZ, -R6 ;  /* 0x000000ffff067224 */ /* 0x000fc800078e0a06 */
[----:B------:R-:W-:Y:S02]  /*f570*/  IMAD R9, R2, R6, R9 ;  /* 0x0000000602097224 */ /* 0x000fe400078e0209 */
[----:B------:R-:W-:-:S03]  /*f580*/  IMAD.HI.U32 R6, R0, R4, RZ ;  /* 0x0000000400067227 */ /* 0x000fc600078e00ff */
[----:B------:R-:W-:Y:S01]  /*f590*/  ISETP.GT.U32.AND P6, PT, R2, R9, PT ;  /* 0x000000090200720c */ /* 0x000fe20003fc4070 */
[----:B------:R-:W-:-:S04]  /*f5a0*/  IMAD.MOV R6, RZ, RZ, -R6 ;  /* 0x000000ffff067224 */ /* 0x000fc800078e0a06 */
[----:B------:R-:W-:Y:S01]  /*f5b0*/  IMAD R4, R2, R6, R4 ;  /* 0x0000000602047224 */ /* 0x000fe200078e0204 */
[----:B---3--:R0:W-:Y:S04]  /*f5c0*/  STL [R1+0x538c], R16 ;  /* 0x00538c1001007387 */ /* 0x0081e80000100800 */
[----:B0-----:R-:W2:Y:S04]  /*f5d0*/  LDL.LU R16, [R1+0x194] ;  /* 0x0001940001107983 */ /* 0x001ea80000300800 */
[----:B------:R0:W-:Y:S02]  /*f5e0*/  STL [R1+0x5388], R15 ;  /* 0x0053880f01007387 */ /* 0x0001e40000100800 */
[----:B0-----:R-:W-:-:S04]  /*f5f0*/  IMAD.MOV.U32 R15, RZ, RZ, R7 ;  /* 0x000000ffff0f7224 */ /* 0x001fc800078e0007 */
[----:B------:R-:W-:-:S05]  /*f600*/  @!P5 IMAD.MOV R15, RZ, RZ, -R15 ;  /* 0x000000ffff0fd224 */ /* 0x000fca00078e0a0f */
[----:B------:R0:W-:Y:S04]  /*f610*/  STL [R1+0x718], R15 ;  /* 0x0007180f01007387 */ /* 0x0001e80000100800 */
[----:B------:R1:W-:Y:S04]  /*f620*/  STL [R1+0x714], R3 ;  /* 0x0007140301007387 */ /* 0x0003e80000100800 */
[----:B0-----:R-:W3:Y:S01]  /*f630*/  LDL.LU R15, [R1+0x19c] ;  /* 0x00019c00010f7983 */ /* 0x001ee20000300800 */
[C---:B------:R-:W-:Y:S01]  /*f640*/  ISETP.GT.U32.AND P4, PT, R2.reuse, R4, PT ;  /* 0x000000040200720c */ /* 0x040fe20003f84070 */
[----:B------:R-:W-:Y:S01]  /*f650*/  @!P6 IMAD.IADD R9, R9, 0x1, -R2 ;  /* 0x000000010909e824 */ /* 0x000fe200078e0a02 */
[----:B------:R-:W-:-:S02]  /*f660*/  ISETP.GT.U32.AND P6, PT, R2, R8, PT ;  /* 0x000000080200720c */ /* 0x000fc40003fc4070 */
[----:B------:R-:W-:-:S09]  /*f670*/  IABS R12, R12 ;  /* 0x0000000c000c7213 */ /* 0x000fd20000000000 */
[--C-:B------:R-:W-:Y:S02]  /*f680*/  @!P4 IMAD.IADD R4, R4, 0x1, -R2.reuse ;  /* 0x000000010404c824 */ /* 0x100fe400078e0a02 */
[----:B------:R-:W-:Y:S02]  /*f690*/  @!P6 IMAD.IADD R8, R8, 0x1, -R2 ;  /* 0x000000010808e824 */ /* 0x000fe400078e0a02 */
[----:B------:R-:W-:Y:S01]  /*f6a0*/  IMAD.HI.U32 R7, R0, R12, RZ ;  /* 0x0000000c00077227 */ /* 0x000fe200078e00ff */
[----:B------:R-:W-:-:S03]  /*f6b0*/  ISETP.GT.U32.AND P6, PT, R2, R4, PT ;  /* 0x000000040200720c */ /* 0x000fc60003fc4070 */
[----:B------:R-:W-:Y:S01]  /*f6c0*/  IMAD.MOV R7, RZ, RZ, -R7 ;  /* 0x000000ffff077224 */ /* 0x000fe200078e0a07 */
[----:B------:R-:W-:-:S03]  /*f6d0*/  ISETP.GT.U32.AND P4, PT, R2, R9, PT ;  /* 0x000000090200720c */ /* 0x000fc60003f84070 */
[----:B------:R-:W-:Y:S02]  /*f6e0*/  IMAD R7, R2, R7, R12 ;  /* 0x0000000702077224 */ /* 0x000fe400078e020c */
[----:B------:R-:W-:-:S04]  /*f6f0*/  IMAD.HI.U32 R6, R0, R13, RZ ;  /* 0x0000000d00067227 */ /* 0x000fc800078e00ff */
[----:B------:R-:W-:Y:S01]  /*f700*/  @!P6 IMAD.IADD R4, R4, 0x1, -R2 ;  /* 0x000000010404e824 */ /* 0x000fe200078e0a02 */
[C---:B------:R-:W-:Y:S01]  /*f710*/  ISETP.GT.U32.AND P6, PT, R2.reuse, R7, PT ;  /* 0x000000070200720c */ /* 0x040fe20003fc4070 */
[----:B------:R-:W-:Y:S01]  /*f720*/  IMAD.MOV R6, RZ, RZ, -R6 ;  /* 0x000000ffff067224 */ /* 0x000fe200078e0a06 */
[C---:B------:R-:W-:Y:S01]  /*f730*/  ISETP.GT.U32.AND P5, PT, R2.reuse, R8, PT ;  /* 0x000000080200720c */ /* 0x040fe20003fa4070 */
[----:B------:R-:W-:Y:S02]  /*f740*/  @!P4 IMAD.IADD R9, R9, 0x1, -R2 ;  /* 0x000000010909c824 */ /* 0x000fe400078e0a02 */
[----:B------:R-:W-:Y:S01]  /*f750*/  IMAD R13, R2, R6, R13 ;  /* 0x00000006020d7224 */ /* 0x000fe200078e020d */
[----:B----4-:R-:W-:Y:S01]  /*f760*/  IABS R6, R14 ;  /* 0x0000000e00067213 */ /* 0x010fe20000000000 */
[----:B------:R-:W-:-:S04]  /*f770*/  IMAD.HI.U32 R14, R0, R10, RZ ;  /* 0x0000000a000e7227 */ /* 0x000fc800078e00ff */
[----:B------:R-:W-:Y:S02]  /*f780*/  IMAD.MOV R14, RZ, RZ, -R14 ;  /* 0x000000ffff0e7224 */ /* 0x000fe400078e0a0e */
[----:B-1----:R-:W-:-:S04]  /*f790*/  IMAD.HI.U32 R3, R0, R6, RZ ;  /* 0x0000000600037227 */ /* 0x002fc800078e00ff */
[----:B------:R-:W-:Y:S02]  /*f7a0*/  @!P6 IMAD.IADD R7, R7, 0x1, -R2 ;  /* 0x000000010707e824 */ /* 0x000fe400078e0a02 */
[----:B------:R-:W-:Y:S02]  /*f7b0*/  IMAD R10, R2, R14, R10 ;  /* 0x0000000e020a7224 */ /* 0x000fe400078e020a */
[----:B------:R-:W-:Y:S01]  /*f7c0*/  IMAD.MOV R3, RZ, RZ, -R3 ;  /* 0x000000ffff037224 */ /* 0x000fe200078e0a03 */
[----:B------:R-:W4:Y:S01]  /*f7d0*/  LDL.LU R14, [R1+0x1b0] ;  /* 0x0001b000010e7983 */ /* 0x000f220000300800 */
[----:B------:R-:W-:Y:S02]  /*f7e0*/  @!P5 IMAD.IADD R8, R8, 0x1, -R2 ;  /* 0x000000010808d824 */ /* 0x000fe400078e0a02 */
[----:B------:R-:W-:Y:S01]  /*f7f0*/  IMAD R3, R2, R3, R6 ;  /* 0x0000000302037224 */ /* 0x000fe200078e0206 */
[----:B--2---:R-:W-:Y:S01]  /*f800*/  ISETP.GE.AND P4, PT, R16, RZ, PT ;  /* 0x000000ff1000720c */ /* 0x004fe20003f86270 */
[----:B------:R-:W-:-:S02]  /*f810*/  IMAD.MOV.U32 R16, RZ, RZ, R9 ;  /* 0x000000ffff107224 */ /* 0x000fc400078e0009 */
[----:B------:R-:W2:Y:S02]  /*f820*/  LDL.LU R9, [R1+0x198] ;  /* 0x0001980001097983 */ /* 0x000ea40000300800 */
[----:B------:R-:W-:-:S05]  /*f830*/  @!P1 IMAD.MOV R16, RZ, RZ, -R16 ;  /* 0x000000ffff109224 */ /* 0x000fca00078e0a10 */
[----:B------:R0:W-:Y:S04]  /*f840*/  STL [R1+0x710], R16 ;  /* 0x0007101001007387 */ /* 0x0001e80000100800 */
[----:B0-----:R-:W5:Y:S04]  /*f850*/  LDL.LU R16, [R1+0x538c] ;  /* 0x00538c0001107983 */ /* 0x001f680000300800 */
[----:B------:R-:W2:Y:S01]  /*f860*/  LDL.LU R6, [R1+0x1a4] ;  /* 0x0001a40001067983 */ /* 0x000ea20000300800 */
[----:B---3--:R-:W-:Y:S01]  /*f870*/  ISETP.GE.AND P6, PT, R15, RZ, PT ;  /* 0x000000ff0f00720c */ /* 0x008fe20003fc6270 */
[----:B------:R-:W-:-:S02]  /*f880*/  IMAD.MOV.U32 R15, RZ, RZ, R4 ;  /* 0x000000ffff0f7224 */ /* 0x000fc400078e0004 */
[----:B------:R-:W3:Y:S02]  /*f890*/  LDL.LU R4, [R1+0x1b4] ;  /* 0x0001b40001047983 */ /* 0x000ee40000300800 */
[----:B------:R-:W-:-:S05]  /*f8a0*/  @!P3 IMAD.MOV R15, RZ, RZ, -R15 ;  /* 0x000000ffff0fb224 */ /* 0x000fca00078e0a0f */
[----:B------:R0:W-:Y:S02]  /*f8b0*/  STL [R1+0x70c], R15 ;  /* 0x00070c0f01007387 */ /* 0x0001e40000100800 */
[----:B0-----:R-:W-:-:S04]  /*f8c0*/  IMAD.MOV.U32 R15, RZ, RZ, R8 ;  /* 0x000000ffff0f7224 */ /* 0x001fc800078e0008 */
[----:B------:R-:W-:-:S05]  /*f8d0*/  @!P0 IMAD.MOV R15, RZ, RZ, -R15 ;  /* 0x000000ffff0f8224 */ /* 0x000fca00078e0a0f */
[----:B------:R0:W-:Y:S04]  /*f8e0*/  STL [R1+0x708], R15 ;  /* 0x0007080f01007387 */ /* 0x0001e80000100800 */
[----:B0-----:R-:W2:Y:S01]  /*f8f0*/  LDL.LU R15, [R1+0x5388] ;  /* 0x00538800010f7983 */ /* 0x001ea20000300800 */
[C---:B------:R-:W-:Y:S02]  /*f900*/  ISETP.GT.U32.AND P2, PT, R2.reuse, R13, PT ;  /* 0x0000000d0200720c */ /* 0x040fe40003f44070 */
[----:B------:R-:W-:-:S11]  /*f910*/  ISETP.GT.U32.AND P5, PT, R2, R10, PT ;  /* 0x0000000a0200720c */ /* 0x000fd60003fa4070 */
[----:B------:R-:W-:-:S05]  /*f920*/  @!P2 IMAD.IADD R13, R13, 0x1, -R2 ;  /* 0x000000010d0da824 */ /* 0x000fca00078e0a02 */
[----:B------:R-:W-:Y:S01]  /*f930*/  ISETP.GT.U32.AND P2, PT, R2, R13, PT ;  /* 0x0000000d0200720c */ /* 0x000fe20003f44070 */
[----:B------:R-:W-:-:S05]  /*f940*/  @!P5 IMAD.IADD R10, R10, 0x1, -R2 ;  /* 0x000000010a0ad824 */ /* 0x000fca00078e0a02 */
[----:B------:R-:W-:-:S07]  /*f950*/  ISETP.GT.U32.AND P5, PT, R2, R10, PT ;  /* 0x0000000a0200720c */ /* 0x000fce0003fa4070 */
[----:B------:R-:W-:-:S04]  /*f960*/  @!P2 IMAD.IADD R13, R13, 0x1, -R2 ;  /* 0x000000010d0da824 */ /* 0x000fc800078e0a02 */
[----:B------:R-:W-:Y:S02]  /*f970*/  IMAD.MOV.U32 R8, RZ, RZ, R13 ;  /* 0x000000ffff087224 */ /* 0x000fe400078e000d */
[----:B------:R-:W4:Y:S02]  /*f980*/  LDL R13, [R1+0x1b8] ;  /* 0x0001b800010d7983 */ /* 0x000f240000100800 */
[----:B------:R-:W-:Y:S02]  /*f990*/  @!P4 IMAD.MOV R8, RZ, RZ, -R8 ;  /* 0x000000ffff08c224 */ /* 0x000fe400078e0a08 */
[----:B------:R-:W-:-:S03]  /*f9a0*/  @!P5 IMAD.IADD R10, R10, 0x1, -R2 ;  /* 0x000000010a0ad824 */ /* 0x000fc600078e0a02 */
[----:B------:R0:W-:Y:S01]  /*f9b0*/  STL [R1+0x6fc], R8 ;  /* 0x0006fc0801007387 */ /* 0x0001e20000100800 */
[----:B--2---:R-:W-:-:S03]  /*f9c0*/  ISETP.GE.AND P5, PT, R15, RZ, PT ;  /* 0x000000ff0f00720c */ /* 0x004fc60003fa6270 */
[----:B------:R-:W2:Y:S01]  /*f9d0*/  LDL.LU R15, [R1+0x1c0] ;  /* 0x0001c000010f7983 */ /* 0x000ea20000300800 */
[----:B------:R-:W-:Y:S01]  /*f9e0*/  IMAD.HI.U32 R12, R0, R11, RZ ;  /* 0x0000000b000c7227 */ /* 0x000fe200078e00ff */
[----:B------:R-:W-:-:S03]  /*f9f0*/  ISETP.GT.U32.AND P3, PT, R2, R7, PT ;  /* 0x000000070200720c */ /* 0x000fc60003f64070 */
[----:B------:R-:W-:Y:S01]  /*fa00*/  IMAD.MOV R12, RZ, RZ, -R12 ;  /* 0x000000ffff0c7224 */ /* 0x000fe200078e0a0c */
[----:B------:R-:W-:-:S03]  /*fa10*/  ISETP.GT.U32.AND P2, PT, R2, R3, PT ;  /* 0x000000030200720c */ /* 0x000fc60003f44070 */
[----:B------:R-:W-:Y:S01]  /*fa20*/  IMAD R11, R2, R12, R11 ;  /* 0x0000000c020b7224 */ /* 0x000fe200078e020b */
[----:B------:R-:W-:-:S04]  /*fa30*/  ISETP.GE.AND P1, PT, R9, RZ, PT ;  /* 0x000000ff0900720c */ /* 0x000fc80003f26270 */
[----:B------:R-:W-:Y:S01]  /*fa40*/  ISETP.GT.U32.AND P4, PT, R2, R11, PT ;  /* 0x0000000b0200720c */ /* 0x000fe20003f84070 */
[----:B------:R-:W-:Y:S01]  /*fa50*/  @!P3 IMAD.IADD R7, R7, 0x1, -R2 ;  /* 0x000000010707b824 */ /* 0x000fe200078e0a02 */
[----:B-----5:R-:W-:-:S03]  /*fa60*/  IABS R9, R16 ;  /* 0x0000001000097213 */ /* 0x020fc60000000000 */
[----:B------:R-:W-:Y:S01]  /*fa70*/  @!P2 IMAD.IADD R3, R3, 0x1, -R2 ;  /* 0x000000010303a824 */ /* 0x000fe200078e0a02 */
[----:B------:R-:W-:Y:S01]  /*fa80*/  ISETP.GE.AND P0, PT, R6, RZ, PT ;  /* 0x000000ff0600720c */ /* 0x000fe20003f06270 */
[----:B---3--:R-:W-:Y:S02]  /*fa90*/  IMAD.MOV.U32 R12, RZ, RZ, R4 ;  /* 0x000000ffff0c7224 */ /* 0x008fe400078e0004 */
[----:B------:R-:W-:Y:S01]  /*faa0*/  @!P1 IMAD.MOV R7, RZ, RZ, -R7 ;  /* 0x000000ffff079224 */ /* 0x000fe200078e0a07 */
[----:B----4-:R-:W-:Y:S01]  /*fab0*/  IABS R6, R14 ;  /* 0x0000000e00067213 */ /* 0x010fe20000000000 */
[----:B------:R-:W-:Y:S01]  /*fac0*/  IMAD.HI.U32 R4, R0, R9, RZ ;  /* 0x0000000900047227 */ /* 0x000fe200078e00ff */
[----:B------:R-:W-:-:S03]  /*fad0*/  ISETP.GE.AND P2, PT, R16, RZ, PT ;  /* 0x000000ff1000720c */ /* 0x000fc60003f46270 */
[----:B------:R-:W-:Y:S01]  /*fae0*/  @!P4 IMAD.IADD R11, R11, 0x1, -R2 ;  /* 0x000000010b0bc824 */ /* 0x000fe200078e0a02 */
[----:B------:R-:W-:Y:S02]  /*faf0*/  ISETP.GT.U32.AND P4, PT, R2, R3, PT ;  /* 0x000000030200720c */ /* 0x000fe40003f84070 */
[----:B0-----:R-:W-:Y:S01]  /*fb00*/  IABS R8, R12 ;  /* 0x0000000c00087213 */ /* 0x001fe20000000000 */
[----:B------:R-:W-:-:S04]  /*fb10*/  IMAD.MOV R4, RZ, RZ, -R4 ;  /* 0x000000ffff047224 */ /* 0x000fc800078e0a04 */
[----:B------:R-:W-:Y:S01]  /*fb20*/  IMAD R4, R2, R4, R9 ;  /* 0x0000000402047224 */ /* 0x000fe200078e0209 */
[----:B------:R-:W-:-:S05]  /*fb30*/  IABS R9, R13 ;  /* 0x0000000d00097213 */ /* 0x000fca0000000000 */
[----:B------:R-:W-:Y:S01]  /*fb40*/  @!P4 IMAD.IADD R3, R3, 0x1, -R2 ;  /* 0x000000010303c824 */ /* 0x000fe200078e0a02 */
[----:B--2---:R0:W-:Y:S04]  /*fb50*/  STL [R1+0x5384], R15 ;  /* 0x0053840f01007387 */ /* 0x0041e80000100800 */
[----:B------:R-:W2:Y:S04]  /*fb60*/  LDL.LU R16, [R1+0x1c4] ;  /* 0x0001c40001107983 */ /* 0x000ea80000300800 */
[----:B------:R1:W-:Y:S01]  /*fb70*/  STL [R1+0x6f8], R7 ;  /* 0x0006f80701007387 */ /* 0x0003e20000100800 */
[----:B0-----:R-:W-:-:S02]  /*fb80*/  IMAD.MOV.U32 R15, RZ, RZ, R12 ;  /* 0x000000ffff0f7224 */ /* 0x001fc400078e000c */
[----:B------:R-:W-:Y:S01]  /*fb90*/  IMAD.HI.U32 R12, R0, R6, RZ ;  /* 0x00000006000c7227 */ /* 0x000fe200078e00ff */
[----:B------:R-:W3:Y:S03]  /*fba0*/  LDL R13, [R1+0x1bc] ;  /* 0x0001bc00010d7983 */ /* 0x000ee60000100800 */
[----:B-1----:R-:W-:Y:S02]  /*fbb0*/  IMAD.MOV.U32 R7, RZ, RZ, R10 ;  /* 0x000000ffff077224 */ /* 0x002fe400078e000a */
[----:B------:R-:W-:Y:S02]  /*fbc0*/  IMAD.MOV R12, RZ, RZ, -R12 ;  /* 0x000000ffff0c7224 */ /* 0x000fe400078e0a0c */
[----:B------:R-:W-:Y:S01]  /*fbd0*/  @!P6 IMAD.MOV R7, RZ, RZ, -R7 ;  /* 0x000000ffff07e224 */ /* 0x000fe200078e0a07 */
[----:B------:R-:W-:Y:S01]  /*fbe0*/  ISETP.GE.AND P6, PT, R14, RZ, PT ;  /* 0x000000ff0e00720c */ /* 0x000fe20003fc6270 */
[----:B------:R-:W-:Y:S01]  /*fbf0*/  IMAD R6, R2, R12, R6 ;  /* 0x0000000c02067224 */ /* 0x000fe200078e0206 */
[----:B------:R-:W-:-:S02]  /*fc00*/  ISETP.GE.AND P4, PT, R15, RZ, PT ;  /* 0x000000ff0f00720c */ /* 0x000fc40003f86270 */
[----:B------:R-:W-:Y:S04]  /*fc10*/  STL [R1+0x6f0], R7 ;  /* 0x0006f00701007387 */ /* 0x000fe80000100800 */
[----:B------:R-:W4:Y:S04]  /*fc20*/  LDL R14, [R1+0x1c8] ;  /* 0x0001c800010e7983 */ /* 0x000f280000100800 */
[----:B------:R-:W5:Y:S04]  /*fc30*/  LDL.LU R12, [R1+0x1b8] ;  /* 0x0001b800010c7983 */ /* 0x000f680000300800 */
[----:B------:R-:W2:Y:S01]  /*fc40*/  LDL.LU R15, [R1+0x5384] ;  /* 0x00538400010f7983 */ /* 0x000ea20000300800 */
[----:B------:R-:W-:Y:S01]  /*fc50*/  ISETP.GT.U32.AND P3, PT, R2, R4, PT ;  /* 0x000000040200720c */ /* 0x000fe20003f64070 */
[----:B------:R-:W-:-:S04]  /*fc60*/  IMAD.HI.U32 R10, R0, R9, RZ ;  /* 0x00000009000a7227 */ /* 0x000fc800078e00ff */
[----:B------:R-:W-:-:S08]  /*fc70*/  IMAD.MOV R10, RZ, RZ, -R10 ;  /* 0x000000ffff0a7224 */ /* 0x000fd000078e0a0a */
[----:B------:R-:W-:Y:S01]  /*fc80*/  @!P3 IMAD.IADD R4, R4, 0x1, -R2 ;  /* 0x000000010404b824 */ /* 0x000fe200078e0a02 */
[C---:B------:R-:W-:Y:S01]  /*fc90*/  ISETP.GT.U32.AND P3, PT, R2.reuse, R11, PT ;  /* 0x0000000b0200720c */ /* 0x040fe20003f64070 */
[----:B------:R-:W-:-:S03]  /*fca0*/  IMAD R9, R2, R10, R9 ;  /* 0x0000000a02097224 */ /* 0x000fc600078e0209 */
[----:B------:R-:W-:Y:S02]  /*fcb0*/  ISETP.GT.U32.AND P1, PT, R2, R4, PT ;  /* 0x000000040200720c */ /* 0x000fe40003f24070 */
[----:B------:R0:W-:Y:S02]  /*fcc0*/  STL [R1+0x5380], R9 ;  /* 0x0053800901007387 */ /* 0x0001e40000100800 */
[----:B0-----:R-:W-:-:S05]  /*fcd0*/  IMAD.MOV.U32 R9, RZ, RZ, R3 ;  /* 0x000000ffff097224 */ /* 0x001fca00078e0003 */
[--C-:B------:R-:W-:Y:S02]  /*fce0*/  @!P3 IMAD.IADD R11, R11, 0x1, -R2.reuse ;  /* 0x000000010b0bb824 */ /* 0x100fe400078e0a02 */
[----:B------:R-:W-:Y:S02]  /*fcf0*/  @!P0 IMAD.MOV R9, RZ, RZ, -R9 ;  /* 0x000000ffff098224 */ /* 0x000fe400078e0a09 */
[----:B------:R-:W-:-:S03]  /*fd00*/  @!P1 IMAD.IADD R4, R4, 0x1, -R2 ;  /* 0x0000000104049824 */ /* 0x000fc600078e0a02 */
[----:B------:R0:W-:Y:S01]  /*fd10*/  STL [R1+0x6ec], R9 ;  /* 0x0006ec0901007387 */ /* 0x0001e20000100800 */
[----:B------:R-:W-:Y:S02]  /*fd20*/  @!P2 IMAD.MOV R4, RZ, RZ, -R4 ;  /* 0x000000ffff04a224 */ /* 0x000fe400078e0a04 */
[----:B0-----:R-:W-:Y:S02]  /*fd30*/  IMAD.MOV.U32 R9, RZ, RZ, R11 ;  /* 0x000000ffff097224 */ /* 0x001fe400078e000b */
[----:B------:R-:W4:Y:S02]  /*fd40*/  LDL.LU R11, [R1+0x1bc] ;  /* 0x0001bc00010b7983 */ /* 0x000f240000300800 */
[----:B------:R-:W-:-:S05]  /*fd50*/  @!P5 IMAD.MOV R9, RZ, RZ, -R9 ;  /* 0x000000ffff09d224 */ /* 0x000fca00078e0a09 */
[----:B------:R0:W-:Y:S04]  /*fd60*/  STL [R1+0x6e8], R9 ;  /* 0x0006e80901007387 */ /* 0x0001e80000100800 */
[----:B0-----:R-:W4:Y:S04]  /*fd70*/  LDL.LU R9, [R1+0x5380] ;  /* 0x0053800001097983 */ /* 0x001f280000300800 */
[----:B------:R-:W-:Y:S01]  /*fd80*/  STL [R1+0x6e4], R4 ;  /* 0x0006e40401007387 */ /* 0x000fe20000100800 */
[----:B---3--:R-:W-:-:S05]  /*fd90*/  IABS R13, R13 ;  /* 0x0000000d000d7213 */ /* 0x008fca0000000000 */
[----:B------:R-:W-:-:S04]  /*fda0*/  IMAD.HI.U32 R3, R0, R13, RZ ;  /* 0x0000000d00037227 */ /* 0x000fc800078e00ff */
[----:B------:R-:W-:Y:S01]  /*fdb0*/  IMAD.MOV R3, RZ, RZ, -R3 ;  /* 0x000000ffff037224 */ /* 0x000fe200078e0a03 */
[----:B-----5:R-:W-:Y:S02]  /*fdc0*/  ISETP.GE.AND P1, PT, R12, RZ, PT ;  /* 0x000000ff0c00720c */ /* 0x020fe40003f26270 */
[----:B--2---:R-:W-:Y:S02]  /*fdd0*/  IABS R12, R15 ;  /* 0x0000000f000c7213 */ /* 0x004fe40000000000 */
[----:B----4-:R-:W-:-:S03]  /*fde0*/  IABS R10, R14 ;  /* 0x0000000e000a7213 */ /* 0x010fc60000000000 */
[----:B------:R-:W-:-:S04]  /*fdf0*/  IMAD.HI.U32 R14, R0, R12, RZ ;  /* 0x0000000c000e7227 */ /* 0x000fc800078e00ff */
[----:B------:R-:W-:Y:S02]  /*fe00*/  IMAD.MOV R14, RZ, RZ, -R14 ;  /* 0x000000ffff0e7224 */ /* 0x000fe400078e0a0e */
[C---:B------:R-:W-:Y:S02]  /*fe10*/  IMAD R3, R2.reuse, R3, R13 ;  /* 0x0000000302037224 */ /* 0x040fe400078e020d */
[----:B------:R-:W2:Y:S01]  /*fe20*/  LDL.LU R13, [R1+0x1d0] ;  /* 0x0001d000010d7983 */ /* 0x000ea20000300800 */
[----:B------:R-:W-:-:S03]  /*fe30*/  IMAD R12, R2, R14, R12 ;  /* 0x0000000e020c7224 */ /* 0x000fc600078e020c */
[----:B------:R-:W3:Y:S01]  /*fe40*/  LDL R14, [R1+0x1cc] ;  /* 0x0001cc00010e7983 */ /* 0x000ee20000100800 */
[----:B------:R-:W-:Y:S01]  /*fe50*/  ISETP.GT.U32.AND P3, PT, R2, R6, PT ;  /* 0x000000060200720c */ /* 0x000fe20003f64070 */
[----:B------:R-:W-:-:S04]  /*fe60*/  IMAD.HI.U32 R7, R0, R8, RZ ;  /* 0x0000000800077227 */ /* 0x000fc800078e00ff */
[----:B------:R-:W-:-:S04]  /*fe70*/  IMAD.MOV R7, RZ, RZ, -R7 ;  /* 0x000000ffff077224 */ /* 0x000fc800078e0a07 */
[----:B------:R-:W-:-:S04]  /*fe80*/  IMAD R8, R2, R7, R8 ;  /* 0x0000000702087224 */ /* 0x000fc800078e0208 */
[----:B------:R-:W-:Y:S01]  /*fe90*/  @!P3 IMAD.IADD R6, R6, 0x1, -R2 ;  /* 0x000000010606b824 */ /* 0x000fe200078e0a02 */
[----:B------:R-:W-:-:S04]  /*fea0*/  ISETP.GT.U32.AND P0, PT, R2, R8, PT ;  /* 0x000000080200720c */ /* 0x000fc80003f04070 */
[----:B------:R-:W-:-:S09]  /*feb0*/  ISETP.GT.U32.AND P3, PT, R2, R6, PT ;  /* 0x000000060200720c */ /* 0x000fd20003f64070 */
[----:B------:R-:W-:-:S04]  /*fec0*/  @!P0 IMAD.IADD R8, R8, 0x1, -R2 ;  /* 0x0000000108088824 */ /* 0x000fc800078e0a02 */
[----:B------:R-:W-:Y:S01]  /*fed0*/  @!P3 IMAD.IADD R6, R6, 0x1, -R2 ;  /* 0x000000010606b824 */ /* 0x000fe200078e0a02 */
[C---:B------:R-:W-:Y:S02]  /*fee0*/  ISETP.GT.U32.AND P3, PT, R2.reuse, R3, PT ;  /* 0x000000030200720c */ /* 0x040fe40003f64070 */
[----:B------:R-:W-:Y:S01]  /*fef0*/  ISETP.GT.U32.AND P0, PT, R2, R8, PT ;  /* 0x000000080200720c */ /* 0x000fe20003f04070 */
[----:B------:R-:W-:Y:S01]  /*ff00*/  @!P6 IMAD.MOV R6, RZ, RZ, -R6 ;  /* 0x000000ffff06e224 */ /* 0x000fe200078e0a06 */
[----:B------:R-:W-:Y:S01]  /*ff10*/  ISETP.GE.AND P2, PT, R11, RZ, PT ;  /* 0x000000ff0b00720c */ /* 0x000fe20003f46270 */
[----:B------:R-:W-:Y:S01]  /*ff20*/  IMAD.HI.U32 R11, R0, R10, RZ ;  /* 0x0000000a000b7227 */ /* 0x000fe200078e00ff */
[----:B------:R-:W-:Y:S02]  /*ff30*/  ISETP.GT.U32.AND P6, PT, R2, R12, PT ;  /* 0x0000000c0200720c */ /* 0x000fe40003fc4070 */
[----:B------:R3:W-:Y:S01]  /*ff40*/  STL [R1+0x6e0], R6 ;  /* 0x0006e00601007387 */ /* 0x0007e20000100800 */
[----:B------:R-:W-:-:S04]  /*ff50*/  IMAD.MOV R11, RZ, RZ, -R11 ;  /* 0x000000ffff0b7224 */ /* 0x000fc800078e0a0b */
[--C-:B------:R-:W-:Y:S02]  /*ff60*/  @!P3 IMAD.IADD R3, R3, 0x1, -R2.reuse ;  /* 0x000000010303b824 */ /* 0x100fe400078e0a02 */
[----:B------:R-:W-:-:S03]  /*ff70*/  @!P0 IMAD.IADD R8, R8, 0x1, -R2 ;  /* 0x0000000108088824 */ /* 0x000fc600078e0a02 */
[C---:B------:R-:W-:Y:S01]  /*ff80*/  ISETP.GT.U32.AND P3, PT, R2.reuse, R3, PT ;  /* 0x000000030200720c */ /* 0x040fe20003f64070 */
[----:B------:R-:W-:Y:S02]  /*ff90*/  IMAD R10, R2, R11, R10 ;  /* 0x0000000b020a7224 */ /* 0x000fe400078e020a */
[----:B------:R-:W-:-:S04]  /*ffa0*/  IMAD.MOV.U32 R11, RZ, RZ, R8 ;  /* 0x000000ffff0b7224 */ /* 0x000fc800078e0008 */
[----:B------:R-:W-:Y:S02]  /*ffb0*/  @!P4 IMAD.MOV R11, RZ, RZ, -R11 ;  /* 0x000000ffff0bc224 */ /* 0x000fe400078e0a0b */
[--C-:B------:R-:W-:Y:S01]  /*ffc0*/  @!P6 IMAD.IADD R12, R12, 0x1, -R2.reuse ;  /* 0x000000010c0ce824 */ /* 0x100fe200078e0a02 */
[----:B------:R-:W-:Y:S02]  /*ffd0*/  ISETP.GE.AND P6, PT, R15, RZ, PT ;  /* 0x000000ff0f00720c */ /* 0x000fe40003fc6270 */
[----:B------:R-:W-:Y:S01]  /*ffe0*/  IABS R7, R16 ;  /* 0x0000001000077213 */ /* 0x000fe20000000000 */
[----:B------:R-:W-:Y:S01]  /*fff0*/  @!P3 IMAD.IADD R3, R3, 0x1, -R2 ;  /* 0x000000010303b824 */ /* 0x000fe200078e0a02 */
[----:B------:R-:W-:Y:S02]  /*10000*/  ISETP.GE.AND P3, PT, R16, RZ, PT ;  /* 0x000000ff1000720c */ /* 0x000fe40003f66270 */
[----:B---3--:R-:W-:Y:S02]  /*10010*/  IABS R6, R14 ;  /* 0x0000000e00067213 */ /* 0x008fe40000000000 */
[----:B------:R-:W3:Y:S03]  /*10020*/  LDL.LU R14, [R1+0x1c8] ;  /* 0x0001c800010e7983 */ /* 0x000ee60000300800 */
[----:B------:R-:W-:Y:S01]  /*10030*/  IMAD.HI.U32 R8, R0, R6, RZ ;  /* 0x0000000600087227 */ /* 0x000fe200078e00ff */
[----:B------:R0:W-:Y:S03]  /*10040*/  STL [R1+0x6dc], R11 ;  /* 0x0006dc0b01007387 */ /* 0x0001e60000100800 */
[----:B------:R-:W-:Y:S01]  /*10050*/  IMAD.MOV R8, RZ, RZ, -R8 ;  /* 0x000000ffff087224 */ /* 0x000fe200078e0a08 */
[----:B------:R-:W4:Y:S03]  /*10060*/  LDL.LU R15, [R1+0x1d4] ;  /* 0x0001d400010f7983 */ /* 0x000f260000300800 */
[C---:B------:R-:W-:Y:S01]  /*10070*/  IMAD R6, R2.reuse, R8, R6 ;  /* 0x0000000802067224 */ /* 0x040fe200078e0206 */
[----:B------:R-:W5:Y:S04]  /*10080*/  LDL.LU R16, [R1+0x1d8] ;  /* 0x0001d80001107983 */ /* 0x000f680000300800 */
[----:B------:R-:W5:Y:S01]  /*10090*/  LDL.LU R8, [R1+0x1cc] ;  /* 0x0001cc0001087983 */ /* 0x000f620000300800 */
[----:B------:R-:W-:Y:S01]  /*100a0*/  ISETP.GT.U32.AND P5, PT, R2, R9, PT ;  /* 0x000000090200720c */ /* 0x000fe20003fa4070 */
[----:B------:R-:W-:-:S04]  /*100b0*/  IMAD.HI.U32 R4, R0, R7, RZ ;  /* 0x0000000700047227 */ /* 0x000fc800078e00ff */
[----:B------:R-:W-:-:S08]  /*100c0*/  IMAD.MOV R4, RZ, RZ, -R4 ;  /* 0x000000ffff047224 */ /* 0x000fd000078e0a04 */
[----:B------:R-:W-:-:S05]  /*100d0*/  @!P5 IMAD.IADD R9, R9, 0x1, -R2 ;  /* 0x000000010909d824 */ /* 0x000fca00078e0a02 */
[C---:B------:R-:W-:Y:S01]  /*100e0*/  ISETP.GT.U32.AND P5, PT, R2.reuse, R9, PT ;  /* 0x000000090200720c */ /* 0x040fe20003fa4070 */
[C---:B------:R-:W-:Y:S01]  /*100f0*/  IMAD R4, R2.reuse, R4, R7 ;  /* 0x0000000402047224 */ /* 0x040fe200078e0207 */
[C---:B------:R-:W-:Y:S02]  /*10100*/  ISETP.GT.U32.AND P4, PT, R2.reuse, R12, PT ;  /* 0x0000000c0200720c */ /* 0x040fe40003f84070 */
[----:B--2---:R-:W-:Y:S02]  /*10110*/  IABS R7, R13 ;  /* 0x0000000d00077213 */ /* 0x004fe40000000000 */
[----:B------:R-:W-:-:S03]  /*10120*/  ISETP.GT.U32.AND P0, PT, R2, R4, PT ;  /* 0x000000040200720c */ /* 0x000fc60003f04070 */
[----:B0-----:R-:W-:-:S04]  /*10130*/  IMAD.HI.U32 R11, R0, R7, RZ ;  /* 0x00000007000b7227 */ /* 0x001fc800078e00ff */
[--C-:B------:R-:W-:Y:S01]  /*10140*/  @!P5 IMAD.IADD R9, R9, 0x1, -R2.reuse ;  /* 0x000000010909d824 */ /* 0x100fe200078e0a02 */
[----:B------:R-:W-:Y:S01]  /*10150*/  ISETP.GT.U32.AND P5, PT, R2, R10, PT ;  /* 0x0000000a0200720c */ /* 0x000fe20003fa4070 */
[----:B------:R-:W-:Y:S02]  /*10160*/  IMAD.MOV R11, RZ, RZ, -R11 ;  /* 0x000000ffff0b7224 */ /* 0x000fe400078e0a0b */
[----:B------:R-:W-:Y:S02]  /*10170*/  @!P1 IMAD.MOV R9, RZ, RZ, -R9 ;  /* 0x000000ffff099224 */ /* 0x000fe400078e0a09 */
[--C-:B------:R-:W-:Y:S02]  /*10180*/  @!P4 IMAD.IADD R12, R12, 0x1, -R2.reuse ;  /* 0x000000010c0cc824 */ /* 0x100fe400078e0a02 */
[----:B------:R-:W-:Y:S01]  /*10190*/  @!P0 IMAD.IADD R4, R4, 0x1, -R2 ;  /* 0x0000000104048824 */ /* 0x000fe200078e0a02 */
[----:B------:R0:W-:Y:S01]  /*101a0*/  STL [R1+0x6d8], R9 ;  /* 0x0006d80901007387 */ /* 0x0001e20000100800 */
[C---:B------:R-:W-:Y:S01]  /*101b0*/  IMAD R7, R2.reuse, R11, R7 ;  /* 0x0000000b02077224 */ /* 0x040fe200078e0207 */
[----:B------:R-:W-:-:S02]  /*101c0*/  ISETP.GT.U32.AND P4, PT, R2, R6, PT ;  /* 0x000000060200720c */ /* 0x000fc40003f84070 */
[----:B------:R-:W-:Y:S01]  /*101d0*/  ISETP.GT.U32.AND P1, PT, R2, R4, PT ;  /* 0x000000040200720c */ /* 0x000fe20003f24070 */
[----:B0-----:R-:W-:-:S04]  /*101e0*/  IMAD.MOV.U32 R9, RZ, RZ, R12 ;  /* 0x000000ffff097224 */ /* 0x001fc800078e000c */
[----:B------:R-:W-:Y:S01]  /*101f0*/  @!P6 IMAD.MOV R9, RZ, RZ, -R9 ;  /* 0x000000ffff09e224 */ /* 0x000fe200078e0a09 */
[----:B------:R-:W-:Y:S01]  /*10200*/  ISETP.GT.U32.AND P6, PT, R2, R7, PT ;  /* 0x000000070200720c */ /* 0x000fe20003fc4070 */
[----:B------:R-:W-:-:S04]  /*10210*/  @!P5 IMAD.IADD R10, R10, 0x1, -R2 ;  /* 0x000000010a0ad824 */ /* 0x000fc800078e0a02 */
[--C-:B------:R-:W-:Y:S01]  /*10220*/  @!P4 IMAD.IADD R6, R6, 0x1, -R2.reuse ;  /* 0x000000010606c824 */ /* 0x100fe200078e0a02 */
[----:B------:R-:W-:Y:S01]  /*10230*/  ISETP.GT.U32.AND P5, PT, R2, R10, PT ;  /* 0x0000000a0200720c */ /* 0x000fe20003fa4070 */
[----:B------:R-:W-:-:S06]  /*10240*/  @!P1 IMAD.IADD R4, R4, 0x1, -R2 ;  /* 0x0000000104049824 */ /* 0x000fcc00078e0a02 */
[----:B------:R-:W-:Y:S01]  /*10250*/  @!P6 IMAD.IADD R7, R7, 0x1, -R2 ;  /* 0x000000010707e824 */ /* 0x000fe200078e0a02 */
[C---:B------:R-:W-:Y:S01]  /*10260*/  ISETP.GT.U32.AND P6, PT, R2.reuse, R6, PT ;  /* 0x000000060200720c */ /* 0x040fe20003fc4070 */
[----:B------:R-:W-:Y:S02]  /*10270*/  @!P3 IMAD.MOV R4, RZ, RZ, -R4 ;  /* 0x000000ffff04b224 */ /* 0x000fe400078e0a04 */
[----:B------:R-:W-:Y:S01]  /*10280*/  IMAD.MOV.U32 R11, RZ, RZ, R3 ;  /* 0x000000ffff0b7224 */ /* 0x000fe200078e0003 */
[----:B------:R-:W-:Y:S01]  /*10290*/  ISETP.GT.U32.AND P3, PT, R2, R7, PT ;  /* 0x000000070200720c */ /* 0x000fe20003f64070 */
[----:B------:R-:W-:Y:S02]  /*102a0*/  @!P5 IMAD.IADD R10, R10, 0x1, -R2 ;  /* 0x000000010a0ad824 */ /* 0x000fe400078e0a02 */
[----:B------:R-:W-:Y:S01]  /*102b0*/  @!P2 IMAD.MOV R11, RZ, RZ, -R11 ;  /* 0x000000ffff0ba224 */ /* 0x000fe200078e0a0b */
[----:B------:R-:W-:-:S05]  /*102c0*/  ISETP.GE.AND P1, PT, R13, RZ, PT ;  /* 0x000000ff0d00720c */ /* 0x000fca0003f26270 */
[----:B------:R-:W-:-:S04]  /*102d0*/  @!P6 IMAD.IADD R6, R6, 0x1, -R2 ;  /* 0x000000010606e824 */ /* 0x000fc800078e0a02 */
[----:B------:R-:W-:Y:S01]  /*102e0*/  @!P3 IMAD.IADD R7, R7, 0x1, -R2 ;  /* 0x000000010707b824 */ /* 0x000fe200078e0a02 */
[----:B---3--:R-:W-:Y:S02]  /*102f0*/  ISETP.GE.AND P0, PT, R14, RZ, PT ;  /* 0x000000ff0e00720c */ /* 0x008fe40003f06270 */
[----:B------:R-:W2:Y:S04]  /*10300*/  LDL.LU R14, [R1+0x20c] ;  /* 0x00020c00010e7983 */ /* 0x000ea80000300800 */
[----:B------:R-:W-:Y:S01]  /*10310*/  STL [R1+0x6d4], R11 ;  /* 0x0006d40b01007387 */ /* 0x000fe20000100800 */
[----:B----4-:R-:W-:-:S03]  /*10320*/  IABS R3, R15 ;  /* 0x0000000f00037213 */ /* 0x010fc60000000000 */
[----:B------:R-:W-:Y:S01]  /*10330*/  STL [R1+0x6d0], R9 ;  /* 0x0006d00901007387 */ /* 0x000fe20000100800 */
[----:B------:R-:W-:Y:S02]  /*10340*/  ISETP.GE.AND P5, PT, R15, RZ, PT ;  /* 0x000000ff0f00720c */ /* 0x000fe40003fa6270 */
[----:B------:R-:W-:Y:S01]  /*10350*/  @!P0 IMAD.MOV R10, RZ, RZ, -R10 ;  /* 0x000000ffff0a8224 */ /* 0x000fe200078e0a0a */
[----:B-----5:R-:W-:Y:S01]  /*10360*/  ISETP.GE.AND P4, PT, R16, RZ, PT ;  /* 0x000000ff1000720c */ /* 0x020fe20003f86270 */
[----:B------:R-:W3:Y:S01]  /*10370*/  LDL R13, [R1+0x1dc] ;  /* 0x0001dc00010d7983 */ /* 0x000ee20000100800 */
[----:B------:R-:W-:Y:S02]  /*10380*/  ISETP.GE.AND P2, PT, R8, RZ, PT ;  /* 0x000000ff0800720c */ /* 0x000fe40003f46270 */
[----:B------:R-:W-:Y:S01]  /*10390*/  IABS R8, R16 ;  /* 0x0000001000087213 */ /* 0x000fe20000000000 */
[----:B------:R-:W4:Y:S04]  /*103a0*/  LDL R15, [R1+0x1e4] ;  /* 0x0001e400010f7983 */ /* 0x000f280000100800 */
[----:B------:R-:W5:Y:S04]  /*103b0*/  LDL R16, [R1+0x1e8] ;  /* 0x0001e80001107983 */ /* 0x000f680000100800 */
[----:B------:R-:W-:Y:S04]  /*103c0*/  STL [R1+0x6cc], R4 ;  /* 0x0006cc0401007387 */ /* 0x000fe80000100800 */
[----:B------:R0:W-:Y:S04]  /*103d0*/  STL [R1+0x6c8], R10 ;  /* 0x0006c80a01007387 */ /* 0x0001e80000100800 */
[----:B------:R1:W-:Y:S01]  /*103e0*/  STL [R1+0x537c], R24 ;  /* 0x00537c1801007387 */ /* 0x0003e20000100800 */
[----:B0-----:R-:W-:Y:S01]  /*103f0*/  IABS R10, R17 ;  /* 0x00000011000a7213 */ /* 0x001fe20000000000 */
[----:B-1----:R-:W-:-:S02]  /*10400*/  IMAD.MOV.U32 R24, RZ, RZ, R6 ;  /* 0x000000ffff187224 */ /* 0x002fc400078e0006 */
[----:B------:R-:W-:Y:S02]  /*10410*/  IMAD.MOV.U32 R6, RZ, RZ, R17 ;  /* 0x000000ffff067224 */ /* 0x000fe400078e0011 */
[----:B------:R-:W-:Y:S02]  /*10420*/  IMAD.MOV.U32 R17, RZ, RZ, R7 ;  /* 0x000000ffff117224 */ /* 0x000fe400078e0007 */
[----:B------:R-:W3:Y:S01]  /*10430*/  LDL.LU R7, [R1+0x1dc] ;  /* 0x0001dc0001077983 */ /* 0x000ee20000300800 */
[----:B------:R-:W-:Y:S02]  /*10440*/  @!P2 IMAD.MOV R24, RZ, RZ, -R24 ;  /* 0x000000ffff18a224 */ /* 0x000fe400078e0a18 */
[----:B------:R-:W-:-:S03]  /*10450*/  @!P1 IMAD.MOV R17, RZ, RZ, -R17 ;  /* 0x000000ffff119224 */ /* 0x000fc600078e0a11 */
[----:B------:R0:W-:Y:S04]  /*10460*/  STL [R1+0x6c0], R24 ;  /* 0x0006c01801007387 */ /* 0x0001e80000100800 */
[----:B0-----:R-:W4:Y:S04]  /*10470*/  LDL.LU R24, [R1+0x537c] ;  /* 0x00537c0001187983 */ /* 0x001f280000300800 */
[----:B------:R0:W-:Y:S04]  /*10480*/  STL [R1+0x6bc], R17 ;  /* 0x0006bc1101007387 */ /* 0x0001e80000100800 */
[----:B0-----:R-:W4:Y:S01]  /*10490*/  LDL.LU R17, [R1+0x1f0] ;  /* 0x0001f00001117983 */ /* 0x001f220000300800 */
[----:B--2---:R-:W-:-:S02]  /*104a0*/  IABS R11, R14 ;  /* 0x0000000e000b7213 */ /* 0x004fc40000000000 */
[----:B------:R-:W-:Y:S01]  /*104b0*/  ISETP.GE.AND P0, PT, R14, RZ, PT ;  /* 0x000000ff0e00720c */ /* 0x000fe20003f06270 */
[----:B------:R-:W-:-:S04]  /*104c0*/  IMAD.HI.U32 R14, R0, R10, RZ ;  /* 0x0000000a000e7227 */ /* 0x000fc800078e00ff */
[----:B------:R-:W-:-:S04]  /*104d0*/  IMAD.MOV R14, RZ, RZ, -R14 ;  /* 0x000000ffff0e7224 */ /* 0x000fc800078e0a0e */
[----:B------:R-:W-:Y:S01]  /*104e0*/  IMAD R10, R2, R14, R10 ;  /* 0x0000000e020a7224 */ /* 0x000fe200078e020a */
[----:B---3--:R-:W-:Y:S02]  /*104f0*/  ISETP.GE.AND P1, PT, R7, RZ, PT ;  /* 0x000000ff0700720c */ /* 0x008fe40003f26270 */
[----:B------:R-:W2:Y:S04]  /*10500*/  LDL.LU R7, [R1+0x1e4] ;  /* 0x0001e40001077983 */ /* 0x000ea80000300800 */
[----:B------:R-:W3:Y:S01]  /*10510*/  LDL.LU R14, [R1+0x1ec] ;  /* 0x0001ec00010e7983 */ /* 0x000ee20000300800 */
[----:B------:R-:W-:Y:S02]  /*10520*/  IMAD.MOV.U32 R9, RZ, RZ, R8 ;  /* 0x000000ffff097224 */ /* 0x000fe400078e0008 */
[----:B------:R-:W-:-:S04]  /*10530*/  IMAD.HI.U32 R8, R0, R3, RZ ;  /* 0x0000000300087227 */ /* 0x000fc800078e00ff */
[----:B------:R-:W-:-:S04]  /*10540*/  IMAD.HI.U32 R12, R0, R9, RZ ;  /* 0x00000009000c7227 */ /* 0x000fc800078e00ff */
[----:B------:R-:W-:Y:S02]  /*10550*/  IMAD.MOV R8, RZ, RZ, -R8 ;  /* 0x000000ffff087224 */ /* 0x000fe400078e0a08 */
[----:B------:R-:W-:Y:S02]  /*10560*/  IMAD.MOV R12, RZ, RZ, -R12 ;  /* 0x000000ffff0c7224 */ /* 0x000fe400078e0a0c */
[C---:B------:R-:W-:Y:S02]  /*10570*/  IMAD R3, R2.reuse, R8, R3 ;  /* 0x0000000802037224 */ /* 0x040fe400078e0203 */
[----:B------:R-:W-:-:S03]  /*10580*/  IMAD R4, R2, R12, R9 ;  /* 0x0000000c02047224 */ /* 0x000fc600078e0209 */
[C---:B------:R-:W-:Y:S02]  /*10590*/  ISETP.GT.U32.AND P6, PT, R2.reuse, R3, PT ;  /* 0x000000030200720c */ /* 0x040fe40003fc4070 */
[----:B------:R-:W-:Y:S01]  /*105a0*/  ISETP.GT.U32.AND P3, PT, R2, R4, PT ;  /* 0x000000040200720c */ /* 0x000fe20003f64070 */
[----:B------:R-:W-:Y:S01]  /*105b0*/  IMAD.MOV.U32 R8, RZ, RZ, R11 ;  /* 0x000000ffff087224 */ /* 0x000fe200078e000b */
[----:B------:R-:W-:-:S09]  /*105c0*/  IABS R9, R13 ;  /* 0x0000000d00097213 */ /* 0x000fd20000000000 */
[--C-:B------:R-:W-:Y:S02]  /*105d0*/  @!P6 IMAD.IADD R3, R3, 0x1, -R2.reuse ;  /* 0x000000010303e824 */ /* 0x100fe400078e0a02 */
[----:B------:R-:W-:-:S03]  /*105e0*/  @!P3 IMAD.IADD R4, R4, 0x1, -R2 ;  /* 0x000000010404b824 */ /* 0x000fc600078e0a02 */
[----:B------:R-:W-:Y:S01]  /*105f0*/  ISETP.GT.U32.AND P2, PT, R2, R3, PT ;  /* 0x000000030200720c */ /* 0x000fe20003f44070 */
[----:B------:R-:W-:Y:S01]  /*10600*/  IMAD.HI.U32 R13, R0, R8, RZ ;  /* 0x00000008000d7227 */ /* 0x000fe200078e00ff */
[----:B----4-:R-:W-:Y:S02]  /*10610*/  IABS R11, R15 ;  /* 0x0000000f000b7213 */ /* 0x010fe40000000000 */
[----:B------:R-:W-:Y:S01]  /*10620*/  ISETP.GT.U32.AND P3, PT, R2, R4, PT ;  /* 0x000000040200720c */ /* 0x000fe20003f64070 */
[----:B------:R-:W-:Y:S02]  /*10630*/  IMAD.MOV R13, RZ, RZ, -R13 ;  /* 0x000000ffff0d7224 */ /* 0x000fe400078e0a0d */
[----:B------:R-:W-:-:S04]  /*10640*/  IMAD.HI.U32 R15, R0, R11, RZ ;  /* 0x0000000b000f7227 */ /* 0x000fc800078e00ff */
[----:B------:R-:W-:Y:S02]  /*10650*/  IMAD R8, R2, R13, R8 ;  /* 0x0000000d02087224 */ /* 0x000fe400078e0208 */
[----:B------:R-:W-:Y:S02]  /*10660*/  IMAD.MOV R15, RZ, RZ, -R15 ;  /* 0x000000ffff0f7224 */ /* 0x000fe400078e0a0f */
[----:B------:R-:W-:-:S04]  /*10670*/  IMAD.HI.U32 R13, R0, R9, RZ ;  /* 0x00000009000d7227 */ /* 0x000fc800078e00ff */
[--C-:B------:R-:W-:Y:S02]  /*10680*/  @!P2 IMAD.IADD R3, R3, 0x1, -R2.reuse ;  /* 0x000000010303a824 */ /* 0x100fe400078e0a02 */
[----:B------:R-:W-:Y:S02]  /*10690*/  IMAD R11, R2, R15, R11 ;  /* 0x0000000f020b7224 */ /* 0x000fe400078e020b */
[----:B------:R-:W-:Y:S02]  /*106a0*/  IMAD.MOV R13, RZ, RZ, -R13 ;  /* 0x000000ffff0d7224 */ /* 0x000fe400078e0a0d */
[----:B------:R-:W-:Y:S01]  /*106b0*/  @!P3 IMAD.IADD R4, R4, 0x1, -R2 ;  /* 0x000000010404b824 */ /* 0x000fe200078e0a02 */
[C---:B------:R-:W-:Y:S01]  /*106c0*/  ISETP.GT.U32.AND P3, PT, R2.reuse, R10, PT ;  /* 0x0000000a0200720c */ /* 0x040fe20003f64070 */
[----:B------:R-:W-:Y:S02]  /*106d0*/  IMAD.MOV.U32 R15, RZ, RZ, R3 ;  /* 0x000000ffff0f7224 */ /* 0x000fe400078e0003 */
[----:B------:R-:W-:-:S02]  /*106e0*/  IMAD R9, R2, R13, R9 ;  /* 0x0000000d02097224 */ /* 0x000fc400078e0209 */
[----:B------:R-:W-:Y:S01]  /*106f0*/  @!P5 IMAD.MOV R15, RZ, RZ, -R15 ;  /* 0x000000ffff0fd224 */ /* 0x000fe200078e0a0f */
[C---:B------:R-:W-:Y:S02]  /*10700*/  ISETP.GT.U32.AND P5, PT, R2.reuse, R11, PT ;  /* 0x0000000b0200720c */ /* 0x040fe40003fa4070 */
[----:B------:R-:W-:Y:S02]  /*10710*/  ISETP.GT.U32.AND P2, PT, R2, R9, PT ;  /* 0x000000090200720c */ /* 0x000fe40003f44070 */
[----:B-----5:R-:W-:Y:S01]  /*10720*/  IABS R12, R16 ;  /* 0x00000010000c7213 */ /* 0x020fe20000000000 */
[----:B------:R-:W-:Y:S02]  /*10730*/  IMAD.MOV.U32 R13, RZ, RZ, R6 ;  /* 0x000000ffff0d7224 */ /* 0x000fe400078e0006 */
[----:B------:R-:W-:Y:S01]  /*10740*/  @!P3 IMAD.IADD R10, R10, 0x1, -R2 ;  /* 0x000000010a0ab824 */ /* 0x000fe200078e0a02 */
[----:B------:R-:W-:Y:S01]  /*10750*/  ISETP.GT.U32.AND P6, PT, R2, R8, PT ;  /* 0x000000080200720c */ /* 0x000fe20003fc4070 */
[----:B------:R-:W-:-:S04]  /*10760*/  IMAD.HI.U32 R16, R0, R12, RZ ;  /* 0x0000000c00107227 */ /* 0x000fc800078e00ff */
[----:B------:R-:W-:Y:S01]  /*10770*/  @!P5 IMAD.IADD R11, R11, 0x1, -R2 ;  /* 0x000000010b0bd824 */ /* 0x000fe200078e0a02 */
[C---:B------:R-:W-:Y:S01]  /*10780*/  ISETP.GT.U32.AND P5, PT, R2.reuse, R10, PT ;  /* 0x0000000a0200720c */ /* 0x040fe20003fa4070 */
[----:B------:R-:W-:Y:S02]  /*10790*/  IMAD.MOV R16, RZ, RZ, -R16 ;  /* 0x000000ffff107224 */ /* 0x000fe400078e0a10 */
[----:B------:R-:W-:Y:S02]  /*107a0*/  @!P2 IMAD.IADD R9, R9, 0x1, -R2 ;  /* 0x000000010909a824 */ /* 0x000fe400078e0a02 */
[----:B------:R-:W-:Y:S02]  /*107b0*/  @!P4 IMAD.MOV R4, RZ, RZ, -R4 ;  /* 0x000000ffff04c224 */ /* 0x000fe400078e0a04 */
[----:B------:R-:W-:Y:S02]  /*107c0*/  IMAD R12, R2, R16, R12 ;  /* 0x00000010020c7224 */ /* 0x000fe400078e020c */
[----:B------:R-:W4:Y:S01]  /*107d0*/  LDL.LU R16, [R1+0x1f8] ;  /* 0x0001f80001107983 */ /* 0x000f220000300800 */
[----:B------:R-:W-:Y:S01]  /*107e0*/  @!P6 IMAD.IADD R8, R8, 0x1, -R2 ;  /* 0x000000010808e824 */ /* 0x000fe200078e0a02 */
[----:B------:R-:W-:-:S02]  /*107f0*/  ISETP.GE.AND P4, PT, R13, RZ, PT ;  /* 0x000000ff0d00720c */ /* 0x000fc40003f86270 */
[----:B------:R0:W-:Y:S01]  /*10800*/  STL [R1+0x6b8], R15 ;  /* 0x0006b80f01007387 */ /* 0x0001e20000100800 */
[----:B------:R-:W-:Y:S01]  /*10810*/  ISETP.GT.U32.AND P3, PT, R2, R9, PT ;  /* 0x000000090200720c */ /* 0x000fe20003f64070 */
[--C-:B------:R-:W-:Y:S01]  /*10820*/  @!P5 IMAD.IADD R10, R10, 0x1, -R2.reuse ;  /* 0x000000010a0ad824 */ /* 0x100fe200078e0a02 */
[----:B------:R-:W-:Y:S01]  /*10830*/  ISETP.GT.U32.AND P6, PT, R2, R8, PT ;  /* 0x000000080200720c */ /* 0x000fe20003fc4070 */
[----:B0-----:R-:W5:Y:S04]  /*10840*/  LDL.LU R15, [R1+0x1fc] ;  /* 0x0001fc00010f7983 */ /* 0x001f680000300800 */
[----:B------:R0:W-:Y:S04]  /*10850*/  STL [R1+0x6b4], R4 ;  /* 0x0006b40401007387 */ /* 0x0001e80000100800 */
[----:B------:R-:W4:Y:S02]  /*10860*/  LDL.LU R13, [R1+0x1e8] ;  /* 0x0001e800010d7983 */ /* 0x000f240000300800 */
[----:B------:R-:W-:-:S02]  /*10870*/  @!P3 IMAD.IADD R9, R9, 0x1, -R2 ;  /* 0x000000010909b824 */ /* 0x000fc400078e0a02 */
[----:B------:R-:W-:Y:S01]  /*10880*/  @!P6 IMAD.IADD R8, R8, 0x1, -R2 ;  /* 0x000000010808e824 */ /* 0x000fe200078e0a02 */
[----:B0-----:R-:W-:-:S03]  /*10890*/  IABS R4, R17 ;  /* 0x0000001100047213 */ /* 0x001fc60000000000 */
[----:B------:R-:W-:-:S05]  /*108a0*/  @!P0 IMAD.MOV R8, RZ, RZ, -R8 ;  /* 0x000000ffff088224 */ /* 0x000fca00078e0a08 */
[----:B------:R-:W-:Y:S01]  /*108b0*/  STL [R1+0x6b0], R8 ;  /* 0x0006b00801007387 */ /* 0x000fe20000100800 */
[----:B---3--:R-:W-:Y:S02]  /*108c0*/  IABS R6, R14 ;  /* 0x0000000e00067213 */ /* 0x008fe40000000000 */
[----:B--2---:R-:W-:-:S03]  /*108d0*/  ISETP.GE.AND P2, PT, R7, RZ, PT ;  /* 0x000000ff0700720c */ /* 0x004fc60003f46270 */
[----:B------:R-:W-:-:S04]  /*108e0*/  IMAD.HI.U32 R3, R0, R6, RZ ;  /* 0x0000000600037227 */ /* 0x000fc800078e00ff */
[----:B------:R-:W-:-:S04]  /*108f0*/  IMAD.MOV R7, RZ, RZ, -R3 ;  /* 0x000000ffff077224 */ /* 0x000fc800078e0a03 */
[----:B------:R-:W-:-:S05]  /*10900*/  IMAD R6, R2, R7, R6 ;  /* 0x0000000702067224 */ /* 0x000fca00078e0206 */
[----:B------:R-:W-:-:S13]  /*10910*/  ISETP.GT.U32.AND P5, PT, R2, R6, PT ;  /* 0x000000060200720c */ /* 0x000fda0003fa4070 */
[----:B------:R-:W-:Y:S01]  /*10920*/  @!P5 IMAD.IADD R6, R6, 0x1, -R2 ;  /* 0x000000010606d824 */ /* 0x000fe200078e0a02 */
[----:B------:R-:W-:Y:S01]  /*10930*/  ISETP.GE.AND P5, PT, R17, RZ, PT ;  /* 0x000000ff1100720c */ /* 0x000fe20003fa6270 */
[----:B------:R-:W-:-:S04]  /*10940*/  IMAD.MOV.U32 R17, RZ, RZ, R9 ;  /* 0x000000ffff117224 */ /* 0x000fc800078e0009 */
[----:B------:R-:W-:-:S05]  /*10950*/  @!P1 IMAD.MOV R17, RZ, RZ, -R17 ;  /* 0x000000ffff119224 */ /* 0x000fca00078e0a11 */
[----:B------:R0:W-:Y:S04]  /*10960*/  STL [R1+0x6ac], R17 ;  /* 0x0006ac1101007387 */ /* 0x0001e80000100800 */
[----:B0-----:R-:W2:Y:S01]  /*10970*/  LDL.LU R17, [R1+0x22c] ;  /* 0x00022c0001117983 */ /* 0x001ea20000300800 */
[----:B------:R-:W-:Y:S01]  /*10980*/  ISETP.GT.U32.AND P6, PT, R2, R12, PT ;  /* 0x0000000c0200720c */ /* 0x000fe20003fc4070 */
[----:B------:R-:W-:-:S04]  /*10990*/  IMAD.MOV.U32 R3, RZ, RZ, R4 ;  /* 0x000000ffff037224 */ /* 0x000fc800078e0004 */
[----:B------:R-:W-:-:S08]  /*109a0*/  IMAD.HI.U32 R7, R0, R3, RZ ;  /* 0x0000000300077227 */ /* 0x000fd000078e00ff */
[----:B------:R-:W-:Y:S01]  /*109b0*/  @!P6 IMAD.IADD R12, R12, 0x1, -R2 ;  /* 0x000000010c0ce824 */ /* 0x000fe200078e0a02 */
[----:B------:R-:W-:Y:S01]  /*109c0*/  ISETP.GT.U32.AND P6, PT, R2, R11, PT ;  /* 0x0000000b0200720c */ /* 0x000fe20003fc4070 */
[----:B------:R-:W-:-:S04]  /*109d0*/  IMAD.MOV R7, RZ, RZ, -R7 ;  /* 0x000000ffff077224 */ /* 0x000fc800078e0a07 */
[----:B------:R-:W-:-:S08]  /*109e0*/  IMAD R3, R2, R7, R3 ;  /* 0x0000000702037224 */ /* 0x000fd000078e0203 */
[----:B------:R-:W-:Y:S01]  /*109f0*/  @!P6 IMAD.IADD R11, R11, 0x1, -R2 ;  /* 0x000000010b0be824 */ /* 0x000fe200078e0a02 */
[C---:B------:R-:W-:Y:S02]  /*10a00*/  ISETP.GT.U32.AND P6, PT, R2.reuse, R3, PT ;  /* 0x000000030200720c */ /* 0x040fe40003fc4070 */
[----:B------:R-:W-:Y:S01]  /*10a10*/  ISETP.GT.U32.AND P0, PT, R2, R12, PT ;  /* 0x0000000c0200720c */ /* 0x000fe20003f04070 */
[----:B------:R-:W-:Y:S01]  /*10a20*/  IMAD.MOV.U32 R9, RZ, RZ, R18 ;  /* 0x000000ffff097224 */ /* 0x000fe200078e0012 */
[----:B------:R-:W-:-:S09]  /*10a30*/  IABS R4, R18 ;  /* 0x0000001200047213 */ /* 0x000fd20000000000 */
[--C-:B------:R-:W-:Y:S01]  /*10a40*/  @!P6 IMAD.IADD R3, R3, 0x1, -R2.reuse ;  /* 0x000000010303e824 */ /* 0x100fe200078e0a02 */
[----:B------:R-:W-:Y:S01]  /*10a50*/  ISETP.GT.U32.AND P1, PT, R2, R6, PT ;  /* 0x000000060200720c */ /* 0x000fe20003f24070 */
[----:B------:R-:W-:-:S03]  /*10a60*/  @!P0 IMAD.IADD R12, R12, 0x1, -R2 ;  /* 0x000000010c0c8824 */ /* 0x000fc600078e0a02 */
[----:B------:R-:W-:Y:S01]  /*10a70*/  ISETP.GT.U32.AND P6, PT, R2, R3, PT ;  /* 0x000000030200720c */ /* 0x000fe20003fc4070 */
[----:B------:R-:W-:Y:S01]  /*10a80*/  IMAD.MOV.U32 R18, RZ, RZ, R10 ;  /* 0x000000ffff127224 */ /* 0x000fe200078e000a */
[----:B------:R-:W-:Y:S01]  /*10a90*/  ISETP.GE.AND P0, PT, R14, RZ, PT ;  /* 0x000000ff0e00720c */ /* 0x000fe20003f06270 */
[----:B------:R-:W-:Y:S02]  /*10aa0*/  IMAD.MOV.U32 R10, RZ, RZ, R9 ;  /* 0x000000ffff0a7224 */ /* 0x000fe400078e0009 */
[----:B------:R-:W-:Y:S01]  /*10ab0*/  IMAD.MOV.U32 R9, RZ, RZ, R12 ;  /* 0x000000ffff097224 */ /* 0x000fe200078e000c */
[----:B----4-:R-:W-:Y:S01]  /*10ac0*/  ISETP.GE.AND P3, PT, R13, RZ, PT ;  /* 0x000000ff0d00720c */ /* 0x010fe20003f66270 */
[----:B------:R-:W-:Y:S02]  /*10ad0*/  @!P4 IMAD.MOV R18, RZ, RZ, -R18 ;  /* 0x000000ffff12c224 */ /* 0x000fe400078e0a12 */
[----:B------:R-:W-:-:S04]  /*10ae0*/  @!P2 IMAD.MOV R11, RZ, RZ, -R11 ;  /* 0x000000ffff0ba224 */ /* 0x000fc800078e0a0b */
[--C-:B------:R-:W-:Y:S01]  /*10af0*/  @!P6 IMAD.IADD R3, R3, 0x1, -R2.reuse ;  /* 0x000000010303e824 */ /* 0x100fe200078e0a02 */
[----:B------:R0:W-:Y:S01]  /*10b00*/  STL [R1+0x6a4], R18 ;  /* 0x0006a41201007387 */ /* 0x0001e20000100800 */
[----:B------:R-:W-:-:S04]  /*10b10*/  @!P1 IMAD.IADD R6, R6, 0x1, -R2 ;  /* 0x0000000106069824 */ /* 0x000fc800078e0a02 */
[----:B------:R-:W-:Y:S01]  /*10b20*/  @!P3 IMAD.MOV R9, RZ, RZ, -R9 ;  /* 0x000000ffff09b224 */ /* 0x000fe200078e0a09 */
[----:B0-----:R-:W3:Y:S04]  /*10b30*/  LDL.LU R18, [R1+0x230] ;  /* 0x0002300001127983 */ /* 0x001ee80000300800 */
[----:B------:R-:W-:Y:S04]  /*10b40*/  STL [R1+0x6a0], R11 ;  /* 0x0006a00b01007387 */ /* 0x000fe80000100800 */
[----:B------:R0:W-:Y:S01]  /*10b50*/  STL [R1+0x69c], R9 ;  /* 0x00069c0901007387 */ /* 0x0001e20000100800 */
[----:B------:R-:W-:Y:S01]  /*10b60*/  @!P0 IMAD.MOV R6, RZ, RZ, -R6 ;  /* 0x000000ffff068224 */ /* 0x000fe200078e0a06 */
[----:B-----5:R-:W-:-:S02]  /*10b70*/  IABS R7, R15 ;  /* 0x0000000f00077213 */ /* 0x020fc40000000000 */
[----:B------:R-:W-:Y:S02]  /*10b80*/  ISETP.GE.AND P1, PT, R15, RZ, PT ;  /* 0x000000ff0f00720c */ /* 0x000fe40003f26270 */
[----:B------:R-:W4:Y:S01]  /*10b90*/  LDL R15, [R1+0x204] ;  /* 0x00020400010f7983 */ /* 0x000f220000100800 */
[----:B0-----:R-:W-:-:S04]  /*10ba0*/  IMAD.MOV.U32 R9, RZ, RZ, R3 ;  /* 0x000000ffff097224 */ /* 0x001fc800078e0003 */
[----:B------:R-:W-:Y:S01]  /*10bb0*/  @!P5 IMAD.MOV R9, RZ, RZ, -R9 ;  /* 0x000000ffff09d224 */ /* 0x000fe200078e0a09 */
[----:B------:R-:W-:Y:S04]  /*10bc0*/  STL [R1+0x68c], R6 ;  /* 0x00068c0601007387 */ /* 0x000fe80000100800 */
[----:B------:R-:W-:Y:S01]  /*10bd0*/  STL [R1+0x684], R9 ;  /* 0x0006840901007387 */ /* 0x000fe20000100800 */
[----:B--2---:R-:W-:Y:S02]  /*10be0*/  ISETP.GE.AND P0, PT, R17, RZ, PT ;  /* 0x000000ff1100720c */ /* 0x004fe40003f06270 */
[----:B------:R-:W-:Y:S02]  /*10bf0*/  IABS R3, R17 ;  /* 0x0000001100037213 */ /* 0x000fe40000000000 */
[----:B------:R-:W2:Y:S01]  /*10c00*/  LDL.LU R17, [R1+0x218] ;  /* 0x0002180001117983 */ /* 0x000ea20000300800 */
[----:B------:R-:W-:-:S04]  /*10c10*/  IMAD.HI.U32 R8, R0, R4, RZ ;  /* 0x0000000400087227 */ /* 0x000fc800078e00ff */
[----:B------:R-:W-:-:S04]  /*10c20*/  IMAD.MOV R8, RZ, RZ, -R8 ;  /* 0x000000ffff087224 */ /* 0x000fc800078e0a08 */
[----:B------:R-:W-:-:S05]  /*10c30*/  IMAD R4, R2, R8, R4 ;  /* 0x0000000802047224 */ /* 0x000fca00078e0204 */
[----:B------:R-:W-:Y:S01]  /*10c40*/  ISETP.GT.U32.AND P4, PT, R2, R4, PT ;  /* 0x000000040200720c */ /* 0x000fe20003f84070 */
[----:B------:R-:W-:-:S12]  /*10c50*/  IMAD.HI.U32 R8, R0, R7, RZ ;  /* 0x0000000700087227 */ /* 0x000fd800078e00ff */
[----:B------:R-:W-:Y:S01]  /*10c60*/  @!P4 IMAD.IADD R4, R4, 0x1, -R2 ;  /* 0x000000010404c824 */ /* 0x000fe200078e0a02 */
[----:B--2---:R0:W-:Y:S04]  /*10c70*/  STL [R1+0x5378], R17 ;  /* 0x0053781101007387 */ /* 0x0041e80000100800 */
[----:B0-----:R-:W2:Y:S01]  /*10c80*/  LDL.LU R17, [R1+0x200] ;  /* 0x0002000001117983 */ /* 0x001ea20000300800 */
[----:B------:R-:W-:Y:S01]  /*10c90*/  ISETP.GT.U32.AND P4, PT, R2, R4, PT ;  /* 0x000000040200720c */ /* 0x000fe20003f84070 */
[----:B------:R-:W-:-:S04]  /*10ca0*/  IMAD.MOV R8, RZ, RZ, -R8 ;  /* 0x000000ffff087224 */ /* 0x000fc800078e0a08 */
[----:B------:R-:W-:Y:S01]  /*10cb0*/  IMAD R7, R2, R8, R7 ;  /* 0x0000000802077224 */ /* 0x000fe200078e0207 */
[----:B------:R-:W-:Y:S02]  /*10cc0*/  ISETP.GE.AND P2, PT, R10, RZ, PT ;  /* 0x000000ff0a00720c */ /* 0x000fe40003f46270 */
[----:B---3--:R-:W-:-:S05]  /*10cd0*/  IABS R10, R18 ;  /* 0x00000012000a7213 */ /* 0x008fca0000000000 */
[----:B------:R-:W-:Y:S01]  /*10ce0*/  @!P4 IMAD.IADD R4, R4, 0x1, -R2 ;  /* 0x000000010404c824 */ /* 0x000fe200078e0a02 */
[----:B------:R-:W-:Y:S01]  /*10cf0*/  ISETP.GT.U32.AND P4, PT, R2, R7, PT ;  /* 0x000000070200720c */ /* 0x000fe20003f84070 */
[----:B------:R-:W-:Y:S01]  /*10d00*/  IMAD.HI.U32 R12, R0, R10, RZ ;  /* 0x0000000a000c7227 */ /* 0x000fe200078e00ff */
[----:B------:R-:W-:Y:S02]  /*10d10*/  ISETP.GE.AND P5, PT, R18, RZ, PT ;  /* 0x000000ff1200720c */ /* 0x000fe40003fa6270 */
[----:B------:R-:W-:Y:S01]  /*10d20*/  IABS R13, R16 ;  /* 0x00000010000d7213 */ /* 0x000fe20000000000 */
[----:B------:R-:W-:Y:S01]  /*10d30*/  IMAD.MOV R12, RZ, RZ, -R12 ;  /* 0x000000ffff0c7224 */ /* 0x000fe200078e0a0c */
[----:B------:R-:W-:Y:S01]  /*10d40*/  ISETP.GE.AND P3, PT, R16, RZ, PT ;  /* 0x000000ff1000720c */ /* 0x000fe20003f66270 */
[----:B------:R-:W3:Y:S02]  /*10d50*/  LDL.LU R18, [R1+0x21c] ;  /* 0x00021c0001127983 */ /* 0x000ee40000300800 */
[----:B------:R-:W-:-:S02]  /*10d60*/  IMAD R10, R2, R12, R10 ;  /* 0x0000000c020a7224 */ /* 0x000fc400078e020a */
[----:B------:R-:W5:Y:S02]  /*10d70*/  LDL R16, [R1+0x214] ;  /* 0x0002140001107983 */ /* 0x000f640000100800 */
[----:B------:R-:W-:Y:S02]  /*10d80*/  @!P4 IMAD.IADD R7, R7, 0x1, -R2 ;  /* 0x000000010707c824 */ /* 0x000fe400078e0a02 */
[----:B------:R-:W-:-:S04]  /*10d90*/  IMAD.HI.U32 R14, R0, R13, RZ ;  /* 0x0000000d000e7227 */ /* 0x000fc800078e00ff */
[----:B------:R-:W-:-:S04]  /*10da0*/  IMAD.MOV R14, RZ, RZ, -R14 ;  /* 0x000000ffff0e7224 */ /* 0x000fc800078e0a0e */
[C---:B------:R-:W-:Y:S01]  /*10db0*/  IMAD R13, R2.reuse, R14, R13 ;  /* 0x0000000e020d7224 */ /* 0x040fe200078e020d */
[----:B--2---:R-:W-:Y:S02]  /*10dc0*/  IABS R6, R17 ;  /* 0x0000001100067213 */ /* 0x004fe40000000000 */
[----:B------:R-:W-:Y:S02]  /*10dd0*/  ISETP.GE.AND P4, PT, R17, RZ, PT ;  /* 0x000000ff1100720c */ /* 0x000fe40003f86270 */
[----:B------:R-:W2:Y:S04]  /*10de0*/  LDL.LU R17, [R1+0x5378] ;  /* 0x0053780001117983 */ /* 0x000ea80000300800 */
[----:B------:R-:W3:Y:S01]  /*10df0*/  LDL R12, [R1+0x210] ;  /* 0x00021000010c7983 */ /* 0x000ee20000100800 */
[----:B------:R-:W-:Y:S01]  /*10e00*/  ISETP.GT.U32.AND P6, PT, R2, R13, PT ;  /* 0x0000000d0200720c */ /* 0x000fe20003fc4070 */
[----:B------:R-:W-:-:S12]  /*10e10*/  IMAD.HI.U32 R11, R0, R3, RZ ;  /* 0x00000003000b7227 */ /* 0x000fd800078e00ff */
[----:B------:R-:W-:-:S05]  /*10e20*/  @!P6 IMAD.IADD R13, R13, 0x1, -R2 ;  /* 0x000000010d0de824 */ /* 0x000fca00078e0a02 */
[C---:B------:R-:W-:Y:S01]  /*10e30*/  ISETP.GT.U32.AND P6, PT, R2.reuse, R13, PT ;  /* 0x0000000d0200720c */ /* 0x040fe20003fc4070 */
[----:B------:R-:W-:Y:S01]  /*10e40*/  IMAD.MOV R11, RZ, RZ, -R11 ;  /* 0x000000ffff0b7224 */ /* 0x000fe200078e0a0b */
[----:B----4-:R-:W-:Y:S01]  /*10e50*/  IABS R9, R15 ;  /* 0x0000000f00097213 */ /* 0x010fe20000000000 */
[----:B------:R-:W-:Y:S02]  /*10e60*/  @!P2 IMAD.MOV R4, RZ, RZ, -R4 ;  /* 0x000000ffff04a224 */ /* 0x000fe400078e0a04 */
[----:B------:R-:W-:Y:S02]  /*10e70*/  IMAD R3, R2, R11, R3 ;  /* 0x0000000b02037224 */ /* 0x000fe400078e0203 */
[----:B------:R-:W-:-:S04]  /*10e80*/  IMAD.HI.U32 R15, R0, R9, RZ ;  /* 0x00000009000f7227 */ /* 0x000fc800078e00ff */
[----:B------:R-:W-:-:S04]  /*10e90*/  IMAD.HI.U32 R11, R0, R6, RZ ;  /* 0x00000006000b7227 */ /* 0x000fc800078e00ff */
[----:B------:R-:W-:Y:S02]  /*10ea0*/  @!P6 IMAD.IADD R13, R13, 0x1, -R2 ;  /* 0x000000010d0de824 */ /* 0x000fe400078e0a02 */
[----:B------:R-:W-:Y:S02]  /*10eb0*/  IMAD.MOV R15, RZ, RZ, -R15 ;  /* 0x000000ffff0f7224 */ /* 0x000fe400078e0a0f */
[----:B------:R-:W-:Y:S02]  /*10ec0*/  IMAD.MOV R11, RZ, RZ, -R11 ;  /* 0x000000ffff0b7224 */ /* 0x000fe400078e0a0b */
[----:B------:R-:W-:Y:S01]  /*10ed0*/  @!P3 IMAD.MOV R13, RZ, RZ, -R13 ;  /* 0x000000ffff0db224 */ /* 0x000fe200078e0a0d */
[----:B------:R-:W-:Y:S01]  /*10ee0*/  STL [R1+0x67c], R4 ;  /* 0x00067c0401007387 */ /* 0x000fe20000100800 */
[C---:B------:R-:W-:Y:S02]  /*10ef0*/  IMAD R9, R2.reuse, R15, R9 ;  /* 0x0000000f02097224 */ /* 0x040fe400078e0209 */
[----:B------:R-:W-:Y:S01]  /*10f00*/  IMAD R6, R2, R11, R6 ;  /* 0x0000000b02067224 */ /* 0x000fe200078e0206 */
[----:B------:R-:W-:Y:S01]  /*10f10*/  IABS R8, R20 ;  /* 0x0000001400087213 */ /* 0x000fe20000000000 */
[----:B--2---:R0:W-:Y:S01]  /*10f20*/  STL [R1+0x5368], R17 ;  /* 0x0053681101007387 */ /* 0x0041e20000100800 */
[----:B------:R-:W-:-:S02]  /*10f30*/  IABS R11, R17 ;  /* 0x00000011000b7213 */ /* 0x000fc40000000000 */
[----:B---3--:R-:W-:Y:S01]  /*10f40*/  IABS R15, R12 ;  /* 0x0000000c000f7213 */ /* 0x008fe20000000000 */
[----:B------:R1:W-:Y:S01]  /*10f50*/  STL [R1+0x536c], R18 ;  /* 0x00536c1201007387 */ /* 0x0003e20000100800 */
[----:B------:R-:W-:-:S03]  /*10f60*/  IABS R12, R18 ;  /* 0x00000012000c7213 */ /* 0x000fc60000000000 */
[----:B------:R-:W-:Y:S04]  /*10f70*/  STL [R1+0x674], R13 ;  /* 0x0006740d01007387 */ /* 0x000fe80000100800 */
[----:B0-----:R-:W2:Y:S01]  /*10f80*/  LDL.LU R17, [R1+0x224] ;  /* 0x0002240001117983 */ /* 0x001ea20000300800 */
[----:B-1----:R-:W-:-:S03]  /*10f90*/  IMAD.MOV.U32 R18, RZ, RZ, R20 ;  /* 0x000000ffff127224 */ /* 0x002fc600078e0014 */
[----:B------:R-:W3:Y:S01]  /*10fa0*/  LDL.LU R20, [R1+0x220] ;  /* 0x0002200001147983 */ /* 0x000ee20000300800 */
[----:B------:R-:W-:Y:S01]  /*10fb0*/  ISETP.GT.U32.AND P6, PT, R2, R3, PT ;  /* 0x000000030200720c */ /* 0x000fe20003fc4070 */
[----:B------:R-:W-:Y:S01]  /*10fc0*/  IMAD.HI.U32 R14, R0, R8, RZ ;  /* 0x00000008000e7227 */ /* 0x000fe200078e00ff */
[----:B-----5:R-:W-:-:S03]  /*10fd0*/  IABS R4, R16 ;  /* 0x0000001000047213 */ /* 0x020fc60000000000 */
[----:B------:R-:W-:-:S08]  /*10fe0*/  IMAD.MOV R14, RZ, RZ, -R14 ;  /* 0x000000ffff0e7224 */ /* 0x000fd000078e0a0e */
[----:B------:R-:W-:Y:S01]  /*10ff0*/  @!P6 IMAD.IADD R3, R3, 0x1, -R2 ;  /* 0x000000010303e824 */ /* 0x000fe200078e0a02 */
[----:B------:R-:W-:-:S04]  /*11000*/  ISETP.GT.U32.AND P6, PT, R2, R7, PT ;  /* 0x000000070200720c */ /* 0x000fc80003fc4070 */
[C---:B------:R-:W-:Y:S01]  /*11010*/  ISETP.GT.U32.AND P2, PT, R2.reuse, R3, PT ;  /* 0x000000030200720c */ /* 0x040fe20003f44070 */
[----:B------:R-:W-:Y:S02]  /*11020*/  IMAD R8, R2, R14, R8 ;  /* 0x0000000e02087224 */ /* 0x000fe400078e0208 */
[----:B------:R-:W-:-:S04]  /*11030*/  IMAD.HI.U32 R14, R0, R4, RZ ;  /* 0x00000004000e7227 */ /* 0x000fc800078e00ff */
[----:B------:R-:W-:-:S04]  /*11040*/  IMAD.HI.U32 R16, R0, R15, RZ ;  /* 0x0000000f00107227 */ /* 0x000fc800078e00ff */
[----:B------:R-:W-:Y:S02]  /*11050*/  @!P6 IMAD.IADD R7, R7, 0x1, -R2 ;  /* 0x000000010707e824 */ /* 0x000fe400078e0a02 */
[----:B------:R-:W-:Y:S02]  /*11060*/  IMAD.MOV R14, RZ, RZ, -R14 ;  /* 0x000000ffff0e7224 */ /* 0x000fe400078e0a0e */
[----:B------:R-:W-:Y:S02]  /*11070*/  @!P1 IMAD.MOV R7, RZ, RZ, -R7 ;  /* 0x000000ffff079224 */ /* 0x000fe400078e0a07 */
[----:B------:R-:W-:Y:S02]  /*11080*/  IMAD.MOV R16, RZ, RZ, -R16 ;  /* 0x000000ffff107224 */ /* 0x000fe400078e0a10 */
[----:B------:R-:W-:Y:S02]  /*11090*/  @!P2 IMAD.IADD R3, R3, 0x1, -R2 ;  /* 0x000000010303a824 */ /* 0x000fe400078e0a02 */
[----:B------:R-:W-:-:S02]  /*110a0*/  IMAD R4, R2, R14, R4 ;  /* 0x0000000e02047224 */ /* 0x000fc400078e0204 */
[----:B------:R-:W4:Y:S01]  /*110b0*/  LDL.LU R14, [R1+0x204] ;  /* 0x00020400010e7983 */ /* 0x000f220000300800 */
[----:B------:R-:W-:-:S03]  /*110c0*/  IMAD R15, R2, R16, R15 ;  /* 0x00000010020f7224 */ /* 0x000fc600078e020f */
[----:B------:R0:W-:Y:S01]  /*110d0*/  STL [R1+0x66c], R7 ;  /* 0x00066c0701007387 */ /* 0x0001e20000100800 */
[----:B------:R-:W-:-:S04]  /*110e0*/  IMAD.HI.U32 R16, R0, R12, RZ ;  /* 0x0000000c00107227 */ /* 0x000fc800078e00ff */
[----:B------:R-:W-:Y:S02]  /*110f0*/  IMAD.MOV R16, RZ, RZ, -R16 ;  /* 0x000000ffff107224 */ /* 0x000fe400078e0a10 */
[----:B0-----:R-:W-:-:S04]  /*11100*/  IMAD.MOV.U32 R7, RZ, RZ, R3 ;  /* 0x000000ffff077224 */ /* 0x001fc800078e0003 */
[----:B------:R-:W-:Y:S02]  /*11110*/  @!P0 IMAD.MOV R7, RZ, RZ, -R7 ;  /* 0x000000ffff078224 */ /* 0x000fe400078e0a07 */
[----:B------:R-:W-:Y:S01]  /*11120*/  IMAD R12, R2, R16, R12 ;  /* 0x00000010020c7224 */ /* 0x000fe200078e020c */
[----:B---3--:R0:W-:Y:S01]  /*11130*/  STL [R1+0x5370], R20 ;  /* 0x0053701401007387 */ /* 0x0081e20000100800 */
[----:B------:R-:W-:-:S03]  /*11140*/  IABS R3, R20 ;  /* 0x0000001400037213 */ /* 0x000fc60000000000 */
[----:B------:R1:W-:Y:S04]  /*11150*/  STL [R1+0x5374], R21 ;  /* 0x0053741501007387 */ /* 0x0003e80000100800 */
[----:B------:R2:W-:Y:S04]  /*11160*/  STL [R1+0x664], R7 ;  /* 0x0006640701007387 */ /* 0x0005e80000100800 */
[----:B0-----:R-:W3:Y:S01]  /*11170*/  LDL.LU R20, [R1+0x210] ;  /* 0x0002100001147983 */ /* 0x001ee20000300800 */
[----:B-1----:R-:W-:-:S03]  /*11180*/  IMAD.MOV.U32 R21, RZ, RZ, R18 ;  /* 0x000000ffff157224 */ /* 0x002fc600078e0012 */
[----:B------:R-:W5:Y:S04]  /*11190*/  LDL.LU R16, [R1+0x214] ;  /* 0x0002140001107983 */ /* 0x000f680000300800 */
[----:B------:R-:W5:Y:S01]  /*111a0*/  LDL.LU R18, [R1+0x228] ;  /* 0x0002280001127983 */ /* 0x000f620000300800 */
[C---:B------:R-:W-:Y:S02]  /*111b0*/  ISETP.GT.U32.AND P3, PT, R2.reuse, R10, PT ;  /* 0x0000000a0200720c */ /* 0x040fe40003f64070 */
[C---:B------:R-:W-:Y:S02]  /*111c0*/  ISETP.GT.U32.AND P6, PT, R2.reuse, R6, PT ;  /* 0x000000060200720c */ /* 0x040fe40003fc4070 */
[----:B------:R-:W-:-:S09]  /*111d0*/  ISETP.GT.U32.AND P2, PT, R2, R9, PT ;  /* 0x000000090200720c */ /* 0x000fd20003f44070 */
[--C-:B------:R-:W-:Y:S01]  /*111e0*/  @!P3 IMAD.IADD R10, R10, 0x1, -R2.reuse ;  /* 0x000000010a0ab824 */ /* 0x100fe200078e0a02 */
[----:B------:R-:W-:Y:S01]  /*111f0*/  ISETP.GT.U32.AND P3, PT, R2, R8, PT ;  /* 0x000000080200720c */ /* 0x000fe20003f64070 */
[--C-:B------:R-:W-:Y:S01]  /*11200*/  @!P6 IMAD.IADD R6, R6, 0x1, -R2.reuse ;  /* 0x000000010606e824 */ /* 0x100fe200078e0a02 */
[C---:B------:R-:W-:Y:S01]  /*11210*/  ISETP.GT.U32.AND P6, PT, R2.reuse, R15, PT ;  /* 0x0000000f0200720c */ /* 0x040fe20003fc4070 */
[----:B------:R-:W-:Y:S01]  /*11220*/  @!P2 IMAD.IADD R9, R9, 0x1, -R2 ;  /* 0x000000010909a824 */ /* 0x000fe200078e0a02 */
[----:B------:R-:W-:Y:S01]  /*11230*/  ISETP.GT.U32.AND P2, PT, R2, R10, PT ;  /* 0x0000000a0200720c */ /* 0x000fe20003f44070 */
[----:B------:R-:W-:Y:S01]  /*11240*/  IMAD.HI.U32 R13, R0, R11, RZ ;  /* 0x0000000b000d7227 */ /* 0x000fe200078e00ff */
[----:B------:R-:W-:-:S03]  /*11250*/  ISETP.GT.U32.AND P1, PT, R2, R6, PT ;  /* 0x000000060200720c */ /* 0x000fc60003f24070 */
[----:B------:R-:W-:-:S04]  /*11260*/  IMAD.MOV R13, RZ, RZ, -R13 ;  /* 0x000000ffff0d7224 */ /* 0x000fc800078e0a0d */
[--C-:B------:R-:W-:Y:S01]  /*11270*/  @!P3 IMAD.IADD R8, R8, 0x1, -R2.reuse ;  /* 0x000000010808b824 */ /* 0x100fe200078e0a02 */
[C---:B------:R-:W-:Y:S01]  /*11280*/  ISETP.GT.U32.AND P3, PT, R2.reuse, R9, PT ;  /* 0x000000090200720c */ /* 0x040fe20003f64070 */
[--C-:B------:R-:W-:Y:S02]  /*11290*/  @!P6 IMAD.IADD R15, R15, 0x1, -R2.reuse ;  /* 0x000000010f0fe824 */ /* 0x100fe400078e0a02 */
[----:B------:R-:W-:Y:S02]  /*112a0*/  IMAD R11, R2, R13, R11 ;  /* 0x0000000d020b7224 */ /* 0x000fe400078e020b */
[--C-:B------:R-:W-:Y:S01]  /*112b0*/  @!P2 IMAD.IADD R10, R10, 0x1, -R2.reuse ;  /* 0x000000010a0aa824 */ /* 0x100fe200078e0a02 */
[----:B------:R-:W-:Y:S01]  /*112c0*/  ISETP.GT.U32.AND P0, PT, R2, R15, PT ;  /* 0x0000000f0200720c */ /* 0x000fe20003f04070 */
[----:B------:R-:W-:Y:S01]  /*112d0*/  @!P1 IMAD.IADD R6, R6, 0x1, -R2 ;  /* 0x0000000106069824 */ /* 0x000fe200078e0a02 */
[C---:B------:R-:W-:Y:S02]  /*112e0*/  ISETP.GT.U32.AND P2, PT, R2.reuse, R4, PT ;  /* 0x000000040200720c */ /* 0x040fe40003f44070 */
[----:B------:R-:W-:-:S02]  /*112f0*/  ISETP.GT.U32.AND P1, PT, R2, R11, PT ;  /* 0x0000000b0200720c */ /* 0x000fc40003f24070 */
[----:B--2---:R-:W-:Y:S01]  /*11300*/  IABS R7, R17 ;  /* 0x0000001100077213 */ /* 0x004fe20000000000 */
[----:B------:R-:W-:Y:S01]  /*11310*/  @!P3 IMAD.IADD R9, R9, 0x1, -R2 ;  /* 0x000000010909b824 */ /* 0x000fe200078e0a02 */
[----:B----4-:R-:W-:Y:S01]  /*11320*/  ISETP.GE.AND P3, PT, R14, RZ, PT ;  /* 0x000000ff0e00720c */ /* 0x010fe20003f66270 */
[----:B------:R-:W-:-:S04]  /*11330*/  IMAD.HI.U32 R13, R0, R3, RZ ;  /* 0x00000003000d7227 */ /* 0x000fc800078e00ff */
[----:B------:R-:W-:-:S04]  /*11340*/  IMAD.HI.U32 R14, R0, R7, RZ ;  /* 0x00000007000e7227 */ /* 0x000fc800078e00ff */
[----:B------:R-:W-:Y:S02]  /*11350*/  IMAD.MOV R13, RZ, RZ, -R13 ;  /* 0x000000ffff0d7224 */ /* 0x000fe400078e0a0d */
[----:B------:R-:W-:Y:S02]  /*11360*/  IMAD.MOV R14, RZ, RZ, -R14 ;  /* 0x000000ffff0e7224 */ /* 0x000fe400078e0a0e */
[--C-:B------:R-:W-:Y:S01]  /*11370*/  @!P0 IMAD.IADD R15, R15, 0x1, -R2.reuse ;  /* 0x000000010f0f8824 */ /* 0x100fe200078e0a02 */
[----:B------:R-:W-:Y:S01]  /*11380*/  ISETP.GE.AND P0, PT, R21, RZ, PT ;  /* 0x000000ff1500720c */ /* 0x000fe20003f06270 */
[--C-:B------:R-:W-:Y:S01]  /*11390*/  @!P2 IMAD.IADD R4, R4, 0x1, -R2.reuse ;  /* 0x000000010404a824 */ /* 0x100fe200078e0a02 */
[----:B------:R-:W2:Y:S01]  /*113a0*/  LDL.LU R21, [R1+0x5374] ;  /* 0x0053740001157983 */ /* 0x000ea20000300800 */
[----:B------:R-:W-:Y:S02]  /*113b0*/  @!P1 IMAD.IADD R11, R11, 0x1, -R2 ;  /* 0x000000010b0b9824 */ /* 0x000fe400078e0a02 */
[----:B------:R-:W-:-:S02]  /*113c0*/  IMAD R3, R2, R13, R3 ;  /* 0x0000000d02037224 */ /* 0x000fc400078e0203 */
[----:B------:R-:W-:Y:S02]  /*113d0*/  IMAD R7, R2, R14, R7 ;  /* 0x0000000e02077224 */ /* 0x000fe400078e0207 */
[----:B------:R-:W-:Y:S01]  /*113e0*/  IMAD.MOV.U32 R14, RZ, RZ, R17 ;  /* 0x000000ffff0e7224 */ /* 0x000fe200078e0011 */
[----:B---3--:R-:W-:Y:S02]  /*113f0*/  ISETP.GE.AND P2, PT, R20, RZ, PT ;  /* 0x000000ff1400720c */ /* 0x008fe40003f46270 */
[----:B------:R-:W3:Y:S01]  /*11400*/  LDL.LU R20, [R1+0x5370] ;  /* 0x0053700001147983 */ /* 0x000ee20000300800 */
[----:B-----5:R-:W-:Y:S02]  /*11410*/  ISETP.GE.AND P1, PT, R16, RZ, PT ;  /* 0x000000ff1000720c */ /* 0x020fe40003f26270 */
[----:B------:R-:W-:Y:S01]  /*11420*/  IABS R16, R18 ;  /* 0x0000001200107213 */ /* 0x000fe20000000000 */
[----:B------:R-:W-:Y:S02]  /*11430*/  IMAD.MOV.U32 R13, RZ, RZ, R18 ;  /* 0x000000ffff0d7224 */ /* 0x000fe400078e0012 */
[----:B------:R-:W4:Y:S04]  /*11440*/  LDL.LU R18, [R1+0x536c] ;  /* 0x00536c0001127983 */ /* 0x000f280000300800 */
[----:B------:R-:W5:Y:S01]  /*11450*/  LDL.LU R17, [R1+0x5368] ;  /* 0x0053680001117983 */ /* 0x000f620000300800 */
[----:B------:R-:W-:Y:S01]  /*11460*/  ISETP.GT.U32.AND P6, PT, R2, R8, PT ;  /* 0x000000080200720c */ /* 0x000fe20003fc4070 */
[----:B------:R-:W-:-:S12]  /*11470*/  @!P5 IMAD.MOV R10, RZ, RZ, -R10 ;  /* 0x000000ffff0ad224 */ /* 0x000fd800078e0a0a */
[----:B------:R-:W-:Y:S01]  /*11480*/  @!P6 IMAD.IADD R8, R8, 0x1, -R2 ;  /* 0x000000010808e824 */ /* 0x000fe200078e0a02 */
[----:B------:R-:W-:Y:S01]  /*11490*/  ISETP.GT.U32.AND P6, PT, R2, R12, PT ;  /* 0x0000000c0200720c */ /* 0x000fe20003fc4070 */
[----:B------:R-:W-:Y:S01]  /*114a0*/  @!P4 IMAD.MOV R6, RZ, RZ, -R6 ;  /* 0x000000ffff06c224 */ /* 0x000fe200078e0a06 */
[----:B------:R-:W-:Y:S04]  /*114b0*/  STL [R1+0x65c], R10 ;  /* 0x00065c0a01007387 */ /* 0x000fe80000100800 */
[----:B------:R0:W-:Y:S07]  /*114c0*/  STL [R1+0x654], R6 ;  /* 0x0006540601007387 */ /* 0x0001ee0000100800 */
[----:B------:R-:W-:Y:S01]  /*114d0*/  @!P6 IMAD.IADD R12, R12, 0x1, -R2 ;  /* 0x000000010c0ce824 */ /* 0x000fe200078e0a02 */
[----:B------:R-:W-:Y:S01]  /*114e0*/  ISETP.GT.U32.AND P6, PT, R2, R4, PT ;  /* 0x000000040200720c */ /* 0x000fe20003fc4070 */
[----:B0-----:R-:W-:-:S02]  /*114f0*/  IMAD.MOV.U32 R6, RZ, RZ, R8 ;  /* 0x000000ffff067224 */ /* 0x001fc400078e0008 */
[----:B------:R-:W-:Y:S02]  /*11500*/  IMAD.MOV.U32 R8, RZ, RZ, R15 ;  /* 0x000000ffff087224 */ /* 0x000fe400078e000f */
[----:B------:R-:W-:Y:S02]  /*11510*/  @!P3 IMAD.MOV R9, RZ, RZ, -R9 ;  /* 0x000000ffff09b224 */ /* 0x000fe400078e0a09 */
[----:B------:R-:W-:Y:S02]  /*11520*/  @!P0 IMAD.MOV R6, RZ, RZ, -R6 ;  /* 0x000000ffff068224 */ /* 0x000fe400078e0a06 */
[----:B------:R-:W-:Y:S01]  /*11530*/  @!P2 IMAD.MOV R8, RZ, RZ, -R8 ;  /* 0x000000ffff08a224 */ /* 0x000fe200078e0a08 */
[----:B------:R-:W-:Y:S03]  /*11540*/  STL [R1+0x64c], R9 ;  /* 0x00064c0901007387 */ /* 0x000fe60000100800 */
[----:B------:R-:W-:Y:S01]  /*11550*/  @!P6 IMAD.IADD R4, R4, 0x1, -R2 ;  /* 0x000000010404e824 */ /* 0x000fe200078e0a02 */
[----:B------:R0:W-:Y:S04]  /*11560*/  STL [R1+0x648], R6 ;  /* 0x0006480601007387 */ /* 0x0001e80000100800 */
[----:B------:R1:W-:Y:S01]  /*11570*/  STL [R1+0x644], R8 ;  /* 0x0006440801007387 */ /* 0x0003e20000100800 */
[----:B----4-:R-:W-:-:S02]  /*11580*/  ISETP.GE.AND P6, PT, R18, RZ, PT ;  /* 0x000000ff1200720c */ /* 0x010fc40003fc6270 */
[----:B-----5:R-:W-:Y:S02]  /*11590*/  ISETP.GE.AND P0, PT, R17, RZ, PT ;  /* 0x000000ff1100720c */ /* 0x020fe40003f06270 */
[----:B------:R-:W4:Y:S04]  /*115a0*/  LDL.LU R17, [R1+0x26c] ;  /* 0x00026c0001117983 */ /* 0x000f280000300800 */
[----:B------:R-:W5:Y:S01]  /*115b0*/  LDL.LU R18, [R1+0x234] ;  /* 0x0002340001127983 */ /* 0x000f620000300800 */
[C---:B------:R-:W-:Y:S02]  /*115c0*/  ISETP.GT.U32.AND P5, PT, R2.reuse, R11, PT ;  /* 0x0000000b0200720c */ /* 0x040fe40003fa4070 */
[----:B------:R-:W-:Y:S01]  /*115d0*/  ISETP.GT.U32.AND P4, PT, R2, R12, PT ;  /* 0x0000000c0200720c */ /* 0x000fe20003f84070 */
[----:B------:R-:W-:-:S02]  /*115e0*/  @!P1 IMAD.MOV R4, RZ, RZ, -R4 ;  /* 0x000000ffff049224 */ /* 0x000fc400078e0a04 */
[----:B0-----:R-:W-:-:S08]  /*115f0*/  IMAD.HI.U32 R6, R0, R16, RZ ;  /* 0x0000001000067227 */ /* 0x001fd000078e00ff */
[--C-:B------:R-:W-:Y:S01]  /*11600*/  @!P5 IMAD.IADD R11, R11, 0x1, -R2.reuse ;  /* 0x000000010b0bd824 */ /* 0x100fe200078e0a02 */
[----:B---3--:R-:W-:Y:S01]  /*11610*/  ISETP.GE.AND P5, PT, R20, RZ, PT ;  /* 0x000000ff1400720c */ /* 0x008fe20003fa6270 */
[----:B------:R-:W-:Y:S01]  /*11620*/  @!P4 IMAD.IADD R12, R12, 0x1, -R2 ;  /* 0x000000010c0cc824 */ /* 0x000fe200078e0a02 */
[----:B------:R-:W3:Y:S01]  /*11630*/  LDL.LU R20, [R1+0x238] ;  /* 0x0002380001147983 */ /* 0x000ee20000300800 */
[----:B------:R-:W-:Y:S01]  /*11640*/  ISETP.GE.AND P4, PT, R14, RZ, PT ;  /* 0x000000ff0e00720c */ /* 0x000fe20003f86270 */
[----:B-1----:R-:W-:Y:S02]  /*11650*/  IMAD.MOV.U32 R8, RZ, RZ, R11 ;  /* 0x000000ffff087224 */ /* 0x002fe400078e000b */
[----:B------:R-:W2:Y:S04]  /*11660*/  LDL.LU R14, [R1+0x23c] ;  /* 0x00023c00010e7983 */ /* 0x000ea80000300800 */
[----:B------:R5:W-:Y:S01]  /*11670*/  STL [R1+0x640], R4 ;  /* 0x0006400401007387 */ /* 0x000be20000100800 */
[----:B------:R-:W-:Y:S01]  /*11680*/  @!P0 IMAD.MOV R8, RZ, RZ, -R8 ;  /* 0x000000ffff088224 */ /* 0x000fe200078e0a08 */
[----:B------:R-:W-:Y:S01]  /*11690*/  ISETP.GT.U32.AND P3, PT, R2, R3, PT ;  /* 0x000000030200720c */ /* 0x000fe20003f64070 */
[----:B------:R-:W-:-:S02]  /*116a0*/  IMAD.MOV R6, RZ, RZ, -R6 ;  /* 0x000000ffff067224 */ /* 0x000fc400078e0a06 */
[----:B------:R-:W-:Y:S01]  /*116b0*/  IMAD.MOV.U32 R10, RZ, RZ, R12 ;  /* 0x000000ffff0a7224 */ /* 0x000fe200078e000c */
[----:B------:R0:W-:Y:S01]  /*116c0*/  STL [R1+0x63c], R8 ;  /* 0x00063c0801007387 */ /* 0x0001e20000100800 */
[C---:B------:R-:W-:Y:S01]  /*116d0*/  IMAD R6, R2.reuse, R6, R16 ;  /* 0x0000000602067224 */ /* 0x040fe200078e0210 */
[----:B------:R-:W-:Y:S01]  /*116e0*/  ISETP.GT.U32.AND P2, PT, R2, R7, PT ;  /* 0x000000070200720c */ /* 0x000fe20003f44070 */
[----:B------:R-:W-:Y:S01]  /*116f0*/  @!P6 IMAD.MOV R10, RZ, RZ, -R10 ;  /* 0x000000ffff0ae224 */ /* 0x000fe200078e0a0a */
[----:B------:R-:W2:Y:S05]  /*11700*/  LDL.LU R16, [R1+0x240] ;  /* 0x0002400001107983 */ /* 0x000eaa0000300800 */
[----:B------:R-:W-:-:S06]  /*11710*/  @!P3 IMAD.IADD R3, R3, 0x1, -R2 ;  /* 0x000000010303b824 */ /* 0x000fcc00078e0a02 */
[----:B------:R-:W-:Y:S01]  /*11720*/  @!P2 IMAD.IADD R7, R7, 0x1, -R2 ;  /* 0x000000010707a824 */ /* 0x000fe200078e0a02 */
[----:B------:R-:W-:-:S13]  /*11730*/  ISETP.GT.U32.AND P2, PT, R2, R3, PT ;  /* 0x000000030200720c */ /* 0x000fda0003f44070 */
[----:B------:R-:W-:-:S04]  /*11740*/  @!P2 IMAD.IADD R3, R3, 0x1, -R2 ;  /* 0x000000010303a824 */ /* 0x000fc800078e0a02 */
[----:B------:R-:W-:Y:S01]  /*11750*/  @!P5 IMAD.MOV R3, RZ, RZ, -R3 ;  /* 0x000000ffff03d224 */ /* 0x000fe200078e0a03 */
[----:B-----5:R-:W-:-:S05]  /*11760*/  IABS R4, R18 ;  /* 0x0000001200047213 */ /* 0x020fca0000000000 */
[----:B------:R-:W-:Y:S01]  /*11770*/  IMAD.HI.U32 R11, R0, R4, RZ ;  /* 0x00000004000b7227 */ /* 0x000fe200078e00ff */
[----:B----4-:R-:W-:Y:S02]  /*11780*/  ISETP.GE.AND P0, PT, R17, RZ, PT ;  /* 0x000000ff1100720c */ /* 0x010fe40003f06270 */
[----:B0-----:R-:W-:Y:S01]  /*11790*/  IABS R8, R17 ;  /* 0x0000001100087213 */ /* 0x001fe20000000000 */
[----:B------:R-:W-:Y:S01]  /*117a0*/  IMAD.MOV R11, RZ, RZ, -R11 ;  /* 0x000000ffff0b7224 */ /* 0x000fe200078e0a0b */
[----:B------:R-:W4:Y:S03]  /*117b0*/  LDL.LU R17, [R1+0x244] ;  /* 0x0002440001117983 */ /* 0x000f260000300800 */
[----:B------:R-:W-:Y:S01]  /*117c0*/  IMAD R4, R2, R11, R4 ;  /* 0x0000000b02047224 */ /* 0x000fe200078e0204 */
[----:B------:R0:W-:Y:S04]  /*117d0*/  STL [R1+0x638], R10 ;  /* 0x0006380a01007387 */ /* 0x0001e80000100800 */
[----:B------:R-:W5:Y:S01]  /*117e0*/  LDL R11, [R1+0x248] ;  /* 0x00024800010b7983 */ /* 0x000f620000100800 */
[----:B------:R-:W-:-:S03]  /*117f0*/  ISETP.GE.AND P2, PT, R18, RZ, PT ;  /* 0x000000ff1200720c */ /* 0x000fc60003f46270 */
[----:B------:R-:W5:Y:S04]  /*11800*/  LDL.LU R15, [R1+0x24c] ;  /* 0x00024c00010f7983 */ /* 0x000f680000300800 */
[----:B------:R1:W-:Y:S04]  /*11810*/  STL [R1+0x634], R3 ;  /* 0x0006340301007387 */ /* 0x0003e80000100800 */
[----:B------:R-:W5:Y:S01]  /*11820*/  LDL.LU R18, [R1+0x250] ;  /* 0x0002500001127983 */ /* 0x000f620000300800 */
[C---:B------:R-:W-:Y:S02]  /*11830*/  ISETP.GT.U32.AND P1, PT, R2.reuse, R7, PT ;  /* 0x000000070200720c */ /* 0x040fe40003f24070 */
[----:B------:R-:W-:Y:S01]  /*11840*/  ISETP.GT.U32.AND P6, PT, R2, R6, PT ;  /* 0x000000060200720c */ /* 0x000fe20003fc4070 */
[----:B0-----:R-:W-:Y:S01]  /*11850*/  IMAD.HI.U32 R10, R0, R8, RZ ;  /* 0x00000008000a7227 */ /* 0x001fe200078e00ff */
[----:B---3--:R-:W-:-:S03]  /*11860*/  IABS R9, R20 ;  /* 0x0000001400097213 */ /* 0x008fc60000000000 */
[----:B------:R-:W-:-:S06]  /*11870*/  IMAD.MOV R10, RZ, RZ, -R10 ;  /* 0x000000ffff0a7224 */ /* 0x000fcc00078e0a0a */
[--C-:B------:R-:W-:Y:S02]  /*11880*/  @!P1 IMAD.IADD R7, R7, 0x1, -R2.reuse ;  /* 0x0000000107079824 */ /* 0x100fe400078e0a02 */
[----:B------:R-:W-:Y:S02]  /*11890*/  @!P6 IMAD.IADD R6, R6, 0x1, -R2 ;  /* 0x000000010606e824 */ /* 0x000fe400078e0a02 */
[----:B------:R-:W-:Y:S01]  /*118a0*/  @!P4 IMAD.MOV R7, RZ, RZ, -R7 ;  /* 0x000000ffff07c224 */ /* 0x000fe200078e0a07 */
[C---:B------:R-:W-:Y:S02]  /*118b0*/  ISETP.GT.U32.AND P4, PT, R2.reuse, R4, PT ;  /* 0x000000040200720c */ /* 0x040fe40003f84070 */
[----:B------:R-:W-:Y:S01]  /*118c0*/  ISETP.GT.U32.AND P6, PT, R2, R6, PT ;  /* 0x000000060200720c */ /* 0x000fe20003fc4070 */
[----:B------:R-:W-:Y:S01]  /*118d0*/  IMAD.HI.U32 R12, R0, R9, RZ ;  /* 0x00000009000c7227 */ /* 0x000fe200078e00ff */
[----:B------:R-:W-:Y:S02]  /*118e0*/  ISETP.GE.AND P3, PT, R13, RZ, PT ;  /* 0x000000ff0d00720c */ /* 0x000fe40003f66270 */
[----:B--2---:R-:W-:Y:S01]  /*118f0*/  IABS R13, R14 ;  /* 0x0000000e000d7213 */ /* 0x004fe20000000000 */
[----:B------:R-:W-:-:S02]  /*11900*/  IMAD R8, R2, R10, R8 ;  /* 0x0000000a02087224 */ /* 0x000fc400078e0208 */
[----:B------:R-:W-:Y:S02]  /*11910*/  IMAD.MOV R12, RZ, RZ, -R12 ;  /* 0x000000ffff0c7224 */ /* 0x000fe400078e0a0c */
[----:B------:R-:W-:Y:S01]  /*11920*/  IMAD.HI.U32 R10, R0, R13, RZ ;  /* 0x0000000d000a7227 */ /* 0x000fe200078e00ff */
[----:B------:R-:W-:Y:S02]  /*11930*/  ISETP.GT.U32.AND P5, PT, R2, R8, PT ;  /* 0x000000080200720c */ /* 0x000fe40003fa4070 */
[----:B------:R-:W-:Y:S01]  /*11940*/  ISETP.GE.AND P1, PT, R20, RZ, PT ;  /* 0x000000ff1400720c */ /* 0x000fe20003f26270 */
[----:B------:R-:W-:Y:S01]  /*11950*/  IMAD R9, R2, R12, R9 ;  /* 0x0000000c02097224 */ /* 0x000fe200078e0209 */
[----:B------:R-:W2:Y:S01]  /*11960*/  LDL.LU R20, [R1+0x254] ;  /* 0x0002540001147983 */ /* 0x000ea20000300800 */
[----:B------:R-:W-:Y:S02]  /*11970*/  IMAD.MOV R10, RZ, RZ, -R10 ;  /* 0x000000ffff0a7224 */ /* 0x000fe400078e0a0a */
[--C-:B------:R-:W-:Y:S01]  /*11980*/  @!P6 IMAD.IADD R6, R6, 0x1, -R2.reuse ;  /* 0x000000010606e824 */ /* 0x100fe200078e0a02 */
[----:B------:R4:W-:Y:S01]  /*11990*/  STL [R1+0x630], R7 ;  /* 0x0006300701007387 */ /* 0x0009e20000100800 */
[----:B------:R-:W-:Y:S01]  /*119a0*/  @!P4 IMAD.IADD R4, R4, 0x1, -R2 ;  /* 0x000000010404c824 */ /* 0x000fe200078e0a02 */
[C---:B------:R-:W-:Y:S01]  /*119b0*/  ISETP.GT.U32.AND P6, PT, R2.reuse, R9, PT ;  /* 0x000000090200720c */ /* 0x040fe20003fc4070 */
[----:B------:R-:W-:-:S02]  /*119c0*/  IMAD R13, R2, R10, R13 ;  /* 0x0000000a020d7224 */ /* 0x000fc400078e020d */
[----:B------:R-:W-:Y:S01]  /*119d0*/  @!P3 IMAD.MOV R6, RZ, RZ, -R6 ;  /* 0x000000ffff06b224 */ /* 0x000fe200078e0a06 */
[----:B------:R-:W-:Y:S01]  /*119e0*/  ISETP.GT.U32.AND P3, PT, R2, R4, PT ;  /* 0x000000040200720c */ /* 0x000fe20003f64070 */
[----:B------:R-:W-:Y:S01]  /*119f0*/  @!P5 IMAD.IADD R8, R8, 0x1, -R2 ;  /* 0x000000010808d824 */ /* 0x000fe200078e0a02 */
[----:B-1----:R-:W-:-:S04]  /*11a00*/  IABS R3, R16 ;  /* 0x0000001000037213 */ /* 0x002fc80000000000 */
[----:B------:R-:W-:Y:S01]  /*11a10*/  ISETP.GT.U32.AND P4, PT, R2, R8, PT ;  /* 0x000000080200720c */ /* 0x000fe20003f84070 */
[----:B------:R-:W-:-:S04]  /*11a20*/  IMAD.HI.U32 R12, R0, R3, RZ ;  /* 0x00000003000c7227 */ /* 0x000fc800078e00ff */
[----:B------:R-:W-:Y:S02]  /*11a30*/  @!P6 IMAD.IADD R9, R9, 0x1, -R2 ;  /* 0x000000010909e824 */ /* 0x000fe400078e0a02 */
[----:B------:R-:W-:Y:S02]  /*11a40*/  IMAD.MOV R12, RZ, RZ, -R12 ;  /* 0x000000ffff0c7224 */ /* 0x000fe400078e0a0c */
[--C-:B------:R-:W-:Y:S01]  /*11a50*/  @!P3 IMAD.IADD R4, R4, 0x1, -R2.reuse ;  /* 0x000000010404b824 */ /* 0x100fe200078e0a02 */
[C---:B------:R-:W-:Y:S01]  /*11a60*/  ISETP.GT.U32.AND P6, PT, R2.reuse, R9, PT ;  /* 0x000000090200720c */ /* 0x040fe20003fc4070 */
[----:B------:R-:W-:Y:S02]  /*11a70*/  IMAD R3, R2, R12, R3 ;  /* 0x0000000c02037224 */ /* 0x000fe400078e0203 */
[----:B------:R-:W-:-:S03]  /*11a80*/  @!P4 IMAD.IADD R8, R8, 0x1, -R2 ;  /* 0x000000010808c824 */ /* 0x000fc600078e0a02 */
[----:B------:R-:W-:Y:S01]  /*11a90*/  ISETP.GT.U32.AND P4, PT, R2, R3, PT ;  /* 0x000000030200720c */ /* 0x000fe20003f84070 */
[----:B------:R-:W-:Y:S06]  /*11aa0*/  STL [R1+0x62c], R6 ;  /* 0x00062c0601007387 */ /* 0x000fec0000100800 */
[----:B------:R-:W-:Y:S02]  /*11ab0*/  @!P6 IMAD.IADD R9, R9, 0x1, -R2 ;  /* 0x000000010909e824 */ /* 0x000fe400078e0a02 */
[----:B------:R-:W-:-:S04]  /*11ac0*/  @!P2 IMAD.MOV R4, RZ, RZ, -R4 ;  /* 0x000000ffff04a224 */ /* 0x000fc800078e0a04 */
[----:B------:R-:W-:Y:S01]  /*11ad0*/  @!P4 IMAD.IADD R3, R3, 0x1, -R2 ;  /* 0x000000010303c824 */ /* 0x000fe200078e0a02 */
[----:B------:R-:W-:Y:S02]  /*11ae0*/  ISETP.GE.AND P4, PT, R16, RZ, PT ;  /* 0x000000ff1000720c */ /* 0x000fe40003f86270 */
[----:B----4-:R-:W-:Y:S02]  /*11af0*/  IABS R7, R17 ;  /* 0x0000001100077213 */ /* 0x010fe40000000000 */
[----:B-----5:R-:W-:-:S03]  /*11b00*/  IABS R10, R11 ;  /* 0x0000000b000a7213 */ /* 0x020fc60000000000 */
[----:B------:R-:W-:-:S04]  /*11b10*/  IMAD.HI.U32 R11, R0, R7, RZ ;  /* 0x00000007000b7227 */ /* 0x000fc800078e00ff */
[----:B------:R-:W-:-:S04]  /*11b20*/  IMAD.MOV R11, RZ, RZ, -R11 ;  /* 0x000000ffff0b7224 */ /* 0x000fc800078e0a0b */
[----:B------:R-:W-:-:S05]  /*11b30*/  IMAD R7, R2, R11, R7 ;  /* 0x0000000b02077224 */ /* 0x000fca00078e0207 */
[----:B------:R-:W-:Y:S01]  /*11b40*/  ISETP.GT.U32.AND P3, PT, R2, R7, PT ;  /* 0x000000070200720c */ /* 0x000fe20003f64070 */
[----:B------:R-:W-:-:S04]  /*11b50*/  IMAD.HI.U32 R11, R0, R10, RZ ;  /* 0x0000000a000b7227 */ /* 0x000fc800078e00ff */
[----:B------:R-:W-:Y:S01]  /*11b60*/  IMAD.MOV R11, RZ, RZ, -R11 ;  /* 0x000000ffff0b7224 */ /* 0x000fe200078e0a0b */
[----:B------:R0:W-:Y:S03]  /*11b70*/  STL [R1+0x5364], R18 ;  /* 0x0053641201007387 */ /* 0x0001e60000100800 */
[----:B------:R-:W-:-:S04]  /*11b80*/  IMAD R10, R2, R11, R10 ;  /* 0x0000000b020a7224 */ /* 0x000fc800078e020a */
[----:B------:R-:W-:Y:S01]  /*11b90*/  @!P3 IMAD.IADD R7, R7, 0x1, -R2 ;  /* 0x000000010707b824 */ /* 0x000fe200078e0a02 */
[----:B------:R-:W-:Y:S01]  /*11ba0*/  ISETP.GE.AND P3, PT, R17, RZ, PT ;  /* 0x000000ff1100720c */ /* 0x000fe20003f66270 */
[----:B------:R-:W-:Y:S01]  /*11bb0*/  IMAD.MOV.U32 R17, RZ, RZ, R8 ;  /* 0x000000ffff117224 */ /* 0x000fe200078e0008 */
[----:B------:R-:W-:Y:S01]  /*11bc0*/  IABS R11, R18 ;  /* 0x00000012000b7213 */ /* 0x000fe20000000000 */
[----:B0-----:R-:W-:Y:S01]  /*11bd0*/  IMAD.MOV.U32 R18, RZ, RZ, R9 ;  /* 0x000000ffff127224 */ /* 0x001fe200078e0009 */
[----:B------:R-:W3:Y:S01]  /*11be0*/  LDL.LU R16, [R1+0x260] ;  /* 0x0002600001107983 */ /* 0x000ee20000300800 */
[----:B------:R-:W-:Y:S02]  /*11bf0*/  @!P0 IMAD.MOV R17, RZ, RZ, -R17 ;  /* 0x000000ffff118224 */ /* 0x000fe400078e0a11 */
[----:B------:R-:W-:-:S03]  /*11c00*/  @!P1 IMAD.MOV R18, RZ, RZ, -R18 ;  /* 0x000000ffff129224 */ /* 0x000fc600078e0a12 */
[----:B------:R0:W-:Y:S04]  /*11c10*/  STL [R1+0x628], R17 ;  /* 0x0006281101007387 */ /* 0x0001e80000100800 */
[----:B0-----:R-:W4:Y:S04]  /*11c20*/  LDL R17, [R1+0x258] ;  /* 0x0002580001117983 */ /* 0x001f280000100800 */
[----:B------:R-:W-:Y:S04]  /*11c30*/  STL [R1+0x624], R4 ;  /* 0x0006240401007387 */ /* 0x000fe80000100800 */
[----:B------:R-:W5:Y:S04]  /*11c40*/  LDL.LU R9, [R1+0x248] ;  /* 0x0002480001097983 */ /* 0x000f680000300800 */
[----:B------:R0:W-:Y:S04]  /*11c50*/  STL [R1+0x620], R18 ;  /* 0x0006201201007387 */ /* 0x0001e80000100800 */
[----:B0-----:R-:W3:Y:S01]  /*11c60*/  LDL.LU R18, [R1+0x5364] ;  /* 0x0053640001127983 */ /* 0x001ee20000300800 */
[----:B------:R-:W-:-:S02]  /*11c70*/  IABS R6, R15 ;  /* 0x0000000f00067213 */ /* 0x000fc40000000000 */
[----:B------:R-:W-:-:S03]  /*11c80*/  ISETP.GE.AND P6, PT, R14, RZ, PT ;  /* 0x000000ff0e00720c */ /* 0x000fc60003fc6270 */
[----:B------:R-:W-:Y:S01]  /*11c90*/  IMAD.HI.U32 R14, R0, R6, RZ ;  /* 0x00000006000e7227 */ /* 0x000fe200078e00ff */
[----:B------:R-:W-:-:S03]  /*11ca0*/  ISETP.GT.U32.AND P5, PT, R2, R13, PT ;  /* 0x0000000d0200720c */ /* 0x000fc60003fa4070 */
[----:B------:R-:W-:-:S04]  /*11cb0*/  IMAD.MOV R14, RZ, RZ, -R14 ;  /* 0x000000ffff0e7224 */ /* 0x000fc800078e0a0e */
[----:B------:R-:W-:Y:S02]  /*11cc0*/  IMAD R6, R2, R14, R6 ;  /* 0x0000000e02067224 */ /* 0x000fe400078e0206 */
[----:B------:R-:W-:-:S04]  /*11cd0*/  IMAD.HI.U32 R14, R0, R11, RZ ;  /* 0x0000000b000e7227 */ /* 0x000fc800078e00ff */
[----:B------:R-:W-:Y:S02]  /*11ce0*/  IMAD.MOV R14, RZ, RZ, -R14 ;  /* 0x000000ffff0e7224 */ /* 0x000fe400078e0a0e */
[----:B------:R-:W-:Y:S02]  /*11cf0*/  @!P5 IMAD.IADD R13, R13, 0x1, -R2 ;  /* 0x000000010d0dd824 */ /* 0x000fe400078e0a02 */
[C---:B------:R-:W-:Y:S02]  /*11d00*/  IMAD R11, R2.reuse, R14, R11 ;  /* 0x0000000e020b7224 */ /* 0x040fe400078e020b */
[----:B------:R-:W5:Y:S01]  /*11d10*/  LDL.LU R14, [R1+0x25c] ;  /* 0x00025c00010e7983 */ /* 0x000f620000300800 */
[C---:B------:R-:W-:Y:S02]  /*11d20*/  ISETP.GT.U32.AND P5, PT, R2.reuse, R13, PT ;  /* 0x0000000d0200720c */ /* 0x040fe40003fa4070 */
[----:B------:R-:W-:-:S11]  /*11d30*/  ISETP.GT.U32.AND P0, PT, R2, R3, PT ;  /* 0x000000030200720c */ /* 0x000fd60003f04070 */
[--C-:B------:R-:W-:Y:S01]  /*11d40*/  @!P5 IMAD.IADD R13, R13, 0x1, -R2.reuse ;  /* 0x000000010d0dd824 */ /* 0x100fe200078e0a02 */
[----:B------:R-:W-:Y:S01]  /*11d50*/  ISETP.GT.U32.AND P5, PT, R2, R10, PT ;  /* 0x0000000a0200720c */ /* 0x000fe20003fa4070 */
[----:B------:R-:W-:Y:S02]  /*11d60*/  @!P0 IMAD.IADD R3, R3, 0x1, -R2 ;  /* 0x0000000103038824 */ /* 0x000fe400078e0a02 */
[----:B------:R-:W-:-:S10]  /*11d70*/  IMAD.MOV.U32 R4, RZ, RZ, R13 ;  /* 0x000000ffff047224 */ /* 0x000fd400078e000d */
[----:B------:R-:W-:Y:S01]  /*11d80*/  @!P5 IMAD.IADD R10, R10, 0x1, -R2 ;  /* 0x000000010a0ad824 */ /* 0x000fe200078e0a02 */
[----:B------:R-:W-:-:S04]  /*11d90*/  ISETP.GT.U32.AND P5, PT, R2, R7, PT ;  /* 0x000000070200720c */ /* 0x000fc80003fa4070 */
[----:B------:R-:W-:Y:S01]  /*11da0*/  ISETP.GT.U32.AND P2, PT, R2, R10, PT ;  /* 0x0000000a0200720c */ /* 0x000fe20003f44070 */
[----:B------:R-:W-:Y:S01]  /*11db0*/  @!P6 IMAD.MOV R4, RZ, RZ, -R4 ;  /* 0x000000ffff04e224 */ /* 0x000fe200078e0a04 */
[----:B------:R-:W-:Y:S01]  /*11dc0*/  ISETP.GE.AND P0, PT, R15, RZ, PT ;  /* 0x000000ff0f00720c */ /* 0x000fe20003f06270 */
[----:B------:R-:W-:-:S06]  /*11dd0*/  IMAD.MOV.U32 R15, RZ, RZ, R3 ;  /* 0x000000ffff0f7224 */ /* 0x000fcc00078e0003 */
[--C-:B------:R-:W-:Y:S01]  /*11de0*/  @!P5 IMAD.IADD R7, R7, 0x1, -R2.reuse ;  /* 0x000000010707d824 */ /* 0x100fe200078e0a02 */
[----:B------:R4:W-:Y:S01]  /*11df0*/  STL [R1+0x61c], R4 ;  /* 0x00061c0401007387 */ /* 0x0009e20000100800 */
[----:B------:R-:W-:Y:S02]  /*11e00*/  @!P4 IMAD.MOV R15, RZ, RZ, -R15 ;  /* 0x000000ffff0fc224 */ /* 0x000fe400078e0a0f */
[----:B------:R-:W-:Y:S01]  /*11e10*/  @!P3 IMAD.MOV R7, RZ, RZ, -R7 ;  /* 0x000000ffff07b224 */ /* 0x000fe200078e0a07 */
[----:B--2---:R-:W-:Y:S01]  /*11e20*/  IABS R12, R20 ;  /* 0x00000014000c7213 */ /* 0x004fe20000000000 */
[----:B------:R-:W-:Y:S01]  /*11e30*/  @!P2 IMAD.IADD R10, R10, 0x1, -R2 ;  /* 0x000000010a0aa824 */ /* 0x000fe200078e0a02 */
[----:B------:R-:W-:Y:S02]  /*11e40*/  ISETP.GE.AND P4, PT, R20, RZ, PT ;  /* 0x000000ff1400720c */ /* 0x000fe40003f86270 */
[----:B----4-:R-:W-:Y:S02]  /*11e50*/  IABS R4, R17 ;  /* 0x0000001100047213 */ /* 0x010fe40000000000 */
[----:B------:R-:W2:Y:S04]  /*11e60*/  LDL.LU R17, [R1+0x264] ;  /* 0x0002640001117983 */ /* 0x000ea80000300800 */
[----:B------:R-:W4:Y:S04]  /*11e70*/  LDL.LU R20, [R1+0x268] ;  /* 0x0002680001147983 */ /* 0x000f280000300800 */
[----:B------:R0:W-:Y:S04]  /*11e80*/  STL [R1+0x618], R15 ;  /* 0x0006180f01007387 */ /* 0x0001e80000100800 */
[----:B------:R1:W-:Y:S01]  /*11e90*/  STL [R1+0x614], R7 ;  /* 0x0006140701007387 */ /* 0x0003e20000100800 */
[----:B---3--:R-:W-:Y:S01]  /*11ea0*/  ISETP.GE.AND P2, PT, R18, RZ, PT ;  /* 0x000000ff1200720c */ /* 0x008fe20003f46270 */
[----:B------:R-:W-:Y:S01]  /*11eb0*/  IMAD.MOV.U32 R18, RZ, RZ, R19 ;  /* 0x000000ffff127224 */ /* 0x000fe200078e0013 */
[----:B------:R-:W-:Y:S01]  /*11ec0*/  ISETP.GT.U32.AND P6, PT, R2, R6, PT ;  /* 0x000000060200720c */ /* 0x000fe20003fc4070 */
[----:B------:R-:W3:Y:S01]  /*11ed0*/  LDL R19, [R1+0x274] ;  /* 0x0002740001137983 */ /* 0x000ee20000100800 */
[----:B------:R-:W-:Y:S01]  /*11ee0*/  IMAD.HI.U32 R8, R0, R12, RZ ;  /* 0x0000000c00087227 */ /* 0x000fe200078e00ff */
[----:B------:R-:W-:-:S02]  /*11ef0*/  ISETP.GT.U32.AND P5, PT, R2, R11, PT ;  /* 0x0000000b0200720c */ /* 0x000fc40003fa4070 */
[----:B0-----:R-:W2:Y:S01]  /*11f00*/  LDL R15, [R1+0x270] ;  /* 0x00027000010f7983 */ /* 0x001ea20000100800 */
[----:B------:R-:W-:-:S04]  /*11f10*/  IMAD.MOV R8, RZ, RZ, -R8 ;  /* 0x000000ffff087224 */ /* 0x000fc800078e0a08 */
[----:B------:R-:W-:Y:S02]  /*11f20*/  IMAD R12, R2, R8, R12 ;  /* 0x00000008020c7224 */ /* 0x000fe400078e020c */
[----:B------:R-:W-:Y:S01]  /*11f30*/  IMAD.HI.U32 R3, R0, R4, RZ ;  /* 0x0000000400037227 */ /* 0x000fe200078e00ff */
[----:B-----5:R-:W-:-:S03]  /*11f40*/  IABS R8, R14 ;  /* 0x0000000e00087213 */ /* 0x020fc60000000000 */
[----:B------:R-:W-:Y:S02]  /*11f50*/  IMAD.MOV R3, RZ, RZ, -R3 ;  /* 0x000000ffff037224 */ /* 0x000fe400078e0a03 */
[----:B------:R-:W-:-:S04]  /*11f60*/  IMAD.HI.U32 R13, R0, R8, RZ ;  /* 0x00000008000d7227 */ /* 0x000fc800078e00ff */
[----:B------:R-:W-:Y:S02]  /*11f70*/  IMAD.MOV R13, RZ, RZ, -R13 ;  /* 0x000000ffff0d7224 */ /* 0x000fe400078e0a0d */
[----:B------:R-:W-:Y:S01]  /*11f80*/  @!P6 IMAD.IADD R6, R6, 0x1, -R2 ;  /* 0x000000010606e824 */ /* 0x000fe200078e0a02 */
[C---:B------:R-:W-:Y:S01]  /*11f90*/  ISETP.GT.U32.AND P6, PT, R2.reuse, R12, PT ;  /* 0x0000000c0200720c */ /* 0x040fe20003fc4070 */
[C---:B------:R-:W-:Y:S02]  /*11fa0*/  IMAD R4, R2.reuse, R3, R4 ;  /* 0x0000000302047224 */ /* 0x040fe400078e0204 */
[C---:B------:R-:W-:Y:S02]  /*11fb0*/  IMAD R3, R2.reuse, R13, R8 ;  /* 0x0000000d02037224 */ /* 0x040fe400078e0208 */
[----:B------:R-:W5:Y:S01]  /*11fc0*/  LDL.LU R13, [R1+0x258] ;  /* 0x00025800010d7983 */ /* 0x000f620000300800 */
[----:B------:R-:W-:Y:S01]  /*11fd0*/  @!P5 IMAD.IADD R11, R11, 0x1, -R2 ;  /* 0x000000010b0bd824 */ /* 0x000fe200078e0a02 */
[----:B------:R-:W-:-:S02]  /*11fe0*/  ISETP.GT.U32.AND P5, PT, R2, R6, PT ;  /* 0x000000060200720c */ /* 0x000fc40003fa4070 */
[----:B------:R-:W-:-:S04]  /*11ff0*/  ISETP.GE.AND P1, PT, R9, RZ, PT ;  /* 0x000000ff0900720c */ /* 0x000fc80003f26270 */
[----:B------:R-:W-:Y:S01]  /*12000*/  @!P6 IMAD.IADD R12, R12, 0x1, -R2 ;  /* 0x000000010c0ce824 */ /* 0x000fe200078e0a02 */
[----:B------:R-:W-:Y:S02]  /*12010*/  ISETP.GT.U32.AND P6, PT, R2, R11, PT ;  /* 0x0000000b0200720c */ /* 0x000fe40003fc4070 */
[----:B------:R-:W-:-:S05]  /*12020*/  IABS R9, R16 ;  /* 0x0000001000097213 */ /* 0x000fca0000000000 */
[----:B-1----:R-:W-:-:S04]  /*12030*/  IMAD.HI.U32 R7, R0, R9, RZ ;  /* 0x0000000900077227 */ /* 0x002fc800078e00ff */
[--C-:B------:R-:W-:Y:S02]  /*12040*/  @!P5 IMAD.IADD R6, R6, 0x1, -R2.reuse ;  /* 0x000000010606d824 */ /* 0x100fe400078e0a02 */
[----:B------:R-:W-:Y:S02]  /*12050*/  IMAD.MOV R7, RZ, RZ, -R7 ;  /* 0x000000ffff077224 */ /* 0x000fe400078e0a07 */
[----:B------:R-:W-:Y:S02]  /*12060*/  @!P6 IMAD.IADD R11, R11, 0x1, -R2 ;  /* 0x000000010b0be824 */ /* 0x000fe400078e0a02 */
[----:B------:R-:W-:Y:S02]  /*12070*/  IMAD.MOV.U32 R8, RZ, RZ, R6 ;  /* 0x000000ffff087224 */ /* 0x000fe400078e0006 */
[----:B------:R-:W-:Y:S02]  /*12080*/  IMAD R6, R2, R7, R9 ;  /* 0x0000000702067224 */ /* 0x000fe400078e0209 */
[----:B------:R-:W-:-:S02]  /*12090*/  IMAD.MOV.U32 R7, RZ, RZ, R11 ;  /* 0x000000ffff077224 */ /* 0x000fc400078e000b */
[----:B------:R-:W-:Y:S02]  /*120a0*/  @!P1 IMAD.MOV R10, RZ, RZ, -R10 ;  /* 0x000000ffff0a9224 */ /* 0x000fe400078e0a0a */
[----:B------:R-:W-:Y:S02]  /*120b0*/  @!P0 IMAD.MOV R8, RZ, RZ, -R8 ;  /* 0x000000ffff088224 */ /* 0x000fe400078e0a08 */
[----:B------:R-:W-:Y:S01]  /*120c0*/  @!P2 IMAD.MOV R7, RZ, RZ, -R7 ;  /* 0x000000ffff07a224 */ /* 0x000fe200078e0a07 */
[----:B------:R-:W-:Y:S04]  /*120d0*/  STL [R1+0x610], R10 ;  /* 0x0006100a01007387 */ /* 0x000fe80000100800 */
[----:B------:R-:W-:Y:S04]  /*120e0*/  STL [R1+0x60c], R8 ;  /* 0x00060c0801007387 */ /* 0x000fe80000100800 */
[----:B------:R3:W-:Y:S02]  /*120f0*/  STL [R1+0x608], R7 ;  /* 0x0006080701007387 */ /* 0x0007e40000100800 */
[----:B---3--:R-:W-:-:S02]  /*12100*/  IABS R7, R19 ;  /* 0x0000001300077213 */ /* 0x008fc40000000000 */
[----:B------:R-:W3:Y:S01]  /*12110*/  LDL R19, [R1+0x278] ;  /* 0x0002780001137983 */ /* 0x000ee20000100800 */
[C---:B------:R-:W-:Y:S02]  /*12120*/  ISETP.GT.U32.AND P3, PT, R2.reuse, R12, PT ;  /* 0x0000000c0200720c */ /* 0x040fe40003f64070 */
[----:B------:R-:W-:-:S11]  /*12130*/  ISETP.GT.U32.AND P6, PT, R2, R3, PT ;  /* 0x000000030200720c */ /* 0x000fd60003fc4070 */
[--C-:B------:R-:W-:Y:S01]  /*12140*/  @!P3 IMAD.IADD R12, R12, 0x1, -R2.reuse ;  /* 0x000000010c0cb824 */ /* 0x100fe200078e0a02 */
[C---:B------:R-:W-:Y:S01]  /*12150*/  ISETP.GT.U32.AND P3, PT, R2.reuse, R6, PT ;  /* 0x000000060200720c */ /* 0x040fe20003f64070 */
[----:B------:R-:W-:Y:S01]  /*12160*/  @!P6 IMAD.IADD R3, R3, 0x1, -R2 ;  /* 0x000000010303e824 */ /* 0x000fe200078e0a02 */
[----:B------:R-:W-:-:S04]  /*12170*/  ISETP.GT.U32.AND P5, PT, R2, R4, PT ;  /* 0x000000040200720c */ /* 0x000fc80003fa4070 */
[----:B------:R-:W-:Y:S02]  /*12180*/  ISETP.GT.U32.AND P6, PT, R2, R3, PT ;  /* 0x000000030200720c */ /* 0x000fe40003fc4070 */
[----:B----4-:R-:W-:Y:S02]  /*12190*/  IABS R10, R20 ;  /* 0x00000014000a7213 */ /* 0x010fe40000000000 */
[----:B-----5:R-:W-:Y:S02]  /*121a0*/  ISETP.GE.AND P1, PT, R13, RZ, PT ;  /* 0x000000ff0d00720c */ /* 0x020fe40003f26270 */
[----:B--2---:R-:W-:-:S05]  /*121b0*/  IABS R13, R17 ;  /* 0x00000011000d7213 */ /* 0x004fca0000000000 */
[----:B------:R-:W-:-:S04]  /*121c0*/  IMAD.HI.U32 R9, R0, R13, RZ ;  /* 0x0000000d00097227 */ /* 0x000fc800078e00ff */
[----:B------:R-:W-:Y:S02]  /*121d0*/  IMAD.MOV R9, RZ, RZ, -R9 ;  /* 0x000000ffff097224 */ /* 0x000fe400078e0a09 */
[--C-:B------:R-:W-:Y:S01]  /*121e0*/  @!P3 IMAD.IADD R6, R6, 0x1, -R2.reuse ;  /* 0x000000010606b824 */ /* 0x100fe200078e0a02 */
[----:B------:R-:W-:Y:S01]  /*121f0*/  IABS R11, R15 ;  /* 0x0000000f000b7213 */ /* 0x000fe20000000000 */
[----:B------:R-:W-:Y:S01]  /*12200*/  IMAD R13, R2, R9, R13 ;  /* 0x00000009020d7224 */ /* 0x000fe200078e020d */
[----:B------:R-:W-:Y:S01]  /*12210*/  ISETP.GE.AND P0, PT, R14, RZ, PT ;  /* 0x000000ff0e00720c */ /* 0x000fe20003f06270 */
[----:B------:R-:W-:Y:S01]  /*12220*/  @!P6 IMAD.IADD R3, R3, 0x1, -R2 ;  /* 0x000000010303e824 */ /* 0x000fe200078e0a02 */
[----:B------:R-:W-:Y:S01]  /*12230*/  ISETP.GT.U32.AND P3, PT, R2, R6, PT ;  /* 0x000000060200720c */ /* 0x000fe20003f64070 */
[----:B------:R-:W-:Y:S01]  /*12240*/  IMAD.HI.U32 R8, R0, R10, RZ ;  /* 0x0000000a00087227 */ /* 0x000fe200078e00ff */
[----:B------:R-:W-:Y:S01]  /*12250*/  ISETP.GT.U32.AND P6, PT, R2, R13, PT ;  /* 0x0000000d0200720c */ /* 0x000fe20003fc4070 */
[----:B------:R-:W2:Y:S02]  /*12260*/  LDL R15, [R1+0x280] ;  /* 0x00028000010f7983 */ /* 0x000ea40000100800 */
[----:B------:R-:W-:-:S04]  /*12270*/  IMAD.HI.U32 R9, R0, R11, RZ ;  /* 0x0000000b00097227 */ /* 0x000fc800078e00ff */
[----:B------:R-:W-:Y:S02]  /*12280*/  @!P5 IMAD.IADD R4, R4, 0x1, -R2 ;  /* 0x000000010404d824 */ /* 0x000fe400078e0a02 */
[----:B------:R-:W-:Y:S02]  /*12290*/  IMAD.MOV R14, RZ, RZ, -R8 ;  /* 0x000000ffff0e7224 */ /* 0x000fe400078e0a08 */
[----:B------:R-:W-:Y:S01]  /*122a0*/  IMAD.MOV R9, RZ, RZ, -R9 ;  /* 0x000000ffff097224 */ /* 0x000fe200078e0a09 */
[C---:B------:R-:W-:Y:S01]  /*122b0*/  ISETP.GT.U32.AND P5, PT, R2.reuse, R4, PT ;  /* 0x000000040200720c */ /* 0x040fe20003fa4070 */
[C---:B------:R-:W-:Y:S02]  /*122c0*/  IMAD R10, R2.reuse, R14, R10 ;  /* 0x0000000e020a7224 */ /* 0x040fe400078e020a */
[----:B------:R-:W-:Y:S01]  /*122d0*/  IMAD R11, R2, R9, R11 ;  /* 0x00000009020b7224 */ /* 0x000fe200078e020b */
[----:B------:R-:W4:Y:S01]  /*122e0*/  LDL R14, [R1+0x27c] ;  /* 0x00027c00010e7983 */ /* 0x000f220000100800 */
[--C-:B------:R-:W-:Y:S01]  /*122f0*/  @!P3 IMAD.IADD R6, R6, 0x1, -R2.reuse ;  /* 0x000000010606b824 */ /* 0x100fe200078e0a02 */
[C---:B------:R-:W-:Y:S01]  /*12300*/  ISETP.GT.U32.AND P3, PT, R2.reuse, R10, PT ;  /* 0x0000000a0200720c */ /* 0x040fe20003f64070 */
[----:B------:R-:W-:Y:S01]  /*12310*/  @!P6 IMAD.IADD R13, R13, 0x1, -R2 ;  /* 0x000000010d0de824 */ /* 0x000fe200078e0a02 */
[----:B------:R-:W-:-:S02]  /*12320*/  ISETP.GT.U32.AND P6, PT, R2, R11, PT ;  /* 0x0000000b0200720c */ /* 0x000fc40003fc4070 */
[----:B------:R-:W-:-:S03]  /*12330*/  ISETP.GE.AND P2, PT, R16, RZ, PT ;  /* 0x000000ff1000720c */ /* 0x000fc60003f46270 */
[--C-:B------:R-:W-:Y:S01]  /*12340*/  @!P5 IMAD.IADD R4, R4, 0x1, -R2.reuse ;  /* 0x000000010404d824 */ /* 0x100fe200078e0a02 */
[----:B------:R-:W-:Y:S02]  /*12350*/  ISETP.GE.AND P5, PT, R17, RZ, PT ;  /* 0x000000ff1100720c */ /* 0x000fe40003fa6270 */
[----:B------:R-:W5:Y:S03]  /*12360*/  LDL R17, [R1+0x284] ;  /* 0x0002840001117983 */ /* 0x000f660000100800 */
[--C-:B------:R-:W-:Y:S02]  /*12370*/  @!P3 IMAD.IADD R10, R10, 0x1, -R2.reuse ;  /* 0x000000010a0ab824 */ /* 0x100fe400078e0a02 */
[----:B------:R-:W-:Y:S01]  /*12380*/  @!P6 IMAD.IADD R11, R11, 0x1, -R2 ;  /* 0x000000010b0be824 */ /* 0x000fe200078e0a02 */
[----:B---3--:R-:W-:Y:S02]  /*12390*/  IABS R16, R19 ;  /* 0x0000001300107213 */ /* 0x008fe40000000000 */
[----:B------:R-:W3:Y:S04]  /*123a0*/  LDL R19, [R1+0x288] ;  /* 0x0002880001137983 */ /* 0x000ee80000100800 */
[----:B------:R-:W-:Y:S04]  /*123b0*/  STL [R1+0x5360], R10 ;  /* 0x0053600a01007387 */ /* 0x000fe80000100800 */
[----:B------:R0:W-:Y:S04]  /*123c0*/  STL [R1+0x535c], R11 ;  /* 0x00535c0b01007387 */ /* 0x0001e80000100800 */
[----:B0-----:R-:W3:Y:S01]  /*123d0*/  LDL.LU R11, [R1+0x670] ;  /* 0x00067000010b7983 */ /* 0x001ee20000300800 */
[----:B------:R-:W-:-:S04]  /*123e0*/  IMAD.HI.U32 R8, R0, R7, RZ ;  /* 0x0000000700087227 */ /* 0x000fc800078e00ff */
[----:B------:R-:W-:Y:S02]  /*123f0*/  IMAD.MOV R8, RZ, RZ, -R8 ;  /* 0x000000ffff087224 */ /* 0x000fe400078e0a08 */
[----:B------:R-:W-:-:S04]  /*12400*/  IMAD.HI.U32 R9, R0, R16, RZ ;  /* 0x0000001000097227 */ /* 0x000fc800078e00ff */
[----:B------:R-:W-:Y:S02]  /*12410*/  IMAD R7, R2, R8, R7 ;  /* 0x0000000802077224 */ /* 0x000fe400078e0207 */
[----:B------:R-:W-:-:S04]  /*12420*/  IMAD.MOV R9, RZ, RZ, -R9 ;  /* 0x000000ffff097224 */ /* 0x000fc800078e0a09 */
[----:B------:R-:W-:Y:S01]  /*12430*/  IMAD R16, R2, R9, R16 ;  /* 0x0000000902107224 */ /* 0x000fe200078e0210 */
[----:B----4-:R-:W-:Y:S02]  /*12440*/  IABS R8, R14 ;  /* 0x0000000e00087213 */ /* 0x010fe40000000000 */
[----:B--2---:R-:W-:Y:S02]  /*12450*/  IABS R14, R15 ;  /* 0x0000000f000e7213 */ /* 0x004fe40000000000 */
[----:B-----5:R-:W-:Y:S01]  /*12460*/  IABS R15, R17 ;  /* 0x00000011000f7213 */ /* 0x020fe20000000000 */
[----:B------:R-:W-:-:S04]  /*12470*/  IMAD.HI.U32 R17, R0, R8, RZ ;  /* 0x0000000800117227 */ /* 0x000fc800078e00ff */
[----:B------:R-:W-:-:S04]  /*12480*/  IMAD.MOV R17, RZ, RZ, -R17 ;  /* 0x000000ffff117224 */ /* 0x000fc800078e0a11 */
[----:B------:R-:W-:Y:S02]  /*12490*/  IMAD R8, R2, R17, R8 ;  /* 0x0000001102087224 */ /* 0x000fe400078e0208 */
[----:B------:R-:W2:Y:S01]  /*124a0*/  LDL.LU R17, [R1+0xa64] ;  /* 0x000a640001117983 */ /* 0x000ea20000300800 */
[----:B---3--:R-:W-:Y:S01]  /*124b0*/  IABS R9, R19 ;  /* 0x0000001300097213 */ /* 0x008fe20000000000 */
[----:B------:R-:W-:-:S04]  /*124c0*/  IMAD.HI.U32 R19, R0, R14, RZ ;  /* 0x0000000e00137227 */ /* 0x000fc800078e00ff */
[----:B------:R-:W-:-:S04]  /*124d0*/  IMAD.MOV R19, RZ, RZ, -R19 ;  /* 0x000000ffff137224 */ /* 0x000fc800078e0a13 */
[----:B------:R-:W-:Y:S02]  /*124e0*/  IMAD R14, R2, R19, R14 ;  /* 0x00000013020e7224 */ /* 0x000fe400078e020e */
[----:B------:R-:W-:Y:S02]  /*124f0*/  IMAD.MOV.U32 R19, RZ, RZ, R11 ;  /* 0x000000ffff137224 */ /* 0x000fe400078e000b */
[----:B------:R-:W-:Y:S02]  /*12500*/  IMAD.MOV.U32 R11, RZ, RZ, R12 ;  /* 0x000000ffff0b7224 */ /* 0x000fe400078e000c */
[----:B------:R-:W3:Y:S01]  /*12510*/  LDL R12, [R1+0x290] ;  /* 0x00029000010c7983 */ /* 0x000ee20000100800 */
[----:B------:R-:W-:Y:S02]  /*12520*/  IMAD.MOV.U32 R10, RZ, RZ, R18 ;  /* 0x000000ffff0a7224 */ /* 0x000fe400078e0012 */
[----:B------:R-:W-:-:S04]  /*12530*/  IMAD.HI.U32 R18, R0, R15, RZ ;  /* 0x0000000f00127227 */ /* 0x000fc800078e00ff */
[----:B------:R-:W-:Y:S02]  /*12540*/  IMAD.MOV R18, RZ, RZ, -R18 ;  /* 0x000000ffff127224 */ /* 0x000fe400078e0a12 */
[----:B------:R-:W-:Y:S02]  /*12550*/  @!P4 IMAD.MOV R11, RZ, RZ, -R11 ;  /* 0x000000ffff0bc224 */ /* 0x000fe400078e0a0b */
[C---:B------:R-:W-:Y:S02]  /*12560*/  IMAD R15, R2.reuse, R18, R15 ;  /* 0x00000012020f7224 */ /* 0x040fe400078e020f */
[----:B------:R-:W-:Y:S01]  /*12570*/  IMAD.MOV.U32 R18, RZ, RZ, R10 ;  /* 0x000000ffff127224 */ /* 0x000fe200078e000a */
[----:B------:R-:W-:Y:S01]  /*12580*/  ISETP.GT.U32.AND P4, PT, R2, R13, PT ;  /* 0x0000000d0200720c */ /* 0x000fe20003f84070 */
[----:B------:R-:W-:Y:S02]  /*12590*/  IMAD.MOV.U32 R10, RZ, RZ, R4 ;  /* 0x000000ffff0a7224 */ /* 0x000fe400078e0004 */
[----:B------:R-:W4:Y:S04]  /*125a0*/  LDL R4, [R1+0x28c] ;  /* 0x00028c0001047983 */ /* 0x000f280000100800 */
[----:B------:R0:W-:Y:S01]  /*125b0*/  STL [R1+0x604], R11 ;  /* 0x0006040b01007387 */ /* 0x0001e20000100800 */
[----:B------:R-:W-:-:S02]  /*125c0*/  @!P1 IMAD.MOV R10, RZ, RZ, -R10 ;  /* 0x000000ffff0a9224 */ /* 0x000fc400078e0a0a */
[----:B0-----:R-:W-:Y:S02]  /*125d0*/  IMAD.MOV.U32 R11, RZ, RZ, R3 ;  /* 0x000000ffff0b7224 */ /* 0x001fe400078e0003 */
[----:B------:R-:W-:Y:S02]  /*125e0*/  IMAD.MOV.U32 R3, RZ, RZ, R6 ;  /* 0x000000ffff037224 */ /* 0x000fe400078e0006 */
[----:B------:R-:W-:Y:S01]  /*125f0*/  @!P0 IMAD.MOV R11, RZ, RZ, -R11 ;  /* 0x000000ffff0b8224 */ /* 0x000fe200078e0a0b */
[----:B------:R-:W5:Y:S01]  /*12600*/  LDL.LU R6, [R1+0x3f0] ;  /* 0x0003f00001067983 */ /* 0x000f620000300800 */
[----:B------:R-:W-:-:S03]  /*12610*/  @!P2 IMAD.MOV R3, RZ, RZ, -R3 ;  /* 0x000000ffff03a224 */ /* 0x000fc600078e0a03 */
[----:B------:R0:W-:Y:S01]  /*12620*/  STL [R1+0x600], R10 ;  /* 0x0006000a01007387 */ /* 0x0001e20000100800 */
[----:B------:R-:W-:-:S03]  /*12630*/  @!P4 IMAD.IADD R13, R13, 0x1, -R2 ;  /* 0x000000010d0dc824 */ /* 0x000fc600078e0a02 */
[----:B0-----:R-:W2:Y:S04]  /*12640*/  LDL.LU R10, [R1+0x5360] ;  /* 0x00536000010a7983 */ /* 0x001ea80000300800 */
[----:B------:R0:W-:Y:S04]  /*12650*/  STL [R1+0x5fc], R11 ;  /* 0x0005fc0b01007387 */ /* 0x0001e80000100800 */
[----:B0-----:R-:W4:Y:S04]  /*12660*/  LDL.LU R11, [R1+0x535c] ;  /* 0x00535c00010b7983 */ /* 0x001f280000300800 */
[----:B------:R3:W-:Y:S02]  /*12670*/  STL [R1+0x5f8], R3 ;  /* 0x0005f80301007387 */ /* 0x0007e40000100800 */
[----:B---3--:R-:W-:-:S02]  /*12680*/  IABS R3, R12 ;  /* 0x0000000c00037213 */ /* 0x008fc40000000000 */
[----:B------:R-:W3:Y:S04]  /*12690*/  LDL.LU R12, [R1+0x270] ;  /* 0x00027000010c7983 */ /* 0x000ee80000300800 */
[----:B------:R0:W-:Y:S04]  /*126a0*/  STL [R1+0x5358], R25 ;  /* 0x0053581901007387 */ /* 0x0001e80000100800 */
[----:B0-----:R-:W3:Y:S04]  /*126b0*/  LDL.LU R25, [R1+0x274] ;  /* 0x0002740001197983 */ /* 0x001ee80000300800 */
[----:B------:R0:W-:Y:S04]  /*126c0*/  STL [R1+0x5350], R13 ;  /* 0x0053500d01007387 */ /* 0x0001e80000100800 */
[----:B0-----:R-:W3:Y:S01]  /*126d0*/  LDL.LU R13, [R1+0x27c] ;  /* 0x00027c00010d7983 */ /* 0x001ee20000300800 */
[----:B------:R-:W-:-:S02]  /*126e0*/  ISETP.GT.U32.AND P3, PT, R2, R7, PT ;  /* 0x000000070200720c */ /* 0x000fc40003f64070 */
[----:B------:R-:W-:-:S11]  /*126f0*/  ISETP.GT.U32.AND P4, PT, R2, R8, PT ;  /* 0x000000080200720c */ /* 0x000fd60003f84070 */
[----:B------:R-:W-:Y:S01]  /*12700*/  @!P3 IMAD.IADD R7, R7, 0x1, -R2 ;  /* 0x000000010707b824 */ /* 0x000fe200078e0a02 */
[C---:B--2---:R-:W-:Y:S01]  /*12710*/  ISETP.GT.U32.AND P1, PT, R2.reuse, R10, PT ;  /* 0x0000000a0200720c */ /* 0x044fe20003f24070 */
[----:B---3--:R0:W-:Y:S04]  /*12720*/  STL [R1+0x5354], R13 ;  /* 0x0053540d01007387 */ /* 0x0081e80000100800 */
[----:B0-----:R-:W2:Y:S01]  /*12730*/  LDL.LU R13, [R1+0x278] ;  /* 0x00027800010d7983 */ /* 0x001ea20000300800 */
[----:B------:R-:W-:-:S07]  /*12740*/  ISETP.GT.U32.AND P2, PT, R2, R7, PT ;  /* 0x000000070200720c */ /* 0x000fce0003f44070 */
[----:B------:R-:W-:Y:S01]  /*12750*/  @!P1 IMAD.IADD R10, R10, 0x1, -R2 ;  /* 0x000000010a0a9824 */ /* 0x000fe200078e0a02 */
[----:B------:R-:W-:Y:S02]  /*12760*/  ISETP.GT.U32.AND P1, PT, R2, R14, PT ;  /* 0x0000000e0200720c */ /* 0x000fe40003f24070 */
[----:B------:R-:W-:Y:S01]  /*12770*/  ISETP.GE.AND P3, PT, R20, RZ, PT ;  /* 0x000000ff1400720c */ /* 0x000fe20003f66270 */
[----:B------:R-:W-:Y:S01]  /*12780*/  IMAD.HI.U32 R20, R0, R9, RZ ;  /* 0x0000000900147227 */ /* 0x000fe200078e00ff */
[----:B----4-:R-:W-:-:S03]  /*12790*/  IABS R4, R4 ;  /* 0x0000000400047213 */ /* 0x010fc60000000000 */
[----:B------:R-:W-:Y:S01]  /*127a0*/  IMAD.MOV R20, RZ, RZ, -R20 ;  /* 0x000000ffff147224 */ /* 0x000fe200078e0a14 */
[----:B------:R0:W-:Y:S01]  /*127b0*/  STL [R1+0x5348], R0 ;  /* 0x0053480001007387 */ /* 0x0001e20000100800 */
[--C-:B------:R-:W-:Y:S02]  /*127c0*/  @!P4 IMAD.IADD R8, R8, 0x1, -R2.reuse ;  /* 0x000000010808c824 */ /* 0x100fe400078e0a02 */
[----:B------:R-:W-:Y:S02]  /*127d0*/  IMAD R9, R2, R20, R9 ;  /* 0x0000001402097224 */ /* 0x000fe400078e0209 */
[----:B------:R-:W-:Y:S01]  /*127e0*/  @!P2 IMAD.IADD R7, R7, 0x1, -R2 ;  /* 0x000000010707a824 */ /* 0x000fe200078e0a02 */
[----:B------:R-:W-:Y:S01]  /*127f0*/  ISETP.GE.AND P2, PT, R12, RZ, PT ;  /* 0x000000ff0c00720c */ /* 0x000fe20003f46270 */
[----:B-----5:R-:W-:Y:S01]  /*12800*/  IMAD.MOV.U32 R20, RZ, RZ, R6 ;  /* 0x000000ffff147224 */ /* 0x020fe200078e0006 */
[----:B------:R-:W-:Y:S01]  /*12810*/  ISETP.GE.AND P4, PT, R25, RZ, PT ;  /* 0x000000ff1900720c */ /* 0x000fe20003f86270 */
[----:B------:R-:W-:-:S04]  /*12820*/  IMAD.HI.U32 R6, R0, R4, RZ ;  /* 0x0000000400067227 */ /* 0x000fc800078e00ff */
[----:B------:R-:W-:Y:S02]  /*12830*/  IMAD.HI.U32 R12, R0, R3, RZ ;  /* 0x00000003000c7227 */ /* 0x000fe400078e00ff */
[----:B0-----:R-:W3:Y:S02]  /*12840*/  LDL.LU R0, [R1+0x298] ;  /* 0x0002980001007983 */ /* 0x001ee40000300800 */
[----:B------:R-:W-:Y:S02]  /*12850*/  @!P1 IMAD.IADD R14, R14, 0x1, -R2 ;  /* 0x000000010e0e9824 */ /* 0x000fe400078e0a02 */
[----:B------:R-:W4:Y:S01]  /*12860*/  LDL.LU R25, [R1+0x5358] ;  /* 0x0053580001197983 */ /* 0x000f220000300800 */
[----:B--2---:R-:W-:-:S03]  /*12870*/  ISETP.GE.AND P1, PT, R13, RZ, PT ;  /* 0x000000ff0d00720c */ /* 0x004fc60003f26270 */
[----:B------:R-:W2:Y:S01]  /*12880*/  LDL.LU R13, [R1+0x5354] ;  /* 0x00535400010d7983 */ /* 0x000ea20000300800 */
[----:B------:R-:W-:Y:S01]  /*12890*/  ISETP.GT.U32.AND P0, PT, R2, R11, PT ;  /* 0x0000000b0200720c */ /* 0x000fe20003f04070 */
[----:B------:R-:W-:-:S12]  /*128a0*/  IMAD.MOV R6, RZ, RZ, -R6 ;  /* 0x000000ffff067224 */ /* 0x000fd800078e0a06 */
[----:B------:R-:W-:Y:S01]  /*128b0*/  @!P0 IMAD.IADD R11, R11, 0x1, -R2 ;  /* 0x000000010b0b8824 */ /* 0x000fe200078e0a02 */
[C---:B------:R-:W-:Y:S01]  /*128c0*/  ISETP.GT.U32.AND P0, PT, R2.reuse, R15, PT ;  /* 0x0000000f0200720c */ /* 0x040fe20003f04070 */
[----:B------:R-:W-:Y:S02]  /*128d0*/  IMAD.MOV R12, RZ, RZ, -R12 ;  /* 0x000000ffff0c7224 */ /* 0x000fe400078e0a0c */
[C---:B------:R-:W-:Y:S02]  /*128e0*/  IMAD R4, R2.reuse, R6, R4 ;  /* 0x0000000602047224 */ /* 0x040fe400078e0204 */
[----:B------:R-:W-:-:S08]  /*128f0*/  IMAD R3, R2, R12, R3 ;  /* 0x0000000c02037224 */ /* 0x000fd000078e0203 */
[----:B------:R-:W-:Y:S01]  /*12900*/  @!P0 IMAD.IADD R15, R15, 0x1, -R2 ;  /* 0x000000010f0f8824 */ /* 0x000fe200078e0a02 */
[----:B--2---:R-:W-:Y:S02]  /*12910*/  ISETP.GE.AND P0, PT, R13, RZ, PT ;  /* 0x000000ff0d00720c */ /* 0x004fe40003f06270 */
[----:B------:R-:W2:Y:S04]  /*12920*/  LDL.LU R13, [R1+0x5350] ;  /* 0x00535000010d7983 */ /* 0x000ea80000300800 */
[----:B------:R-:W-:Y:S04]  /*12930*/  STL [R1+0x534c], R4 ;  /* 0x00534c0401007387 */ /* 0x000fe80000100800 */
[----:B------:R-:W5:Y:S01]  /*12940*/  LDL.LU R12, [R1+0x294] ;  /* 0x00029400010c7983 */ /* 0x000f620000300800 */
[----:B------:R-:W-:-:S02]  /*12950*/  @!P2 IMAD.MOV R11, RZ, RZ, -R11 ;  /* 0x000000ffff0ba224 */ /* 0x000fc400078e0a0b */
[----:B------:R-:W-:Y:S01]  /*12960*/  @!P3 IMAD.MOV R10, RZ, RZ, -R10 ;  /* 0x000000ffff0ab224 */ /* 0x000fe200078e0a0a */
[----:B------:R-:W-:-:S13]  /*12970*/  ISETP.GT.U32.AND P6, PT, R2, R16, PT ;  /* 0x000000100200720c */ /* 0x000fda0003fc4070 */
[----:B------:R-:W-:-:S05]  /*12980*/  @!P6 IMAD.IADD R16, R16, 0x1, -R2 ;  /* 0x000000011010e824 */ /* 0x000fca00078e0a02 */
[----:B------:R-:W-:Y:S01]  /*12990*/  ISETP.GT.U32.AND P6, PT, R2, R16, PT ;  /* 0x000000100200720c */ /* 0x000fe20003fc4070 */
[----:B--2---:R-:W-:Y:S01]  /*129a0*/  @!P5 IMAD.MOV R13, RZ, RZ, -R13 ;  /* 0x000000ffff0dd224 */ /* 0x004fe200078e0a0d */
[----:B-----5:R0:W-:Y:S01]  /*129b0*/  STL [R1+0x5344], R12 ;  /* 0x0053440c01007387 */ /* 0x0201e20000100800 */
[----:B------:R-:W-:-:S03]  /*129c0*/  IABS R6, R12 ;  /* 0x0000000c00067213 */ /* 0x000fc60000000000 */
[----:B------:R-:W-:Y:S04]  /*129d0*/  STL [R1+0x5f4], R13 ;  /* 0x0005f40d01007387 */ /* 0x000fe80000100800 */
[----:B------:R-:W-:Y:S04]  /*129e0*/  STL [R1+0x5ec], R11 ;  /* 0x0005ec0b01007387 */ /* 0x000fe80000100800 */
[----:B------:R1:W-:Y:S04]  /*129f0*/  STL [R1+0x5f0], R10 ;  /* 0x0005f00a01007387 */ /* 0x0003e80000100800 */
[----:B0-----:R-:W2:Y:S01]  /*12a00*/  LDL.LU R12, [R1+0x284] ;  /* 0x00028400010c7983 */ /* 0x001ea20000300800 */
[----:B------:R-:W-:-:S02]  /*12a10*/  IMAD.MOV.U32 R4, RZ, RZ, R7 ;  /* 0x000000ffff047224 */ /* 0x000fc400078e0007 */
[----:B------:R-:W-:Y:S02]  /*12a20*/  @!P6 IMAD.IADD R16, R16, 0x1, -R2 ;  /* 0x000000011010e824 */ /* 0x000fe400078e0a02 */
[----:B------:R-:W-:Y:S01]  /*12a30*/  @!P4 IMAD.MOV R4, RZ, RZ, -R4 ;  /* 0x000000ffff04c224 */ /* 0x000fe200078e0a04 */
[----:B-1----:R-:W5:Y:S01]  /*12a40*/  LDL.LU R10, [R1+0x28c] ;  /* 0x00028c00010a7983 */ /* 0x002f620000300800 */
[----:B---3--:R-:W-:Y:S02]  /*12a50*/  IMAD.MOV.U32 R11, RZ, RZ, R0 ;  /* 0x000000ffff0b7224 */ /* 0x008fe400078e0000 */
[----:B------:R-:W-:Y:S01]  /*12a60*/  IMAD.MOV.U32 R0, RZ, RZ, R16 ;  /* 0x000000ffff007224 */ /* 0x000fe200078e0010 */
[----:B------:R-:W3:Y:S04]  /*12a70*/  LDL.LU R13, [R1+0x290] ;  /* 0x00029000010d7983 */ /* 0x000ee80000300800 */
[----:B------:R-:W3:Y:S04]  /*12a80*/  LDL.LU R7, [R1+0x280] ;  /* 0x0002800001077983 */ /* 0x000ee80000300800 */
[----:B------:R-:W3:Y:S04]  /*12a90*/  LDL.LU R16, [R1+0x288] ;  /* 0x0002880001107983 */ /* 0x000ee80000300800 */
[----:B------:R0:W-:Y:S04]  /*12aa0*/  STL [R1+0x5e8], R4 ;  /* 0x0005e80401007387 */ /* 0x0001e80000100800 */
[----:B0-----:R-:W3:Y:S01]  /*12ab0*/  LDL.LU R4, [R1+0x534c] ;  /* 0x00534c0001047983 */ /* 0x001ee20000300800 */
[----:B------:R-:W-:Y:S01]  /*12ac0*/  ISETP.GT.U32.AND P3, PT, R2, R14, PT ;  /* 0x0000000e0200720c */ /* 0x000fe20003f64070 */
[----:B------:R-:W-:-:S05]  /*12ad0*/  @!P1 IMAD.MOV R0, RZ, RZ, -R0 ;  /* 0x000000ffff009224 */ /* 0x000fca00078e0a00 */
[----:B------:R0:W-:Y:S07]  /*12ae0*/  STL [R1+0x5e4], R0 ;  /* 0x0005e40001007387 */ /* 0x0001ee0000100800 */
[----:B------:R-:W-:Y:S01]  /*12af0*/  @!P3 IMAD.IADD R14, R14, 0x1, -R2 ;  /* 0x000000010e0eb824 */ /* 0x000fe200078e0a02 */
[----:B0-----:R-:W4:Y:S01]  /*12b00*/  LDL.LU R0, [R1+0x5348] ;  /* 0x0053480001007983 */ /* 0x001f220000300800 */
[----:B------:R-:W-:Y:S02]  /*12b10*/  ISETP.GT.U32.AND P6, PT, R2, R9, PT ;  /* 0x000000090200720c */ /* 0x000fe40003fc4070 */
[----:B--2---:R-:W-:-:S02]  /*12b20*/  ISETP.GE.AND P3, PT, R12, RZ, PT ;  /* 0x000000ff0c00720c */ /* 0x004fc40003f66270 */
[----:B------:R-:W2:Y:S09]  /*12b30*/  LDL.LU R12, [R1+0x5344] ;  /* 0x00534400010c7983 */ /* 0x000eb20000300800 */
[----:B------:R-:W-:Y:S01]  /*12b40*/  @!P6 IMAD.IADD R9, R9, 0x1, -R2 ;  /* 0x000000010909e824 */ /* 0x000fe200078e0a02 */
[----:B------:R-:W-:-:S04]  /*12b50*/  ISETP.GT.U32.AND P6, PT, R2, R8, PT ;  /* 0x000000080200720c */ /* 0x000fc80003fc4070 */
[C---:B------:R-:W-:Y:S02]  /*12b60*/  ISETP.GT.U32.AND P5, PT, R2.reuse, R9, PT ;  /* 0x000000090200720c */ /* 0x040fe40003fa4070 */
[----:B------:R-:W-:-:S07]  /*12b70*/  ISETP.GT.U32.AND P2, PT, R2, R15, PT ;  /* 0x0000000f0200720c */ /* 0x000fce0003f44070 */
[----:B------:R-:W-:-:S04]  /*12b80*/  @!P6 IMAD.IADD R8, R8, 0x1, -R2 ;  /* 0x000000010808e824 */ /* 0x000fc800078e0a02 */
[----:B------:R-:W-:Y:S02]  /*12b90*/  @!P0 IMAD.MOV R8, RZ, RZ, -R8 ;  /* 0x000000ffff088224 */ /* 0x000fe400078e0a08 */
[--C-:B------:R-:W-:Y:S01]  /*12ba0*/  @!P5 IMAD.IADD R9, R9, 0x1, -R2.reuse ;  /* 0x000000010909d824 */ /* 0x100fe200078e0a02 */
[----:B-----5:R-:W-:Y:S02]  /*12bb0*/  ISETP.GE.AND P5, PT, R10, RZ, PT ;  /* 0x000000ff0a00720c */ /* 0x020fe40003fa6270 */
[----:B------:R0:W-:Y:S01]  /*12bc0*/  STL [R1+0x5e0], R8 ;  /* 0x0005e00801007387 */ /* 0x0001e20000100800 */
[----:B---3--:R-:W-:Y:S02]  /*12bd0*/  ISETP.GT.U32.AND P4, PT, R2, R4, PT ;  /* 0x000000040200720c */ /* 0x008fe40003f84070 */
[----:B------:R-:W-:Y:S01]  /*12be0*/  IABS R10, R11 ;  /* 0x0000000b000a7213 */ /* 0x000fe20000000000 */
[----:B0-----:R-:W-:Y:S01]  /*12bf0*/  IMAD.MOV.U32 R8, RZ, RZ, R11 ;  /* 0x000000ffff087224 */ /* 0x001fe200078e000b */
[----:B------:R-:W-:Y:S01]  /*12c00*/  ISETP.GE.AND P1, PT, R7, RZ, PT ;  /* 0x000000ff0700720c */ /* 0x000fe20003f26270 */
[----:B------:R-:W3:Y:S01]  /*12c10*/  LDL.LU R11, [R1+0x2cc] ;  /* 0x0002cc00010b7983 */ /* 0x000ee20000300800 */
[----:B------:R-:W-:Y:S01]  /*12c20*/  @!P2 IMAD.IADD R15, R15, 0x1, -R2 ;  /* 0x000000010f0fa824 */ /* 0x000fe200078e0a02 */
[----:B------:R-:W-:-:S02]  /*12c30*/  ISETP.GE.AND P2, PT, R16, RZ, PT ;  /* 0x000000ff1000720c */ /* 0x000fc40003f46270 */
[----:B------:R-:W5:Y:S04]  /*12c40*/  LDL.LU R16, [R1+0x29c] ;  /* 0x00029c0001107983 */ /* 0x000f680000300800 */
[----:B------:R-:W-:Y:S01]  /*12c50*/  @!P4 IMAD.IADD R4, R4, 0x1, -R2 ;  /* 0x000000010404c824 */ /* 0x000fe200078e0a02 */
[----:B------:R-:W-:Y:S01]  /*12c60*/  ISETP.GE.AND P4, PT, R13, RZ, PT ;  /* 0x000000ff0d00720c */ /* 0x000fe20003f86270 */
[----:B------:R-:W-:-:S03]  /*12c70*/  IMAD.MOV.U32 R13, RZ, RZ, R14 ;  /* 0x000000ffff0d7224 */ /* 0x000fc600078e000e */
[----:B------:R-:W-:Y:S01]  /*12c80*/  ISETP.GT.U32.AND P0, PT, R2, R4, PT ;  /* 0x000000040200720c */ /* 0x000fe20003f04070 */
[----:B------:R-:W-:Y:S02]  /*12c90*/  @!P1 IMAD.MOV R13, RZ, RZ, -R13 ;  /* 0x000000ffff0d9224 */ /* 0x000fe400078e0a0d */
[----:B------:R-:W-:-:S03]  /*12ca0*/  IMAD.MOV.U32 R14, RZ, RZ, R15 ;  /* 0x000000ffff0e7224 */ /* 0x000fc600078e000f */
[----:B------:R0:W-:Y:S01]  /*12cb0*/  STL [R1+0x5dc], R13 ;  /* 0x0005dc0d01007387 */ /* 0x0001e20000100800 */
[----:B------:R-:W-:Y:S02]  /*12cc0*/  @!P3 IMAD.MOV R14, RZ, RZ, -R14 ;  /* 0x000000ffff0eb224 */ /* 0x000fe400078e0a0e */
[----:B------:R-:W-:Y:S01]  /*12cd0*/  @!P2 IMAD.MOV R9, RZ, RZ, -R9 ;  /* 0x000000ffff09a224 */ /* 0x000fe200078e0a09 */
[----:B0-----:R-:W5:Y:S03]  /*12ce0*/  LDL.LU R13, [R1+0x2d0] ;  /* 0x0002d000010d7983 */ /* 0x001f660000300800 */
[----:B------:R-:W-:Y:S01]  /*12cf0*/  @!P0 IMAD.IADD R4, R4, 0x1, -R2 ;  /* 0x0000000104048824 */ /* 0x000fe200078e0a02 */
[----:B--2---:R-:W-:Y:S02]  /*12d00*/  ISETP.GE.AND P3, PT, R12, RZ, PT ;  /* 0x000000ff0c00720c */ /* 0x004fe40003f66270 */
[----:B------:R-:W2:Y:S04]  /*12d10*/  LDL.LU R12, [R1+0x2d4] ;  /* 0x0002d400010c7983 */ /* 0x000ea80000300800 */
[----:B------:R-:W2:Y:S04]  /*12d20*/  LDL.LU R15, [R1+0x2a0] ;  /* 0x0002a000010f7983 */ /* 0x000ea80000300800 */
[----:B------:R-:W-:Y:S04]  /*12d30*/  STL [R1+0x5d8], R14 ;  /* 0x0005d80e01007387 */ /* 0x000fe80000100800 */
[----:B------:R0:W-:Y:S02]  /*12d40*/  STL [R1+0x5d4], R9 ;  /* 0x0005d40901007387 */ /* 0x0001e40000100800 */
[----:B0-----:R-:W-:-:S04]  /*12d50*/  IMAD.MOV.U32 R9, RZ, RZ, R4 ;  /* 0x000000ffff097224 */ /* 0x001fc800078e0004 */
[----:B------:R-:W-:-:S05]  /*12d60*/  @!P5 IMAD.MOV R9, RZ, RZ, -R9 ;  /* 0x000000ffff09d224 */ /* 0x000fca00078e0a09 */
[----:B------:R2:W-:Y:S04]  /*12d70*/  STL [R1+0x5d0], R9 ;  /* 0x0005d00901007387 */ /* 0x0005e80000100800 */
[----:B------:R-:W2:Y:S01]  /*12d80*/  LDL R14, [R1+0x2a4] ;  /* 0x0002a400010e7983 */ /* 0x000ea20000100800 */
[----:B------:R-:W-:Y:S01]  /*12d90*/  ISETP.GT.U32.AND P6, PT, R2, R3, PT ;  /* 0x000000030200720c */ /* 0x000fe20003fc4070 */
[----:B----4-:R-:W-:-:S04]  /*12da0*/  IMAD.HI.U32 R7, R0, R6, RZ ;  /* 0x0000000600077227 */ /* 0x010fc800078e00ff */
[----:B------:R-:W-:-:S04]  /*12db0*/  IMAD.MOV R7, RZ, RZ, -R7 ;  /* 0x000000ffff077224 */ /* 0x000fc800078e0a07 */
[----:B------:R-:W-:-:S04]  /*12dc0*/  IMAD R6, R2, R7, R6 ;  /* 0x0000000702067224 */ /* 0x000fc800078e0206 */
[----:B------:R-:W-:Y:S01]  /*12dd0*/  @!P6 IMAD.IADD R3, R3, 0x1, -R2 ;  /* 0x000000010303e824 */ /* 0x000fe200078e0a02 */
[----:B------:R-:W-:-:S04]  /*12de0*/  ISETP.GT.U32.AND P6, PT, R2, R6, PT ;  /* 0x000000060200720c */ /* 0x000fc80003fc4070 */
[----:B------:R-:W-:Y:S01]  /*12df0*/  ISETP.GT.U32.AND P1, PT, R2, R3, PT ;  /* 0x000000030200720c */ /* 0x000fe20003f24070 */
[----:B------:R-:W-:Y:S01]  /*12e00*/  IMAD.HI.U32 R7, R0, R10, RZ ;  /* 0x0000000a00077227 */ /* 0x000fe200078e00ff */
[----:B------:R-:W-:Y:S02]  /*12e10*/  ISETP.GE.AND P2, PT, R8, RZ, PT ;  /* 0x000000ff0800720c */ /* 0x000fe40003f46270 */
[----:B---3--:R-:W-:Y:S01]  /*12e20*/  IABS R8, R11 ;  /* 0x0000000b00087213 */ /* 0x008fe20000000000 */
[----:B------:R-:W-:-:S04]  /*12e30*/  IMAD.MOV R7, RZ, RZ, -R7 ;  /* 0x000000ffff077224 */ /* 0x000fc800078e0a07 */
[----:B------:R-:W-:Y:S02]  /*12e40*/  @!P6 IMAD.IADD R6, R6, 0x1, -R2 ;  /* 0x000000010606e824 */ /* 0x000fe400078e0a02 */
[C---:B------:R-:W-:Y:S02]  /*12e50*/  IMAD R7, R2.reuse, R7, R10 ;  /* 0x0000000702077224 */ /* 0x040fe400078e020a */
[----:B------:R-:W-:Y:S01]  /*12e60*/  @!P1 IMAD.IADD R3, R3, 0x1, -R2 ;  /* 0x0000000103039824 */ /* 0x000fe200078e0a02 */
[----:B------:R-:W-:Y:S01]  /*12e70*/  ISETP.GT.U32.AND P6, PT, R2, R6, PT ;  /* 0x000000060200720c */ /* 0x000fe20003fc4070 */
[----:B------:R-:W-:Y:S01]  /*12e80*/  IMAD.HI.U32 R10, R0, R8, RZ ;  /* 0x00000008000a7227 */ /* 0x000fe200078e00ff */
[----:B------:R-:W-:-:S03]  /*12e90*/  ISETP.GE.AND P0, PT, R11, RZ, PT ;  /* 0x000000ff0b00720c */ /* 0x000fc60003f06270 */
[----:B------:R-:W-:Y:S01]  /*12ea0*/  IMAD.MOV.U32 R11, RZ, RZ, R3 ;  /* 0x000000ffff0b7224 */ /* 0x000fe200078e0003 */
[----:B------:R-:W-:Y:S01]  /*12eb0*/  ISETP.GT.U32.AND P5, PT, R2, R7, PT ;  /* 0x000000070200720c */ /* 0x000fe20003fa4070 */
[----:B------:R-:W-:-:S04]  /*12ec0*/  IMAD.MOV R3, RZ, RZ, -R10 ;  /* 0x000000ffff037224 */ /* 0x000fc800078e0a0a */
[----:B------:R-:W-:Y:S02]  /*12ed0*/  IMAD R3, R2, R3, R8 ;  /* 0x0000000302037224 */ /* 0x000fe400078e0208 */
[----:B------:R-:W-:-:S03]  /*12ee0*/  @!P6 IMAD.IADD R6, R6, 0x1, -R2 ;  /* 0x000000010606e824 */ /* 0x000fc600078e0a02 */
[C---:B------:R-:W-:Y:S01]  /*12ef0*/  ISETP.GT.U32.AND P6, PT, R2.reuse, R3, PT ;  /* 0x000000030200720c */ /* 0x040fe20003fc4070 */
[----:B------:R-:W-:Y:S01]  /*12f00*/  @!P4 IMAD.MOV R11, RZ, RZ, -R11 ;  /* 0x000000ffff0bc224 */ /* 0x000fe200078e0a0b */
[----:B-----5:R-:W-:Y:S01]  /*12f10*/  IABS R4, R13 ;  /* 0x0000000d00047213 */ /* 0x020fe20000000000 */
[----:B------:R-:W-:Y:S01]  /*12f20*/  @!P5 IMAD.IADD R7, R7, 0x1, -R2 ;  /* 0x000000010707d824 */ /* 0x000fe200078e0a02 */
[----:B------:R-:W-:Y:S02]  /*12f30*/  ISETP.GE.AND P1, PT, R13, RZ, PT ;  /* 0x000000ff0d00720c */ /* 0x000fe40003f26270 */
[----:B------:R-:W-:Y:S01]  /*12f40*/  IABS R10, R16 ;  /* 0x00000010000a7213 */ /* 0x000fe20000000000 */
[----:B------:R0:W-:Y:S01]  /*12f50*/  STL [R1+0x5cc], R11 ;  /* 0x0005cc0b01007387 */ /* 0x0001e20000100800 */
[----:B------:R-:W-:Y:S01]  /*12f60*/  ISETP.GT.U32.AND P5, PT, R2, R7, PT ;  /* 0x000000070200720c */ /* 0x000fe20003fa4070 */
[----:B------:R-:W-:-:S04]  /*12f70*/  IMAD.HI.U32 R13, R0, R4, RZ ;  /* 0x00000004000d7227 */ /* 0x000fc800078e00ff */
[----:B------:R-:W-:Y:S02]  /*12f80*/  @!P6 IMAD.IADD R3, R3, 0x1, -R2 ;  /* 0x000000010303e824 */ /* 0x000fe400078e0a02 */
[----:B------:R-:W-:-:S03]  /*12f90*/  IMAD.MOV R13, RZ, RZ, -R13 ;  /* 0x000000ffff0d7224 */ /* 0x000fc600078e0a0d */
[C---:B------:R-:W-:Y:S01]  /*12fa0*/  ISETP.GT.U32.AND P6, PT, R2.reuse, R3, PT ;  /* 0x000000030200720c */ /* 0x040fe20003fc4070 */
[----:B------:R-:W-:Y:S02]  /*12fb0*/  IMAD R4, R2, R13, R4 ;  /* 0x0000000d02047224 */ /* 0x000fe400078e0204 */
[----:B------:R-:W-:-:S04]  /*12fc0*/  @!P5 IMAD.IADD R7, R7, 0x1, -R2 ;  /* 0x000000010707d824 */ /* 0x000fc800078e0a02 */
[----:B------:R-:W-:-:S06]  /*12fd0*/  @!P2 IMAD.MOV R7, RZ, RZ, -R7 ;  /* 0x000000ffff07a224 */ /* 0x000fcc00078e0a07 */
[----:B------:R-:W-:Y:S01]  /*12fe0*/  @!P6 IMAD.IADD R3, R3, 0x1, -R2 ;  /* 0x000000010303e824 */ /* 0x000fe200078e0a02 */
[----:B------:R-:W-:Y:S02]  /*12ff0*/  ISETP.GE.AND P6, PT, R16, RZ, PT ;  /* 0x000000ff1000720c */ /* 0x000fe40003fc6270 */
[----:B--2---:R-:W-:-:S05]  /*13000*/  IABS R9, R12 ;  /* 0x0000000c00097213 */ /* 0x004fca0000000000 */
[----:B------:R-:W-:-:S04]  /*13010*/  IMAD.MOV.U32 R8, RZ, RZ, R9 ;  /* 0x000000ffff087224 */ /* 0x000fc800078e0009 */
[----:B0-----:R-:W-:Y:S01]  /*13020*/  IMAD.HI.U32 R11, R0, R8, RZ ;  /* 0x00000008000b7227 */ /* 0x001fe200078e00ff */
[----:B------:R-:W-:-:S03]  /*13030*/  ISETP.GE.AND P4, PT, R12, RZ, PT ;  /* 0x000000ff0c00720c */ /* 0x000fc60003f86270 */
[----:B------:R-:W-:Y:S01]  /*13040*/  IMAD.MOV.U32 R9, RZ, RZ, R10 ;  /* 0x000000ffff097224 */ /* 0x000fe200078e000a */
[----:B------:R-:W-:Y:S01]  /*13050*/  IABS R10, R15 ;  /* 0x0000000f000a7213 */ /* 0x000fe20000000000 */
[----:B------:R-:W-:Y:S02]  /*13060*/  IMAD.MOV R11, RZ, RZ, -R11 ;  /* 0x000000ffff0b7224 */ /* 0x000fe400078e0a0b */
[----:B------:R-:W-:-:S04]  /*13070*/  IMAD.HI.U32 R12, R0, R9, RZ ;  /* 0x00000009000c7227 */ /* 0x000fc800078e00ff */
[----:B------:R-:W-:Y:S02]  /*13080*/  IMAD R8, R2, R11, R8 ;  /* 0x0000000b02087224 */ /* 0x000fe400078e0208 */
[----:B------:R-:W-:Y:S02]  /*13090*/  IMAD.MOV.U32 R11, RZ, RZ, R6 ;  /* 0x000000ffff0b7224 */ /* 0x000fe400078e0006 */
[----:B------:R-:W-:Y:S02]  /*130a0*/  IMAD.MOV R12, RZ, RZ, -R12 ;  /* 0x000000ffff0c7224 */ /* 0x000fe400078e0a0c */
[----:B------:R-:W-:Y:S01]  /*130b0*/  @!P3 IMAD.MOV R11, RZ, RZ, -R11 ;  /* 0x000000ffff0bb224 */ /* 0x000fe200078e0a0b */
[----:B------:R-:W-:Y:S01]  /*130c0*/  IABS R13, R14 ;  /* 0x0000000e000d7213 */ /* 0x000fe20000000000 */
[----:B------:R-:W-:-:S04]  /*130d0*/  IMAD.HI.U32 R14, R0, R10, RZ ;  /* 0x0000000a000e7227 */ /* 0x000fc800078e00ff */
[----:B------:R-:W-:Y:S02]  /*130e0*/  IMAD.MOV R14, RZ, RZ, -R14 ;  /* 0x000000ffff0e7224 */ /* 0x000fe400078e0a0e */
[C---:B------:R-:W-:Y:S02]  /*130f0*/  IMAD R9, R2.reuse, R12, R9 ;  /* 0x0000000c02097224 */ /* 0x040fe400078e0209 */
[----:B------:R-:W2:Y:S01]  /*13100*/  LDL R12, [R1+0x2ac] ;  /* 0x0002ac00010c7983 */ /* 0x000ea20000100800 */
[----:B------:R-:W-:-:S03]  /*13110*/  IMAD R10, R2, R14, R10 ;  /* 0x0000000e020a7224 */ /* 0x000fc600078e020a */
[----:B------:R0:W-:Y:S04]  /*13120*/  STL [R1+0x5c8], R11 ;  /* 0x0005c80b01007387 */ /* 0x0001e80000100800 */
[----:B------:R-:W3:Y:S04]  /*13130*/  LDL R14, [R1+0x2b4] ;  /* 0x0002b400010e7983 */ /* 0x000ee80000100800 */
[----:B0-----:R-:W4:Y:S04]  /*13140*/  LDL R11, [R1+0x2b0] ;  /* 0x0002b000010b7983 */ /* 0x001f280000100800 */
[----:B------:R-:W-:Y:S04]  /*13150*/  STL [R1+0x5c4], R7 ;  /* 0x0005c40701007387 */ /* 0x000fe80000100800 */
[----:B------:R-:W5:Y:S01]  /*13160*/  LDL.LU R16, [R1+0x2b8] ;  /* 0x0002b80001107983 */ /* 0x000f620000300800 */
[----:B------:R-:W-:-:S03]  /*13170*/  IMAD.HI.U32 R6, R0, R13, RZ ;  /* 0x0000000d00067227 */ /* 0x000fc600078e00ff */
[----:B-----5:R0:W-:Y:S04]  /*13180*/  STL [R1+0x533c], R16 ;  /* 0x00533c1001007387 */ /* 0x0201e80000100800 */
[----:B0-----:R-:W5:Y:S01]  /*13190*/  LDL.LU R16, [R1+0x2a8] ;  /* 0x0002a80001107983 */ /* 0x001f620000300800 */
[----:B------:R-:W-:-:S04]  /*131a0*/  IMAD.MOV R6, RZ, RZ, -R6 ;  /* 0x000000ffff067224 */ /* 0x000fc800078e0a06 */
[C---:B------:R-:W-:Y:S01]  /*131b0*/  IMAD R13, R2.reuse, R6, R13 ;  /* 0x00000006020d7224 */ /* 0x040fe200078e020d */
[----:B------:R-:W-:-:S13]  /*131c0*/  ISETP.GT.U32.AND P5, PT, R2, R4, PT ;  /* 0x000000040200720c */ /* 0x000fda0003fa4070 */
[----:B------:R-:W-:Y:S01]  /*131d0*/  @!P5 IMAD.IADD R4, R4, 0x1, -R2 ;  /* 0x000000010404d824 */ /* 0x000fe200078e0a02 */
[----:B------:R-:W-:Y:S02]  /*131e0*/  ISETP.GT.U32.AND P5, PT, R2, R10, PT ;  /* 0x0000000a0200720c */ /* 0x000fe40003fa4070 */
[----:B-----5:R-:W-:Y:S01]  /*131f0*/  IABS R6, R16 ;  /* 0x0000001000067213 */ /* 0x020fe20000000000 */
[----:B------:R0:W-:Y:S04]  /*13200*/  STL [R1+0x5340], R16 ;  /* 0x0053401001007387 */ /* 0x0001e80000100800 */
[----:B0-----:R-:W5:Y:S01]  /*13210*/  LDL.LU R16, [R1+0x2a4] ;  /* 0x0002a40001107983 */ /* 0x001f620000300800 */
[----:B---3--:R-:W-:Y:S01]  /*13220*/  IABS R7, R14 ;  /* 0x0000000e00077213 */ /* 0x008fe20000000000 */
[----:B------:R-:W-:-:S04]  /*13230*/  IMAD.MOV.U32 R14, RZ, RZ, R3 ;  /* 0x000000ffff0e7224 */ /* 0x000fc800078e0003 */
[----:B------:R-:W-:Y:S02]  /*13240*/  @!P5 IMAD.IADD R10, R10, 0x1, -R2 ;  /* 0x000000010a0ad824 */ /* 0x000fe400078e0a02 */
[----:B------:R-:W-:-:S03]  /*13250*/  @!P0 IMAD.MOV R14, RZ, RZ, -R14 ;  /* 0x000000ffff0e8224 */ /* 0x000fc600078e0a0e */
[----:B------:R-:W-:Y:S02]  /*13260*/  ISETP.GT.U32.AND P0, PT, R2, R10, PT ;  /* 0x0000000a0200720c */ /* 0x000fe40003f04070 */
[----:B------:R0:W-:Y:S11]  /*13270*/  STL [R1+0x5c0], R14 ;  /* 0x0005c00e01007387 */ /* 0x0001f60000100800 */
[----:B------:R-:W-:Y:S01]  /*13280*/  @!P0 IMAD.IADD R10, R10, 0x1, -R2 ;  /* 0x000000010a0a8824 */ /* 0x000fe200078e0a02 */
[----:B------:R-:W-:-:S02]  /*13290*/  ISETP.GT.U32.AND P3, PT, R2, R8, PT ;  /* 0x000000080200720c */ /* 0x000fc40003f64070 */
[----:B-----5:R-:W-:Y:S02]  /*132a0*/  ISETP.GE.AND P0, PT, R16, RZ, PT ;  /* 0x000000ff1000720c */ /* 0x020fe40003f06270 */
[----:B------:R-:W3:Y:S09]  /*132b0*/  LDL.LU R16, [R1+0x5340] ;  /* 0x0053400001107983 */ /* 0x000ef20000300800 */
[----:B------:R-:W-:Y:S01]  /*132c0*/  @!P3 IMAD.IADD R8, R8, 0x1, -R2 ;  /* 0x000000010808b824 */ /* 0x000fe200078e0a02 */
[----:B------:R-:W-:-:S02]  /*132d0*/  ISETP.GT.U32.AND P3, PT, R2, R4, PT ;  /* 0x000000040200720c */ /* 0x000fc40003f64070 */
[----:B--2---:R-:W-:-:S05]  /*132e0*/  IABS R12, R12 ;  /* 0x0000000c000c7213 */ /* 0x004fca0000000000 */
[----:B------:R-:W-:Y:S02]  /*132f0*/  IMAD.MOV.U32 R3, RZ, RZ, R12 ;  /* 0x000000ffff037224 */ /* 0x000fe400078e000c */
[----:B------:R-:W-:-:S04]  /*13300*/  IMAD.HI.U32 R12, R0, R6, RZ ;  /* 0x00000006000c7227 */ /* 0x000fc800078e00ff */
[----:B------:R-:W-:Y:S01]  /*13310*/  @!P3 IMAD.IADD R4, R4, 0x1, -R2 ;  /* 0x000000010404b824 */ /* 0x000fe200078e0a02 */
[----:B------:R-:W-:Y:S01]  /*13320*/  ISETP.GT.U32.AND P3, PT, R2, R13, PT ;  /* 0x0000000d0200720c */ /* 0x000fe20003f64070 */
[----:B------:R-:W-:-:S04]  /*13330*/  IMAD.MOV R12, RZ, RZ, -R12 ;  /* 0x000000ffff0c7224 */ /* 0x000fc800078e0a0c */
[----:B------:R-:W-:Y:S02]  /*13340*/  IMAD R6, R2, R12, R6 ;  /* 0x0000000c02067224 */ /* 0x000fe400078e0206 */
[----:B------:R-:W-:-:S04]  /*13350*/  IMAD.HI.U32 R12, R0, R3, RZ ;  /* 0x00000003000c7227 */ /* 0x000fc800078e00ff */
[----:B------:R-:W-:Y:S02]  /*13360*/  IMAD.MOV R12, RZ, RZ, -R12 ;  /* 0x000000ffff0c7224 */ /* 0x000fe400078e0a0c */
[----:B------:R-:W-:Y:S02]  /*13370*/  @!P3 IMAD.IADD R13, R13, 0x1, -R2 ;  /* 0x000000010d0db824 */ /* 0x000fe400078e0a02 */
[----:B------:R-:W-:Y:S01]  /*13380*/  IMAD R3, R2, R12, R3 ;  /* 0x0000000c02037224 */ /* 0x000fe200078e0203 */
[----:B---3--:R-:W-:Y:S02]  /*13390*/  ISETP.GE.AND P3, PT, R16, RZ, PT ;  /* 0x000000ff1000720c */ /* 0x008fe40003f66270 */
[----:B------:R-:W2:Y:S04]  /*133a0*/  LDL.LU R16, [R1+0x533c] ;  /* 0x00533c0001107983 */ /* 0x000ea80000300800 */
[----:B------:R-:W3:Y:S01]  /*133b0*/  LDL R12, [R1+0x2bc] ;  /* 0x0002bc00010c7983 */ /* 0x000ee20000100800 */
[----:B----4-:R-:W-:-:S05]  /*133c0*/  IABS R11, R11 ;  /* 0x0000000b000b7213 */ /* 0x010fca0000000000 */
[----:B0-----:R-:W-:-:S04]  /*133d0*/  IMAD.HI.U32 R14, R0, R11, RZ ;  /* 0x0000000b000e7227 */ /* 0x001fc800078e00ff */
[----:B------:R-:W-:-:S04]  /*133e0*/  IMAD.MOV R14, RZ, RZ, -R14 ;  /* 0x000000ffff0e7224 */ /* 0x000fc800078e0a0e */
[C---:B------:R-:W-:Y:S02]  /*133f0*/  IMAD R11, R2.reuse, R14, R11 ;  /* 0x0000000e020b7224 */ /* 0x040fe400078e020b */
[----:B------:R-:W-:Y:S01]  /*13400*/  IMAD.MOV.U32 R14, RZ, RZ, R4 ;  /* 0x000000ffff0e7224 */ /* 0x000fe200078e0004 */
[----:B------:R-:W-:-:S13]  /*13410*/  ISETP.GT.U32.AND P2, PT, R2, R9, PT ;  /* 0x000000090200720c */ /* 0x000fda0003f44070 */
[----:B------:R-:W-:-:S05]  /*13420*/  @!P2 IMAD.IADD R9, R9, 0x1, -R2 ;  /* 0x000000010909a824 */ /* 0x000fca00078e0a02 */
[C---:B------:R-:W-:Y:S02]  /*13430*/  ISETP.GT.U32.AND P5, PT, R2.reuse, R9, PT ;  /* 0x000000090200720c */ /* 0x040fe40003fa4070 */
[----:B---3--:R-:W-:Y:S02]  /*13440*/  IABS R4, R12 ;  /* 0x0000000c00047213 */ /* 0x008fe40000000000 */
[----:B------:R-:W3:Y:S09]  /*13450*/  LDL.LU R12, [R1+0x2ac] ;  /* 0x0002ac00010c7983 */ /* 0x000ef20000300800 */
[----:B------:R-:W-:Y:S01]  /*13460*/  @!P5 IMAD.IADD R9, R9, 0x1, -R2 ;  /* 0x000000010909d824 */ /* 0x000fe200078e0a02 */
[----:B------:R-:W-:-:S02]  /*13470*/  ISETP.GT.U32.AND P2, PT, R2, R8, PT ;  /* 0x000000080200720c */ /* 0x000fc40003f44070 */
[----:B------:R-:W-:-:S11]  /*13480*/  ISETP.GT.U32.AND P5, PT, R2, R6, PT ;  /* 0x000000060200720c */ /* 0x000fd60003fa4070 */
[--C-:B------:R-:W-:Y:S02]  /*13490*/  @!P2 IMAD.IADD R8, R8, 0x1, -R2.reuse ;  /* 0x000000010808a824 */ /* 0x100fe400078e0a02 */
[----:B------:R-:W-:Y:S01]  /*134a0*/  @!P5 IMAD.IADD R6, R6, 0x1, -R2 ;  /* 0x000000010606d824 */ /* 0x000fe200078e0a02 */
[----:B------:R-:W-:Y:S01]  /*134b0*/  ISETP.GE.AND P2, PT, R15, RZ, PT ;  /* 0x000000ff0f00720c */ /* 0x000fe20003f46270 */
[----:B------:R-:W-:-:S03]  /*134c0*/  @!P4 IMAD.MOV R8, RZ, RZ, -R8 ;  /* 0x000000ffff08c224 */ /* 0x000fc600078e0a08 */
[----:B------:R-:W-:Y:S01]  /*134d0*/  ISETP.GT.U32.AND P4, PT, R2, R6, PT ;  /* 0x000000060200720c */ /* 0x000fe20003f84070 */
[----:B------:R-:W-:Y:S02]  /*134e0*/  @!P1 IMAD.MOV R14, RZ, RZ, -R14 ;  /* 0x000000ffff0e9224 */ /* 0x000fe400078e0a0e */
[----:B------:R-:W-:-:S03]  /*134f0*/  @!P6 IMAD.MOV R9, RZ, RZ, -R9 ;  /* 0x000000ffff09e224 */ /* 0x000fc600078e0a09 */
[----:B------:R0:W-:Y:S03]  /*13500*/  STL [R1+0x5bc], R14 ;  /* 0x0005bc0e01007387 */ /* 0x0001e60000100800 */
[----:B------:R-:W-:-:S04]  /*13510*/  @!P2 IMAD.MOV R10, RZ, RZ, -R10 ;  /* 0x000000ffff0aa224 */ /* 0x000fc800078e0a0a */
[----:B------:R-:W-:Y:S01]  /*13520*/  @!P4 IMAD.IADD R6, R6, 0x1, -R2 ;  /* 0x000000010606c824 */ /* 0x000fe200078e0a02 */
[----:B0-----:R-:W4:Y:S04]  /*13530*/  LDL.LU R14, [R1+0x2b0] ;  /* 0x0002b000010e7983 */ /* 0x001f280000300800 */
[----:B------:R-:W-:Y:S04]  /*13540*/  STL [R1+0x5b8], R8 ;  /* 0x0005b80801007387 */ /* 0x000fe80000100800 */
[----:B------:R-:W-:Y:S04]  /*13550*/  STL [R1+0x5b4], R9 ;  /* 0x0005b40901007387 */ /* 0x000fe80000100800 */
[----:B------:R-:W-:Y:S01]  /*13560*/  STL [R1+0x5b0], R10 ;  /* 0x0005b00a01007387 */ /* 0x000fe20000100800 */
[----:B---3--:R-:W-:-:S03]  /*13570*/  ISETP.GE.AND P2, PT, R12, RZ, PT ;  /* 0x000000ff0c00720c */ /* 0x008fc60003f46270 */
[----:B------:R-:W3:Y:S04]  /*13580*/  LDL R12, [R1+0x2c4] ;  /* 0x0002c400010c7983 */ /* 0x000ee80000100800 */
[----:B------:R0:W-:Y:S04]  /*13590*/  STL [R1+0x5338], R6 ;  /* 0x0053380601007387 */ /* 0x0001e80000100800 */
[----:B0-----:R-:W5:Y:S01]  /*135a0*/  LDL.LU R6, [R1+0x2b4] ;  /* 0x0002b40001067983 */ /* 0x001f620000300800 */
[----:B------:R-:W-:Y:S01]  /*135b0*/  IMAD.HI.U32 R15, R0, R7, RZ ;  /* 0x00000007000f7227 */ /* 0x000fe200078e00ff */
[----:B------:R-:W-:-:S02]  /*135c0*/  ISETP.GT.U32.AND P1, PT, R2, R13, PT ;  /* 0x0000000d0200720c */ /* 0x000fc40003f24070 */
[C---:B------:R-:W-:Y:S01]  /*135d0*/  ISETP.GT.U32.AND P5, PT, R2.reuse, R3, PT ;  /* 0x000000030200720c */ /* 0x040fe20003fa4070 */
[----:B------:R-:W-:Y:S01]  /*135e0*/  IMAD.MOV R15, RZ, RZ, -R15 ;  /* 0x000000ffff0f7224 */ /* 0x000fe200078e0a0f */
[----:B------:R-:W3:Y:S03]  /*135f0*/  LDL R10, [R1+0x2c8] ;  /* 0x0002c800010a7983 */ /* 0x000ee60000100800 */
[----:B------:R-:W-:Y:S01]  /*13600*/  IMAD R15, R2, R15, R7 ;  /* 0x0000000f020f7224 */ /* 0x000fe200078e0207 */
[----:B--2---:R-:W-:-:S05]  /*13610*/  IABS R7, R16 ;  /* 0x0000001000077213 */ /* 0x004fca0000000000 */
[----:B------:R-:W-:-:S04]  /*13620*/  IMAD.HI.U32 R8, R0, R7, RZ ;  /* 0x0000000700087227 */ /* 0x000fc800078e00ff */
[----:B------:R-:W-:-:S04]  /*13630*/  IMAD.MOV R8, RZ, RZ, -R8 ;  /* 0x000000ffff087224 */ /* 0x000fc800078e0a08 */
[----:B------:R-:W-:Y:S02]  /*13640*/  IMAD R7, R2, R8, R7 ;  /* 0x0000000802077224 */ /* 0x000fe400078e0207 */
[----:B------:R-:W2:Y:S01]  /*13650*/  LDL R8, [R1+0x2c0] ;  /* 0x0002c00001087983 */ /* 0x000ea20000100800 */
[--C-:B------:R-:W-:Y:S02]  /*13660*/  @!P1 IMAD.IADD R13, R13, 0x1, -R2.reuse ;  /* 0x000000010d0d9824 */ /* 0x100fe400078e0a02 */
[----:B------:R-:W-:Y:S01]  /*13670*/  @!P5 IMAD.IADD R3, R3, 0x1, -R2 ;  /* 0x000000010303d824 */ /* 0x000fe200078e0a02 */
[----:B----4-:R-:W-:Y:S02]  /*13680*/  ISETP.GE.AND P4, PT, R14, RZ, PT ;  /* 0x000000ff0e00720c */ /* 0x010fe40003f86270 */
[----:B------:R-:W4:Y:S01]  /*13690*/  LDL R14, [R1+0x2d8] ;  /* 0x0002d800010e7983 */ /* 0x000f220000100800 */
[----:B------:R-:W-:Y:S02]  /*136a0*/  ISETP.GT.U32.AND P6, PT, R2, R11, PT ;  /* 0x0000000b0200720c */ /* 0x000fe40003fc4070 */
[----:B-----5:R-:W-:Y:S01]  /*136b0*/  ISETP.GE.AND P5, PT, R6, RZ, PT ;  /* 0x000000ff0600720c */ /* 0x020fe20003fa6270 */
[----:B------:R-:W-:-:S04]  /*136c0*/  IMAD.MOV.U32 R6, RZ, RZ, R13 ;  /* 0x000000ffff067224 */ /* 0x000fc800078e000d */
[----:B------:R-:W-:-:S05]  /*136d0*/  @!P0 IMAD.MOV R6, RZ, RZ, -R6 ;  /* 0x000000ffff068224 */ /* 0x000fca00078e0a06 */
[----:B------:R0:W-:Y:S04]  /*136e0*/  STL [R1+0x5ac], R6 ;  /* 0x0005ac0601007387 */ /* 0x0001e80000100800 */
[----:B0-----:R-:W5:Y:S01]  /*136f0*/  LDL.LU R6, [R1+0x2bc] ;  /* 0x0002bc0001067983 */ /* 0x001f620000300800 */
[----:B------:R-:W-:Y:S01]  /*13700*/  ISETP.GT.U32.AND P1, PT, R2, R15, PT ;  /* 0x0000000f0200720c */ /* 0x000fe20003f24070 */
[----:B------:R-:W-:Y:S02]  /*13710*/  @!P6 IMAD.IADD R11, R11, 0x1, -R2 ;  /* 0x000000010b0be824 */ /* 0x000fe400078e0a02 */
[----:B------:R-:W-:Y:S01]  /*13720*/  IMAD.HI.U32 R9, R0, R4, RZ ;  /* 0x0000000400097227 */ /* 0x000fe200078e00ff */
[----:B--2---:R-:W-:-:S03]  /*13730*/  IABS R13, R8 ;  /* 0x00000008000d7213 */ /* 0x004fc60000000000 */
[----:B------:R-:W-:-:S06]  /*13740*/  IMAD.MOV R9, RZ, RZ, -R9 ;  /* 0x000000ffff097224 */ /* 0x000fcc00078e0a09 */
[----:B------:R-:W-:Y:S01]  /*13750*/  @!P1 IMAD.IADD R15, R15, 0x1, -R2 ;  /* 0x000000010f0f9824 */ /* 0x000fe200078e0a02 */
[----:B------:R-:W-:-:S04]  /*13760*/  ISETP.GT.U32.AND P1, PT, R2, R11, PT ;  /* 0x0000000b0200720c */ /* 0x000fc80003f24070 */
[C---:B------:R-:W-:Y:S01]  /*13770*/  ISETP.GT.U32.AND P0, PT, R2.reuse, R15, PT ;  /* 0x0000000f0200720c */ /* 0x040fe20003f04070 */
[----:B------:R-:W-:Y:S01]  /*13780*/  IMAD R8, R2, R9, R4 ;  /* 0x0000000902087224 */ /* 0x000fe200078e0204 */
[----:B---3--:R-:W-:Y:S02]  /*13790*/  IABS R9, R10 ;  /* 0x0000000a00097213 */ /* 0x008fe40000000000 */
[----:B------:R-:W-:-:S05]  /*137a0*/  IABS R12, R12 ;  /* 0x0000000c000c7213 */ /* 0x000fca0000000000 */
[----:B------:R-:W-:Y:S01]  /*137b0*/  @!P1 IMAD.IADD R11, R11, 0x1, -R2 ;  /* 0x000000010b0b9824 */ /* 0x000fe200078e0a02 */
[----:B------:R-:W-:-:S03]  /*137c0*/  ISETP.GT.U32.AND P1, PT, R2, R8, PT ;  /* 0x000000080200720c */ /* 0x000fc60003f24070 */
[----:B------:R-:W-:Y:S01]  /*137d0*/  @!P0 IMAD.IADD R15, R15, 0x1, -R2 ;  /* 0x000000010f0f8824 */ /* 0x000fe200078e0a02 */
[----:B------:R-:W-:Y:S01]  /*137e0*/  ISETP.GE.AND P0, PT, R16, RZ, PT ;  /* 0x000000ff1000720c */ /* 0x000fe20003f06270 */
[----:B------:R-:W-:-:S04]  /*137f0*/  IMAD.HI.U32 R16, R0, R9, RZ ;  /* 0x0000000900107227 */ /* 0x000fc800078e00ff */
[----:B------:R-:W-:-:S04]  /*13800*/  IMAD.HI.U32 R10, R0, R12, RZ ;  /* 0x0000000c000a7227 */ /* 0x000fc800078e00ff */
[----:B------:R-:W-:Y:S02]  /*13810*/  IMAD.MOV R16, RZ, RZ, -R16 ;  /* 0x000000ffff107224 */ /* 0x000fe400078e0a10 */
[----:B------:R-:W-:Y:S02]  /*13820*/  IMAD.MOV R10, RZ, RZ, -R10 ;  /* 0x000000ffff0a7224 */ /* 0x000fe400078e0a0a */
[----:B------:R-:W-:Y:S02]  /*13830*/  @!P1 IMAD.IADD R8, R8, 0x1, -R2 ;  /* 0x0000000108089824 */ /* 0x000fe400078e0a02 */
[C---:B------:R-:W-:Y:S02]  /*13840*/  IMAD R9, R2.reuse, R16, R9 ;  /* 0x0000001002097224 */ /* 0x040fe400078e0209 */
[----:B------:R-:W-:Y:S01]  /*13850*/  IMAD R10, R2, R10, R12 ;  /* 0x0000000a020a7224 */ /* 0x000fe200078e020c */
[----:B-----5:R-:W-:Y:S02]  /*13860*/  ISETP.GE.AND P1, PT, R6, RZ, PT ;  /* 0x000000ff0600720c */ /* 0x020fe40003f26270 */
[----:B------:R-:W2:Y:S04]  /*13870*/  LDL.LU R6, [R1+0x5338] ;  /* 0x0053380001067983 */ /* 0x000ea80000300800 */
[----:B------:R-:W3:Y:S04]  /*13880*/  LDL R12, [R1+0x2dc] ;  /* 0x0002dc00010c7983 */ /* 0x000ee80000100800 */
[----:B------:R-:W5:Y:S04]  /*13890*/  LDL.LU R16, [R1+0x3e4] ;  /* 0x0003e40001107983 */ /* 0x000f680000300800 */
[----:B------:R0:W-:Y:S04]  /*138a0*/  STL [R1+0x5334], R9 ;  /* 0x0053340901007387 */ /* 0x0001e80000100800 */
[----:B0-----:R-:W2:Y:S01]  /*138b0*/  LDL R9, [R1+0x2e0] ;  /* 0x0002e00001097983 */ /* 0x001ea20000100800 */
[----:B------:R-:W-:-:S02]  /*138c0*/  ISETP.GT.U32.AND P6, PT, R2, R3, PT ;  /* 0x000000030200720c */ /* 0x000fc40003fc4070 */
[----:B----4-:R-:W-:Y:S01]  /*138d0*/  IABS R4, R14 ;  /* 0x0000000e00047213 */ /* 0x010fe20000000000 */
[----:B------:R-:W-:-:S04]  /*138e0*/  IMAD.HI.U32 R14, R0, R13, RZ ;  /* 0x0000000d000e7227 */ /* 0x000fc800078e00ff */
[----:B------:R-:W-:-:S06]  /*138f0*/  IMAD.MOV R14, RZ, RZ, -R14 ;  /* 0x000000ffff0e7224 */ /* 0x000fcc00078e0a0e */
[----:B------:R-:W-:Y:S01]  /*13900*/  @!P6 IMAD.IADD R3, R3, 0x1, -R2 ;  /* 0x000000010303e824 */ /* 0x000fe200078e0a02 */
[C---:B------:R-:W-:Y:S01]  /*13910*/  ISETP.GT.U32.AND P6, PT, R2.reuse, R7, PT ;  /* 0x000000070200720c */ /* 0x040fe20003fc4070 */
[----:B------:R-:W-:Y:S02]  /*13920*/  IMAD R13, R2, R14, R13 ;  /* 0x0000000e020d7224 */ /* 0x000fe400078e020d */
[----:B------:R-:W-:-:S04]  /*13930*/  IMAD.HI.U32 R14, R0, R4, RZ ;  /* 0x00000004000e7227 */ /* 0x000fc800078e00ff */
[----:B------:R-:W-:-:S06]  /*13940*/  IMAD.MOV R14, RZ, RZ, -R14 ;  /* 0x000000ffff0e7224 */ /* 0x000fcc00078e0a0e */
        /* <DEDUP_REMOVED lines=13> */
[----:B0-----:R-:W4:Y:S01]  /*13a20*/  LDL.LU R13, [R1+0x2c0] ;  /* 0x0002c000010d7983 */ /* 0x001f220000300800 */
[----:B------:R-:W-:-:S02]  /*13a30*/  IMAD.MOV.U32 R3, RZ, RZ, R11 ;  /* 0x000000ffff037224 */ /* 0x000fc400078e000b */
[----:B------:R-:W-:Y:S01]  /*13a40*/  IMAD.MOV.U32 R9, RZ, RZ, R15 ;  /* 0x000000ffff097224 */ /* 0x000fe200078e000f */
[----:B---3--:R-:W-:Y:S01]  /*13a50*/  IABS R12, R12 ;  /* 0x0000000c000c7213 */ /* 0x008fe20000000000 */
[----:B------:R-:W-:Y:S01]  /*13a60*/  @!P4 IMAD.MOV R3, RZ, RZ, -R3 ;  /* 0x000000ffff03c224 */ /* 0x000fe200078e0a03 */
[----:B------:R-:W-:Y:S01]  /*13a70*/  ISETP.GT.U32.AND P6, PT, R2, R8, PT ;  /* 0x000000080200720c */ /* 0x000fe20003fc4070 */
[----:B------:R-:W-:Y:S01]  /*13a80*/  @!P5 IMAD.MOV R9, RZ, RZ, -R9 ;  /* 0x000000ffff09d224 */ /* 0x000fe200078e0a09 */
[----:B------:R-:W3:Y:S04]  /*13a90*/  LDL.LU R15, [R1+0x2c8] ;  /* 0x0002c800010f7983 */ /* 0x000ee80000300800 */
[----:B------:R0:W-:Y:S04]  /*13aa0*/  STL [R1+0x5a0], R3 ;  /* 0x0005a00301007387 */ /* 0x0001e80000100800 */
[----:B------:R1:W-:Y:S01]  /*13ab0*/  STL [R1+0x5328], R0 ;  /* 0x0053280001007387 */ /* 0x0003e20000100800 */
[----:B0-----:R-:W-:-:S04]  /*13ac0*/  IMAD.HI.U32 R3, R0, R12, RZ ;  /* 0x0000000c00037227 */ /* 0x001fc800078e00ff */
[----:B------:R-:W-:Y:S02]  /*13ad0*/  @!P6 IMAD.IADD R8, R8, 0x1, -R2 ;  /* 0x000000010808e824 */ /* 0x000fe400078e0a02 */
[----:B------:R-:W-:-:S04]  /*13ae0*/  IMAD.MOV R3, RZ, RZ, -R3 ;  /* 0x000000ffff037224 */ /* 0x000fc800078e0a03 */
[----:B------:R-:W-:Y:S02]  /*13af0*/  IMAD R3, R2, R3, R12 ;  /* 0x0000000302037224 */ /* 0x000fe400078e020c */
[----:B--2---:R-:W-:Y:S02]  /*13b00*/  IMAD.MOV.U32 R11, RZ, RZ, R6 ;  /* 0x000000ffff0b7224 */ /* 0x004fe400078e0006 */
[----:B------:R-:W-:Y:S02]  /*13b10*/  IMAD.HI.U32 R6, R0, R14, RZ ;  /* 0x0000000e00067227 */ /* 0x000fe400078e00ff */
[----:B-1----:R-:W2:Y:S04]  /*13b20*/  LDL.LU R0, [R1+0x2c4] ;  /* 0x0002c40001007983 */ /* 0x002ea80000300800 */
[----:B------:R0:W-:Y:S04]  /*13b30*/  STL [R1+0x59c], R9 ;  /* 0x00059c0901007387 */ /* 0x0001e80000100800 */
[----:B0-----:R-:W2:Y:S01]  /*13b40*/  LDL.LU R9, [R1+0x5334] ;  /* 0x0053340001097983 */ /* 0x001ea20000300800 */
[----:B----4-:R-:W-:-:S03]  /*13b50*/  ISETP.GE.AND P6, PT, R13, RZ, PT ;  /* 0x000000ff0d00720c */ /* 0x010fc60003fc6270 */
[----:B------:R-:W4:Y:S01]  /*13b60*/  LDL.LU R13, [R1+0x5330] ;  /* 0x00533000010d7983 */ /* 0x000f220000300800 */
[----:B------:R-:W-:-:S03]  /*13b70*/  IMAD.MOV R6, RZ, RZ, -R6 ;  /* 0x000000ffff067224 */ /* 0x000fc600078e0a06 */
[----:B------:R0:W-:Y:S01]  /*13b80*/  STL [R1+0x532c], R26 ;  /* 0x00532c1a01007387 */ /* 0x0001e20000100800 */
[----:B------:R-:W-:-:S03]  /*13b90*/  IMAD R6, R2, R6, R14 ;  /* 0x0000000602067224 */ /* 0x000fc600078e020e */
[----:B------:R-:W5:Y:S04]  /*13ba0*/  LDL.LU R14, [R1+0x2e4] ;  /* 0x0002e400010e7983 */ /* 0x000f680000300800 */
[----:B------:R-:W5:Y:S01]  /*13bb0*/  LDL.LU R12, [R1+0x2dc] ;  /* 0x0002dc00010c7983 */ /* 0x000f620000300800 */
[C---:B------:R-:W-:Y:S02]  /*13bc0*/  ISETP.GT.U32.AND P3, PT, R2.reuse, R7, PT ;  /* 0x000000070200720c */ /* 0x040fe40003f64070 */
[----:B------:R-:W-:-:S11]  /*13bd0*/  ISETP.GT.U32.AND P4, PT, R2, R10, PT ;  /* 0x0000000a0200720c */ /* 0x000fd60003f84070 */
[--C-:B------:R-:W-:Y:S02]  /*13be0*/  @!P3 IMAD.IADD R7, R7, 0x1, -R2.reuse ;  /* 0x000000010707b824 */ /* 0x100fe400078e0a02 */
[----:B------:R-:W-:Y:S01]  /*13bf0*/  @!P4 IMAD.IADD R10, R10, 0x1, -R2 ;  /* 0x000000010a0ac824 */ /* 0x000fe200078e0a02 */
[----:B---3--:R-:W-:Y:S01]  /*13c00*/  ISETP.GE.AND P4, PT, R15, RZ, PT ;  /* 0x000000ff0f00720c */ /* 0x008fe20003f86270 */
[----:B------:R-:W-:Y:S02]  /*13c10*/  IMAD.MOV.U32 R15, RZ, RZ, R11 ;  /* 0x000000ffff0f7224 */ /* 0x000fe400078e000b */
[----:B------:R-:W3:Y:S01]  /*13c20*/  LDL.LU R11, [R1+0x2e0] ;  /* 0x0002e000010b7983 */ /* 0x000ee20000300800 */
[----:B0-----:R-:W-:-:S04]  /*13c30*/  IMAD.MOV.U32 R26, RZ, RZ, R8 ;  /* 0x000000ffff1a7224 */ /* 0x001fc800078e0008 */
[----:B------:R-:W-:Y:S01]  /*13c40*/  @!P1 IMAD.MOV R26, RZ, RZ, -R26 ;  /* 0x000000ffff1a9224 */ /* 0x000fe200078e0a1a */
[----:B--2---:R-:W-:Y:S01]  /*13c50*/  ISETP.GT.U32.AND P5, PT, R2, R9, PT ;  /* 0x000000090200720c */ /* 0x004fe20003fa4070 */
[----:B----4-:R-:W-:Y:S01]  /*13c60*/  @!P2 IMAD.IADD R13, R13, 0x1, -R2 ;  /* 0x000000010d0da824 */ /* 0x010fe200078e0a02 */
[----:B------:R-:W-:Y:S01]  /*13c70*/  ISETP.GE.AND P2, PT, R0, RZ, PT ;  /* 0x000000ff0000720c */ /* 0x000fe20003f46270 */
[----:B------:R-:W-:-:S10]  /*13c80*/  IMAD.MOV.U32 R0, RZ, RZ, R7 ;  /* 0x000000ffff007224 */ /* 0x000fd400078e0007 */
[----:B------:R-:W-:Y:S02]  /*13c90*/  @!P5 IMAD.IADD R9, R9, 0x1, -R2 ;  /* 0x000000010909d824 */ /* 0x000fe400078e0a02 */
[----:B------:R-:W-:-:S03]  /*13ca0*/  @!P0 IMAD.MOV R0, RZ, RZ, -R0 ;  /* 0x000000ffff008224 */ /* 0x000fc600078e0a00 */
[----:B------:R-:W-:Y:S02]  /*13cb0*/  ISETP.GT.U32.AND P0, PT, R2, R9, PT ;  /* 0x000000090200720c */ /* 0x000fe40003f04070 */
[----:B------:R0:W-:Y:S04]  /*13cc0*/  STL [R1+0x598], R0 ;  /* 0x0005980001007387 */ /* 0x0001e80000100800 */
[----:B------:R-:W2:Y:S01]  /*13cd0*/  LDL.LU R8, [R1+0x2d8] ;  /* 0x0002d80001087983 */ /* 0x000ea20000300800 */
[----:B0-----:R-:W-:-:S03]  /*13ce0*/  IMAD.MOV.U32 R0, RZ, RZ, R13 ;  /* 0x000000ffff007224 */ /* 0x001fc600078e000d */
[----:B------:R-:W4:Y:S01]  /*13cf0*/  LDL.LU R13, [R1+0x2e8] ;  /* 0x0002e800010d7983 */ /* 0x000f220000300800 */
[----:B------:R-:W-:-:S03]  /*13d00*/  @!P6 IMAD.MOV R0, RZ, RZ, -R0 ;  /* 0x000000ffff00e224 */ /* 0x000fc600078e0a00 */
[----:B------:R0:W-:Y:S01]  /*13d10*/  STL [R1+0x594], R26 ;  /* 0x0005941a01007387 */ /* 0x0001e20000100800 */
[----:B------:R-:W-:Y:S01]  /*13d20*/  @!P0 IMAD.IADD R9, R9, 0x1, -R2 ;  /* 0x0000000109098824 */ /* 0x000fe200078e0a02 */
[----:B-----5:R-:W-:Y:S02]  /*13d30*/  ISETP.GE.AND P0, PT, R12, RZ, PT ;  /* 0x000000ff0c00720c */ /* 0x020fe40003f06270 */
[----:B0-----:R-:W5:Y:S04]  /*13d40*/  LDL.LU R26, [R1+0x532c] ;  /* 0x00532c00011a7983 */ /* 0x001f680000300800 */
[----:B------:R0:W-:Y:S04]  /*13d50*/  STL [R1+0x590], R0 ;  /* 0x0005900001007387 */ /* 0x0001e80000100800 */
[----:B0-----:R-:W2:Y:S04]  /*13d60*/  LDL.LU R0, [R1+0x5328] ;  /* 0x0053280001007983 */ /* 0x001ea80000300800 */
[----:B------:R-:W2:Y:S01]  /*13d70*/  LDL.LU R12, [R1+0x2f0] ;  /* 0x0002f000010c7983 */ /* 0x000ea20000300800 */
[----:B------:R-:W-:-:S02]  /*13d80*/  ISETP.GT.U32.AND P5, PT, R2, R10, PT ;  /* 0x0000000a0200720c */ /* 0x000fc40003fa4070 */
[----:B------:R-:W-:Y:S02]  /*13d90*/  ISETP.GT.U32.AND P1, PT, R2, R3, PT ;  /* 0x000000030200720c */ /* 0x000fe40003f24070 */
[----:B------:R-:W-:-:S09]  /*13da0*/  IABS R7, R14 ;  /* 0x0000000e00077213 */ /* 0x000fd20000000000 */
[--C-:B------:R-:W-:Y:S02]  /*13db0*/  @!P5 IMAD.IADD R10, R10, 0x1, -R2.reuse ;  /* 0x000000010a0ad824 */ /* 0x100fe400078e0a02 */
[----:B------:R-:W-:Y:S01]  /*13dc0*/  @!P1 IMAD.IADD R3, R3, 0x1, -R2 ;  /* 0x0000000103039824 */ /* 0x000fe200078e0a02 */
[----:B------:R-:W-:Y:S01]  /*13dd0*/  ISETP.GE.AND P1, PT, R14, RZ, PT ;  /* 0x000000ff0e00720c */ /* 0x000fe20003f26270 */
[----:B------:R-:W-:Y:S01]  /*13de0*/  IMAD.MOV.U32 R14, RZ, RZ, R15 ;  /* 0x000000ffff0e7224 */ /* 0x000fe200078e000f */
[----:B------:R-:W-:-:S13]  /*13df0*/  ISETP.GT.U32.AND P3, PT, R2, R4, PT ;  /* 0x000000040200720c */ /* 0x000fda0003f64070 */
[----:B------:R-:W-:Y:S01]  /*13e00*/  @!P3 IMAD.IADD R4, R4, 0x1, -R2 ;  /* 0x000000010404b824 */ /* 0x000fe200078e0a02 */
[----:B--2---:R0:W-:Y:S02]  /*13e10*/  STL [R1+0x5324], R12 ;  /* 0x0053240c01007387 */ /* 0x0041e40000100800 */
[----:B0-----:R-:W-:Y:S02]  /*13e20*/  IMAD.MOV.U32 R12, RZ, RZ, R10 ;  /* 0x000000ffff0c7224 */ /* 0x001fe400078e000a */
[----:B------:R-:W2:Y:S04]  /*13e30*/  LDL.LU R10, [R1+0x2ec] ;  /* 0x0002ec00010a7983 */ /* 0x000ea80000300800 */
[----:B------:R-:W2:Y:S01]  /*13e40*/  LDL.LU R15, [R1+0x334] ;  /* 0x00033400010f7983 */ /* 0x000ea20000300800 */
[----:B------:R-:W-:Y:S01]  /*13e50*/  ISETP.GT.U32.AND P3, PT, R2, R4, PT ;  /* 0x000000040200720c */ /* 0x000fe20003f64070 */
[----:B------:R-:W-:Y:S01]  /*13e60*/  @!P2 IMAD.MOV R12, RZ, RZ, -R12 ;  /* 0x000000ffff0ca224 */ /* 0x000fe200078e0a0c */
[----:B------:R-:W-:Y:S01]  /*13e70*/  ISETP.GE.AND P6, PT, R8, RZ, PT ;  /* 0x000000ff0800720c */ /* 0x000fe20003fc6270 */
[----:B------:R-:W-:Y:S01]  /*13e80*/  IMAD.HI.U32 R8, R0, R7, RZ ;  /* 0x0000000700087227 */ /* 0x000fe200078e00ff */
[----:B------:R-:W-:-:S03]  /*13e90*/  ISETP.GT.U32.AND P2, PT, R2, R3, PT ;  /* 0x000000030200720c */ /* 0x000fc60003f44070 */
[----:B------:R-:W-:Y:S01]  /*13ea0*/  IMAD.MOV R8, RZ, RZ, -R8 ;  /* 0x000000ffff087224 */ /* 0x000fe200078e0a08 */
[----:B------:R0:W-:Y:S05]  /*13eb0*/  STL [R1+0x58c], R12 ;  /* 0x00058c0c01007387 */ /* 0x0001ea0000100800 */
[----:B------:R-:W-:Y:S01]  /*13ec0*/  @!P3 IMAD.IADD R4, R4, 0x1, -R2 ;  /* 0x000000010404b824 */ /* 0x000fe200078e0a02 */
[----:B---3--:R-:W-:Y:S02]  /*13ed0*/  ISETP.GE.AND P3, PT, R11, RZ, PT ;  /* 0x000000ff0b00720c */ /* 0x008fe40003f66270 */
[----:B----4-:R-:W-:Y:S01]  /*13ee0*/  IABS R11, R13 ;  /* 0x0000000d000b7213 */ /* 0x010fe20000000000 */
[----:B------:R-:W-:-:S02]  /*13ef0*/  IMAD R8, R2, R8, R7 ;  /* 0x0000000802087224 */ /* 0x000fc400078e0207 */
[----:B0-----:R-:W-:Y:S02]  /*13f00*/  IMAD.MOV.U32 R12, RZ, RZ, R9 ;  /* 0x000000ffff0c7224 */ /* 0x001fe400078e0009 */
[----:B------:R-:W-:-:S04]  /*13f10*/  IMAD.HI.U32 R7, R0, R11, RZ ;  /* 0x0000000b00077227 */ /* 0x000fc800078e00ff */
[----:B------:R-:W-:Y:S01]  /*13f20*/  @!P4 IMAD.MOV R12, RZ, RZ, -R12 ;  /* 0x000000ffff0cc224 */ /* 0x000fe200078e0a0c */
[C---:B------:R-:W-:Y:S01]  /*13f30*/  ISETP.GT.U32.AND P4, PT, R2.reuse, R8, PT ;  /* 0x000000080200720c */ /* 0x040fe20003f84070 */
[----:B------:R-:W-:Y:S02]  /*13f40*/  IMAD.MOV R7, RZ, RZ, -R7 ;  /* 0x000000ffff077224 */ /* 0x000fe400078e0a07 */
[----:B------:R-:W-:Y:S02]  /*13f50*/  @!P2 IMAD.IADD R3, R3, 0x1, -R2 ;  /* 0x000000010303a824 */ /* 0x000fe400078e0a02 */
[----:B------:R-:W-:Y:S02]  /*13f60*/  IMAD R7, R2, R7, R11 ;  /* 0x0000000702077224 */ /* 0x000fe400078e020b */
[----:B------:R-:W-:Y:S02]  /*13f70*/  IMAD.MOV.U32 R11, RZ, RZ, R3 ;  /* 0x000000ffff0b7224 */ /* 0x000fe400078e0003 */
[----:B------:R-:W-:Y:S01]  /*13f80*/  @!P6 IMAD.MOV R4, RZ, RZ, -R4 ;  /* 0x000000ffff04e224 */ /* 0x000fe200078e0a04 */
[----:B------:R0:W-:Y:S01]  /*13f90*/  STL [R1+0x588], R12 ;  /* 0x0005880c01007387 */ /* 0x0001e20000100800 */
[----:B------:R-:W-:Y:S01]  /*13fa0*/  @!P0 IMAD.MOV R11, RZ, RZ, -R11 ;  /* 0x000000ffff0b8224 */ /* 0x000fe200078e0a0b */
[----:B------:R-:W-:Y:S01]  /*13fb0*/  ISETP.GE.AND P6, PT, R13, RZ, PT ;  /* 0x000000ff0d00720c */ /* 0x000fe20003fc6270 */
[----:B------:R-:W-:Y:S01]  /*13fc0*/  @!P4 IMAD.IADD R8, R8, 0x1, -R2 ;  /* 0x000000010808c824 */ /* 0x000fe200078e0a02 */
[----:B0-----:R-:W3:Y:S04]  /*13fd0*/  LDL.LU R12, [R1+0x5324] ;  /* 0x00532400010c7983 */ /* 0x001ee80000300800 */
[----:B------:R2:W-:Y:S04]  /*13fe0*/  STL [R1+0x584], R4 ;  /* 0x0005840401007387 */ /* 0x0005e80000100800 */
[----:B------:R-:W4:Y:S04]  /*13ff0*/  LDL.LU R13, [R1+0x2f8] ;  /* 0x0002f800010d7983 */ /* 0x000f280000300800 */
[----:B------:R0:W-:Y:S01]  /*14000*/  STL [R1+0x580], R11 ;  /* 0x0005800b01007387 */ /* 0x0001e20000100800 */
[----:B--2---:R-:W-:-:S02]  /*14010*/  IABS R4, R15 ;  /* 0x0000000f00047213 */ /* 0x004fc40000000000 */
[----:B------:R-:W-:Y:S02]  /*14020*/  ISETP.GE.AND P4, PT, R15, RZ, PT ;  /* 0x000000ff0f00720c */ /* 0x000fe40003f86270 */
[----:B------:R-:W2:Y:S01]  /*14030*/  LDL.LU R15, [R1+0x2fc] ;  /* 0x0002fc00010f7983 */ /* 0x000ea20000300800 */
[----:B------:R-:W-:Y:S02]  /*14040*/  ISETP.GT.U32.AND P5, PT, R2, R6, PT ;  /* 0x000000060200720c */ /* 0x000fe40003fa4070 */
[----:B------:R-:W-:-:S11]  /*14050*/  IABS R9, R10 ;  /* 0x0000000a00097213 */ /* 0x000fd60000000000 */
[----:B------:R-:W-:-:S05]  /*14060*/  @!P5 IMAD.IADD R6, R6, 0x1, -R2 ;  /* 0x000000010606d824 */ /* 0x000fca00078e0a02 */
[----:B------:R-:W-:Y:S02]  /*14070*/  ISETP.GT.U32.AND P5, PT, R2, R6, PT ;  /* 0x000000060200720c */ /* 0x000fe40003fa4070 */
[----:B------:R-:W-:Y:S01]  /*14080*/  ISETP.GE.AND P2, PT, R10, RZ, PT ;  /* 0x000000ff0a00720c */ /* 0x000fe20003f46270 */
[----:B------:R-:W-:Y:S01]  /*14090*/  IMAD.HI.U32 R10, R0, R9, RZ ;  /* 0x00000009000a7227 */ /* 0x000fe200078e00ff */
[----:B------:R-:W-:-:S03]  /*140a0*/  ISETP.GT.U32.AND P0, PT, R2, R8, PT ;  /* 0x000000080200720c */ /* 0x000fc60003f04070 */
[----:B------:R-:W-:-:S06]  /*140b0*/  IMAD.MOV R10, RZ, RZ, -R10 ;  /* 0x000000ffff0a7224 */ /* 0x000fcc00078e0a0a */
[----:B------:R-:W-:Y:S02]  /*140c0*/  @!P5 IMAD.IADD R6, R6, 0x1, -R2 ;  /* 0x000000010606d824 */ /* 0x000fe400078e0a02 */
[----:B------:R-:W-:Y:S02]  /*140d0*/  IMAD R9, R2, R10, R9 ;  /* 0x0000000a02097224 */ /* 0x000fe400078e0209 */
[----:B0-----:R-:W-:Y:S02]  /*140e0*/  IMAD.MOV.U32 R11, RZ, RZ, R6 ;  /* 0x000000ffff0b7224 */ /* 0x001fe400078e0006 */
[----:B------:R-:W-:-:S04]  /*140f0*/  IMAD.HI.U32 R10, R0, R4, RZ ;  /* 0x00000004000a7227 */ /* 0x000fc800078e00ff */
[----:B------:R-:W-:Y:S02]  /*14100*/  @!P3 IMAD.MOV R11, RZ, RZ, -R11 ;  /* 0x000000ffff0bb224 */ /* 0x000fe400078e0a0b */
[----:B------:R-:W-:Y:S02]  /*14110*/  IMAD.MOV R10, RZ, RZ, -R10 ;  /* 0x000000ffff0a7224 */ /* 0x000fe400078e0a0a */
[----:B------:R-:W-:Y:S02]  /*14120*/  @!P0 IMAD.IADD R8, R8, 0x1, -R2 ;  /* 0x0000000108088824 */ /* 0x000fe400078e0a02 */
[C---:B------:R-:W-:Y:S01]  /*14130*/  IMAD R4, R2.reuse, R10, R4 ;  /* 0x0000000a02047224 */ /* 0x040fe200078e0204 */
[----:B------:R-:W-:Y:S01]  /*14140*/  ISETP.GT.U32.AND P5, PT, R2, R7, PT ;  /* 0x000000070200720c */ /* 0x000fe20003fa4070 */
[----:B--2---:R0:W-:Y:S04]  /*14150*/  STL [R1+0x5320], R15 ;  /* 0x0053200f01007387 */ /* 0x0041e80000100800 */
[----:B------:R1:W-:Y:S01]  /*14160*/  STL [R1+0x57c], R11 ;  /* 0x00057c0b01007387 */ /* 0x0003e20000100800 */
[----:B0-----:R-:W-:-:S03]  /*14170*/  IMAD.MOV.U32 R15, RZ, RZ, R14 ;  /* 0x000000ffff0f7224 */ /* 0x001fc600078e000e */
[----:B------:R-:W2:Y:S01]  /*14180*/  LDL.LU R14, [R1+0x300] ;  /* 0x00030000010e7983 */ /* 0x000ea20000300800 */
[----:B------:R-:W-:Y:S01]  /*14190*/  IMAD.MOV.U32 R10, RZ, RZ, R15 ;  /* 0x000000ffff0a7224 */ /* 0x000fe200078e000f */
[----:B-1----:R-:W-:Y:S01]  /*141a0*/  IABS R11, R15 ;  /* 0x0000000f000b7213 */ /* 0x002fe20000000000 */
[----:B------:R-:W-:-:S04]  /*141b0*/  IMAD.MOV.U32 R15, RZ, RZ, R8 ;  /* 0x000000ffff0f7224 */ /* 0x000fc800078e0008 */
[----:B------:R-:W-:-:S05]  /*141c0*/  @!P1 IMAD.MOV R15, RZ, RZ, -R15 ;  /* 0x000000ffff0f9224 */ /* 0x000fca00078e0a0f */
[----:B------:R0:W-:Y:S04]  /*141d0*/  STL [R1+0x578], R15 ;  /* 0x0005780f01007387 */ /* 0x0001e80000100800 */
[----:B0-----:R-:W2:Y:S01]  /*141e0*/  LDL.LU R15, [R1+0x5320] ;  /* 0x00532000010f7983 */ /* 0x001ea20000300800 */
[----:B------:R-:W-:-:S05]  /*141f0*/  @!P5 IMAD.IADD R7, R7, 0x1, -R2 ;  /* 0x000000010707d824 */ /* 0x000fca00078e0a02 */
[C---:B------:R-:W-:Y:S02]  /*14200*/  ISETP.GT.U32.AND P5, PT, R2.reuse, R7, PT ;  /* 0x000000070200720c */ /* 0x040fe40003fa4070 */
[----:B------:R-:W-:-:S11]  /*14210*/  ISETP.GT.U32.AND P3, PT, R2, R9, PT ;  /* 0x000000090200720c */ /* 0x000fd60003f64070 */
[--C-:B------:R-:W-:Y:S01]  /*14220*/  @!P5 IMAD.IADD R7, R7, 0x1, -R2.reuse ;  /* 0x000000010707d824 */ /* 0x100fe200078e0a02 */
[----:B------:R-:W-:Y:S01]  /*14230*/  ISETP.GT.U32.AND P5, PT, R2, R4, PT ;  /* 0x000000040200720c */ /* 0x000fe20003fa4070 */
[----:B------:R-:W-:-:S05]  /*14240*/  @!P3 IMAD.IADD R9, R9, 0x1, -R2 ;  /* 0x000000010909b824 */ /* 0x000fca00078e0a02 */
[----:B------:R-:W-:-:S07]  /*14250*/  ISETP.GT.U32.AND P3, PT, R2, R9, PT ;  /* 0x000000090200720c */ /* 0x000fce0003f64070 */
[----:B------:R-:W-:-:S05]  /*14260*/  @!P5 IMAD.IADD R4, R4, 0x1, -R2 ;  /* 0x000000010404d824 */ /* 0x000fca00078e0a02 */
[----:B------:R-:W-:Y:S02]  /*14270*/  ISETP.GT.U32.AND P5, PT, R2, R4, PT ;  /* 0x000000040200720c */ /* 0x000fe40003fa4070 */
[----:B---3--:R-:W-:Y:S02]  /*14280*/  IABS R3, R12 ;  /* 0x0000000c00037213 */ /* 0x008fe40000000000 */
[----:B------:R-:W-:Y:S01]  /*14290*/  ISETP.GE.AND P0, PT, R12, RZ, PT ;  /* 0x000000ff0c00720c */ /* 0x000fe20003f06270 */
[----:B------:R-:W-:Y:S01]  /*142a0*/  @!P6 IMAD.MOV R7, RZ, RZ, -R7 ;  /* 0x000000ffff07e224 */ /* 0x000fe200078e0a07 */
[----:B----4-:R-:W-:Y:S01]  /*142b0*/  IABS R12, R13 ;  /* 0x0000000d000c7213 */ /* 0x010fe20000000000 */
[----:B------:R-:W-:Y:S01]  /*142c0*/  @!P3 IMAD.IADD R9, R9, 0x1, -R2 ;  /* 0x000000010909b824 */ /* 0x000fe200078e0a02 */
[----:B------:R-:W-:Y:S02]  /*142d0*/  ISETP.GE.AND P6, PT, R10, RZ, PT ;  /* 0x000000ff0a00720c */ /* 0x000fe40003fc6270 */
[----:B------:R2:W-:Y:S01]  /*142e0*/  STL [R1+0x574], R7 ;  /* 0x0005740701007387 */ /* 0x0005e20000100800 */
[----:B------:R-:W-:-:S04]  /*142f0*/  IMAD.HI.U32 R8, R0, R12, RZ ;  /* 0x0000000c00087227 */ /* 0x000fc800078e00ff */
[----:B------:R-:W-:Y:S02]  /*14300*/  @!P5 IMAD.IADD R4, R4, 0x1, -R2 ;  /* 0x000000010404d824 */ /* 0x000fe400078e0a02 */
[----:B------:R-:W-:Y:S02]  /*14310*/  IMAD.MOV.U32 R10, RZ, RZ, R9 ;  /* 0x000000ffff0a7224 */ /* 0x000fe400078e0009 */
[----:B------:R-:W-:Y:S02]  /*14320*/  IMAD.MOV R8, RZ, RZ, -R8 ;  /* 0x000000ffff087224 */ /* 0x000fe400078e0a08 */
[----:B------:R-:W-:Y:S02]  /*14330*/  @!P2 IMAD.MOV R10, RZ, RZ, -R10 ;  /* 0x000000ffff0aa224 */ /* 0x000fe400078e0a0a */
[----:B------:R-:W-:Y:S01]  /*14340*/  IMAD R8, R2, R8, R12 ;  /* 0x0000000802087224 */ /* 0x000fe200078e020c */
[----:B------:R-:W-:Y:S02]  /*14350*/  ISETP.GE.AND P5, PT, R13, RZ, PT ;  /* 0x000000ff0d00720c */ /* 0x000fe40003fa6270 */
[----:B--2---:R-:W-:Y:S01]  /*14360*/  IABS R7, R15 ;  /* 0x0000000f00077213 */ /* 0x004fe20000000000 */
[----:B------:R0:W-:Y:S04]  /*14370*/  STL [R1+0x531c], R15 ;  /* 0x00531c0f01007387 */ /* 0x0001e80000100800 */
[----:B------:R-:W2:Y:S01]  /*14380*/  LDL.LU R12, [R1+0x304] ;  /* 0x00030400010c7983 */ /* 0x000ea20000300800 */
[----:B0-----:R-:W-:-:S03]  /*14390*/  IMAD.MOV.U32 R15, RZ, RZ, R4 ;  /* 0x000000ffff0f7224 */ /* 0x001fc600078e0004 */
[----:B------:R-:W-:Y:S01]  /*143a0*/  STL [R1+0x570], R10 ;  /* 0x0005700a01007387 */ /* 0x000fe20000100800 */
[----:B------:R-:W-:-:S03]  /*143b0*/  @!P4 IMAD.MOV R15, RZ, RZ, -R15 ;  /* 0x000000ffff0fc224 */ /* 0x000fc600078e0a0f */
[----:B------:R-:W3:Y:S04]  /*143c0*/  LDL.LU R13, [R1+0x30c] ;  /* 0x00030c00010d7983 */ /* 0x000ee80000300800 */
[----:B------:R0:W-:Y:S04]  /*143d0*/  STL [R1+0x56c], R15 ;  /* 0x00056c0f01007387 */ /* 0x0001e80000100800 */
[----:B0-----:R-:W4:Y:S01]  /*143e0*/  LDL.LU R15, [R1+0x531c] ;  /* 0x00531c00010f7983 */ /* 0x001f220000300800 */
[----:B------:R-:W-:-:S04]  /*143f0*/  IMAD.HI.U32 R6, R0, R3, RZ ;  /* 0x0000000300067227 */ /* 0x000fc800078e00ff */
[----:B------:R-:W-:-:S04]  /*14400*/  IMAD.MOV R6, RZ, RZ, -R6 ;  /* 0x000000ffff067224 */ /* 0x000fc800078e0a06 */
[----:B------:R-:W-:-:S05]  /*14410*/  IMAD R3, R2, R6, R3 ;  /* 0x0000000602037224 */ /* 0x000fca00078e0203 */
[----:B------:R-:W-:-:S13]  /*14420*/  ISETP.GT.U32.AND P1, PT, R2, R3, PT ;  /* 0x000000030200720c */ /* 0x000fda0003f24070 */
[----:B------:R-:W-:-:S05]  /*14430*/  @!P1 IMAD.IADD R3, R3, 0x1, -R2 ;  /* 0x0000000103039824 */ /* 0x000fca00078e0a02 */
[----:B------:R-:W-:Y:S02]  /*14440*/  ISETP.GT.U32.AND P1, PT, R2, R3, PT ;  /* 0x000000030200720c */ /* 0x000fe40003f24070 */
[----:B------:R-:W-:-:S11]  /*14450*/  IABS R9, R14 ;  /* 0x0000000e00097213 */ /* 0x000fd60000000000 */
[----:B------:R-:W-:-:S04]  /*14460*/  @!P1 IMAD.IADD R3, R3, 0x1, -R2 ;  /* 0x0000000103039824 */ /* 0x000fc800078e0a02 */
[----:B------:R-:W-:Y:S01]  /*14470*/  @!P0 IMAD.MOV R3, RZ, RZ, -R3 ;  /* 0x000000ffff038224 */ /* 0x000fe200078e0a03 */
[----:B------:R-:W-:Y:S01]  /*14480*/  ISETP.GE.AND P0, PT, R14, RZ, PT ;  /* 0x000000ff0e00720c */ /* 0x000fe20003f06270 */
[----:B------:R-:W-:Y:S01]  /*14490*/  IMAD.HI.U32 R6, R0, R11, RZ ;  /* 0x0000000b00067227 */ /* 0x000fe200078e00ff */
[----:B----4-:R-:W-:Y:S02]  /*144a0*/  ISETP.GE.AND P4, PT, R15, RZ, PT ;  /* 0x000000ff0f00720c */ /* 0x010fe40003f86270 */
[----:B------:R-:W4:Y:S04]  /*144b0*/  LDL.LU R15, [R1+0x310] ;  /* 0x00031000010f7983 */ /* 0x000f280000300800 */
[----:B------:R-:W3:Y:S01]  /*144c0*/  LDL.LU R14, [R1+0x350] ;  /* 0x00035000010e7983 */ /* 0x000ee20000300800 */
[----:B------:R-:W-:-:S04]  /*144d0*/  IMAD.MOV R6, RZ, RZ, -R6 ;  /* 0x000000ffff067224 */ /* 0x000fc800078e0a06 */
[----:B------:R-:W-:Y:S02]  /*144e0*/  IMAD R6, R2, R6, R11 ;  /* 0x0000000602067224 */ /* 0x000fe400078e020b */
        /* <DEDUP_REMOVED lines=10> */
[----:B------:R-:W-:Y:S01]  /*14590*/  @!P1 IMAD.IADD R7, R7, 0x1, -R2 ;  /* 0x0000000107079824 */ /* 0x000fe200078e0a02 */
[----:B--2---:R-:W-:Y:S01]  /*145a0*/  IABS R10, R12 ;  /* 0x0000000c000a7213 */ /* 0x004fe20000000000 */
[----:B------:R-:W-:-:S03]  /*145b0*/  IMAD.HI.U32 R11, R0, R9, RZ ;  /* 0x00000009000b7227 */ /* 0x000fc600078e00ff */
[----:B------:R-:W-:Y:S01]  /*145c0*/  ISETP.GT.U32.AND P1, PT, R2, R7, PT ;  /* 0x000000070200720c */ /* 0x000fe20003f24070 */
[----:B------:R-:W-:-:S04]  /*145d0*/  IMAD.HI.U32 R4, R0, R10, RZ ;  /* 0x0000000a00047227 */ /* 0x000fc800078e00ff */
[----:B------:R-:W-:Y:S02]  /*145e0*/  IMAD.MOV R11, RZ, RZ, -R11 ;  /* 0x000000ffff0b7224 */ /* 0x000fe400078e0a0b */
[--C-:B------:R-:W-:Y:S02]  /*145f0*/  @!P2 IMAD.IADD R8, R8, 0x1, -R2.reuse ;  /* 0x000000010808a824 */ /* 0x100fe400078e0a02 */
[----:B------:R-:W-:Y:S01]  /*14600*/  @!P3 IMAD.IADD R6, R6, 0x1, -R2 ;  /* 0x000000010606b824 */ /* 0x000fe200078e0a02 */
[----:B------:R-:W-:Y:S01]  /*14610*/  ISETP.GE.AND P3, PT, R12, RZ, PT ;  /* 0x000000ff0c00720c */ /* 0x000fe20003f66270 */
[----:B------:R-:W-:Y:S01]  /*14620*/  IMAD.MOV R4, RZ, RZ, -R4 ;  /* 0x000000ffff047224 */ /* 0x000fe200078e0a04 */
[----:B------:R-:W-:Y:S01]  /*14630*/  STL [R1+0x568], R3 ;  /* 0x0005680301007387 */ /* 0x000fe20000100800 */
[----:B------:R-:W-:Y:S02]  /*14640*/  IMAD.MOV.U32 R12, RZ, RZ, R8 ;  /* 0x000000ffff0c7224 */ /* 0x000fe400078e0008 */
[----:B------:R-:W-:-:S02]  /*14650*/  IMAD R9, R2, R11, R9 ;  /* 0x0000000b02097224 */ /* 0x000fc400078e0209 */
[----:B------:R-:W2:Y:S01]  /*14660*/  LDL.LU R11, [R1+0x308] ;  /* 0x00030800010b7983 */ /* 0x000ea20000300800 */
[----:B------:R-:W-:Y:S02]  /*14670*/  @!P6 IMAD.MOV R6, RZ, RZ, -R6 ;  /* 0x000000ffff06e224 */ /* 0x000fe400078e0a06 */
[----:B------:R-:W-:Y:S02]  /*14680*/  IMAD R4, R2, R4, R10 ;  /* 0x0000000402047224 */ /* 0x000fe400078e020a */
[----:B------:R-:W-:Y:S02]  /*14690*/  @!P5 IMAD.MOV R12, RZ, RZ, -R12 ;  /* 0x000000ffff0cd224 */ /* 0x000fe400078e0a0c */
[----:B------:R-:W-:Y:S01]  /*146a0*/  @!P1 IMAD.IADD R7, R7, 0x1, -R2 ;  /* 0x0000000107079824 */ /* 0x000fe200078e0a02 */
[----:B------:R-:W-:Y:S04]  /*146b0*/  STL [R1+0x564], R6 ;  /* 0x0005640601007387 */ /* 0x000fe80000100800 */
[----:B------:R0:W-:Y:S01]  /*146c0*/  STL [R1+0x560], R12 ;  /* 0x0005600c01007387 */ /* 0x0001e20000100800 */
[----:B---3--:R-:W-:-:S02]  /*146d0*/  IABS R10, R14 ;  /* 0x0000000e000a7213 */ /* 0x008fc40000000000 */
[----:B------:R-:W-:Y:S01]  /*146e0*/  ISETP.GE.AND P1, PT, R14, RZ, PT ;  /* 0x000000ff0e00720c */ /* 0x000fe20003f26270 */
[----:B------:R-:W-:Y:S02]  /*146f0*/  IMAD.MOV.U32 R14, RZ, RZ, R7 ;  /* 0x000000ffff0e7224 */ /* 0x000fe400078e0007 */
[----:B0-----:R-:W-:Y:S01]  /*14700*/  IMAD.HI.U32 R12, R0, R10, RZ ;  /* 0x0000000a000c7227 */ /* 0x001fe200078e00ff */
[----:B------:R-:W3:Y:S03]  /*14710*/  LDL R7, [R1+0x314] ;  /* 0x0003140001077983 */ /* 0x000ee60000100800 */
[----:B------:R-:W-:Y:S02]  /*14720*/  @!P4 IMAD.MOV R14, RZ, RZ, -R14 ;  /* 0x000000ffff0ec224 */ /* 0x000fe400078e0a0e */
[----:B------:R-:W-:-:S03]  /*14730*/  IMAD.MOV R12, RZ, RZ, -R12 ;  /* 0x000000ffff0c7224 */ /* 0x000fc600078e0a0c */
[----:B------:R0:W-:Y:S01]  /*14740*/  STL [R1+0x55c], R14 ;  /* 0x00055c0e01007387 */ /* 0x0001e20000100800 */
[----:B------:R-:W-:-:S03]  /*14750*/  IMAD R10, R2, R12, R10 ;  /* 0x0000000c020a7224 */ /* 0x000fc600078e020a */
[----:B0-----:R-:W3:Y:S04]  /*14760*/  LDL.LU R14, [R1+0x31c] ;  /* 0x00031c00010e7983 */ /* 0x001ee80000300800 */
[----:B------:R-:W3:Y:S01]  /*14770*/  LDL R12, [R1+0x318] ;  /* 0x00031800010c7983 */ /* 0x000ee20000100800 */
[C---:B------:R-:W-:Y:S02]  /*14780*/  ISETP.GT.U32.AND P2, PT, R2.reuse, R9, PT ;  /* 0x000000090200720c */ /* 0x040fe40003f44070 */
[----:B------:R-:W-:Y:S02]  /*14790*/  ISETP.GT.U32.AND P5, PT, R2, R4, PT ;  /* 0x000000040200720c */ /* 0x000fe40003fa4070 */
[----:B------:R-:W-:-:S09]  /*147a0*/  IABS R6, R13 ;  /* 0x0000000d00067213 */ /* 0x000fd20000000000 */
[--C-:B------:R-:W-:Y:S02]  /*147b0*/  @!P2 IMAD.IADD R9, R9, 0x1, -R2.reuse ;  /* 0x000000010909a824 */ /* 0x100fe400078e0a02 */
[----:B------:R-:W-:-:S03]  /*147c0*/  @!P5 IMAD.IADD R4, R4, 0x1, -R2 ;  /* 0x000000010404d824 */ /* 0x000fc600078e0a02 */
[C---:B------:R-:W-:Y:S02]  /*147d0*/  ISETP.GT.U32.AND P2, PT, R2.reuse, R9, PT ;  /* 0x000000090200720c */ /* 0x040fe40003f44070 */
[----:B------:R-:W-:Y:S02]  /*147e0*/  ISETP.GT.U32.AND P5, PT, R2, R4, PT ;  /* 0x000000040200720c */ /* 0x000fe40003fa4070 */
[----:B--2---:R-:W-:Y:S02]  /*147f0*/  IABS R3, R11 ;  /* 0x0000000b00037213 */ /* 0x004fe40000000000 */
[----:B------:R-:W-:-:S03]  /*14800*/  ISETP.GE.AND P6, PT, R11, RZ, PT ;  /* 0x000000ff0b00720c */ /* 0x000fc60003fc6270 */
[----:B------:R-:W-:-:S04]  /*14810*/  IMAD.HI.U32 R8, R0, R3, RZ ;  /* 0x0000000300087227 */ /* 0x000fc800078e00ff */
[----:B------:R-:W-:Y:S02]  /*14820*/  IMAD.MOV R8, RZ, RZ, -R8 ;  /* 0x000000ffff087224 */ /* 0x000fe400078e0a08 */
[----:B------:R-:W-:-:S04]  /*14830*/  IMAD.HI.U32 R11, R0, R6, RZ ;  /* 0x00000006000b7227 */ /* 0x000fc800078e00ff */
[C---:B------:R-:W-:Y:S01]  /*14840*/  IMAD R8, R2.reuse, R8, R3 ;  /* 0x0000000802087224 */ /* 0x040fe200078e0203 */
[----:B----4-:R-:W-:Y:S01]  /*14850*/  IABS R3, R15 ;  /* 0x0000000f00037213 */ /* 0x010fe20000000000 */
[----:B------:R-:W-:Y:S02]  /*14860*/  IMAD.MOV R11, RZ, RZ, -R11 ;  /* 0x000000ffff0b7224 */ /* 0x000fe400078e0a0b */
[----:B------:R-:W-:Y:S01]  /*14870*/  @!P2 IMAD.IADD R9, R9, 0x1, -R2 ;  /* 0x000000010909a824 */ /* 0x000fe200078e0a02 */
[C---:B------:R-:W-:Y:S01]  /*14880*/  ISETP.GT.U32.AND P2, PT, R2.reuse, R10, PT ;  /* 0x0000000a0200720c */ /* 0x040fe20003f44070 */
[----:B------:R-:W-:Y:S02]  /*14890*/  IMAD R6, R2, R11, R6 ;  /* 0x0000000b02067224 */ /* 0x000fe400078e0206 */
[----:B------:R-:W-:Y:S02]  /*148a0*/  @!P5 IMAD.IADD R4, R4, 0x1, -R2 ;  /* 0x000000010404d824 */ /* 0x000fe400078e0a02 */
[----:B------:R-:W-:-:S02]  /*148b0*/  @!P0 IMAD.MOV R9, RZ, RZ, -R9 ;  /* 0x000000ffff098224 */ /* 0x000fc400078e0a09 */
[----:B------:R-:W-:-:S03]  /*148c0*/  @!P3 IMAD.MOV R4, RZ, RZ, -R4 ;  /* 0x000000ffff04b224 */ /* 0x000fc600078e0a04 */
[----:B------:R0:W-:Y:S03]  /*148d0*/  STL [R1+0x558], R9 ;  /* 0x0005580901007387 */ /* 0x0001e60000100800 */
[----:B------:R-:W-:Y:S01]  /*148e0*/  @!P2 IMAD.IADD R10, R10, 0x1, -R2 ;  /* 0x000000010a0aa824 */ /* 0x000fe200078e0a02 */
[----:B------:R-:W-:Y:S01]  /*148f0*/  STL [R1+0x554], R4 ;  /* 0x0005540401007387 */ /* 0x000fe20000100800 */
[----:B------:R-:W-:Y:S02]  /*14900*/  ISETP.GE.AND P2, PT, R15, RZ, PT ;  /* 0x000000ff0f00720c */ /* 0x000fe40003f46270 */
[----:B---3--:R-:W-:Y:S01]  /*14910*/  IABS R11, R12 ;  /* 0x0000000c000b7213 */ /* 0x008fe20000000000 */
[----:B------:R-:W-:-:S04]  /*14920*/  IMAD.HI.U32 R12, R0, R3, RZ ;  /* 0x00000003000c7227 */ /* 0x000fc800078e00ff */
[----:B------:R-:W-:-:S04]  /*14930*/  IMAD.MOV R12, RZ, RZ, -R12 ;  /* 0x000000ffff0c7224 */ /* 0x000fc800078e0a0c */
[C---:B------:R-:W-:Y:S02]  /*14940*/  IMAD R3, R2.reuse, R12, R3 ;  /* 0x0000000c02037224 */ /* 0x040fe400078e0203 */
[----:B------:R-:W2:Y:S04]  /*14950*/  LDL.LU R12, [R1+0x314] ;  /* 0x00031400010c7983 */ /* 0x000ea80000300800 */
[----:B------:R-:W3:Y:S01]  /*14960*/  LDL.LU R15, [R1+0x328] ;  /* 0x00032800010f7983 */ /* 0x000ee20000300800 */
[----:B------:R-:W-:Y:S02]  /*14970*/  ISETP.GT.U32.AND P4, PT, R2, R8, PT ;  /* 0x000000080200720c */ /* 0x000fe40003f84070 */
[----:B------:R-:W-:-:S11]  /*14980*/  IABS R7, R7 ;  /* 0x0000000700077213 */ /* 0x000fd60000000000 */
[----:B------:R-:W-:-:S05]  /*14990*/  @!P4 IMAD.IADD R8, R8, 0x1, -R2 ;  /* 0x000000010808c824 */ /* 0x000fca00078e0a02 */
[----:B------:R-:W-:Y:S01]  /*149a0*/  ISETP.GT.U32.AND P4, PT, R2, R8, PT ;  /* 0x000000080200720c */ /* 0x000fe20003f84070 */
[----:B0-----:R-:W-:Y:S01]  /*149b0*/  IMAD.HI.U32 R9, R0, R7, RZ ;  /* 0x0000000700097227 */ /* 0x001fe200078e00ff */
[----:B------:R-:W-:-:S03]  /*149c0*/  ISETP.GE.AND P0, PT, R13, RZ, PT ;  /* 0x000000ff0d00720c */ /* 0x000fc60003f06270 */
[----:B------:R-:W-:-:S04]  /*149d0*/  IMAD.HI.U32 R13, R0, R11, RZ ;  /* 0x0000000b000d7227 */ /* 0x000fc800078e00ff */
[----:B------:R-:W-:Y:S02]  /*149e0*/  IMAD.MOV R9, RZ, RZ, -R9 ;  /* 0x000000ffff097224 */ /* 0x000fe400078e0a09 */
[----:B------:R-:W-:Y:S02]  /*149f0*/  IMAD.MOV R13, RZ, RZ, -R13 ;  /* 0x000000ffff0d7224 */ /* 0x000fe400078e0a0d */
[----:B------:R-:W-:Y:S02]  /*14a00*/  @!P4 IMAD.IADD R8, R8, 0x1, -R2 ;  /* 0x000000010808c824 */ /* 0x000fe400078e0a02 */
[C---:B------:R-:W-:Y:S02]  /*14a10*/  IMAD R7, R2.reuse, R9, R7 ;  /* 0x0000000902077224 */ /* 0x040fe400078e0207 */
[----:B------:R-:W-:Y:S02]  /*14a20*/  IMAD.MOV.U32 R9, RZ, RZ, R8 ;  /* 0x000000ffff097224 */ /* 0x000fe400078e0008 */
[C---:B------:R-:W-:Y:S01]  /*14a30*/  IMAD R11, R2.reuse, R13, R11 ;  /* 0x0000000d020b7224 */ /* 0x040fe200078e020b */
[----:B---3--:R0:W-:Y:S04]  /*14a40*/  STL [R1+0x5318], R15 ;  /* 0x0053180f01007387 */ /* 0x0081e80000100800 */
[----:B------:R-:W3:Y:S04]  /*14a50*/  LDL R8, [R1+0x320] ;  /* 0x0003200001087983 */ /* 0x000ee80000100800 */
[----:B0-----:R-:W4:Y:S04]  /*14a60*/  LDL R15, [R1+0x324] ;  /* 0x00032400010f7983 */ /* 0x001f280000100800 */
[----:B------:R-:W2:Y:S01]  /*14a70*/  LDL.LU R13, [R1+0x318] ;  /* 0x00031800010d7983 */ /* 0x000ea20000300800 */
[----:B------:R-:W-:-:S02]  /*14a80*/  ISETP.GT.U32.AND P5, PT, R2, R6, PT ;  /* 0x000000060200720c */ /* 0x000fc40003fa4070 */
[C---:B------:R-:W-:Y:S02]  /*14a90*/  ISETP.GT.U32.AND P3, PT, R2.reuse, R10, PT ;  /* 0x0000000a0200720c */ /* 0x040fe40003f64070 */
[----:B------:R-:W-:-:S09]  /*14aa0*/  ISETP.GT.U32.AND P4, PT, R2, R3, PT ;  /* 0x000000030200720c */ /* 0x000fd20003f84070 */
[----:B------:R-:W-:-:S05]  /*14ab0*/  @!P5 IMAD.IADD R6, R6, 0x1, -R2 ;  /* 0x000000010606d824 */ /* 0x000fca00078e0a02 */
[----:B------:R-:W-:Y:S01]  /*14ac0*/  ISETP.GT.U32.AND P5, PT, R2, R6, PT ;  /* 0x000000060200720c */ /* 0x000fe20003fa4070 */
[--C-:B------:R-:W-:Y:S02]  /*14ad0*/  @!P3 IMAD.IADD R10, R10, 0x1, -R2.reuse ;  /* 0x000000010a0ab824 */ /* 0x100fe400078e0a02 */
[----:B------:R-:W-:Y:S02]  /*14ae0*/  @!P4 IMAD.IADD R3, R3, 0x1, -R2 ;  /* 0x000000010303c824 */ /* 0x000fe400078e0a02 */
[----:B------:R-:W-:-:S08]  /*14af0*/  @!P6 IMAD.MOV R9, RZ, RZ, -R9 ;  /* 0x000000ffff09e224 */ /* 0x000fd000078e0a09 */
[----:B------:R-:W-:Y:S01]  /*14b00*/  @!P5 IMAD.IADD R6, R6, 0x1, -R2 ;  /* 0x000000010606d824 */ /* 0x000fe200078e0a02 */
[----:B------:R-:W-:Y:S01]  /*14b10*/  STL [R1+0x550], R9 ;  /* 0x0005500901007387 */ /* 0x000fe20000100800 */
[----:B--2---:R-:W-:Y:S02]  /*14b20*/  ISETP.GE.AND P4, PT, R13, RZ, PT ;  /* 0x000000ff0d00720c */ /* 0x004fe40003f86270 */
[----:B----4-:R-:W-:Y:S01]  /*14b30*/  IABS R13, R15 ;  /* 0x0000000f000d7213 */ /* 0x010fe20000000000 */
[----:B------:R-:W-:-:S04]  /*14b40*/  IMAD.MOV.U32 R15, RZ, RZ, R10 ;  /* 0x000000ffff0f7224 */ /* 0x000fc800078e000a */
[----:B------:R-:W-:Y:S02]  /*14b50*/  @!P1 IMAD.MOV R15, RZ, RZ, -R15 ;  /* 0x000000ffff0f9224 */ /* 0x000fe400078e0a0f */
[----:B------:R-:W-:Y:S02]  /*14b60*/  IMAD.MOV.U32 R10, RZ, RZ, R6 ;  /* 0x000000ffff0a7224 */ /* 0x000fe400078e0006 */
[----:B------:R-:W2:Y:S04]  /*14b70*/  LDL R6, [R1+0x32c] ;  /* 0x00032c0001067983 */ /* 0x000ea80000100800 */
[----:B------:R0:W-:Y:S04]  /*14b80*/  STL [R1+0x54c], R15 ;  /* 0x00054c0f01007387 */ /* 0x0001e80000100800 */
[----:B0-----:R-:W4:Y:S01]  /*14b90*/  LDL.LU R15, [R1+0x5318] ;  /* 0x00531800010f7983 */ /* 0x001f220000300800 */
[----:B------:R-:W-:Y:S01]  /*14ba0*/  IABS R4, R14 ;  /* 0x0000000e00047213 */ /* 0x000fe20000000000 */
[----:B------:R-:W-:Y:S01]  /*14bb0*/  @!P0 IMAD.MOV R10, RZ, RZ, -R10 ;  /* 0x000000ffff0a8224 */ /* 0x000fe200078e0a0a */
[----:B---3--:R-:W-:-:S02]  /*14bc0*/  IABS R8, R8 ;  /* 0x0000000800087213 */ /* 0x008fc40000000000 */
[----:B------:R-:W-:Y:S01]  /*14bd0*/  ISETP.GE.AND P5, PT, R12, RZ, PT ;  /* 0x000000ff0c00720c */ /* 0x000fe20003fa6270 */
[----:B------:R-:W-:Y:S01]  /*14be0*/  IMAD.HI.U32 R12, R0, R4, RZ ;  /* 0x00000004000c7227 */ /* 0x000fe200078e00ff */
[----:B------:R-:W-:Y:S02]  /*14bf0*/  ISETP.GE.AND P0, PT, R14, RZ, PT ;  /* 0x000000ff0e00720c */ /* 0x000fe40003f06270 */
[----:B------:R-:W3:Y:S01]  /*14c00*/  LDL R14, [R1+0x330] ;  /* 0x00033000010e7983 */ /* 0x000ee20000100800 */
[----:B------:R-:W-:-:S04]  /*14c10*/  IMAD.HI.U32 R9, R0, R8, RZ ;  /* 0x0000000800097227 */ /* 0x000fc800078e00ff */
[----:B------:R-:W-:Y:S02]  /*14c20*/  IMAD.MOV R12, RZ, RZ, -R12 ;  /* 0x000000ffff0c7224 */ /* 0x000fe400078e0a0c */
[----:B------:R-:W-:Y:S01]  /*14c30*/  IMAD.MOV R9, RZ, RZ, -R9 ;  /* 0x000000ffff097224 */ /* 0x000fe200078e0a09 */
[----:B------:R-:W-:Y:S01]  /*14c40*/  STL [R1+0x548], R10 ;  /* 0x0005480a01007387 */ /* 0x000fe20000100800 */
[C---:B------:R-:W-:Y:S02]  /*14c50*/  IMAD R4, R2.reuse, R12, R4 ;  /* 0x0000000c02047224 */ /* 0x040fe400078e0204 */
[C---:B------:R-:W-:Y:S01]  /*14c60*/  IMAD R8, R2.reuse, R9, R8 ;  /* 0x0000000902087224 */ /* 0x040fe200078e0208 */
[----:B------:R-:W3:Y:S01]  /*14c70*/  LDL.LU R12, [R1+0x320] ;  /* 0x00032000010c7983 */ /* 0x000ee20000300800 */
[C---:B------:R-:W-:Y:S02]  /*14c80*/  ISETP.GT.U32.AND P6, PT, R2.reuse, R7, PT ;  /* 0x000000070200720c */ /* 0x040fe40003fc4070 */
[----:B------:R-:W-:Y:S01]  /*14c90*/  ISETP.GT.U32.AND P3, PT, R2, R11, PT ;  /* 0x0000000b0200720c */ /* 0x000fe20003f64070 */
[----:B----4-:R0:W-:Y:S01]  /*14ca0*/  STL [R1+0x5310], R15 ;  /* 0x0053100f01007387 */ /* 0x0101e20000100800 */
[----:B------:R-:W-:-:S03]  /*14cb0*/  IABS R9, R15 ;  /* 0x0000000f00097213 */ /* 0x000fc60000000000 */
[----:B------:R1:W-:Y:S04]  /*14cc0*/  STL [R1+0x5314], R22 ;  /* 0x0053141601007387 */ /* 0x0003e80000100800 */
[----:B0-----:R-:W4:Y:S02]  /*14cd0*/  LDL.LU R15, [R1+0x324] ;  /* 0x00032400010f7983 */ /* 0x001f240000300800 */
[--C-:B------:R-:W-:Y:S02]  /*14ce0*/  @!P6 IMAD.IADD R7, R7, 0x1, -R2.reuse ;  /* 0x000000010707e824 */ /* 0x100fe400078e0a02 */
[----:B------:R-:W-:Y:S01]  /*14cf0*/  @!P3 IMAD.IADD R11, R11, 0x1, -R2 ;  /* 0x000000010b0bb824 */ /* 0x000fe200078e0a02 */
[C---:B------:R-:W-:Y:S02]  /*14d00*/  ISETP.GT.U32.AND P6, PT, R2.reuse, R3, PT ;  /* 0x000000030200720c */ /* 0x040fe40003fc4070 */
[----:B------:R-:W-:Y:S01]  /*14d10*/  ISETP.GT.U32.AND P3, PT, R2, R7, PT ;  /* 0x000000070200720c */ /* 0x000fe20003f64070 */
[----:B------:R-:W-:Y:S01]  /*14d20*/  IMAD.HI.U32 R10, R0, R13, RZ ;  /* 0x0000000d000a7227 */ /* 0x000fe200078e00ff */
[----:B--2---:R-:W-:-:S03]  /*14d30*/  IABS R6, R6 ;  /* 0x0000000600067213 */ /* 0x004fc60000000000 */
[----:B------:R-:W-:-:S04]  /*14d40*/  IMAD.MOV R10, RZ, RZ, -R10 ;  /* 0x000000ffff0a7224 */ /* 0x000fc800078e0a0a */
[C---:B------:R-:W-:Y:S02]  /*14d50*/  IMAD R13, R2.reuse, R10, R13 ;  /* 0x0000000a020d7224 */ /* 0x040fe400078e020d */
[--C-:B------:R-:W-:Y:S02]  /*14d60*/  @!P6 IMAD.IADD R3, R3, 0x1, -R2.reuse ;  /* 0x000000010303e824 */ /* 0x100fe400078e0a02 */
[----:B------:R-:W-:Y:S01]  /*14d70*/  @!P3 IMAD.IADD R7, R7, 0x1, -R2 ;  /* 0x000000010707b824 */ /* 0x000fe200078e0a02 */
[----:B------:R-:W-:Y:S02]  /*14d80*/  ISETP.GT.U32.AND P3, PT, R2, R8, PT ;  /* 0x000000080200720c */ /* 0x000fe40003f64070 */
[----:B---3--:R-:W-:Y:S01]  /*14d90*/  IABS R10, R14 ;  /* 0x0000000e000a7213 */ /* 0x008fe20000000000 */
[----:B------:R-:W-:-:S04]  /*14da0*/  IMAD.HI.U32 R14, R0, R6, RZ ;  /* 0x00000006000e7227 */ /* 0x000fc800078e00ff */
[----:B-1----:R-:W-:Y:S02]  /*14db0*/  IMAD.MOV.U32 R22, RZ, RZ, R3 ;  /* 0x000000ffff167224 */ /* 0x002fe400078e0003 */
[----:B------:R-:W-:Y:S01]  /*14dc0*/  IMAD.MOV R14, RZ, RZ, -R14 ;  /* 0x000000ffff0e7224 */ /* 0x000fe200078e0a0e */
[----:B------:R-:W2:Y:S01]  /*14dd0*/  LDL R3, [R1+0x338] ;  /* 0x0003380001037983 */ /* 0x000ea20000100800 */
[----:B------:R-:W-:Y:S02]  /*14de0*/  @!P2 IMAD.MOV R22, RZ, RZ, -R22 ;  /* 0x000000ffff16a224 */ /* 0x000fe400078e0a16 */
[----:B------:R-:W-:Y:S02]  /*14df0*/  IMAD R6, R2, R14, R6 ;  /* 0x0000000e02067224 */ /* 0x000fe400078e0206 */
[----:B------:R-:W-:Y:S01]  /*14e00*/  @!P3 IMAD.IADD R8, R8, 0x1, -R2 ;  /* 0x000000010808b824 */ /* 0x000fe200078e0a02 */
[----:B------:R0:W-:Y:S04]  /*14e10*/  STL [R1+0x544], R22 ;  /* 0x0005441601007387 */ /* 0x0001e80000100800 */
[----:B0-----:R-:W3:Y:S01]  /*14e20*/  LDL.LU R22, [R1+0x5314] ;  /* 0x0053140001167983 */ /* 0x001ee20000300800 */
[----:B----4-:R-:W-:-:S03]  /*14e30*/  ISETP.GE.AND P3, PT, R15, RZ, PT ;  /* 0x000000ff0f00720c */ /* 0x010fc60003f66270 */
[----:B------:R-:W4:Y:S04]  /*14e40*/  LDL.LU R15, [R1+0x5310] ;  /* 0x00531000010f7983 */ /* 0x000f280000300800 */
[----:B------:R-:W-:Y:S04]  /*14e50*/  STL [R1+0x530c], R6 ;  /* 0x00530c0601007387 */ /* 0x000fe80000100800 */
[----:B------:R-:W2:Y:S01]  /*14e60*/  LDL.LU R14, [R1+0x33c] ;  /* 0x00033c00010e7983 */ /* 0x000ea20000300800 */
[----:B------:R-:W-:-:S13]  /*14e70*/  ISETP.GT.U32.AND P1, PT, R2, R11, PT ;  /* 0x0000000b0200720c */ /* 0x000fda0003f24070 */
[----:B------:R-:W-:Y:S01]  /*14e80*/  @!P1 IMAD.IADD R11, R11, 0x1, -R2 ;  /* 0x000000010b0b9824 */ /* 0x000fe200078e0a02 */
[----:B------:R-:W-:Y:S01]  /*14e90*/  ISETP.GE.AND P1, PT, R12, RZ, PT ;  /* 0x000000ff0c00720c */ /* 0x000fe20003f26270 */
[----:B------:R-:W-:-:S04]  /*14ea0*/  IMAD.HI.U32 R12, R0, R9, RZ ;  /* 0x00000009000c7227 */ /* 0x000fc800078e00ff */
[----:B------:R-:W-:-:S04]  /*14eb0*/  IMAD.MOV R12, RZ, RZ, -R12 ;  /* 0x000000ffff0c7224 */ /* 0x000fc800078e0a0c */
[----:B------:R-:W-:Y:S02]  /*14ec0*/  IMAD R9, R2, R12, R9 ;  /* 0x0000000c02097224 */ /* 0x000fe400078e0209 */
[----:B------:R-:W-:Y:S02]  /*14ed0*/  IMAD.MOV.U32 R12, RZ, RZ, R7 ;  /* 0x000000ffff0c7224 */ /* 0x000fe400078e0007 */
[----:B------:R-:W-:-:S04]  /*14ee0*/  IMAD.HI.U32 R7, R0, R10, RZ ;  /* 0x0000000a00077227 */ /* 0x000fc800078e00ff */
[----:B------:R-:W-:Y:S02]  /*14ef0*/  @!P5 IMAD.MOV R12, RZ, RZ, -R12 ;  /* 0x000000ffff0cd224 */ /* 0x000fe400078e0a0c */
[----:B------:R-:W-:Y:S02]  /*14f00*/  @!P4 IMAD.MOV R11, RZ, RZ, -R11 ;  /* 0x000000ffff0bc224 */ /* 0x000fe400078e0a0b */
[----:B------:R-:W-:-:S04]  /*14f10*/  IMAD.MOV R7, RZ, RZ, -R7 ;  /* 0x000000ffff077224 */ /* 0x000fc800078e0a07 */
[C---:B------:R-:W-:Y:S01]  /*14f20*/  IMAD R7, R2.reuse, R7, R10 ;  /* 0x0000000702077224 */ /* 0x040fe200078e020a */
[----:B----4-:R-:W-:Y:S01]  /*14f30*/  ISETP.GE.AND P4, PT, R15, RZ, PT ;  /* 0x000000ff0f00720c */ /* 0x010fe20003f86270 */
[----:B--2---:R0:W-:Y:S04]  /*14f40*/  STL [R1+0x5308], R14 ;  /* 0x0053080e01007387 */ /* 0x0041e80000100800 */
[----:B0-----:R-:W2:Y:S04]  /*14f50*/  LDL.LU R14, [R1+0x32c] ;  /* 0x00032c00010e7983 */ /* 0x001ea80000300800 */
[----:B------:R0:W-:Y:S04]  /*14f60*/  STL [R1+0x540], R12 ;  /* 0x0005400c01007387 */ /* 0x0001e80000100800 */
[----:B0-----:R-:W4:Y:S04]  /*14f70*/  LDL.LU R12, [R1+0x330] ;  /* 0x00033000010c7983 */ /* 0x001f280000300800 */
[----:B------:R0:W-:Y:S04]  /*14f80*/  STL [R1+0x53c], R11 ;  /* 0x00053c0b01007387 */ /* 0x0001e80000100800 */
[----:B------:R-:W3:Y:S04]  /*14f90*/  LDL R10, [R1+0x340] ;  /* 0x00034000010a7983 */ /* 0x000ee80000100800 */
[----:B------:R-:W4:Y:S04]  /*14fa0*/  LDL R15, [R1+0x348] ;  /* 0x00034800010f7983 */ /* 0x000f280000100800 */
[----:B0-----:R-:W4:Y:S01]  /*14fb0*/  LDL R11, [R1+0x344] ;  /* 0x00034400010b7983 */ /* 0x001f220000100800 */
[----:B------:R-:W-:-:S13]  /*14fc0*/  ISETP.GT.U32.AND P6, PT, R2, R4, PT ;  /* 0x000000040200720c */ /* 0x000fda0003fc4070 */
[----:B------:R-:W-:-:S05]  /*14fd0*/  @!P6 IMAD.IADD R4, R4, 0x1, -R2 ;  /* 0x000000010404e824 */ /* 0x000fca00078e0a02 */
[C---:B------:R-:W-:Y:S02]  /*14fe0*/  ISETP.GT.U32.AND P2, PT, R2.reuse, R4, PT ;  /* 0x000000040200720c */ /* 0x040fe40003f44070 */
[----:B------:R-:W-:Y:S02]  /*14ff0*/  IABS R3, R3 ;  /* 0x0000000300037213 */ /* 0x000fe40000000000 */
[----:B------:R-:W-:-:S09]  /*15000*/  ISETP.GT.U32.AND P5, PT, R2, R8, PT ;  /* 0x000000080200720c */ /* 0x000fd20003fa4070 */
[----:B------:R-:W-:-:S04]  /*15010*/  @!P2 IMAD.IADD R4, R4, 0x1, -R2 ;  /* 0x000000010404a824 */ /* 0x000fc800078e0a02 */
[----:B------:R-:W-:Y:S02]  /*15020*/  IMAD.MOV.U32 R6, RZ, RZ, R4 ;  /* 0x000000ffff067224 */ /* 0x000fe400078e0004 */
[----:B------:R-:W-:-:S04]  /*15030*/  IMAD.HI.U32 R4, R0, R3, RZ ;  /* 0x0000000300047227 */ /* 0x000fc800078e00ff */
        /* <DEDUP_REMOVED lines=9> */
[----:B----4-:R-:W-:Y:S02]  /*150d0*/  IABS R10, R11 ;  /* 0x0000000b000a7213 */ /* 0x010fe40000000000 */
[----:B------:R-:W-:Y:S01]  /*150e0*/  IABS R11, R15 ;  /* 0x0000000f000b7213 */ /* 0x000fe20000000000 */
[----:B------:R-:W-:-:S04]  /*150f0*/  IMAD.MOV.U32 R15, RZ, RZ, R8 ;  /* 0x000000ffff0f7224 */ /* 0x000fc800078e0008 */
[----:B------:R-:W-:-:S05]  /*15100*/  @!P1 IMAD.MOV R15, RZ, RZ, -R15 ;  /* 0x000000ffff0f9224 */ /* 0x000fca00078e0a0f */
[----:B------:R0:W-:Y:S04]  /*15110*/  STL [R1+0x534], R15 ;  /* 0x0005340f01007387 */ /* 0x0001e80000100800 */
[----:B0-----:R-:W3:Y:S01]  /*15120*/  LDL.LU R15, [R1+0x34c] ;  /* 0x00034c00010f7983 */ /* 0x001ee20000300800 */
        /* <DEDUP_REMOVED lines=9> */
[----:B0-----:R-:W4:Y:S01]  /*151c0*/  LDL.LU R15, [R1+0x340] ;  /* 0x00034000010f7983 */ /* 0x001f220000300800 */
        /* <DEDUP_REMOVED lines=14> */
[----:B----4-:R-:W-:Y:S02]  /*152b0*/  ISETP.GE.AND P3, PT, R15, RZ, PT ;  /* 0x000000ff0f00720c */ /* 0x010fe40003f66270 */
[----:B------:R-:W2:Y:S01]  /*152c0*/  LDL.LU R15, [R1+0x5304] ;  /* 0x00530400010f7983 */ /* 0x000ea20000300800 */
[----:B------:R-:W-:-:S04]  /*152d0*/  IMAD R8, R2, R8, R12 ;  /* 0x0000000802087224 */ /* 0x000fc800078e020c */
[--C-:B------:R-:W-:Y:S01]  /*152e0*/  @!P6 IMAD.IADD R6, R6, 0x1, -R2.reuse ;  /* 0x000000010606e824 */ /* 0x100fe200078e0a02 */
[----:B------:R-:W-:Y:S01]  /*152f0*/  ISETP.GT.U32.AND P6, PT, R2, R8, PT ;  /* 0x000000080200720c */ /* 0x000fe20003fc4070 */
[----:B------:R-:W-:Y:S01]  /*15300*/  @!P0 IMAD.IADD R9, R9, 0x1, -R2 ;  /* 0x0000000109098824 */ /* 0x000fe200078e0a02 */
[----:B---3--:R-:W-:Y:S01]  /*15310*/  ISETP.GE.AND P0, PT, R13, RZ, PT ;  /* 0x000000ff0d00720c */ /* 0x008fe20003f06270 */
[----:B------:R-:W-:-:S04]  /*15320*/  IMAD.HI.U32 R13, R0, R4, RZ ;  /* 0x00000004000d7227 */ /* 0x000fc800078e00ff */
[----:B------:R-:W-:Y:S01]  /*15330*/  IMAD.HI.U32 R12, R0, R10, RZ ;  /* 0x0000000a000c7227 */ /* 0x000fe200078e00ff */
[----:B------:R-:W-:-:S03]  /*15340*/  ISETP.GT.U32.AND P1, PT, R2, R7, PT ;  /* 0x000000070200720c */ /* 0x000fc60003f24070 */
[----:B------:R-:W-:Y:S02]  /*15350*/  IMAD.MOV R13, RZ, RZ, -R13 ;  /* 0x000000ffff0d7224 */ /* 0x000fe400078e0a0d */
[----:B------:R-:W-:Y:S02]  /*15360*/  IMAD.MOV R12, RZ, RZ, -R12 ;  /* 0x000000ffff0c7224 */ /* 0x000fe400078e0a0c */
[C---:B------:R-:W-:Y:S02]  /*15370*/  IMAD R4, R2.reuse, R13, R4 ;  /* 0x0000000d02047224 */ /* 0x040fe400078e0204 */
[----:B------:R-:W-:Y:S02]  /*15380*/  IMAD R10, R2, R12, R10 ;  /* 0x0000000c020a7224 */ /* 0x000fe400078e020a */
[----:B------:R-:W-:Y:S02]  /*15390*/  IMAD.MOV.U32 R12, RZ, RZ, R9 ;  /* 0x000000ffff0c7224 */ /* 0x000fe400078e0009 */
[----:B------:R-:W-:Y:S01]  /*153a0*/  IMAD.MOV.U32 R13, RZ, RZ, R6 ;  /* 0x000000ffff0d7224 */ /* 0x000fe200078e0006 */
[----:B------:R-:W3:Y:S01]  /*153b0*/  LDL R9, [R1+0x354] ;  /* 0x0003540001097983 */ /* 0x000ee20000100800 */
[----:B------:R-:W-:-:S02]  /*153c0*/  @!P6 IMAD.IADD R8, R8, 0x1, -R2 ;  /* 0x000000010808e824 */ /* 0x000fc400078e0a02 */
[----:B------:R-:W-:Y:S01]  /*153d0*/  @!P4 IMAD.MOV R12, RZ, RZ, -R12 ;  /* 0x000000ffff0cc224 */ /* 0x000fe200078e0a0c */
[C---:B------:R-:W-:Y:S01]  /*153e0*/  ISETP.GT.U32.AND P4, PT, R2.reuse, R3, PT ;  /* 0x000000030200720c */ /* 0x040fe20003f84070 */
[----:B------:R-:W-:Y:S01]  /*153f0*/  @!P5 IMAD.MOV R13, RZ, RZ, -R13 ;  /* 0x000000ffff0dd224 */ /* 0x000fe200078e0a0d */
[----:B------:R-:W-:Y:S01]  /*15400*/  ISETP.GT.U32.AND P5, PT, R2, R8, PT ;  /* 0x000000080200720c */ /* 0x000fe20003fa4070 */
[----:B------:R-:W-:Y:S01]  /*15410*/  @!P1 IMAD.IADD R7, R7, 0x1, -R2 ;  /* 0x0000000107079824 */ /* 0x000fe200078e0a02 */
[----:B------:R-:W-:Y:S01]  /*15420*/  ISETP.GE.AND P1, PT, R14, RZ, PT ;  /* 0x000000ff0e00720c */ /* 0x000fe20003f26270 */
[----:B------:R-:W-:Y:S01]  /*15430*/  IMAD.HI.U32 R14, R0, R11, RZ ;  /* 0x0000000b000e7227 */ /* 0x000fe200078e00ff */
[----:B------:R-:W4:Y:S03]  /*15440*/  LDL R6, [R1+0x358] ;  /* 0x0003580001067983 */ /* 0x000f260000100800 */
[----:B------:R-:W-:Y:S01]  /*15450*/  IMAD.MOV R14, RZ, RZ, -R14 ;  /* 0x000000ffff0e7224 */ /* 0x000fe200078e0a0e */
[----:B------:R0:W-:Y:S01]  /*15460*/  STL [R1+0x528], R13 ;  /* 0x0005280d01007387 */ /* 0x0001e20000100800 */
[----:B------:R-:W-:-:S02]  /*15470*/  @!P2 IMAD.MOV R7, RZ, RZ, -R7 ;  /* 0x000000ffff07a224 */ /* 0x000fc400078e0a07 */
[--C-:B------:R-:W-:Y:S01]  /*15480*/  @!P4 IMAD.IADD R3, R3, 0x1, -R2.reuse ;  /* 0x000000010303c824 */ /* 0x100fe200078e0a02 */
[----:B------:R1:W-:Y:S01]  /*15490*/  STL [R1+0x52c], R12 ;  /* 0x00052c0c01007387 */ /* 0x0003e20000100800 */
[----:B------:R-:W-:Y:S02]  /*154a0*/  @!P5 IMAD.IADD R8, R8, 0x1, -R2 ;  /* 0x000000010808d824 */ /* 0x000fe400078e0a02 */
[----:B------:R-:W-:Y:S01]  /*154b0*/  IMAD R11, R2, R14, R11 ;  /* 0x0000000e020b7224 */ /* 0x000fe200078e020b */
[----:B0-----:R-:W5:Y:S04]  /*154c0*/  LDL.LU R13, [R1+0x344] ;  /* 0x00034400010d7983 */ /* 0x001f680000300800 */
[----:B--2---:R0:W-:Y:S01]  /*154d0*/  STL [R1+0x5300], R15 ;  /* 0x0053000f01007387 */ /* 0x0041e20000100800 */
[----:B-1----:R-:W-:-:S03]  /*154e0*/  IABS R12, R15 ;  /* 0x0000000f000c7213 */ /* 0x002fc60000000000 */
[----:B------:R-:W-:Y:S04]  /*154f0*/  STL [R1+0x524], R7 ;  /* 0x0005240701007387 */ /* 0x000fe80000100800 */
[----:B------:R-:W2:Y:S01]  /*15500*/  LDL.LU R14, [R1+0x348] ;  /* 0x00034800010e7983 */ /* 0x000ea20000300800 */
[----:B0-----:R-:W-:-:S03]  /*15510*/  IMAD.MOV.U32 R15, RZ, RZ, R3 ;  /* 0x000000ffff0f7224 */ /* 0x001fc600078e0003 */
[----:B------:R0:W-:Y:S04]  /*15520*/  STL [R1+0x52fc], R8 ;  /* 0x0052fc0801007387 */ /* 0x0001e80000100800 */
[----:B------:R-:W3:Y:S04]  /*15530*/  LDL R3, [R1+0x35c] ;  /* 0x00035c0001037983 */ /* 0x000ee80000100800 */
[----:B0-----:R-:W4:Y:S01]  /*15540*/  LDL R8, [R1+0x360] ;  /* 0x0003600001087983 */ /* 0x001f220000100800 */
[----:B------:R-:W-:Y:S02]  /*15550*/  @!P0 IMAD.MOV R15, RZ, RZ, -R15 ;  /* 0x000000ffff0f8224 */ /* 0x000fe400078e0a0f */
[----:B------:R-:W-:-:S03]  /*15560*/  IMAD.HI.U32 R7, R0, R12, RZ ;  /* 0x0000000c00077227 */ /* 0x000fc600078e00ff */
[----:B------:R0:W-:Y:S01]  /*15570*/  STL [R1+0x520], R15 ;  /* 0x0005200f01007387 */ /* 0x0001e20000100800 */
[----:B------:R-:W-:-:S03]  /*15580*/  IMAD.MOV R7, RZ, RZ, -R7 ;  /* 0x000000ffff077224 */ /* 0x000fc600078e0a07 */
[----:B0-----:R-:W5:Y:S01]  /*15590*/  LDL.LU R15, [R1+0x5300] ;  /* 0x00530000010f7983 */ /* 0x001f620000300800 */
[C---:B------:R-:W-:Y:S01]  /*155a0*/  IMAD R12, R2.reuse, R7, R12 ;  /* 0x00000007020c7224 */ /* 0x040fe200078e020c */
[C---:B------:R-:W-:Y:S02]  /*155b0*/  ISETP.GT.U32.AND P2, PT, R2.reuse, R10, PT ;  /* 0x0000000a0200720c */ /* 0x040fe40003f44070 */
[----:B------:R-:W-:Y:S02]  /*155c0*/  ISETP.GT.U32.AND P4, PT, R2, R11, PT ;  /* 0x0000000b0200720c */ /* 0x000fe40003f84070 */
[----:B--2---:R-:W-:Y:S02]  /*155d0*/  ISETP.GE.AND P0, PT, R14, RZ, PT ;  /* 0x000000ff0e00720c */ /* 0x004fe40003f06270 */
[----:B------:R-:W2:Y:S01]  /*155e0*/  LDL R14, [R1+0x364] ;  /* 0x00036400010e7983 */ /* 0x000ea20000100800 */
[----:B---3--:R-:W-:Y:S02]  /*155f0*/  IABS R7, R3 ;  /* 0x0000000300077213 */ /* 0x008fe40000000000 */
[----:B----4-:R-:W-:-:S02]  /*15600*/  IABS R3, R8 ;  /* 0x0000000800037213 */ /* 0x010fc40000000000 */
[----:B------:R-:W3:Y:S02]  /*15610*/  LDL.LU R8, [R1+0x354] ;  /* 0x0003540001087983 */ /* 0x000ee40000300800 */
[--C-:B------:R-:W-:Y:S01]  /*15620*/  @!P2 IMAD.IADD R10, R10, 0x1, -R2.reuse ;  /* 0x000000010a0aa824 */ /* 0x100fe200078e0a02 */
[----:B------:R-:W-:Y:S01]  /*15630*/  IABS R9, R9 ;  /* 0x0000000900097213 */ /* 0x000fe20000000000 */
[----:B------:R-:W-:Y:S01]  /*15640*/  @!P4 IMAD.IADD R11, R11, 0x1, -R2 ;  /* 0x000000010b0bc824 */ /* 0x000fe200078e0a02 */
[----:B-----5:R-:W-:Y:S02]  /*15650*/  ISETP.GE.AND P5, PT, R13, RZ, PT ;  /* 0x000000ff0d00720c */ /* 0x020fe40003fa6270 */
[----:B------:R-:W-:Y:S01]  /*15660*/  ISETP.GT.U32.AND P2, PT, R2, R10, PT ;  /* 0x0000000a0200720c */ /* 0x000fe20003f44070 */
[----:B------:R-:W-:Y:S01]  /*15670*/  IMAD.HI.U32 R13, R0, R9, RZ ;  /* 0x00000009000d7227 */ /* 0x000fe200078e00ff */
[----:B------:R-:W-:-:S03]  /*15680*/  ISETP.GT.U32.AND P4, PT, R2, R11, PT ;  /* 0x0000000b0200720c */ /* 0x000fc60003f84070 */
[----:B------:R-:W-:-:S04]  /*15690*/  IMAD.MOV R13, RZ, RZ, -R13 ;  /* 0x000000ffff0d7224 */ /* 0x000fc800078e0a0d */
[----:B------:R-:W-:-:S04]  /*156a0*/  IMAD R9, R2, R13, R9 ;  /* 0x0000000d02097224 */ /* 0x000fc800078e0209 */
[--C-:B------:R-:W-:Y:S01]  /*156b0*/  @!P2 IMAD.IADD R10, R10, 0x1, -R2.reuse ;  /* 0x000000010a0aa824 */ /* 0x100fe200078e0a02 */
[----:B------:R-:W-:Y:S01]  /*156c0*/  ISETP.GT.U32.AND P2, PT, R2, R9, PT ;  /* 0x000000090200720c */ /* 0x000fe20003f44070 */
[----:B------:R-:W-:Y:S01]  /*156d0*/  @!P4 IMAD.IADD R11, R11, 0x1, -R2 ;  /* 0x000000010b0bc824 */ /* 0x000fe200078e0a02 */
[----:B------:R-:W-:Y:S01]  /*156e0*/  ISETP.GE.AND P4, PT, R15, RZ, PT ;  /* 0x000000ff0f00720c */ /* 0x000fe20003f86270 */
[----:B------:R-:W-:-:S04]  /*156f0*/  IMAD.HI.U32 R15, R0, R7, RZ ;  /* 0x00000007000f7227 */ /* 0x000fc800078e00ff */
[----:B------:R-:W-:-:S04]  /*15700*/  IMAD.MOV R15, RZ, RZ, -R15 ;  /* 0x000000ffff0f7224 */ /* 0x000fc800078e0a0f */
[----:B------:R-:W-:Y:S02]  /*15710*/  IMAD R7, R2, R15, R7 ;  /* 0x0000000f02077224 */ /* 0x000fe400078e0207 */
[----:B------:R-:W-:Y:S01]  /*15720*/  @!P2 IMAD.IADD R9, R9, 0x1, -R2 ;  /* 0x000000010909a824 */ /* 0x000fe200078e0a02 */
[----:B---3--:R-:W-:Y:S02]  /*15730*/  ISETP.GE.AND P2, PT, R8, RZ, PT ;  /* 0x000000ff0800720c */ /* 0x008fe40003f46270 */
[----:B------:R-:W3:Y:S04]  /*15740*/  LDL.LU R8, [R1+0x52fc] ;  /* 0x0052fc0001087983 */ /* 0x000ee80000300800 */
[----:B------:R-:W4:Y:S04]  /*15750*/  LDL.LU R15, [R1+0x3b8] ;  /* 0x0003b800010f7983 */ /* 0x000f280000300800 */
[----:B------:R0:W-:Y:S04]  /*15760*/  STL [R1+0x52f8], R7 ;  /* 0x0052f80701007387 */ /* 0x0001e80000100800 */
[----:B0-----:R-:W5:Y:S01]  /*15770*/  LDL R7, [R1+0x368] ;  /* 0x0003680001077983 */ /* 0x001f620000100800 */
[----:B------:R-:W-:-:S02]  /*15780*/  ISETP.GT.U32.AND P6, PT, R2, R4, PT ;  /* 0x000000040200720c */ /* 0x000fc40003fc4070 */
[----:B------:R-:W-:-:S05]  /*15790*/  IABS R6, R6 ;  /* 0x0000000600067213 */ /* 0x000fca0000000000 */
[----:B------:R-:W-:-:S06]  /*157a0*/  IMAD.HI.U32 R13, R0, R6, RZ ;  /* 0x00000006000d7227 */ /* 0x000fcc00078e00ff */
[----:B------:R-:W-:Y:S02]  /*157b0*/  @!P6 IMAD.IADD R4, R4, 0x1, -R2 ;  /* 0x000000010404e824 */ /* 0x000fe400078e0a02 */
[----:B------:R-:W-:-:S03]  /*157c0*/  IMAD.MOV R13, RZ, RZ, -R13 ;  /* 0x000000ffff0d7224 */ /* 0x000fc600078e0a0d */
[C---:B------:R-:W-:Y:S01]  /*157d0*/  ISETP.GT.U32.AND P6, PT, R2.reuse, R4, PT ;  /* 0x000000040200720c */ /* 0x040fe20003fc4070 */
[----:B------:R-:W-:Y:S02]  /*157e0*/  IMAD R6, R2, R13, R6 ;  /* 0x0000000d02067224 */ /* 0x000fe400078e0206 */
[----:B------:R-:W-:-:S04]  /*157f0*/  IMAD.HI.U32 R13, R0, R3, RZ ;  /* 0x00000003000d7227 */ /* 0x000fc800078e00ff */
[----:B------:R-:W-:-:S04]  /*15800*/  IMAD.MOV R13, RZ, RZ, -R13 ;  /* 0x000000ffff0d7224 */ /* 0x000fc800078e0a0d */
[----:B------:R-:W-:Y:S02]  /*15810*/  IMAD R3, R2, R13, R3 ;  /* 0x0000000d02037224 */ /* 0x000fe400078e0203 */
[----:B------:R-:W-:-:S03]  /*15820*/  @!P6 IMAD.IADD R4, R4, 0x1, -R2 ;  /* 0x000000010404e824 */ /* 0x000fc600078e0a02 */
[----:B------:R0:W-:Y:S02]  /*15830*/  STL [R1+0x52f4], R3 ;  /* 0x0052f40301007387 */ /* 0x0001e40000100800 */
[----:B0-----:R-:W-:Y:S02]  /*15840*/  IMAD.MOV.U32 R3, RZ, RZ, R4 ;  /* 0x000000ffff037224 */ /* 0x001fe400078e0004 */
[----:B------:R-:W2:Y:S02]  /*15850*/  LDL.LU R4, [R1+0x35c] ;  /* 0x00035c0001047983 */ /* 0x000ea40000300800 */
[----:B------:R-:W-:Y:S01]  /*15860*/  @!P3 IMAD.MOV R3, RZ, RZ, -R3 ;  /* 0x000000ffff03b224 */ /* 0x000fe200078e0a03 */
[----:B-----5:R-:W-:Y:S01]  /*15870*/  IABS R13, R7 ;  /* 0x00000007000d7213 */ /* 0x020fe20000000000 */
[----:B---3--:R-:W-:-:S04]  /*15880*/  IMAD.MOV.U32 R7, RZ, RZ, R8 ;  /* 0x000000ffff077224 */ /* 0x008fc800078e0008 */
[----:B------:R-:W-:-:S05]  /*15890*/  @!P1 IMAD.MOV R7, RZ, RZ, -R7 ;  /* 0x000000ffff079224 */ /* 0x000fca00078e0a07 */
[----:B------:R0:W-:Y:S04]  /*158a0*/  STL [R1+0x51c], R7 ;  /* 0x00051c0701007387 */ /* 0x0001e80000100800 */
[----:B------:R1:W-:Y:S01]  /*158b0*/  STL [R1+0x320], R3 ;  /* 0x0003200301007387 */ /* 0x0003e20000100800 */
[----:B0-----:R-:W-:-:S03]  /*158c0*/  IMAD.MOV.U32 R7, RZ, RZ, R10 ;  /* 0x000000ffff077224 */ /* 0x001fc600078e000a */
[----:B------:R-:W3:Y:S01]  /*158d0*/  LDL.LU R10, [R1+0x358] ;  /* 0x00035800010a7983 */ /* 0x000ee20000300800 */
[----:B-1----:R-:W-:-:S03]  /*158e0*/  IMAD.MOV.U32 R3, RZ, RZ, R11 ;  /* 0x000000ffff037224 */ /* 0x002fc600078e000b */
[----:B------:R-:W5:Y:S01]  /*158f0*/  LDL.LU R11, [R1+0x36c] ;  /* 0x00036c00010b7983 */ /* 0x000f620000300800 */
[----:B------:R-:W-:Y:S01]  /*15900*/  ISETP.GT.U32.AND P6, PT, R2, R12, PT ;  /* 0x0000000c0200720c */ /* 0x000fe20003fc4070 */
[----:B------:R-:W-:Y:S02]  /*15910*/  @!P5 IMAD.MOV R7, RZ, RZ, -R7 ;  /* 0x000000ffff07d224 */ /* 0x000fe400078e0a07 */
[----:B------:R-:W-:-:S03]  /*15920*/  @!P0 IMAD.MOV R3, RZ, RZ, -R3 ;  /* 0x000000ffff038224 */ /* 0x000fc600078e0a03 */
[----:B------:R0:W-:Y:S07]  /*15930*/  STL [R1+0x2e8], R7 ;  /* 0x0002e80701007387 */ /* 0x0001ee0000100800 */
[----:B------:R-:W-:Y:S01]  /*15940*/  @!P6 IMAD.IADD R12, R12, 0x1, -R2 ;  /* 0x000000010c0ce824 */ /* 0x000fe200078e0a02 */
[----:B0-----:R-:W4:Y:S04]  /*15950*/  LDL.LU R7, [R1+0x52f8] ;  /* 0x0052f80001077983 */ /* 0x001f280000300800 */
[----:B------:R-:W-:-:S02]  /*15960*/  ISETP.GT.U32.AND P1, PT, R2, R12, PT ;  /* 0x0000000c0200720c */ /* 0x000fc40003f24070 */
[----:B--2---:R-:W-:Y:S01]  /*15970*/  IABS R14, R14 ;  /* 0x0000000e000e7213 */ /* 0x004fe20000000000 */
[----:B------:R0:W-:Y:S04]  /*15980*/  STL [R1+0x2c0], R3 ;  /* 0x0002c00301007387 */ /* 0x0001e80000100800 */
[----:B------:R-:W-:Y:S01]  /*15990*/  IMAD.HI.U32 R8, R0, R14, RZ ;  /* 0x0000000e00087227 */ /* 0x000fe200078e00ff */
[----:B0-----:R-:W2:Y:S03]  /*159a0*/  LDL.LU R3, [R1+0x52f4] ;  /* 0x0052f40001037983 */ /* 0x001ea60000300800 */
[----:B------:R-:W-:Y:S02]  /*159b0*/  IMAD.MOV R8, RZ, RZ, -R8 ;  /* 0x000000ffff087224 */ /* 0x000fe400078e0a08 */
[----:B------:R-:W-:Y:S01]  /*159c0*/  @!P1 IMAD.IADD R12, R12, 0x1, -R2 ;  /* 0x000000010c0c9824 */ /* 0x000fe200078e0a02 */
[C---:B------:R-:W-:Y:S01]  /*159d0*/  ISETP.GT.U32.AND P3, PT, R2.reuse, R9, PT ;  /* 0x000000090200720c */ /* 0x040fe20003f64070 */
[----:B------:R0:W-:Y:S01]  /*159e0*/  STL [R1+0x52f0], R21 ;  /* 0x0052f01501007387 */ /* 0x0001e20000100800 */
[----:B------:R-:W-:-:S02]  /*159f0*/  IMAD R8, R2, R8, R14 ;  /* 0x0000000802087224 */ /* 0x000fc400078e020e */
[----:B0-----:R-:W-:-:S09]  /*15a00*/  IMAD.MOV.U32 R21, RZ, RZ, R12 ;  /* 0x000000ffff157224 */ /* 0x001fd200078e000c */
[----:B------:R-:W-:Y:S01]  /*15a10*/  @!P3 IMAD.IADD R9, R9, 0x1, -R2 ;  /* 0x000000010909b824 */ /* 0x000fe200078e0a02 */
[----:B------:R-:W-:Y:S01]  /*15a20*/  ISETP.GE.AND P3, PT, R4, RZ, PT ;  /* 0x000000ff0400720c */ /* 0x000fe20003f66270 */
[----:B------:R-:W-:-:S04]  /*15a30*/  IMAD.HI.U32 R4, R0, R13, RZ ;  /* 0x0000000d00047227 */ /* 0x000fc800078e00ff */
[----:B------:R-:W-:Y:S02]  /*15a40*/  @!P4 IMAD.MOV R21, RZ, RZ, -R21 ;  /* 0x000000ffff15c224 */ /* 0x000fe400078e0a15 */
[----:B------:R-:W-:-:S04]  /*15a50*/  IMAD.MOV R4, RZ, RZ, -R4 ;  /* 0x000000ffff047224 */ /* 0x000fc800078e0a04 */
[----:B------:R-:W-:Y:S01]  /*15a60*/  IMAD R4, R2, R4, R13 ;  /* 0x0000000402047224 */ /* 0x000fe200078e020d */
[----:B---3--:R-:W-:Y:S02]  /*15a70*/  ISETP.GE.AND P0, PT, R10, RZ, PT ;  /* 0x000000ff0a00720c */ /* 0x008fe40003f06270 */
[----:B------:R-:W3:Y:S01]  /*15a80*/  LDL.LU R10, [R1+0x360] ;  /* 0x00036000010a7983 */ /* 0x000ee20000300800 */
[----:B-----5:R-:W-:-:S03]  /*15a90*/  IMAD.MOV.U32 R14, RZ, RZ, R11 ;  /* 0x000000ffff0e7224 */ /* 0x020fc600078e000b */
[----:B------:R-:W5:Y:S04]  /*15aa0*/  LDL R11, [R1+0x370] ;  /* 0x00037000010b7983 */ /* 0x000f680000100800 */
[----:B------:R-:W5:Y:S04]  /*15ab0*/  LDL.LU R12, [R1+0x364] ;  /* 0x00036400010c7983 */ /* 0x000f680000300800 */
[----:B------:R0:W-:Y:S04]  /*15ac0*/  STL [R1+0x2b0], R21 ;  /* 0x0002b01501007387 */ /* 0x0001e80000100800 */
[----:B0-----:R-:W5:Y:S04]  /*15ad0*/  LDL.LU R21, [R1+0x52f0] ;  /* 0x0052f00001157983 */ /* 0x001f680000300800 */
[----:B------:R-:W5:Y:S01]  /*15ae0*/  LDL.LU R13, [R1+0x368] ;  /* 0x00036800010d7983 */ /* 0x000f620000300800 */
[----:B------:R-:W-:-:S02]  /*15af0*/  ISETP.GT.U32.AND P6, PT, R2, R6, PT ;  /* 0x000000060200720c */ /* 0x000fc40003fc4070 */
[C---:B----4-:R-:W-:Y:S02]  /*15b00*/  ISETP.GT.U32.AND P5, PT, R2.reuse, R7, PT ;  /* 0x000000070200720c */ /* 0x050fe40003fa4070 */
[----:B--2---:R-:W-:-:S09]  /*15b10*/  ISETP.GT.U32.AND P1, PT, R2, R3, PT ;  /* 0x000000030200720c */ /* 0x004fd20003f24070 */
[--C-:B------:R-:W-:Y:S02]  /*15b20*/  @!P6 IMAD.IADD R6, R6, 0x1, -R2.reuse ;  /* 0x000000010606e824 */ /* 0x100fe400078e0a02 */
[----:B------:R-:W-:-:S03]  /*15b30*/  @!P5 IMAD.IADD R7, R7, 0x1, -R2 ;  /* 0x000000010707d824 */ /* 0x000fc600078e0a02 */
[C---:B------:R-:W-:Y:S02]  /*15b40*/  ISETP.GT.U32.AND P6, PT, R2.reuse, R6, PT ;  /* 0x000000060200720c */ /* 0x040fe40003fc4070 */
[----:B------:R-:W-:Y:S01]  /*15b50*/  ISETP.GT.U32.AND P4, PT, R2, R7, PT ;  /* 0x000000070200720c */ /* 0x000fe20003f84070 */
[----:B------:R-:W-:-:S10]  /*15b60*/  @!P1 IMAD.IADD R3, R3, 0x1, -R2 ;  /* 0x0000000103039824 */ /* 0x000fd400078e0a02 */
[--C-:B------:R-:W-:Y:S02]  /*15b70*/  @!P6 IMAD.IADD R6, R6, 0x1, -R2.reuse ;  /* 0x000000010606e824 */ /* 0x100fe400078e0a02 */
[----:B------:R-:W-:Y:S01]  /*15b80*/  @!P4 IMAD.IADD R7, R7, 0x1, -R2 ;  /* 0x000000010707c824 */ /* 0x000fe200078e0a02 */
[----:B---3--:R-:W-:Y:S02]  /*15b90*/  ISETP.GE.AND P5, PT, R10, RZ, PT ;  /* 0x000000ff0a00720c */ /* 0x008fe40003fa6270 */
[----:B------:R-:W-:Y:S02]  /*15ba0*/  IABS R10, R14 ;  /* 0x0000000e000a7213 */ /* 0x000fe40000000000 */
[----:B-----5:R-:W-:Y:S01]  /*15bb0*/  ISETP.GE.AND P1, PT, R12, RZ, PT ;  /* 0x000000ff0c00720c */ /* 0x020fe20003f26270 */
[----:B------:R-:W-:-:S04]  /*15bc0*/  IMAD.MOV.U32 R12, RZ, RZ, R9 ;  /* 0x000000ffff0c7224 */ /* 0x000fc800078e0009 */
[----:B------:R-:W-:Y:S02]  /*15bd0*/  @!P2 IMAD.MOV R12, RZ, RZ, -R12 ;  /* 0x000000ffff0ca224 */ /* 0x000fe400078e0a0c */
[----:B------:R-:W-:-:S03]  /*15be0*/  IMAD.HI.U32 R9, R0, R10, RZ ;  /* 0x0000000a00097227 */ /* 0x000fc600078e00ff */
[----:B------:R0:W-:Y:S02]  /*15bf0*/  STL [R1+0x290], R12 ;  /* 0x0002900c01007387 */ /* 0x0001e40000100800 */
[----:B0-----:R-:W-:Y:S02]  /*15c00*/  IMAD.MOV.U32 R12, RZ, RZ, R6 ;  /* 0x000000ffff0c7224 */ /* 0x001fe400078e0006 */
[----:B------:R-:W-:Y:S02]  /*15c10*/  IMAD.MOV R6, RZ, RZ, -R9 ;  /* 0x000000ffff067224 */ /* 0x000fe400078e0a09 */
[----:B------:R-:W-:Y:S02]  /*15c20*/  IMAD.MOV.U32 R9, RZ, RZ, R14 ;  /* 0x000000ffff097224 */ /* 0x000fe400078e000e */
[----:B------:R-:W-:Y:S02]  /*15c30*/  IMAD.MOV.U32 R14, RZ, RZ, R7 ;  /* 0x000000ffff0e7224 */ /* 0x000fe400078e0007 */
[----:B------:R-:W-:-:S02]  /*15c40*/  @!P0 IMAD.MOV R12, RZ, RZ, -R12 ;  /* 0x000000ffff0c8224 */ /* 0x000fc400078e0a0c */
[----:B------:R-:W-:Y:S02]  /*15c50*/  IMAD.MOV.U32 R7, RZ, RZ, R9 ;  /* 0x000000ffff077224 */ /* 0x000fe400078e0009 */
[----:B------:R-:W-:Y:S01]  /*15c60*/  @!P3 IMAD.MOV R14, RZ, RZ, -R14 ;  /* 0x000000ffff0eb224 */ /* 0x000fe200078e0a0e */
[----:B------:R0:W-:Y:S01]  /*15c70*/  STL [R1+0x28c], R12 ;  /* 0x00028c0c01007387 */ /* 0x0001e20000100800 */
[----:B------:R-:W-:Y:S02]  /*15c80*/  ISETP.GE.AND P0, PT, R13, RZ, PT ;  /* 0x000000ff0d00720c */ /* 0x000fe40003f06270 */
[----:B------:R-:W-:Y:S01]  /*15c90*/  ISETP.GE.AND P3, PT, R7, RZ, PT ;  /* 0x000000ff0700720c */ /* 0x000fe20003f66270 */
[C---:B------:R-:W-:Y:S01]  /*15ca0*/  IMAD R7, R2.reuse, R6, R10 ;  /* 0x0000000602077224 */ /* 0x040fe200078e020a */
[----:B0-----:R-:W2:Y:S04]  /*15cb0*/  LDL.LU R12, [R1+0x378] ;  /* 0x00037800010c7983 */ /* 0x001ea80000300800 */
[----:B------:R-:W3:Y:S04]  /*15cc0*/  LDL R13, [R1+0x37c] ;  /* 0x00037c00010d7983 */ /* 0x000ee80000100800 */
[----:B------:R0:W-:Y:S04]  /*15cd0*/  STL [R1+0x278], R14 ;  /* 0x0002780e01007387 */ /* 0x0001e80000100800 */
[----:B0-----:R-:W4:Y:S04]  /*15ce0*/  LDL R14, [R1+0x380] ;  /* 0x00038000010e7983 */ /* 0x001f280000100800 */
[----:B------:R-:W5:Y:S04]  /*15cf0*/  LDL.LU R10, [R1+0x370] ;  /* 0x00037000010a7983 */ /* 0x000f680000300800 */
[----:B------:R-:W3:Y:S01]  /*15d00*/  LDL R6, [R1+0x374] ;  /* 0x0003740001067983 */ /* 0x000ee20000100800 */
[----:B------:R-:W-:-:S02]  /*15d10*/  ISETP.GT.U32.AND P6, PT, R2, R8, PT ;  /* 0x000000080200720c */ /* 0x000fc40003fc4070 */
[C---:B------:R-:W-:Y:S02]  /*15d20*/  ISETP.GT.U32.AND P2, PT, R2.reuse, R3, PT ;  /* 0x000000030200720c */ /* 0x040fe40003f44070 */
[----:B------:R-:W-:Y:S02]  /*15d30*/  ISETP.GT.U32.AND P4, PT, R2, R4, PT ;  /* 0x000000040200720c */ /* 0x000fe40003f84070 */
[----:B------:R-:W-:-:S05]  /*15d40*/  IABS R11, R11 ;  /* 0x0000000b000b7213 */ /* 0x000fca0000000000 */
[----:B------:R-:W-:-:S04]  /*15d50*/  IMAD.HI.U32 R9, R0, R11, RZ ;  /* 0x0000000b00097227 */ /* 0x000fc800078e00ff */
[----:B------:R-:W-:Y:S02]  /*15d60*/  @!P6 IMAD.IADD R8, R8, 0x1, -R2 ;  /* 0x000000010808e824 */ /* 0x000fe400078e0a02 */
[----:B------:R-:W-:-:S03]  /*15d70*/  IMAD.MOV R9, RZ, RZ, -R9 ;  /* 0x000000ffff097224 */ /* 0x000fc600078e0a09 */
[----:B------:R-:W-:Y:S01]  /*15d80*/  ISETP.GT.U32.AND P6, PT, R2, R8, PT ;  /* 0x000000080200720c */ /* 0x000fe20003fc4070 */
[--C-:B------:R-:W-:Y:S02]  /*15d90*/  @!P2 IMAD.IADD R3, R3, 0x1, -R2.reuse ;  /* 0x000000010303a824 */ /* 0x100fe400078e0a02 */
[----:B------:R-:W-:-:S10]  /*15da0*/  @!P4 IMAD.IADD R4, R4, 0x1, -R2 ;  /* 0x000000010404c824 */ /* 0x000fd400078e0a02 */
[----:B------:R-:W-:Y:S01]  /*15db0*/  @!P6 IMAD.IADD R8, R8, 0x1, -R2 ;  /* 0x000000010808e824 */ /* 0x000fe200078e0a02 */
[----:B--2---:R-:W-:Y:S02]  /*15dc0*/  ISETP.GE.AND P4, PT, R12, RZ, PT ;  /* 0x000000ff0c00720c */ /* 0x004fe40003f86270 */
[----:B-----5:R-:W-:Y:S02]  /*15dd0*/  ISETP.GE.AND P2, PT, R10, RZ, PT ;  /* 0x000000ff0a00720c */ /* 0x020fe40003f46270 */
[----:B------:R-:W-:Y:S01]  /*15de0*/  IABS R10, R12 ;  /* 0x0000000c000a7213 */ /* 0x000fe20000000000 */
[----:B------:R-:W-:Y:S01]  /*15df0*/  IMAD R12, R2, R9, R11 ;  /* 0x00000009020c7224 */ /* 0x000fe200078e020b */
[----:B----4-:R-:W-:Y:S01]  /*15e00*/  IABS R11, R14 ;  /* 0x0000000e000b7213 */ /* 0x010fe20000000000 */
[----:B------:R-:W-:Y:S01]  /*15e10*/  IMAD.MOV.U32 R14, RZ, RZ, R3 ;  /* 0x000000ffff0e7224 */ /* 0x000fe200078e0003 */
[----:B---3--:R-:W-:-:S03]  /*15e20*/  IABS R6, R6 ;  /* 0x0000000600067213 */ /* 0x008fc60000000000 */
[----:B------:R-:W-:Y:S02]  /*15e30*/  @!P5 IMAD.MOV R14, RZ, RZ, -R14 ;  /* 0x000000ffff0ed224 */ /* 0x000fe400078e0a0e */
[----:B------:R-:W-:-:S03]  /*15e40*/  IMAD.HI.U32 R3, R0, R6, RZ ;  /* 0x0000000600037227 */ /* 0x000fc600078e00ff */
[----:B------:R0:W-:Y:S02]  /*15e50*/  STL [R1+0x274], R14 ;  /* 0x0002740e01007387 */ /* 0x0001e40000100800 */
[----:B0-----:R-:W-:Y:S02]  /*15e60*/  IMAD.MOV.U32 R14, RZ, RZ, R8 ;  /* 0x000000ffff0e7224 */ /* 0x001fe400078e0008 */
[----:B------:R-:W-:Y:S02]  /*15e70*/  IMAD.MOV R8, RZ, RZ, -R3 ;  /* 0x000000ffff087224 */ /* 0x000fe400078e0a03 */
[----:B------:R-:W-:Y:S02]  /*15e80*/  @!P1 IMAD.MOV R14, RZ, RZ, -R14 ;  /* 0x000000ffff0e9224 */ /* 0x000fe400078e0a0e */
[----:B------:R-:W-:Y:S02]  /*15e90*/  IMAD.MOV.U32 R3, RZ, RZ, R11 ;  /* 0x000000ffff037224 */ /* 0x000fe400078e000b */
[----:B------:R-:W2:Y:S04]  /*15ea0*/  LDL R11, [R1+0x384] ;  /* 0x00038400010b7983 */ /* 0x000ea80000100800 */
[----:B------:R0:W-:Y:S04]  /*15eb0*/  STL [R1+0x52ec], R26 ;  /* 0x0052ec1a01007387 */ /* 0x0001e80000100800 */
[----:B0-----:R-:W3:Y:S04]  /*15ec0*/  LDL.LU R26, [R1+0x374] ;  /* 0x00037400011a7983 */ /* 0x001ee80000300800 */
[----:B------:R0:W-:Y:S04]  /*15ed0*/  STL [R1+0x270], R14 ;  /* 0x0002700e01007387 */ /* 0x0001e80000100800 */
[----:B0-----:R-:W4:Y:S01]  /*15ee0*/  LDL R14, [R1+0x388] ;  /* 0x00038800010e7983 */ /* 0x001f220000100800 */
[----:B------:R-:W-:-:S02]  /*15ef0*/  ISETP.GT.U32.AND P6, PT, R2, R7, PT ;  /* 0x000000070200720c */ /* 0x000fc40003fc4070 */
[----:B------:R-:W-:Y:S01]  /*15f00*/  IABS R9, R13 ;  /* 0x0000000d00097213 */ /* 0x000fe20000000000 */
[----:B------:R-:W-:Y:S01]  /*15f10*/  IMAD.HI.U32 R13, R0, R10, RZ ;  /* 0x0000000a000d7227 */ /* 0x000fe200078e00ff */
[----:B------:R-:W-:-:S03]  /*15f20*/  ISETP.GT.U32.AND P5, PT, R2, R4, PT ;  /* 0x000000040200720c */ /* 0x000fc60003fa4070 */
[----:B------:R-:W-:Y:S02]  /*15f30*/  IMAD.MOV R13, RZ, RZ, -R13 ;  /* 0x000000ffff0d7224 */ /* 0x000fe400078e0a0d */
[C---:B------:R-:W-:Y:S02]  /*15f40*/  IMAD R6, R2.reuse, R8, R6 ;  /* 0x0000000802067224 */ /* 0x040fe400078e0206 */
[----:B------:R-:W-:Y:S02]  /*15f50*/  IMAD R10, R2, R13, R10 ;  /* 0x0000000d020a7224 */ /* 0x000fe400078e020a */
[----:B------:R-:W-:Y:S02]  /*15f60*/  @!P6 IMAD.IADD R7, R7, 0x1, -R2 ;  /* 0x000000010707e824 */ /* 0x000fe400078e0a02 */
[----:B------:R-:W-:Y:S01]  /*15f70*/  IMAD.HI.U32 R8, R0, R9, RZ ;  /* 0x0000000900087227 */ /* 0x000fe200078e00ff */
[----:B------:R-:W-:-:S03]  /*15f80*/  ISETP.GT.U32.AND P1, PT, R2, R12, PT ;  /* 0x0000000c0200720c */ /* 0x000fc60003f24070 */
[----:B------:R-:W-:Y:S01]  /*15f90*/  IMAD.HI.U32 R13, R0, R3, RZ ;  /* 0x00000003000d7227 */ /* 0x000fe200078e00ff */
[----:B------:R-:W-:-:S03]  /*15fa0*/  ISETP.GT.U32.AND P6, PT, R2, R7, PT ;  /* 0x000000070200720c */ /* 0x000fc60003fc4070 */
[----:B------:R-:W-:Y:S02]  /*15fb0*/  IMAD.MOV R8, RZ, RZ, -R8 ;  /* 0x000000ffff087224 */ /* 0x000fe400078e0a08 */
[----:B------:R-:W-:Y:S02]  /*15fc0*/  IMAD.MOV R13, RZ, RZ, -R13 ;  /* 0x000000ffff0d7224 */ /* 0x000fe400078e0a0d */
[--C-:B------:R-:W-:Y:S02]  /*15fd0*/  @!P5 IMAD.IADD R4, R4, 0x1, -R2.reuse ;  /* 0x000000010404d824 */ /* 0x100fe400078e0a02 */
[C---:B------:R-:W-:Y:S02]  /*15fe0*/  IMAD R8, R2.reuse, R8, R9 ;  /* 0x0000000802087224 */ /* 0x040fe400078e0209 */
[----:B------:R-:W-:Y:S02]  /*15ff0*/  IMAD R9, R2, R13, R3 ;  /* 0x0000000d02097224 */ /* 0x000fe400078e0203 */
[----:B------:R-:W-:-:S02]  /*16000*/  @!P1 IMAD.IADD R12, R12, 0x1, -R2 ;  /* 0x000000010c0c9824 */ /* 0x000fc400078e0a02 */
[----:B------:R-:W-:Y:S01]  /*16010*/  @!P6 IMAD.IADD R7, R7, 0x1, -R2 ;  /* 0x000000010707e824 */ /* 0x000fe200078e0a02 */
[----:B---3--:R-:W-:Y:S02]  /*16020*/  ISETP.GE.AND P1, PT, R26, RZ, PT ;  /* 0x000000ff1a00720c */ /* 0x008fe40003f26270 */
[----:B------:R-:W3:Y:S01]  /*16030*/  LDL.LU R26, [R1+0x52ec] ;  /* 0x0052ec00011a7983 */ /* 0x000ee20000300800 */
[----:B----4-:R-:W-:Y:S01]  /*16040*/  IABS R3, R14 ;  /* 0x0000000e00037213 */ /* 0x010fe20000000000 */
[----:B------:R-:W-:Y:S02]  /*16050*/  IMAD.MOV.U32 R14, RZ, RZ, R15 ;  /* 0x000000ffff0e7224 */ /* 0x000fe400078e000f */
[----:B------:R-:W-:Y:S02]  /*16060*/  IMAD.MOV.U32 R15, RZ, RZ, R4 ;  /* 0x000000ffff0f7224 */ /* 0x000fe400078e0004 */
[----:B------:R-:W4:Y:S02]  /*16070*/  LDL R4, [R1+0x38c] ;  /* 0x00038c0001047983 */ /* 0x000f240000100800 */
[----:B------:R-:W-:-:S05]  /*16080*/  @!P0 IMAD.MOV R15, RZ, RZ, -R15 ;  /* 0x000000ffff0f8224 */ /* 0x000fca00078e0a0f */
[----:B------:R0:W-:Y:S02]  /*16090*/  STL [R1+0x40c], R15 ;  /* 0x00040c0f01007387 */ /* 0x0001e40000100800 */
[----:B0-----:R-:W-:-:S04]  /*160a0*/  IMAD.MOV.U32 R15, RZ, RZ, R7 ;  /* 0x000000ffff0f7224 */ /* 0x001fc800078e0007 */
[----:B------:R-:W-:Y:S02]  /*160b0*/  @!P3 IMAD.MOV R15, RZ, RZ, -R15 ;  /* 0x000000ffff0fb224 */ /* 0x000fe400078e0a0f */
[----:B------:R-:W-:Y:S02]  /*160c0*/  IMAD.MOV.U32 R7, RZ, RZ, R3 ;  /* 0x000000ffff077224 */ /* 0x000fe400078e0003 */
[----:B------:R-:W5:Y:S04]  /*160d0*/  LDL.LU R3, [R1+0x37c] ;  /* 0x00037c0001037983 */ /* 0x000f680000300800 */
[----:B------:R0:W-:Y:S04]  /*160e0*/  STL [R1+0x480], R15 ;  /* 0x0004800f01007387 */ /* 0x0001e80000100800 */
[----:B0-----:R-:W3:Y:S01]  /*160f0*/  LDL.LU R15, [R1+0x398] ;  /* 0x00039800010f7983 */ /* 0x001ee20000300800 */
[----:B------:R-:W-:-:S02]  /*16100*/  ISETP.GT.U32.AND P6, PT, R2, R6, PT ;  /* 0x000000060200720c */ /* 0x000fc40003fc4070 */
[----:B--2---:R-:W-:-:S05]  /*16110*/  IABS R11, R11 ;  /* 0x0000000b000b7213 */ /* 0x004fca0000000000 */
[----:B------:R-:W-:-:S06]  /*16120*/  IMAD.HI.U32 R13, R0, R11, RZ ;  /* 0x0000000b000d7227 */ /* 0x000fcc00078e00ff */
[----:B------:R-:W-:-:S05]  /*16130*/  @!P6 IMAD.IADD R6, R6, 0x1, -R2 ;  /* 0x000000010606e824 */ /* 0x000fca00078e0a02 */
[----:B------:R-:W-:Y:S01]  /*16140*/  ISETP.GT.U32.AND P0, PT, R2, R6, PT ;  /* 0x000000060200720c */ /* 0x000fe20003f04070 */
[----:B------:R-:W-:-:S04]  /*16150*/  IMAD.MOV R13, RZ, RZ, -R13 ;  /* 0x000000ffff0d7224 */ /* 0x000fc800078e0a0d */
[----:B------:R-:W-:-:S08]  /*16160*/  IMAD R11, R2, R13, R11 ;  /* 0x0000000d020b7224 */ /* 0x000fd000078e020b */
[----:B------:R-:W-:Y:S01]  /*16170*/  @!P0 IMAD.IADD R6, R6, 0x1, -R2 ;  /* 0x0000000106068824 */ /* 0x000fe200078e0a02 */
[----:B----4-:R-:W-:Y:S02]  /*16180*/  IABS R13, R4 ;  /* 0x00000004000d7213 */ /* 0x010fe40000000000 */
[----:B-----5:R-:W-:-:S03]  /*16190*/  ISETP.GE.AND P0, PT, R3, RZ, PT ;  /* 0x000000ff0300720c */ /* 0x020fc60003f06270 */
[----:B------:R-:W-:Y:S01]  /*161a0*/  IMAD.HI.U32 R3, R0, R13, RZ ;  /* 0x0000000d00037227 */ /* 0x000fe200078e00ff */
[----:B---3--:R0:W-:Y:S04]  /*161b0*/  STL [R1+0x52e4], R15 ;  /* 0x0052e40f01007387 */ /* 0x0081e80000100800 */
[----:B0-----:R-:W2:Y:S04]  /*161c0*/  LDL R15, [R1+0x390] ;  /* 0x00039000010f7983 */ /* 0x001ea80000100800 */
[----:B------:R0:W-:Y:S04]  /*161d0*/  STL [R1+0x52e8], R13 ;  /* 0x0052e80d01007387 */ /* 0x0001e80000100800 */
[----:B0-----:R-:W3:Y:S01]  /*161e0*/  LDL.LU R13, [R1+0x380] ;  /* 0x00038000010d7983 */ /* 0x001ee20000300800 */
[----:B------:R-:W-:Y:S01]  /*161f0*/  ISETP.GT.U32.AND P5, PT, R2, R10, PT ;  /* 0x0000000a0200720c */ /* 0x000fe20003fa4070 */
[----:B------:R-:W-:Y:S01]  /*16200*/  IMAD.HI.U32 R4, R0, R7, RZ ;  /* 0x0000000700047227 */ /* 0x000fe200078e00ff */
[----:B------:R-:W-:-:S11]  /*16210*/  ISETP.GT.U32.AND P3, PT, R2, R8, PT ;  /* 0x000000080200720c */ /* 0x000fd60003f64070 */
[----:B------:R-:W-:Y:S01]  /*16220*/  @!P5 IMAD.IADD R10, R10, 0x1, -R2 ;  /* 0x000000010a0ad824 */ /* 0x000fe200078e0a02 */
[----:B------:R-:W-:-:S04]  /*16230*/  ISETP.GT.U32.AND P5, PT, R2, R12, PT ;  /* 0x0000000c0200720c */ /* 0x000fc80003fa4070 */
[----:B------:R-:W-:Y:S01]  /*16240*/  ISETP.GT.U32.AND P6, PT, R2, R10, PT ;  /* 0x0000000a0200720c */ /* 0x000fe20003fc4070 */
[----:B------:R-:W-:-:S04]  /*16250*/  IMAD.MOV R4, RZ, RZ, -R4 ;  /* 0x000000ffff047224 */ /* 0x000fc800078e0a04 */
[----:B------:R-:W-:-:S04]  /*16260*/  IMAD R7, R2, R4, R7 ;  /* 0x0000000402077224 */ /* 0x000fc800078e0207 */
[----:B------:R-:W-:-:S04]  /*16270*/  @!P5 IMAD.IADD R12, R12, 0x1, -R2 ;  /* 0x000000010c0cd824 */ /* 0x000fc800078e0a02 */
[--C-:B------:R-:W-:Y:S02]  /*16280*/  @!P6 IMAD.IADD R10, R10, 0x1, -R2.reuse ;  /* 0x000000010a0ae824 */ /* 0x100fe400078e0a02 */
[----:B------:R-:W-:Y:S01]  /*16290*/  @!P3 IMAD.IADD R8, R8, 0x1, -R2 ;  /* 0x000000010808b824 */ /* 0x000fe200078e0a02 */
[----:B--2---:R-:W-:Y:S01]  /*162a0*/  IABS R4, R15 ;  /* 0x0000000f00047213 */ /* 0x004fe20000000000 */
[----:B------:R-:W-:Y:S02]  /*162b0*/  IMAD.MOV.U32 R15, RZ, RZ, R12 ;  /* 0x000000ffff0f7224 */ /* 0x000fe400078e000c */
[----:B------:R-:W2:Y:S02]  /*162c0*/  LDL R12, [R1+0x394] ;  /* 0x00039400010c7983 */ /* 0x000ea40000100800 */
[----:B------:R-:W-:Y:S01]  /*162d0*/  @!P2 IMAD.MOV R15, RZ, RZ, -R15 ;  /* 0x000000ffff0fa224 */ /* 0x000fe200078e0a0f */
[----:B---3--:R-:W-:Y:S01]  /*162e0*/  ISETP.GE.AND P3, PT, R13, RZ, PT ;  /* 0x000000ff0d00720c */ /* 0x008fe20003f66270 */
[----:B------:R-:W-:-:S02]  /*162f0*/  IMAD.MOV.U32 R13, RZ, RZ, R10 ;  /* 0x000000ffff0d7224 */ /* 0x000fc400078e000a */
[----:B------:R-:W3:Y:S04]  /*16300*/  LDL.LU R10, [R1+0x388] ;  /* 0x00038800010a7983 */ /* 0x000ee80000300800 */
[----:B------:R0:W-:Y:S02]  /*16310*/  STL [R1+0x4fc], R15 ;  /* 0x0004fc0f01007387 */ /* 0x0001e40000100800 */
[----:B0-----:R-:W-:Y:S02]  /*16320*/  IMAD.MOV.U32 R15, RZ, RZ, R6 ;  /* 0x000000ffff0f7224 */ /* 0x001fe400078e0006 */
[----:B------:R-:W4:Y:S01]  /*16330*/  LDL.LU R6, [R1+0x384] ;  /* 0x0003840001067983 */ /* 0x000f220000300800 */
[C---:B------:R-:W-:Y:S02]  /*16340*/  ISETP.GT.U32.AND P6, PT, R2.reuse, R11, PT ;  /* 0x0000000b0200720c */ /* 0x040fe40003fc4070 */
[----:B------:R-:W-:Y:S01]  /*16350*/  ISETP.GT.U32.AND P5, PT, R2, R9, PT ;  /* 0x000000090200720c */ /* 0x000fe20003fa4070 */
[----:B------:R-:W-:-:S10]  /*16360*/  @!P4 IMAD.MOV R13, RZ, RZ, -R13 ;  /* 0x000000ffff0dc224 */ /* 0x000fd400078e0a0d */
[--C-:B------:R-:W-:Y:S02]  /*16370*/  @!P6 IMAD.IADD R11, R11, 0x1, -R2.reuse ;  /* 0x000000010b0be824 */ /* 0x100fe400078e0a02 */
[----:B------:R-:W-:Y:S01]  /*16380*/  @!P5 IMAD.IADD R9, R9, 0x1, -R2 ;  /* 0x000000010909d824 */ /* 0x000fe200078e0a02 */
[C---:B------:R-:W-:Y:S02]  /*16390*/  ISETP.GT.U32.AND P5, PT, R2.reuse, R8, PT ;  /* 0x000000080200720c */ /* 0x040fe40003fa4070 */
[----:B------:R-:W-:Y:S01]  /*163a0*/  ISETP.GT.U32.AND P2, PT, R2, R11, PT ;  /* 0x0000000b0200720c */ /* 0x000fe20003f44070 */
[----:B------:R0:W-:Y:S01]  /*163b0*/  STL [R1+0x50c], R13 ;  /* 0x00050c0d01007387 */ /* 0x0001e20000100800 */
[----:B------:R-:W-:-:S03]  /*163c0*/  @!P1 IMAD.MOV R15, RZ, RZ, -R15 ;  /* 0x000000ffff0f9224 */ /* 0x000fc600078e0a0f */
[----:B0-----:R-:W5:Y:S06]  /*163d0*/  LDL.LU R13, [R1+0x52e8] ;  /* 0x0052e800010d7983 */ /* 0x001f6c0000300800 */
[--C-:B------:R-:W-:Y:S02]  /*163e0*/  @!P5 IMAD.IADD R8, R8, 0x1, -R2.reuse ;  /* 0x000000010808d824 */ /* 0x100fe400078e0a02 */
[----:B------:R-:W-:Y:S01]  /*163f0*/  @!P2 IMAD.IADD R11, R11, 0x1, -R2 ;  /* 0x000000010b0ba824 */ /* 0x000fe200078e0a02 */
[----:B---3--:R-:W-:Y:S02]  /*16400*/  ISETP.GE.AND P5, PT, R10, RZ, PT ;  /* 0x000000ff0a00720c */ /* 0x008fe40003fa6270 */
[----:B--2---:R-:W-:-:S02]  /*16410*/  IABS R10, R12 ;  /* 0x0000000c000a7213 */ /* 0x004fc40000000000 */
[----:B----4-:R-:W-:Y:S02]  /*16420*/  ISETP.GE.AND P4, PT, R6, RZ, PT ;  /* 0x000000ff0600720c */ /* 0x010fe40003f86270 */
[----:B------:R-:W2:Y:S04]  /*16430*/  LDL.LU R6, [R1+0x38c] ;  /* 0x00038c0001067983 */ /* 0x000ea80000300800 */
[----:B------:R0:W-:Y:S04]  /*16440*/  STL [R1+0x518], R15 ;  /* 0x0005180f01007387 */ /* 0x0001e80000100800 */
[----:B0-----:R-:W3:Y:S04]  /*16450*/  LDL.LU R15, [R1+0x52e4] ;  /* 0x0052e400010f7983 */ /* 0x001ee80000300800 */
[----:B------:R-:W4:Y:S04]  /*16460*/  LDL R12, [R1+0x39c] ;  /* 0x00039c00010c7983 */ /* 0x000f280000100800 */
[----:B------:R0:W-:Y:S04]  /*16470*/  STL [R1+0x52dc], R11 ;  /* 0x0052dc0b01007387 */ /* 0x0001e80000100800 */
[----:B0-----:R-:W4:Y:S01]  /*16480*/  LDL.LU R11, [R1+0x390] ;  /* 0x00039000010b7983 */ /* 0x001f220000300800 */
[----:B------:R-:W-:-:S02]  /*16490*/  ISETP.GT.U32.AND P6, PT, R2, R9, PT ;  /* 0x000000090200720c */ /* 0x000fc40003fc4070 */
[----:B------:R-:W-:Y:S01]  /*164a0*/  ISETP.GT.U32.AND P1, PT, R2, R7, PT ;  /* 0x000000070200720c */ /* 0x000fe20003f24070 */
[----:B------:R-:W-:-:S04]  /*164b0*/  IMAD.MOV R3, RZ, RZ, -R3 ;  /* 0x000000ffff037224 */ /* 0x000fc800078e0a03 */
[----:B-----5:R-:W-:Y:S02]  /*164c0*/  IMAD R13, R2, R3, R13 ;  /* 0x00000003020d7224 */ /* 0x020fe400078e020d */
[----:B------:R-:W-:-:S04]  /*164d0*/  IMAD.HI.U32 R3, R0, R4, RZ ;  /* 0x0000000400037227 */ /* 0x000fc800078e00ff */
[--C-:B------:R-:W-:Y:S02]  /*164e0*/  @!P6 IMAD.IADD R9, R9, 0x1, -R2.reuse ;  /* 0x000000010909e824 */ /* 0x100fe400078e0a02 */
[----:B------:R-:W-:Y:S02]  /*164f0*/  IMAD.MOV R3, RZ, RZ, -R3 ;  /* 0x000000ffff037224 */ /* 0x000fe400078e0a03 */
[----:B------:R-:W-:Y:S02]  /*16500*/  @!P1 IMAD.IADD R7, R7, 0x1, -R2 ;  /* 0x0000000107079824 */ /* 0x000fe400078e0a02 */
[----:B------:R-:W-:Y:S01]  /*16510*/  IMAD R4, R2, R3, R4 ;  /* 0x0000000302047224 */ /* 0x000fe200078e0204 */
[----:B--2---:R-:W-:Y:S02]  /*16520*/  ISETP.GE.AND P2, PT, R6, RZ, PT ;  /* 0x000000ff0600720c */ /* 0x004fe40003f46270 */
[----:B---3--:R-:W-:Y:S01]  /*16530*/  IABS R6, R15 ;  /* 0x0000000f00067213 */ /* 0x008fe20000000000 */
[----:B------:R0:W-:Y:S01]  /*16540*/  STL [R1+0x52e0], R15 ;  /* 0x0052e00f01007387 */ /* 0x0001e20000100800 */
[----:B----4-:R-:W-:Y:S01]  /*16550*/  IABS R3, R12 ;  /* 0x0000000c00037213 */ /* 0x010fe20000000000 */
[----:B------:R-:W-:-:S04]  /*16560*/  IMAD.HI.U32 R12, R0, R10, RZ ;  /* 0x0000000a000c7227 */ /* 0x000fc800078e00ff */
[----:B0-----:R-:W-:-:S04]  /*16570*/  IMAD.MOV.U32 R15, RZ, RZ, R8 ;  /* 0x000000ffff0f7224 */ /* 0x001fc800078e0008 */
[----:B------:R-:W-:Y:S01]  /*16580*/  @!P0 IMAD.MOV R15, RZ, RZ, -R15 ;  /* 0x000000ffff0f8224 */ /* 0x000fe200078e0a0f */
[----:B------:R-:W-:Y:S01]  /*16590*/  ISETP.GE.AND P1, PT, R11, RZ, PT ;  /* 0x000000ff0b00720c */ /* 0x000fe20003f26270 */
[----:B------:R-:W-:-:S03]  /*165a0*/  IMAD.MOV.U32 R11, RZ, RZ, R9 ;  /* 0x000000ffff0b7224 */ /* 0x000fc600078e0009 */
[----:B------:R0:W-:Y:S01]  /*165b0*/  STL [R1+0x514], R15 ;  /* 0x0005140f01007387 */ /* 0x0001e20000100800 */
[----:B------:R-:W-:Y:S02]  /*165c0*/  @!P3 IMAD.MOV R11, RZ, RZ, -R11 ;  /* 0x000000ffff0bb224 */ /* 0x000fe400078e0a0b */
[----:B------:R-:W-:Y:S01]  /*165d0*/  IMAD.MOV R9, RZ, RZ, -R12 ;  /* 0x000000ffff097224 */ /* 0x000fe200078e0a0c */
[----:B0-----:R-:W2:Y:S04]  /*165e0*/  LDL.LU R15, [R1+0x52e0] ;  /* 0x0052e000010f7983 */ /* 0x001ea80000300800 */
[----:B------:R-:W3:Y:S04]  /*165f0*/  LDL.LU R12, [R1+0x394] ;  /* 0x00039400010c7983 */ /* 0x000ee80000300800 */
[----:B------:R0:W-:Y:S04]  /*16600*/  STL [R1+0x510], R11 ;  /* 0x0005100b01007387 */ /* 0x0001e80000100800 */
[----:B0-----:R-:W4:Y:S01]  /*16610*/  LDL.LU R11, [R1+0x52dc] ;  /* 0x0052dc00010b7983 */ /* 0x001f220000300800 */
[----:B------:R-:W-:Y:S01]  /*16620*/  ISETP.GT.U32.AND P6, PT, R2, R13, PT ;  /* 0x0000000d0200720c */ /* 0x000fe20003fc4070 */
[----:B------:R-:W-:-:S12]  /*16630*/  IMAD.HI.U32 R8, R0, R6, RZ ;  /* 0x0000000600087227 */ /* 0x000fd800078e00ff */
[----:B------:R-:W-:-:S05]  /*16640*/  @!P6 IMAD.IADD R13, R13, 0x1, -R2 ;  /* 0x000000010d0de824 */ /* 0x000fca00078e0a02 */
[----:B------:R-:W-:Y:S01]  /*16650*/  ISETP.GT.U32.AND P3, PT, R2, R13, PT ;  /* 0x0000000d0200720c */ /* 0x000fe20003f64070 */
[----:B------:R-:W-:-:S04]  /*16660*/  IMAD.MOV R8, RZ, RZ, -R8 ;  /* 0x000000ffff087224 */ /* 0x000fc800078e0a08 */
[----:B------:R-:W-:-:S08]  /*16670*/  IMAD R6, R2, R8, R6 ;  /* 0x0000000802067224 */ /* 0x000fd000078e0206 */
[----:B------:R-:W-:Y:S01]  /*16680*/  @!P3 IMAD.IADD R13, R13, 0x1, -R2 ;  /* 0x000000010d0db824 */ /* 0x000fe200078e0a02 */
[----:B--2---:R-:W-:Y:S01]  /*16690*/  ISETP.GE.AND P3, PT, R15, RZ, PT ;  /* 0x000000ff0f00720c */ /* 0x004fe20003f66270 */
[----:B----4-:R-:W-:Y:S01]  /*166a0*/  @!P4 IMAD.MOV R11, RZ, RZ, -R11 ;  /* 0x000000ffff0bc224 */ /* 0x010fe200078e0a0b */
[----:B---3--:R-:W-:-:S04]  /*166b0*/  ISETP.GE.AND P4, PT, R12, RZ, PT ;  /* 0x000000ff0c00720c */ /* 0x008fc80003f86270 */
[----:B------:R0:W-:Y:S04]  /*166c0*/  STL [R1+0x508], R11 ;  /* 0x0005080b01007387 */ /* 0x0001e80000100800 */
[----:B------:R-:W2:Y:S04]  /*166d0*/  LDL R12, [R1+0x3ac] ;  /* 0x0003ac00010c7983 */ /* 0x000ea80000100800 */
[----:B------:R-:W3:Y:S04]  /*166e0*/  LDL R8, [R1+0x3a4] ;  /* 0x0003a40001087983 */ /* 0x000ee80000100800 */
[----:B0-----:R-:W4:Y:S04]  /*166f0*/  LDL R11, [R1+0x3a8] ;  /* 0x0003a800010b7983 */ /* 0x001f280000100800 */
[----:B------:R-:W5:Y:S01]  /*16700*/  LDL.LU R15, [R1+0x3b0] ;  /* 0x0003b000010f7983 */ /* 0x000f620000300800 */
[C---:B------:R-:W-:Y:S01]  /*16710*/  ISETP.GT.U32.AND P0, PT, R2.reuse, R7, PT ;  /* 0x000000070200720c */ /* 0x040fe20003f04070 */
[----:B------:R-:W-:-:S02]  /*16720*/  IMAD R10, R2, R9, R10 ;  /* 0x00000009020a7224 */ /* 0x000fc400078e020a */
[----:B------:R-:W-:-:S04]  /*16730*/  IMAD.HI.U32 R9, R0, R3, RZ ;  /* 0x0000000300097227 */ /* 0x000fc800078e00ff */
[----:B------:R-:W-:-:S04]  /*16740*/  IMAD.MOV R9, RZ, RZ, -R9 ;  /* 0x000000ffff097224 */ /* 0x000fc800078e0a09 */
[----:B------:R-:W-:Y:S01]  /*16750*/  IMAD R3, R2, R9, R3 ;  /* 0x0000000902037224 */ /* 0x000fe200078e0203 */
[----:B-----5:R0:W-:Y:S04]  /*16760*/  STL [R1+0x52d4], R15 ;  /* 0x0052d40f01007387 */ /* 0x0201e80000100800 */
[----:B0-----:R-:W5:Y:S01]  /*16770*/  LDL R15, [R1+0x3a0] ;  /* 0x0003a000010f7983 */ /* 0x001f620000100800 */
[----:B------:R-:W-:-:S03]  /*16780*/  @!P0 IMAD.IADD R7, R7, 0x1, -R2 ;  /* 0x0000000107078824 */ /* 0x000fc600078e0a02 */
[----:B------:R0:W-:Y:S02]  /*16790*/  STL [R1+0x52d8], R3 ;  /* 0x0052d80301007387 */ /* 0x0001e40000100800 */
[----:B0-----:R-:W-:-:S04]  /*167a0*/  IMAD.MOV.U32 R3, RZ, RZ, R7 ;  /* 0x000000ffff037224 */ /* 0x001fc800078e0007 */
[----:B------:R-:W-:-:S05]  /*167b0*/  @!P5 IMAD.MOV R3, RZ, RZ, -R3 ;  /* 0x000000ffff03d224 */ /* 0x000fca00078e0a03 */
[----:B------:R0:W-:Y:S02]  /*167c0*/  STL [R1+0x504], R3 ;  /* 0x0005040301007387 */ /* 0x0001e40000100800 */
[----:B0-----:R-:W-:Y:S02]  /*167d0*/  IMAD.MOV.U32 R3, RZ, RZ, R13 ;  /* 0x000000ffff037224 */ /* 0x001fe400078e000d */
[----:B------:R-:W2:Y:S02]  /*167e0*/  LDL.LU R13, [R1+0x39c] ;  /* 0x00039c00010d7983 */ /* 0x000ea40000300800 */
[----:B------:R-:W-:-:S05]  /*167f0*/  @!P2 IMAD.MOV R3, RZ, RZ, -R3 ;  /* 0x000000ffff03a224 */ /* 0x000fca00078e0a03 */
[----:B------:R0:W-:Y:S04]  /*16800*/  STL [R1+0x500], R3 ;  /* 0x0005000301007387 */ /* 0x0001e80000100800 */
[----:B0-----:R-:W2:Y:S04]  /*16810*/  LDL.LU R3, [R1+0x52d8] ;  /* 0x0052d80001037983 */ /* 0x001ea80000300800 */
[----:B------:R0:W-:Y:S01]  /*16820*/  STL [R1+0x52d0], R22 ;  /* 0x0052d01601007387 */ /* 0x0001e20000100800 */
[----:B-----5:R-:W-:Y:S01]  /*16830*/  IABS R9, R15 ;  /* 0x0000000f00097213 */ /* 0x020fe20000000000 */
[----:B------:R-:W-:-:S04]  /*16840*/  IMAD.MOV.U32 R15, RZ, RZ, R14 ;  /* 0x000000ffff0f7224 */ /* 0x000fc800078e000e */
[----:B------:R-:W-:-:S04]  /*16850*/  IMAD.HI.U32 R14, R0, R9, RZ ;  /* 0x00000009000e7227 */ /* 0x000fc800078e00ff */
[----:B------:R-:W-:-:S04]  /*16860*/  IMAD.MOV R14, RZ, RZ, -R14 ;  /* 0x000000ffff0e7224 */ /* 0x000fc800078e0a0e */
[C---:B------:R-:W-:Y:S02]  /*16870*/  IMAD R9, R2.reuse, R14, R9 ;  /* 0x0000000e02097224 */ /* 0x040fe400078e0209 */
[----:B------:R-:W5:Y:S01]  /*16880*/  LDL.LU R14, [R1+0x3b4] ;  /* 0x0003b400010e7983 */ /* 0x000f620000300800 */
[C---:B------:R-:W-:Y:S02]  /*16890*/  ISETP.GT.U32.AND P6, PT, R2.reuse, R4, PT ;  /* 0x000000040200720c */ /* 0x040fe40003fc4070 */
[----:B------:R-:W-:-:S11]  /*168a0*/  ISETP.GT.U32.AND P0, PT, R2, R10, PT ;  /* 0x0000000a0200720c */ /* 0x000fd60003f04070 */
[--C-:B------:R-:W-:Y:S02]  /*168b0*/  @!P6 IMAD.IADD R4, R4, 0x1, -R2.reuse ;  /* 0x000000010404e824 */ /* 0x100fe400078e0a02 */
[----:B------:R-:W-:-:S03]  /*168c0*/  @!P0 IMAD.IADD R10, R10, 0x1, -R2 ;  /* 0x000000010a0a8824 */ /* 0x000fc600078e0a02 */
[----:B------:R-:W-:-:S13]  /*168d0*/  ISETP.GT.U32.AND P0, PT, R2, R4, PT ;  /* 0x000000040200720c */ /* 0x000fda0003f04070 */
[----:B------:R-:W-:Y:S01]  /*168e0*/  @!P0 IMAD.IADD R4, R4, 0x1, -R2 ;  /* 0x0000000104048824 */ /* 0x000fe200078e0a02 */
[----:B------:R-:W-:Y:S01]  /*168f0*/  ISETP.GT.U32.AND P6, PT, R2, R6, PT ;  /* 0x000000060200720c */ /* 0x000fe20003fc4070 */
[----:B-----5:R1:W-:Y:S04]  /*16900*/  STL [R1+0x52cc], R14 ;  /* 0x0052cc0e01007387 */ /* 0x0203e80000100800 */
[----:B0-----:R-:W5:Y:S01]  /*16910*/  LDL.LU R22, [R1+0x3a4] ;  /* 0x0003a40001167983 */ /* 0x001f620000300800 */
[----:B-1----:R-:W-:Y:S02]  /*16920*/  IMAD.MOV.U32 R14, RZ, RZ, R15 ;  /* 0x000000ffff0e7224 */ /* 0x002fe400078e000f */
[----:B------:R-:W-:Y:S02]  /*16930*/  IMAD.MOV.U32 R15, RZ, RZ, R4 ;  /* 0x000000ffff0f7224 */ /* 0x000fe400078e0004 */
[----:B------:R-:W3:Y:S02]  /*16940*/  LDL.LU R4, [R1+0x3a0] ;  /* 0x0003a00001047983 */ /* 0x000ee40000300800 */
[----:B------:R-:W-:-:S05]  /*16950*/  @!P1 IMAD.MOV R15, RZ, RZ, -R15 ;  /* 0x000000ffff0f9224 */ /* 0x000fca00078e0a0f */
[----:B------:R0:W-:Y:S04]  /*16960*/  STL [R1+0x4d0], R15 ;  /* 0x0004d00f01007387 */ /* 0x0001e80000100800 */
[----:B0-----:R-:W3:Y:S01]  /*16970*/  LDL.LU R15, [R1+0x52d4] ;  /* 0x0052d400010f7983 */ /* 0x001ee20000300800 */
[----:B--2---:R-:W-:Y:S01]  /*16980*/  ISETP.GT.U32.AND P2, PT, R2, R3, PT ;  /* 0x000000030200720c */ /* 0x004fe20003f44070 */
[----:B------:R-:W-:Y:S01]  /*16990*/  @!P6 IMAD.IADD R6, R6, 0x1, -R2 ;  /* 0x000000010606e824 */ /* 0x000fe200078e0a02 */
[C---:B------:R-:W-:Y:S02]  /*169a0*/  ISETP.GT.U32.AND P6, PT, R2.reuse, R10, PT ;  /* 0x0000000a0200720c */ /* 0x040fe40003fc4070 */
[----:B----4-:R-:W-:Y:S02]  /*169b0*/  IABS R11, R11 ;  /* 0x0000000b000b7213 */ /* 0x010fe40000000000 */
[----:B------:R-:W-:-:S02]  /*169c0*/  ISETP.GT.U32.AND P5, PT, R2, R6, PT ;  /* 0x000000060200720c */ /* 0x000fc40003fa4070 */
[----:B------:R-:W-:-:S05]  /*169d0*/  ISETP.GE.AND P0, PT, R13, RZ, PT ;  /* 0x000000ff0d00720c */ /* 0x000fca0003f06270 */
[----:B------:R-:W-:Y:S02]  /*169e0*/  @!P2 IMAD.IADD R3, R3, 0x1, -R2 ;  /* 0x000000010303a824 */ /* 0x000fe400078e0a02 */
[----:B------:R-:W-:-:S03]  /*169f0*/  IMAD.HI.U32 R13, R0, R11, RZ ;  /* 0x0000000b000d7227 */ /* 0x000fc600078e00ff */
[----:B------:R-:W-:Y:S01]  /*16a00*/  ISETP.GT.U32.AND P2, PT, R2, R3, PT ;  /* 0x000000030200720c */ /* 0x000fe20003f44070 */
[----:B------:R-:W-:Y:S02]  /*16a10*/  IMAD.MOV R13, RZ, RZ, -R13 ;  /* 0x000000ffff0d7224 */ /* 0x000fe400078e0a0d */
[--C-:B------:R-:W-:Y:S01]  /*16a20*/  @!P6 IMAD.IADD R10, R10, 0x1, -R2.reuse ;  /* 0x000000010a0ae824 */ /* 0x100fe200078e0a02 */
[C---:B------:R-:W-:Y:S01]  /*16a30*/  ISETP.GT.U32.AND P6, PT, R2.reuse, R9, PT ;  /* 0x000000090200720c */ /* 0x040fe20003fc4070 */
[----:B------:R-:W-:Y:S02]  /*16a40*/  IMAD R11, R2, R13, R11 ;  /* 0x0000000d020b7224 */ /* 0x000fe400078e020b */
[----:B------:R-:W-:Y:S02]  /*16a50*/  @!P5 IMAD.IADD R6, R6, 0x1, -R2 ;  /* 0x000000010606d824 */ /* 0x000fe400078e0a02 */
[----:B------:R-:W-:-:S04]  /*16a60*/  IMAD.MOV.U32 R13, RZ, RZ, R14 ;  /* 0x000000ffff0d7224 */ /* 0x000fc800078e000e */
[----:B------:R-:W-:Y:S01]  /*16a70*/  @!P2 IMAD.IADD R3, R3, 0x1, -R2 ;  /* 0x000000010303a824 */ /* 0x000fe200078e0a02 */
[----:B------:R-:W-:Y:S01]  /*16a80*/  ISETP.GT.U32.AND P2, PT, R2, R11, PT ;  /* 0x0000000b0200720c */ /* 0x000fe20003f44070 */
[----:B------:R-:W-:Y:S02]  /*16a90*/  IMAD.MOV.U32 R14, RZ, RZ, R6 ;  /* 0x000000ffff0e7224 */ /* 0x000fe400078e0006 */
[----:B------:R-:W-:Y:S02]  /*16aa0*/  @!P4 IMAD.MOV R10, RZ, RZ, -R10 ;  /* 0x000000ffff0ac224 */ /* 0x000fe400078e0a0a */
[----:B------:R-:W-:Y:S02]  /*16ab0*/  @!P6 IMAD.IADD R9, R9, 0x1, -R2 ;  /* 0x000000010909e824 */ /* 0x000fe400078e0a02 */
[----:B------:R-:W-:Y:S02]  /*16ac0*/  @!P3 IMAD.MOV R14, RZ, RZ, -R14 ;  /* 0x000000ffff0eb224 */ /* 0x000fe400078e0a0e */
[----:B------:R-:W-:-:S04]  /*16ad0*/  @!P0 IMAD.MOV R3, RZ, RZ, -R3 ;  /* 0x000000ffff038224 */ /* 0x000fc800078e0a03 */
[----:B------:R-:W-:Y:S01]  /*16ae0*/  @!P2 IMAD.IADD R11, R11, 0x1, -R2 ;  /* 0x000000010b0ba824 */ /* 0x000fe200078e0a02 */
[----:B-----5:R-:W-:Y:S02]  /*16af0*/  ISETP.GE.AND P6, PT, R22, RZ, PT ;  /* 0x000000ff1600720c */ /* 0x020fe40003fc6270 */
[----:B------:R-:W2:Y:S04]  /*16b00*/  LDL.LU R22, [R1+0x52d0] ;  /* 0x0052d00001167983 */ /* 0x000ea80000300800 */
[----:B------:R0:W-:Y:S01]  /*16b10*/  STL [R1+0x4dc], R10 ;  /* 0x0004dc0a01007387 */ /* 0x0001e20000100800 */
[----:B---3--:R-:W-:-:S03]  /*16b20*/  ISETP.GE.AND P1, PT, R4, RZ, PT ;  /* 0x000000ff0400720c */ /* 0x008fc60003f26270 */
[----:B0-----:R-:W3:Y:S04]  /*16b30*/  LDL.LU R10, [R1+0x3ac] ;  /* 0x0003ac00010a7983 */ /* 0x001ee80000300800 */
[----:B------:R-:W4:Y:S04]  /*16b40*/  LDL.LU R6, [R1+0x3a8] ;  /* 0x0003a80001067983 */ /* 0x000f280000300800 */
[----:B------:R0:W-:Y:S01]  /*16b50*/  STL [R1+0x4ec], R14 ;  /* 0x0004ec0e01007387 */ /* 0x0001e20000100800 */
[----:B------:R-:W-:Y:S02]  /*16b60*/  IABS R4, R15 ;  /* 0x0000000f00047213 */ /* 0x000fe40000000000 */
[----:B------:R-:W-:Y:S01]  /*16b70*/  ISETP.GE.AND P2, PT, R15, RZ, PT ;  /* 0x000000ff0f00720c */ /* 0x000fe20003f46270 */
[----:B0-----:R-:W5:Y:S04]  /*16b80*/  LDL.LU R14, [R1+0x52cc] ;  /* 0x0052cc00010e7983 */ /* 0x001f680000300800 */
[----:B------:R-:W-:Y:S04]  /*16b90*/  STL [R1+0x4f8], R3 ;  /* 0x0004f80301007387 */ /* 0x000fe80000100800 */
[----:B------:R-:W2:Y:S01]  /*16ba0*/  LDL.LU R15, [R1+0x3c8] ;  /* 0x0003c800010f7983 */ /* 0x000ea20000300800 */
[----:B------:R-:W-:-:S05]  /*16bb0*/  IABS R8, R8 ;  /* 0x0000000800087213 */ /* 0x000fca0000000000 */
[----:B------:R-:W-:-:S04]  /*16bc0*/  IMAD.HI.U32 R7, R0, R8, RZ ;  /* 0x0000000800077227 */ /* 0x000fc800078e00ff */
[----:B------:R-:W-:-:S04]  /*16bd0*/  IMAD.MOV R7, RZ, RZ, -R7 ;  /* 0x000000ffff077224 */ /* 0x000fc800078e0a07 */
[----:B------:R-:W-:Y:S01]  /*16be0*/  IMAD R8, R2, R7, R8 ;  /* 0x0000000702087224 */ /* 0x000fe200078e0208 */
[----:B------:R-:W-:-:S04]  /*16bf0*/  IABS R12, R12 ;  /* 0x0000000c000c7213 */ /* 0x000fc80000000000 */
[----:B------:R-:W-:Y:S01]  /*16c00*/  ISETP.GT.U32.AND P5, PT, R2, R8, PT ;  /* 0x000000080200720c */ /* 0x000fe20003fa4070 */
[----:B------:R-:W-:-:S04]  /*16c10*/  IMAD.HI.U32 R7, R0, R12, RZ ;  /* 0x0000000c00077227 */ /* 0x000fc800078e00ff */
[----:B------:R-:W-:Y:S01]  /*16c20*/  IMAD.MOV R7, RZ, RZ, -R7 ;  /* 0x000000ffff077224 */ /* 0x000fe200078e0a07 */
[----:B--2---:R0:W-:Y:S04]  /*16c30*/  STL [R1+0x52c4], R15 ;  /* 0x0052c40f01007387 */ /* 0x0041e80000100800 */
[----:B0-----:R-:W2:Y:S01]  /*16c40*/  LDL.LU R15, [R1+0x3bc] ;  /* 0x0003bc00010f7983 */ /* 0x001ea20000300800 */
[----:B------:R-:W-:Y:S02]  /*16c50*/  IMAD R12, R2, R7, R12 ;  /* 0x00000007020c7224 */ /* 0x000fe400078e020c */
[----:B------:R-:W-:Y:S01]  /*16c60*/  @!P5 IMAD.IADD R8, R8, 0x1, -R2 ;  /* 0x000000010808d824 */ /* 0x000fe200078e0a02 */
[C---:B------:R-:W-:Y:S02]  /*16c70*/  ISETP.GT.U32.AND P4, PT, R2.reuse, R9, PT ;  /* 0x000000090200720c */ /* 0x040fe40003f84070 */
[----:B------:R-:W-:-:S02]  /*16c80*/  ISETP.GT.U32.AND P0, PT, R2, R12, PT ;  /* 0x0000000c0200720c */ /* 0x000fc40003f04070 */
[----:B------:R-:W-:Y:S01]  /*16c90*/  ISETP.GT.U32.AND P5, PT, R2, R8, PT ;  /* 0x000000080200720c */ /* 0x000fe20003fa4070 */
[----:B------:R-:W-:-:S04]  /*16ca0*/  IMAD.HI.U32 R7, R0, R4, RZ ;  /* 0x0000000400077227 */ /* 0x000fc800078e00ff */
[----:B------:R-:W-:-:S04]  /*16cb0*/  IMAD.MOV R7, RZ, RZ, -R7 ;  /* 0x000000ffff077224 */ /* 0x000fc800078e0a07 */
[----:B------:R-:W-:Y:S02]  /*16cc0*/  @!P4 IMAD.IADD R9, R9, 0x1, -R2 ;  /* 0x000000010909c824 */ /* 0x000fe400078e0a02 */
[----:B------:R-:W-:Y:S01]  /*16cd0*/  IMAD R4, R2, R7, R4 ;  /* 0x0000000702047224 */ /* 0x000fe200078e0204 */
[----:B-----5:R-:W-:Y:S01]  /*16ce0*/  IABS R7, R14 ;  /* 0x0000000e00077213 */ /* 0x020fe20000000000 */
[--C-:B------:R-:W-:Y:S01]  /*16cf0*/  @!P0 IMAD.IADD R12, R12, 0x1, -R2.reuse ;  /* 0x000000010c0c8824 */ /* 0x100fe200078e0a02 */
[----:B------:R-:W-:Y:S01]  /*16d00*/  ISETP.GT.U32.AND P0, PT, R2, R11, PT ;  /* 0x0000000b0200720c */ /* 0x000fe20003f04070 */
[----:B------:R-:W-:Y:S01]  /*16d10*/  @!P5 IMAD.IADD R8, R8, 0x1, -R2 ;  /* 0x000000010808d824 */ /* 0x000fe200078e0a02 */
[----:B---3--:R-:W-:Y:S01]  /*16d20*/  ISETP.GE.AND P5, PT, R10, RZ, PT ;  /* 0x000000ff0a00720c */ /* 0x008fe20003fa6270 */
[----:B------:R-:W-:Y:S02]  /*16d30*/  @!P1 IMAD.MOV R9, RZ, RZ, -R9 ;  /* 0x000000ffff099224 */ /* 0x000fe400078e0a09 */
[----:B------:R-:W-:Y:S01]  /*16d40*/  IMAD.HI.U32 R3, R0, R7, RZ ;  /* 0x0000000700037227 */ /* 0x000fe200078e00ff */
[----:B----4-:R-:W-:-:S03]  /*16d50*/  ISETP.GE.AND P3, PT, R6, RZ, PT ;  /* 0x000000ff0600720c */ /* 0x010fc60003f66270 */
[----:B------:R-:W-:Y:S01]  /*16d60*/  @!P6 IMAD.MOV R8, RZ, RZ, -R8 ;  /* 0x000000ffff08e224 */ /* 0x000fe200078e0a08 */
[----:B------:R-:W-:Y:S02]  /*16d70*/  IABS R6, R13 ;  /* 0x0000000d00067213 */ /* 0x000fe40000000000 */
[----:B------:R-:W-:Y:S01]  /*16d80*/  ISETP.GE.AND P6, PT, R14, RZ, PT ;  /* 0x000000ff0e00720c */ /* 0x000fe20003fc6270 */
[----:B------:R-:W-:Y:S01]  /*16d90*/  @!P0 IMAD.IADD R11, R11, 0x1, -R2 ;  /* 0x000000010b0b8824 */ /* 0x000fe200078e0a02 */
[----:B--2---:R-:W-:Y:S01]  /*16da0*/  IABS R10, R15 ;  /* 0x0000000f000a7213 */ /* 0x004fe20000000000 */
[----:B------:R0:W-:Y:S04]  /*16db0*/  STL [R1+0x52c8], R15 ;  /* 0x0052c80f01007387 */ /* 0x0001e80000100800 */
[----:B------:R1:W-:Y:S01]  /*16dc0*/  STL [R1+0x4f4], R9 ;  /* 0x0004f40901007387 */ /* 0x0003e20000100800 */
[----:B0-----:R-:W-:-:S03]  /*16dd0*/  IMAD.MOV.U32 R15, RZ, RZ, R13 ;  /* 0x000000ffff0f7224 */ /* 0x001fc600078e000d */
[----:B------:R-:W2:Y:S01]  /*16de0*/  LDL R13, [R1+0x3c0] ;  /* 0x0003c000010d7983 */ /* 0x000ea20000100800 */
[----:B-1----:R-:W-:Y:S02]  /*16df0*/  IMAD.MOV.U32 R9, RZ, RZ, R10 ;  /* 0x000000ffff097224 */ /* 0x002fe400078e000a */
[----:B------:R-:W-:Y:S01]  /*16e00*/  IMAD.MOV R10, RZ, RZ, -R3 ;  /* 0x000000ffff0a7224 */ /* 0x000fe200078e0a03 */
[----:B------:R0:W-:Y:S01]  /*16e10*/  STL [R1+0x4f0], R8 ;  /* 0x0004f00801007387 */ /* 0x0001e20000100800 */
[----:B------:R-:W-:Y:S02]  /*16e20*/  ISETP.GE.AND P0, PT, R15, RZ, PT ;  /* 0x000000ff0f00720c */ /* 0x000fe40003f06270 */
[C---:B------:R-:W-:Y:S01]  /*16e30*/  IMAD R7, R2.reuse, R10, R7 ;  /* 0x0000000a02077224 */ /* 0x040fe200078e0207 */
[----:B------:R-:W3:Y:S04]  /*16e40*/  LDL R14, [R1+0x3cc] ;  /* 0x0003cc00010e7983 */ /* 0x000ee80000100800 */
[----:B------:R-:W4:Y:S04]  /*16e50*/  LDL R10, [R1+0x3c4] ;  /* 0x0003c400010a7983 */ /* 0x000f280000100800 */
[----:B------:R-:W5:Y:S01]  /*16e60*/  LDL.LU R15, [R1+0x52c8] ;  /* 0x0052c800010f7983 */ /* 0x000f620000300800 */
[----:B------:R-:W-:Y:S01]  /*16e70*/  ISETP.GT.U32.AND P4, PT, R2, R4, PT ;  /* 0x000000040200720c */ /* 0x000fe20003f84070 */
[----:B0-----:R-:W-:-:S12]  /*16e80*/  IMAD.HI.U32 R8, R0, R9, RZ ;  /* 0x0000000900087227 */ /* 0x001fd800078e00ff */
[----:B------:R-:W-:Y:S01]  /*16e90*/  @!P4 IMAD.IADD R4, R4, 0x1, -R2 ;  /* 0x000000010404c824 */ /* 0x000fe200078e0a02 */
[----:B------:R-:W-:-:S04]  /*16ea0*/  ISETP.GT.U32.AND P4, PT, R2, R12, PT ;  /* 0x0000000c0200720c */ /* 0x000fc80003f84070 */
[----:B------:R-:W-:Y:S01]  /*16eb0*/  ISETP.GT.U32.AND P1, PT, R2, R4, PT ;  /* 0x000000040200720c */ /* 0x000fe20003f24070 */
[----:B------:R-:W-:-:S08]  /*16ec0*/  IMAD.MOV R8, RZ, RZ, -R8 ;  /* 0x000000ffff087224 */ /* 0x000fd000078e0a08 */
[--C-:B------:R-:W-:Y:S01]  /*16ed0*/  @!P4 IMAD.IADD R12, R12, 0x1, -R2.reuse ;  /* 0x000000010c0cc824 */ /* 0x100fe200078e0a02 */
[C---:B------:R-:W-:Y:S01]  /*16ee0*/  ISETP.GT.U32.AND P4, PT, R2.reuse, R7, PT ;  /* 0x000000070200720c */ /* 0x040fe20003f84070 */
[----:B------:R-:W-:Y:S02]  /*16ef0*/  IMAD R9, R2, R8, R9 ;  /* 0x0000000802097224 */ /* 0x000fe400078e0209 */
[----:B------:R-:W-:Y:S02]  /*16f00*/  @!P1 IMAD.IADD R4, R4, 0x1, -R2 ;  /* 0x0000000104049824 */ /* 0x000fe400078e0a02 */
[----:B------:R-:W-:-:S08]  /*16f10*/  IMAD.HI.U32 R3, R0, R6, RZ ;  /* 0x0000000600037227 */ /* 0x000fd000078e00ff */
[----:B------:R-:W-:Y:S02]  /*16f20*/  @!P4 IMAD.IADD R7, R7, 0x1, -R2 ;  /* 0x000000010707c824 */ /* 0x000fe400078e0a02 */
[----:B------:R-:W-:-:S04]  /*16f30*/  IMAD.MOV R3, RZ, RZ, -R3 ;  /* 0x000000ffff037224 */ /* 0x000fc800078e0a03 */
[----:B------:R-:W-:Y:S02]  /*16f40*/  IMAD R6, R2, R3, R6 ;  /* 0x0000000302067224 */ /* 0x000fe400078e0206 */
[----:B------:R-:W-:Y:S01]  /*16f50*/  @!P2 IMAD.MOV R4, RZ, RZ, -R4 ;  /* 0x000000ffff04a224 */ /* 0x000fe200078e0a04 */
[----:B--2---:R-:W-:Y:S02]  /*16f60*/  IABS R13, R13 ;  /* 0x0000000d000d7213 */ /* 0x004fe40000000000 */
[----:B-----5:R-:W-:Y:S02]  /*16f70*/  ISETP.GE.AND P1, PT, R15, RZ, PT ;  /* 0x000000ff0f00720c */ /* 0x020fe40003f26270 */
[----:B------:R-:W2:Y:S04]  /*16f80*/  LDL.LU R15, [R1+0x52c4] ;  /* 0x0052c400010f7983 */ /* 0x000ea80000300800 */
[----:B------:R0:W-:Y:S02]  /*16f90*/  STL [R1+0x52c0], R9 ;  /* 0x0052c00901007387 */ /* 0x0001e40000100800 */
[----:B0-----:R-:W-:-:S04]  /*16fa0*/  IMAD.MOV.U32 R9, RZ, RZ, R11 ;  /* 0x000000ffff097224 */ /* 0x001fc800078e000b */
[----:B------:R-:W-:Y:S01]  /*16fb0*/  @!P3 IMAD.MOV R9, RZ, RZ, -R9 ;  /* 0x000000ffff09b224 */ /* 0x000fe200078e0a09 */
[----:B------:R-:W-:-:S04]  /*16fc0*/  ISETP.GT.U32.AND P3, PT, R2, R7, PT ;  /* 0x000000070200720c */ /* 0x000fc80003f64070 */
[----:B------:R0:W-:Y:S01]  /*16fd0*/  STL [R1+0x4e8], R9 ;  /* 0x0004e80901007387 */ /* 0x0001e20000100800 */
[----:B---3--:R-:W-:Y:S01]  /*16fe0*/  IABS R3, R14 ;  /* 0x0000000e00037213 */ /* 0x008fe20000000000 */
[----:B------:R-:W-:-:S04]  /*16ff0*/  IMAD.HI.U32 R14, R0, R13, RZ ;  /* 0x0000000d000e7227 */ /* 0x000fc800078e00ff */
[----:B0-----:R-:W-:Y:S02]  /*17000*/  IMAD.MOV.U32 R9, RZ, RZ, R12 ;  /* 0x000000ffff097224 */ /* 0x001fe400078e000c */
[----:B------:R-:W3:Y:S02]  /*17010*/  LDL.LU R12, [R1+0x3c0] ;  /* 0x0003c000010c7983 */ /* 0x000ee40000300800 */
[----:B------:R-:W-:Y:S02]  /*17020*/  @!P5 IMAD.MOV R9, RZ, RZ, -R9 ;  /* 0x000000ffff09d224 */ /* 0x000fe400078e0a09 */
[----:B------:R-:W-:Y:S02]  /*17030*/  IMAD.MOV R14, RZ, RZ, -R14 ;  /* 0x000000ffff0e7224 */ /* 0x000fe400078e0a0e */
[----:B------:R-:W-:Y:S01]  /*17040*/  @!P3 IMAD.IADD R7, R7, 0x1, -R2 ;  /* 0x000000010707b824 */ /* 0x000fe200078e0a02 */
[----:B------:R0:W-:Y:S04]  /*17050*/  STL [R1+0x4e4], R9 ;  /* 0x0004e40901007387 */ /* 0x0001e80000100800 */
[----:B0-----:R-:W5:Y:S04]  /*17060*/  LDL.LU R9, [R1+0x52c0] ;  /* 0x0052c00001097983 */ /* 0x001f680000300800 */
[----:B------:R0:W-:Y:S02]  /*17070*/  STL [R1+0x4e0], R4 ;  /* 0x0004e00401007387 */ /* 0x0001e40000100800 */
[----:B0-----:R-:W-:-:S02]  /*17080*/  IMAD R4, R2, R14, R13 ;  /* 0x0000000e02047224 */ /* 0x001fc400078e020d */
[----:B------:R-:W-:Y:S01]  /*17090*/  IMAD.MOV.U32 R13, RZ, RZ, R7 ;  /* 0x000000ffff0d7224 */ /* 0x000fe200078e0007 */
[----:B------:R-:W5:Y:S04]  /*170a0*/  LDL R14, [R1+0x3d4] ;  /* 0x0003d400010e7983 */ /* 0x000f680000100800 */
[----:B------:R-:W5:Y:S01]  /*170b0*/  LDL R7, [R1+0x3d0] ;  /* 0x0003d00001077983 */ /* 0x000f620000100800 */
[----:B----4-:R-:W-:-:S05]  /*170c0*/  IABS R8, R10 ;  /* 0x0000000a00087213 */ /* 0x010fca0000000000 */
[----:B------:R-:W-:-:S04]  /*170d0*/  IMAD.HI.U32 R11, R0, R8, RZ ;  /* 0x00000008000b7227 */ /* 0x000fc800078e00ff */
[----:B------:R-:W-:-:S05]  /*170e0*/  @!P6 IMAD.MOV R13, RZ, RZ, -R13 ;  /* 0x000000ffff0de224 */ /* 0x000fca00078e0a0d */
[----:B------:R0:W-:Y:S04]  /*170f0*/  STL [R1+0x4d8], R13 ;  /* 0x0004d80d01007387 */ /* 0x0001e80000100800 */
[----:B0-----:R-:W4:Y:S01]  /*17100*/  LDL.LU R13, [R1+0x3d8] ;  /* 0x0003d800010d7983 */ /* 0x001f220000300800 */
[----:B--2---:R-:W-:Y:S02]  /*17110*/  IABS R10, R15 ;  /* 0x0000000f000a7213 */ /* 0x004fe40000000000 */
[----:B---3--:R-:W-:Y:S01]  /*17120*/  ISETP.GE.AND P2, PT, R12, RZ, PT ;  /* 0x000000ff0c00720c */ /* 0x008fe20003f46270 */
[----:B------:R-:W-:Y:S02]  /*17130*/  IMAD.MOV.U32 R12, RZ, RZ, R3 ;  /* 0x000000ffff0c7224 */ /* 0x000fe400078e0003 */
[----:B------:R-:W-:-:S02]  /*17140*/  IMAD.MOV R3, RZ, RZ, -R11 ;  /* 0x000000ffff037224 */ /* 0x000fc400078e0a0b */
[----:B------:R-:W-:-:S04]  /*17150*/  IMAD.HI.U32 R11, R0, R10, RZ ;  /* 0x0000000a000b7227 */ /* 0x000fc800078e00ff */
[----:B------:R-:W-:Y:S02]  /*17160*/  IMAD R3, R2, R3, R8 ;  /* 0x0000000302037224 */ /* 0x000fe400078e0208 */
[----:B------:R-:W-:-:S04]  /*17170*/  IMAD.HI.U32 R8, R0, R12, RZ ;  /* 0x0000000c00087227 */ /* 0x000fc800078e00ff */
[----:B------:R-:W-:Y:S02]  /*17180*/  IMAD.MOV R11, RZ, RZ, -R11 ;  /* 0x000000ffff0b7224 */ /* 0x000fe400078e0a0b */
[----:B------:R-:W-:Y:S02]  /*17190*/  IMAD.MOV R8, RZ, RZ, -R8 ;  /* 0x000000ffff087224 */ /* 0x000fe400078e0a08 */
[C---:B------:R-:W-:Y:S02]  /*171a0*/  IMAD R10, R2.reuse, R11, R10 ;  /* 0x0000000b020a7224 */ /* 0x040fe400078e020a */
[----:B------:R-:W-:Y:S02]  /*171b0*/  IMAD R11, R2, R8, R12 ;  /* 0x00000008020b7224 */ /* 0x000fe400078e020c */
[----:B------:R-:W2:Y:S01]  /*171c0*/  LDL.LU R12, [R1+0x3c4] ;  /* 0x0003c400010c7983 */ /* 0x000ea20000300800 */
[----:B-----5:R-:W-:Y:S02]  /*171d0*/  IABS R8, R7 ;  /* 0x0000000700087213 */ /* 0x020fe40000000000 */
[----:B------:R-:W-:-:S02]  /*171e0*/  IABS R7, R14 ;  /* 0x0000000e00077213 */ /* 0x000fc40000000000 */
[----:B------:R-:W3:Y:S01]  /*171f0*/  LDL.LU R14, [R1+0x3cc] ;  /* 0x0003cc00010e7983 */ /* 0x000ee20000300800 */
[C---:B------:R-:W-:Y:S02]  /*17200*/  ISETP.GT.U32.AND P4, PT, R2.reuse, R6, PT ;  /* 0x000000060200720c */ /* 0x040fe40003f84070 */
[C---:B------:R-:W-:Y:S02]  /*17210*/  ISETP.GT.U32.AND P5, PT, R2.reuse, R9, PT ;  /* 0x000000090200720c */ /* 0x040fe40003fa4070 */
[----:B------:R-:W-:-:S09]  /*17220*/  ISETP.GT.U32.AND P3, PT, R2, R4, PT ;  /* 0x000000040200720c */ /* 0x000fd20003f64070 */
[--C-:B------:R-:W-:Y:S02]  /*17230*/  @!P4 IMAD.IADD R6, R6, 0x1, -R2.reuse ;  /* 0x000000010606c824 */ /* 0x100fe400078e0a02 */
[----:B------:R-:W-:-:S03]  /*17240*/  @!P5 IMAD.IADD R9, R9, 0x1, -R2 ;  /* 0x000000010909d824 */ /* 0x000fc600078e0a02 */
[----:B------:R-:W-:Y:S01]  /*17250*/  ISETP.GT.U32.AND P4, PT, R2, R6, PT ;  /* 0x000000060200720c */ /* 0x000fe20003f84070 */
[----:B------:R-:W-:Y:S01]  /*17260*/  @!P3 IMAD.IADD R4, R4, 0x1, -R2 ;  /* 0x000000010404b824 */ /* 0x000fe200078e0a02 */
[----:B------:R-:W-:-:S04]  /*17270*/  ISETP.GT.U32.AND P5, PT, R2, R9, PT ;  /* 0x000000090200720c */ /* 0x000fc80003fa4070 */
[----:B------:R-:W-:-:S07]  /*17280*/  ISETP.GT.U32.AND P3, PT, R2, R4, PT ;  /* 0x000000040200720c */ /* 0x000fce0003f64070 */
[--C-:B------:R-:W-:Y:S01]  /*17290*/  @!P4 IMAD.IADD R6, R6, 0x1, -R2.reuse ;  /* 0x000000010606c824 */ /* 0x100fe200078e0a02 */
[----:B------:R-:W-:Y:S01]  /*172a0*/  ISETP.GT.U32.AND P4, PT, R2, R10, PT ;  /* 0x0000000a0200720c */ /* 0x000fe20003f84070 */
[----:B------:R-:W-:Y:S02]  /*172b0*/  @!P5 IMAD.IADD R9, R9, 0x1, -R2 ;  /* 0x000000010909d824 */ /* 0x000fe400078e0a02 */
[----:B------:R-:W-:Y:S02]  /*172c0*/  @!P0 IMAD.MOV R6, RZ, RZ, -R6 ;  /* 0x000000ffff068224 */ /* 0x000fe400078e0a06 */
[----:B------:R-:W-:Y:S02]  /*172d0*/  @!P1 IMAD.MOV R9, RZ, RZ, -R9 ;  /* 0x000000ffff099224 */ /* 0x000fe400078e0a09 */
[----:B------:R-:W-:Y:S01]  /*172e0*/  @!P3 IMAD.IADD R4, R4, 0x1, -R2 ;  /* 0x000000010404b824 */ /* 0x000fe200078e0a02 */
[----:B------:R-:W-:Y:S01]  /*172f0*/  STL [R1+0x4b0], R6 ;  /* 0x0004b00601007387 */ /* 0x000fe20000100800 */
[----:B------:R-:W-:-:S03]  /*17300*/  ISETP.GE.AND P3, PT, R15, RZ, PT ;  /* 0x000000ff0f00720c */ /* 0x000fc60003f66270 */
[----:B------:R-:W5:Y:S01]  /*17310*/  LDL.LU R15, [R1+0x3dc] ;  /* 0x0003dc00010f7983 */ /* 0x000f620000300800 */
[----:B------:R-:W-:-:S03]  /*17320*/  @!P4 IMAD.IADD R10, R10, 0x1, -R2 ;  /* 0x000000010a0ac824 */ /* 0x000fc600078e0a02 */
[----:B------:R0:W-:Y:S04]  /*17330*/  STL [R1+0x4bc], R9 ;  /* 0x0004bc0901007387 */ /* 0x0001e80000100800 */
[----:B0-----:R-:W5:Y:S01]  /*17340*/  LDL.LU R9, [R1+0x3d4] ;  /* 0x0003d40001097983 */ /* 0x001f620000300800 */
[----:B---3--:R-:W-:Y:S01]  /*17350*/  ISETP.GE.AND P4, PT, R14, RZ, PT ;  /* 0x000000ff0e00720c */ /* 0x008fe20003f86270 */
[----:B------:R-:W-:Y:S02]  /*17360*/  IMAD.MOV.U32 R14, RZ, RZ, R4 ;  /* 0x000000ffff0e7224 */ /* 0x000fe400078e0004 */
[----:B------:R-:W3:Y:S01]  /*17370*/  LDL.LU R4, [R1+0x3d0] ;  /* 0x0003d00001047983 */ /* 0x000ee20000300800 */
[C---:B------:R-:W-:Y:S02]  /*17380*/  ISETP.GT.U32.AND P6, PT, R2.reuse, R3, PT ;  /* 0x000000030200720c */ /* 0x040fe40003fc4070 */
[----:B------:R-:W-:-:S11]  /*17390*/  ISETP.GT.U32.AND P5, PT, R2, R11, PT ;  /* 0x0000000b0200720c */ /* 0x000fd60003fa4070 */
[----:B------:R-:W-:-:S05]  /*173a0*/  @!P6 IMAD.IADD R3, R3, 0x1, -R2 ;  /* 0x000000010303e824 */ /* 0x000fca00078e0a02 */
[----:B------:R-:W-:Y:S01]  /*173b0*/  ISETP.GT.U32.AND P6, PT, R2, R3, PT ;  /* 0x000000030200720c */ /* 0x000fe20003fc4070 */
[----:B------:R-:W-:Y:S01]  /*173c0*/  @!P5 IMAD.IADD R11, R11, 0x1, -R2 ;  /* 0x000000010b0bd824 */ /* 0x000fe200078e0a02 */
[----:B--2---:R-:W-:Y:S01]  /*173d0*/  ISETP.GE.AND P0, PT, R12, RZ, PT ;  /* 0x000000ff0c00720c */ /* 0x004fe20003f06270 */
[----:B------:R-:W-:-:S03]  /*173e0*/  IMAD.HI.U32 R12, R0, R8, RZ ;  /* 0x00000008000c7227 */ /* 0x000fc600078e00ff */
[C---:B------:R-:W-:Y:S01]  /*173f0*/  ISETP.GT.U32.AND P5, PT, R2.reuse, R11, PT ;  /* 0x0000000b0200720c */ /* 0x040fe20003fa4070 */
[----:B------:R-:W-:Y:S01]  /*17400*/  IMAD.MOV R12, RZ, RZ, -R12 ;  /* 0x000000ffff0c7224 */ /* 0x000fe200078e0a0c */
[----:B------:R-:W-:Y:S01]  /*17410*/  ISETP.GT.U32.AND P1, PT, R2, R10, PT ;  /* 0x0000000a0200720c */ /* 0x000fe20003f24070 */
[----:B------:R-:W-:-:S04]  /*17420*/  IMAD.HI.U32 R6, R0, R7, RZ ;  /* 0x0000000700067227 */ /* 0x000fc800078e00ff */
[----:B------:R-:W-:Y:S02]  /*17430*/  @!P6 IMAD.IADD R3, R3, 0x1, -R2 ;  /* 0x000000010303e824 */ /* 0x000fe400078e0a02 */
[C---:B------:R-:W-:Y:S02]  /*17440*/  IMAD R8, R2.reuse, R12, R8 ;  /* 0x0000000c02087224 */ /* 0x040fe400078e0208 */
[----:B------:R-:W-:Y:S02]  /*17450*/  IMAD.MOV.U32 R12, RZ, RZ, R3 ;  /* 0x000000ffff0c7224 */ /* 0x000fe400078e0003 */
[----:B------:R-:W-:Y:S02]  /*17460*/  @!P2 IMAD.MOV R14, RZ, RZ, -R14 ;  /* 0x000000ffff0ea224 */ /* 0x000fe400078e0a0e */
[----:B------:R-:W-:Y:S02]  /*17470*/  IMAD.MOV R6, RZ, RZ, -R6 ;  /* 0x000000ffff067224 */ /* 0x000fe400078e0a06 */
[----:B------:R-:W-:Y:S01]  /*17480*/  @!P0 IMAD.MOV R12, RZ, RZ, -R12 ;  /* 0x000000ffff0c8224 */ /* 0x000fe200078e0a0c */
[----:B------:R0:W-:Y:S01]  /*17490*/  STL [R1+0x4c4], R14 ;  /* 0x0004c40e01007387 */ /* 0x0001e20000100800 */
[C---:B------:R-:W-:Y:S01]  /*174a0*/  ISETP.GT.U32.AND P6, PT, R2.reuse, R8, PT ;  /* 0x000000080200720c */ /* 0x040fe20003fc4070 */
[----:B------:R-:W-:Y:S01]  /*174b0*/  IMAD R7, R2, R6, R7 ;  /* 0x0000000602077224 */ /* 0x000fe200078e0207 */
[----:B----4-:R-:W-:Y:S01]  /*174c0*/  IABS R6, R13 ;  /* 0x0000000d00067213 */ /* 0x010fe20000000000 */
[--C-:B------:R-:W-:Y:S01]  /*174d0*/  @!P5 IMAD.IADD R11, R11, 0x1, -R2.reuse ;  /* 0x000000010b0bd824 */ /* 0x100fe200078e0a02 */
[----:B------:R-:W-:Y:S01]  /*174e0*/  ISETP.GE.AND P5, PT, R13, RZ, PT ;  /* 0x000000ff0d00720c */ /* 0x000fe20003fa6270 */
[----:B0-----:R-:W2:Y:S04]  /*174f0*/  LDL.LU R14, [R1+0x3ec] ;  /* 0x0003ec00010e7983 */ /* 0x001ea80000300800 */
[----:B------:R0:W-:Y:S04]  /*17500*/  STL [R1+0x52bc], R20 ;  /* 0x0052bc1401007387 */ /* 0x0001e80000100800 */
[----:B------:R-:W-:Y:S04]  /*17510*/  STL [R1+0x4cc], R12 ;  /* 0x0004cc0c01007387 */ /* 0x000fe80000100800 */
[----:B------:R-:W4:Y:S01]  /*17520*/  LDL R13, [R1+0x3e0] ;  /* 0x0003e000010d7983 */ /* 0x000f220000100800 */
[----:B------:R-:W-:-:S02]  /*17530*/  @!P1 IMAD.IADD R10, R10, 0x1, -R2 ;  /* 0x000000010a0a9824 */ /* 0x000fc400078e0a02 */
[----:B------:R-:W-:Y:S02]  /*17540*/  @!P6 IMAD.IADD R8, R8, 0x1, -R2 ;  /* 0x000000010808e824 */ /* 0x000fe400078e0a02 */
[----:B0-----:R-:W-:Y:S01]  /*17550*/  IMAD.MOV.U32 R20, RZ, RZ, R10 ;  /* 0x000000ffff147224 */ /* 0x001fe200078e000a */
[----:B-----5:R-:W-:-:S03]  /*17560*/  ISETP.GE.AND P6, PT, R15, RZ, PT ;  /* 0x000000ff0f00720c */ /* 0x020fc60003fc6270 */
[----:B------:R-:W-:Y:S01]  /*17570*/  @!P3 IMAD.MOV R20, RZ, RZ, -R20 ;  /* 0x000000ffff14b224 */ /* 0x000fe200078e0a14 */
[----:B---3--:R-:W-:Y:S02]  /*17580*/  ISETP.GE.AND P2, PT, R4, RZ, PT ;  /* 0x000000ff0400720c */ /* 0x008fe40003f46270 */
[----:B------:R-:W-:Y:S02]  /*17590*/  IABS R4, R15 ;  /* 0x0000000f00047213 */ /* 0x000fe40000000000 */
[----:B------:R-:W3:Y:S04]  /*175a0*/  LDL R15, [R1+0x3e8] ;  /* 0x0003e800010f7983 */ /* 0x000ee80000100800 */
[----:B------:R0:W-:Y:S04]  /*175b0*/  STL [R1+0x4c8], R20 ;  /* 0x0004c81401007387 */ /* 0x0001e80000100800 */
[----:B0-----:R-:W5:Y:S01]  /*175c0*/  LDL.LU R20, [R1+0x52bc] ;  /* 0x0052bc0001147983 */ /* 0x001f620000300800 */
[----:B------:R-:W-:Y:S01]  /*175d0*/  ISETP.GT.U32.AND P0, PT, R2, R7, PT ;  /* 0x000000070200720c */ /* 0x000fe20003f04070 */
[----:B------:R-:W-:Y:S01]  /*175e0*/  @!P4 IMAD.MOV R11, RZ, RZ, -R11 ;  /* 0x000000ffff0bc224 */ /* 0x000fe200078e0a0b */
[----:B------:R-:W-:Y:S01]  /*175f0*/  ISETP.GE.AND P1, PT, R9, RZ, PT ;  /* 0x000000ff0900720c */ /* 0x000fe20003f26270 */
[----:B------:R-:W-:-:S10]  /*17600*/  IMAD.HI.U32 R9, R0, R4, RZ ;  /* 0x0000000400097227 */ /* 0x000fd400078e00ff */
[----:B------:R-:W-:Y:S01]  /*17610*/  @!P0 IMAD.IADD R7, R7, 0x1, -R2 ;  /* 0x0000000107078824 */ /* 0x000fe200078e0a02 */
[----:B------:R-:W-:-:S04]  /*17620*/  ISETP.GT.U32.AND P0, PT, R2, R8, PT ;  /* 0x000000080200720c */ /* 0x000fc80003f04070 */
[C---:B------:R-:W-:Y:S01]  /*17630*/  ISETP.GT.U32.AND P4, PT, R2.reuse, R7, PT ;  /* 0x000000070200720c */ /* 0x040fe20003f84070 */
[----:B------:R-:W-:Y:S01]  /*17640*/  IMAD.MOV R9, RZ, RZ, -R9 ;  /* 0x000000ffff097224 */ /* 0x000fe200078e0a09 */
[----:B------:R-:W-:Y:S03]  /*17650*/  STL [R1+0x4c0], R11 ;  /* 0x0004c00b01007387 */ /* 0x000fe60000100800 */
[----:B------:R-:W-:Y:S01]  /*17660*/  IMAD R4, R2, R9, R4 ;  /* 0x0000000902047224 */ /* 0x000fe200078e0204 */
[----:B------:R0:W-:Y:S03]  /*17670*/  STL [R1+0x52b4], R29 ;  /* 0x0052b41d01007387 */ /* 0x0001e60000100800 */
[----:B------:R-:W-:Y:S01]  /*17680*/  @!P0 IMAD.IADD R8, R8, 0x1, -R2 ;  /* 0x0000000108088824 */ /* 0x000fe200078e0a02 */
[----:B------:R1:W-:Y:S01]  /*17690*/  STL [R1+0x52b8], R28 ;  /* 0x0052b81c01007387 */ /* 0x0003e20000100800 */
[----:B--2---:R-:W-:Y:S01]  /*176a0*/  IABS R3, R14 ;  /* 0x0000000e00037213 */ /* 0x004fe20000000000 */
[----:B0-----:R-:W-:-:S02]  /*176b0*/  IMAD.MOV.U32 R29, RZ, RZ, R16 ;  /* 0x000000ffff1d7224 */ /* 0x001fc400078e0010 */
[----:B------:R-:W-:Y:S02]  /*176c0*/  @!P4 IMAD.IADD R7, R7, 0x1, -R2 ;  /* 0x000000010707c824 */ /* 0x000fe400078e0a02 */
[----:B-1----:R-:W-:Y:S02]  /*176d0*/  IMAD.MOV.U32 R28, RZ, RZ, R8 ;  /* 0x000000ffff1c7224 */ /* 0x002fe400078e0008 */
[----:B------:R-:W-:Y:S01]  /*176e0*/  IMAD.MOV.U32 R8, RZ, RZ, R29 ;  /* 0x000000ffff087224 */ /* 0x000fe200078e001d */
[----:B----4-:R-:W-:Y:S01]  /*176f0*/  IABS R9, R13 ;  /* 0x0000000d00097213 */ /* 0x010fe20000000000 */
[----:B------:R-:W-:-:S04]  /*17700*/  IMAD.HI.U32 R13, R0, R3, RZ ;  /* 0x00000003000d7227 */ /* 0x000fc800078e00ff */
[----:B------:R-:W-:Y:S02]  /*17710*/  IMAD.MOV R13, RZ, RZ, -R13 ;  /* 0x000000ffff0d7224 */ /* 0x000fe400078e0a0d */
[----:B------:R-:W-:Y:S02]  /*17720*/  IMAD.MOV.U32 R29, RZ, RZ, R7 ;  /* 0x000000ffff1d7224 */ /* 0x000fe400078e0007 */
[----:B------:R-:W-:Y:S01]  /*17730*/  @!P2 IMAD.MOV R28, RZ, RZ, -R28 ;  /* 0x000000ffff1ca224 */ /* 0x000fe200078e0a1c */
[----:B------:R-:W2:Y:S01]  /*17740*/  LDL.LU R7, [R1+0x3e0] ;  /* 0x0003e00001077983 */ /* 0x000ea20000300800 */
[----:B------:R-:W-:Y:S02]  /*17750*/  IMAD R3, R2, R13, R3 ;  /* 0x0000000d02037224 */ /* 0x000fe400078e0203 */
[----:B------:R-:W-:Y:S02]  /*17760*/  @!P1 IMAD.MOV R29, RZ, RZ, -R29 ;  /* 0x000000ffff1d9224 */ /* 0x000fe400078e0a1d */
[C---:B------:R-:W-:Y:S01]  /*17770*/  IMAD.HI.U32 R13, R0.reuse, R9, RZ ;  /* 0x00000009000d7227 */ /* 0x040fe200078e00ff */
[----:B------:R0:W-:Y:S03]  /*17780*/  STL [R1+0x4b8], R28 ;  /* 0x0004b81c01007387 */ /* 0x0001e60000100800 */
[----:B------:R-:W-:-:S04]  /*17790*/  IMAD.HI.U32 R12, R0, R6, RZ ;  /* 0x00000006000c7227 */ /* 0x000fc800078e00ff */
[----:B------:R-:W-:Y:S01]  /*177a0*/  IMAD.MOV R13, RZ, RZ, -R13 ;  /* 0x000000ffff0d7224 */ /* 0x000fe200078e0a0d */
[----:B0-----:R-:W4:Y:S01]  /*177b0*/  LDL.LU R28, [R1+0x52b8] ;  /* 0x0052b800011c7983 */ /* 0x001f220000300800 */
[----:B------:R-:W-:-:S03]  /*177c0*/  IMAD.MOV R10, RZ, RZ, -R12 ;  /* 0x000000ffff0a7224 */ /* 0x000fc600078e0a0c */
[----:B------:R0:W-:Y:S01]  /*177d0*/  STL [R1+0x4b4], R29 ;  /* 0x0004b41d01007387 */ /* 0x0001e20000100800 */
[----:B------:R-:W-:-:S03]  /*177e0*/  IMAD R9, R2, R13, R9 ;  /* 0x0000000d02097224 */ /* 0x000fc600078e0209 */
[----:B0-----:R-:W4:Y:S04]  /*177f0*/  LDL.LU R29, [R1+0x52b4] ;  /* 0x0052b400011d7983 */ /* 0x001f280000300800 */
[----:B------:R0:W-:Y:S02]  /*17800*/  STL [R1+0x52b0], R25 ;  /* 0x0052b01901007387 */ /* 0x0001e40000100800 */
[----:B0-----:R-:W-:Y:S01]  /*17810*/  IMAD.MOV.U32 R25, RZ, RZ, R8 ;  /* 0x000000ffff197224 */ /* 0x001fe200078e0008 */
[----:B---3--:R-:W-:-:S05]  /*17820*/  IABS R11, R15 ;  /* 0x0000000f000b7213 */ /* 0x008fca0000000000 */
[----:B------:R-:W-:-:S04]  /*17830*/  IMAD.HI.U32 R15, R0, R11, RZ ;  /* 0x0000000b000f7227 */ /* 0x000fc800078e00ff */
[----:B------:R-:W-:Y:S01]  /*17840*/  IMAD.MOV R15, RZ, RZ, -R15 ;  /* 0x000000ffff0f7224 */ /* 0x000fe200078e0a0f */
[----:B-----5:R-:W-:Y:S01]  /*17850*/  IABS R12, R20 ;  /* 0x00000014000c7213 */ /* 0x020fe20000000000 */
[----:B------:R-:W-:Y:S02]  /*17860*/  IMAD.MOV.U32 R8, RZ, RZ, R20 ;  /* 0x000000ffff087224 */ /* 0x000fe400078e0014 */
[----:B------:R-:W3:Y:S04]  /*17870*/  LDL.LU R20, [R1+0x3fc] ;  /* 0x0003fc0001147983 */ /* 0x000ee80000300800 */
[----:B------:R-:W5:Y:S01]  /*17880*/  LDL.LU R13, [R1+0x3f4] ;  /* 0x0003f400010d7983 */ /* 0x000f620000300800 */
[----:B------:R-:W-:-:S03]  /*17890*/  IMAD R15, R2, R15, R11 ;  /* 0x0000000f020f7224 */ /* 0x000fc600078e020b */
[----:B------:R-:W3:Y:S01]  /*178a0*/  LDL.LU R11, [R1+0x3e8] ;  /* 0x0003e800010b7983 */ /* 0x000ee20000300800 */
[----:B------:R-:W-:-:S05]  /*178b0*/  IMAD R6, R2, R10, R6 ;  /* 0x0000000a02067224 */ /* 0x000fca00078e0206 */
[C---:B------:R-:W-:Y:S02]  /*178c0*/  ISETP.GT.U32.AND P0, PT, R2.reuse, R6, PT ;  /* 0x000000060200720c */ /* 0x040fe40003f04070 */
[----:B------:R-:W-:-:S11]  /*178d0*/  ISETP.GT.U32.AND P4, PT, R2, R4, PT ;  /* 0x000000040200720c */ /* 0x000fd60003f84070 */
[--C-:B------:R-:W-:Y:S01]  /*178e0*/  @!P0 IMAD.IADD R6, R6, 0x1, -R2.reuse ;  /* 0x0000000106068824 */ /* 0x100fe200078e0a02 */
[----:B------:R-:W-:Y:S01]  /*178f0*/  ISETP.GT.U32.AND P0, PT, R2, R3, PT ;  /* 0x000000030200720c */ /* 0x000fe20003f04070 */
[----:B------:R-:W-:-:S03]  /*17900*/  @!P4 IMAD.IADD R4, R4, 0x1, -R2 ;  /* 0x000000010404c824 */ /* 0x000fc600078e0a02 */
[C---:B------:R-:W-:Y:S02]  /*17910*/  ISETP.GT.U32.AND P2, PT, R2.reuse, R6, PT ;  /* 0x000000060200720c */ /* 0x040fe40003f44070 */
[----:B------:R-:W-:Y:S02]  /*17920*/  ISETP.GT.U32.AND P4, PT, R2, R4, PT ;  /* 0x000000040200720c */ /* 0x000fe40003f84070 */
[----:B------:R-:W-:-:S05]  /*17930*/  IABS R10, R16 ;  /* 0x00000010000a7213 */ /* 0x000fca0000000000 */
[----:B------:R-:W-:Y:S01]  /*17940*/  @!P0 IMAD.IADD R3, R3, 0x1, -R2 ;  /* 0x0000000103038824 */ /* 0x000fe200078e0a02 */
[----:B------:R-:W-:Y:S01]  /*17950*/  ISETP.GE.AND P3, PT, R14, RZ, PT ;  /* 0x000000ff0e00720c */ /* 0x000fe20003f66270 */
[----:B------:R-:W-:-:S03]  /*17960*/  IMAD.HI.U32 R14, R0, R10, RZ ;  /* 0x0000000a000e7227 */ /* 0x000fc600078e00ff */
[----:B------:R-:W-:Y:S01]  /*17970*/  ISETP.GT.U32.AND P0, PT, R2, R3, PT ;  /* 0x000000030200720c */ /* 0x000fe20003f04070 */
[----:B------:R-:W-:Y:S01]  /*17980*/  @!P2 IMAD.IADD R6, R6, 0x1, -R2 ;  /* 0x000000010606a824 */ /* 0x000fe200078e0a02 */
[----:B------:R-:W-:Y:S01]  /*17990*/  ISETP.GT.U32.AND P2, PT, R2, R9, PT ;  /* 0x000000090200720c */ /* 0x000fe20003f44070 */
[----:B------:R-:W-:Y:S02]  /*179a0*/  IMAD.MOV R14, RZ, RZ, -R14 ;  /* 0x000000ffff0e7224 */ /* 0x000fe400078e0a0e */
[----:B------:R-:W-:Y:S02]  /*179b0*/  @!P4 IMAD.IADD R4, R4, 0x1, -R2 ;  /* 0x000000010404c824 */ /* 0x000fe400078e0a02 */
[----:B------:R-:W-:Y:S01]  /*179c0*/  IMAD R10, R2, R14, R10 ;  /* 0x0000000e020a7224 */ /* 0x000fe200078e020a */
[----:B--2---:R-:W-:Y:S01]  /*179d0*/  ISETP.GE.AND P1, PT, R7, RZ, PT ;  /* 0x000000ff0700720c */ /* 0x004fe20003f26270 */
[----:B------:R-:W-:-:S04]  /*179e0*/  IMAD.HI.U32 R16, R0, R12, RZ ;  /* 0x0000000c00107227 */ /* 0x000fc800078e00ff */
[----:B------:R-:W-:Y:S02]  /*179f0*/  IMAD.MOV.U32 R14, RZ, RZ, R6 ;  /* 0x000000ffff0e7224 */ /* 0x000fe400078e0006 */
[----:B------:R-:W-:Y:S02]  /*17a00*/  IMAD.MOV.U32 R6, RZ, RZ, R25 ;  /* 0x000000ffff067224 */ /* 0x000fe400078e0019 */
[----:B------:R-:W-:Y:S02]  /*17a10*/  IMAD.MOV.U32 R25, RZ, RZ, R4 ;  /* 0x000000ffff197224 */ /* 0x000fe400078e0004 */
[----:B------:R-:W-:Y:S02]  /*17a20*/  @!P0 IMAD.IADD R3, R3, 0x1, -R2 ;  /* 0x0000000103038824 */ /* 0x000fe400078e0a02 */
[----:B------:R-:W-:Y:S02]  /*17a30*/  IMAD.MOV R16, RZ, RZ, -R16 ;  /* 0x000000ffff107224 */ /* 0x000fe400078e0a10 */
[----:B------:R-:W-:-:S02]  /*17a40*/  @!P2 IMAD.IADD R9, R9, 0x1, -R2 ;  /* 0x000000010909a824 */ /* 0x000fc400078e0a02 */
[----:B------:R-:W-:Y:S02]  /*17a50*/  @!P5 IMAD.MOV R14, RZ, RZ, -R14 ;  /* 0x000000ffff0ed224 */ /* 0x000fe400078e0a0e */
[----:B------:R-:W-:Y:S02]  /*17a60*/  IMAD R12, R2, R16, R12 ;  /* 0x00000010020c7224 */ /* 0x000fe400078e020c */
[----:B------:R-:W2:Y:S04]  /*17a70*/  LDL.LU R16, [R1+0x3f8] ;  /* 0x0003f80001107983 */ /* 0x000ea80000300800 */
[----:B------:R0:W-:Y:S01]  /*17a80*/  STL [R1+0x4a8], R25 ;  /* 0x0004a81901007387 */ /* 0x0001e20000100800 */
[----:B-----5:R-:W-:Y:S02]  /*17a90*/  IABS R7, R13 ;  /* 0x0000000d00077213 */ /* 0x020fe40000000000 */
[----:B---3--:R-:W-:-:S03]  /*17aa0*/  ISETP.GE.AND P2, PT, R11, RZ, PT ;  /* 0x000000ff0b00720c */ /* 0x008fc60003f46270 */
[----:B------:R-:W-:Y:S02]  /*17ab0*/  IMAD.MOV.U32 R4, RZ, RZ, R7 ;  /* 0x000000ffff047224 */ /* 0x000fe400078e0007 */
[----:B------:R-:W-:Y:S02]  /*17ac0*/  IMAD.MOV.U32 R7, RZ, RZ, R25 ;  /* 0x000000ffff077224 */ /* 0x000fe400078e0019 */
[----:B------:R-:W-:Y:S01]  /*17ad0*/  IMAD.MOV.U32 R11, RZ, RZ, R3 ;  /* 0x000000ffff0b7224 */ /* 0x000fe200078e0003 */
[----:B0-----:R-:W3:Y:S01]  /*17ae0*/  LDL.LU R25, [R1+0x52b0] ;  /* 0x0052b00001197983 */ /* 0x001ee20000300800 */
[----:B------:R-:W-:Y:S02]  /*17af0*/  @!P6 IMAD.MOV R7, RZ, RZ, -R7 ;  /* 0x000000ffff07e224 */ /* 0x000fe400078e0a07 */
[----:B------:R-:W-:Y:S01]  /*17b00*/  @!P3 IMAD.MOV R11, RZ, RZ, -R11 ;  /* 0x000000ffff0bb224 */ /* 0x000fe200078e0a0b */
[----:B------:R0:W-:Y:S04]  /*17b10*/  STL [R1+0x4ac], R14 ;  /* 0x0004ac0e01007387 */ /* 0x0001e80000100800 */
[----:B0-----:R-:W5:Y:S04]  /*17b20*/  LDL.LU R14, [R1+0x404] ;  /* 0x00040400010e7983 */ /* 0x001f680000300800 */
[----:B------:R-:W-:Y:S04]  /*17b30*/  @!P6 STL [R1+0x4a8], R7 ;  /* 0x0004a8070100e387 */ /* 0x000fe80000100800 */
[----:B------:R0:W-:Y:S04]  /*17b40*/  STL [R1+0x4a4], R11 ;  /* 0x0004a40b01007387 */ /* 0x0001e80000100800 */
[----:B------:R1:W-:Y:S01]  /*17b50*/  STL [R1+0x52ac], R20 ;  /* 0x0052ac1401007387 */ /* 0x0003e20000100800 */
[----:B0-----:R-:W-:-:S03]  /*17b60*/  IABS R11, R20 ;  /* 0x00000014000b7213 */ /* 0x001fc60000000000 */
[----:B-1----:R-:W3:Y:S01]  /*17b70*/  LDL.LU R20, [R1+0x400] ;  /* 0x0004000001147983 */ /* 0x002ee20000300800 */
[C---:B------:R-:W-:Y:S02]  /*17b80*/  ISETP.GT.U32.AND P4, PT, R2.reuse, R10, PT ;  /* 0x0000000a0200720c */ /* 0x040fe40003f84070 */
[C---:B------:R-:W-:Y:S02]  /*17b90*/  ISETP.GT.U32.AND P5, PT, R2.reuse, R15, PT ;  /* 0x0000000f0200720c */ /* 0x040fe40003fa4070 */
[----:B------:R-:W-:Y:S01]  /*17ba0*/  ISETP.GT.U32.AND P0, PT, R2, R12, PT ;  /* 0x0000000c0200720c */ /* 0x000fe20003f04070 */
[----:B------:R-:W-:-:S08]  /*17bb0*/  IMAD.HI.U32 R7, R0, R4, RZ ;  /* 0x0000000400077227 */ /* 0x000fd000078e00ff */
[--C-:B------:R-:W-:Y:S02]  /*17bc0*/  @!P4 IMAD.IADD R10, R10, 0x1, -R2.reuse ;  /* 0x000000010a0ac824 */ /* 0x100fe400078e0a02 */
[----:B------:R-:W-:-:S03]  /*17bd0*/  @!P5 IMAD.IADD R15, R15, 0x1, -R2 ;  /* 0x000000010f0fd824 */ /* 0x000fc600078e0a02 */
[C---:B------:R-:W-:Y:S01]  /*17be0*/  ISETP.GT.U32.AND P5, PT, R2.reuse, R10, PT ;  /* 0x0000000a0200720c */ /* 0x040fe20003fa4070 */
[----:B------:R-:W-:Y:S01]  /*17bf0*/  IMAD.MOV R7, RZ, RZ, -R7 ;  /* 0x000000ffff077224 */ /* 0x000fe200078e0a07 */
[----:B------:R-:W-:Y:S01]  /*17c00*/  ISETP.GT.U32.AND P4, PT, R2, R9, PT ;  /* 0x000000090200720c */ /* 0x000fe20003f84070 */
[----:B------:R-:W-:Y:S02]  /*17c10*/  @!P0 IMAD.IADD R12, R12, 0x1, -R2 ;  /* 0x000000010c0c8824 */ /* 0x000fe400078e0a02 */
[----:B------:R-:W-:-:S03]  /*17c20*/  IMAD R4, R2, R7, R4 ;  /* 0x0000000702047224 */ /* 0x000fc600078e0204 */
[----:B------:R-:W-:-:S05]  /*17c30*/  ISETP.GT.U32.AND P0, PT, R2, R12, PT ;  /* 0x0000000c0200720c */ /* 0x000fca0003f04070 */
[--C-:B------:R-:W-:Y:S01]  /*17c40*/  @!P5 IMAD.IADD R10, R10, 0x1, -R2.reuse ;  /* 0x000000010a0ad824 */ /* 0x100fe200078e0a02 */
[----:B------:R-:W-:Y:S01]  /*17c50*/  ISETP.GT.U32.AND P5, PT, R2, R4, PT ;  /* 0x000000040200720c */ /* 0x000fe20003fa4070 */
[----:B------:R-:W-:Y:S01]  /*17c60*/  @!P4 IMAD.IADD R9, R9, 0x1, -R2 ;  /* 0x000000010909c824 */ /* 0x000fe200078e0a02 */
[----:B------:R-:W-:Y:S02]  /*17c70*/  ISETP.GE.AND P4, PT, R8, RZ, PT ;  /* 0x000000ff0800720c */ /* 0x000fe40003f86270 */
[----:B------:R-:W-:-:S03]  /*17c80*/  ISETP.GE.AND P6, PT, R6, RZ, PT ;  /* 0x000000ff0600720c */ /* 0x000fc60003fc6270 */
[----:B------:R-:W-:Y:S01]  /*17c90*/  @!P0 IMAD.IADD R12, R12, 0x1, -R2 ;  /* 0x000000010c0c8824 */ /* 0x000fe200078e0a02 */
[----:B------:R-:W-:Y:S02]  /*17ca0*/  ISETP.GE.AND P0, PT, R13, RZ, PT ;  /* 0x000000ff0d00720c */ /* 0x000fe40003f06270 */
[----:B--2---:R-:W-:-:S03]  /*17cb0*/  IABS R6, R16 ;  /* 0x0000001000067213 */ /* 0x004fc60000000000 */
[----:B------:R-:W-:Y:S01]  /*17cc0*/  @!P5 IMAD.IADD R4, R4, 0x1, -R2 ;  /* 0x000000010404d824 */ /* 0x000fe200078e0a02 */
[----:B------:R-:W-:Y:S01]  /*17cd0*/  ISETP.GE.AND P5, PT, R16, RZ, PT ;  /* 0x000000ff1000720c */ /* 0x000fe20003fa6270 */
[----:B------:R-:W-:Y:S01]  /*17ce0*/  IMAD.MOV.U32 R16, RZ, RZ, R9 ;  /* 0x000000ffff107224 */ /* 0x000fe200078e0009 */
[----:B---3--:R-:W-:-:S05]  /*17cf0*/  IABS R8, R20 ;  /* 0x0000001400087213 */ /* 0x008fca0000000000 */
[----:B------:R-:W-:-:S04]  /*17d00*/  IMAD.HI.U32 R13, R0, R8, RZ ;  /* 0x00000008000d7227 */ /* 0x000fc800078e00ff */
[----:B------:R-:W-:Y:S02]  /*17d10*/  IMAD.MOV R9, RZ, RZ, -R13 ;  /* 0x000000ffff097224 */ /* 0x000fe400078e0a0d */
[----:B------:R-:W-:Y:S02]  /*17d20*/  IMAD.MOV.U32 R13, RZ, RZ, R20 ;  /* 0x000000ffff0d7224 */ /* 0x000fe400078e0014 */
[----:B------:R-:W2:Y:S01]  /*17d30*/  LDL.LU R20, [R1+0x52ac] ;  /* 0x0052ac0001147983 */ /* 0x000ea20000300800 */
[----:B------:R-:W-:Y:S01]  /*17d40*/  ISETP.GT.U32.AND P3, PT, R2, R15, PT ;  /* 0x0000000f0200720c */ /* 0x000fe20003f64070 */
[----:B------:R-:W-:Y:S02]  /*17d50*/  @!P1 IMAD.MOV R16, RZ, RZ, -R16 ;  /* 0x000000ffff109224 */ /* 0x000fe400078e0a10 */
[----:B------:R-:W-:-:S03]  /*17d60*/  @!P6 IMAD.MOV R10, RZ, RZ, -R10 ;  /* 0x000000ffff0ae224 */ /* 0x000fc600078e0a0a */
[----:B------:R0:W-:Y:S07]  /*17d70*/  STL [R1+0x4a0], R16 ;  /* 0x0004a01001007387 */ /* 0x0001ee0000100800 */
[----:B------:R-:W-:Y:S01]  /*17d80*/  @!P3 IMAD.IADD R15, R15, 0x1, -R2 ;  /* 0x000000010f0fb824 */ /* 0x000fe200078e0a02 */
[----:B0-----:R-:W3:Y:S03]  /*17d90*/  LDL.LU R16, [R1+0x410] ;  /* 0x0004100001107983 */ /* 0x001ee60000300800 */
[----:B------:R-:W-:Y:S01]  /*17da0*/  @!P2 IMAD.MOV R15, RZ, RZ, -R15 ;  /* 0x000000ffff0fa224 */ /* 0x000fe200078e0a0f */
[----:B------:R0:W-:Y:S01]  /*17db0*/  STL [R1+0x49c], R10 ;  /* 0x00049c0a01007387 */ /* 0x0001e20000100800 */
[----:B------:R-:W-:-:S04]  /*17dc0*/  IMAD.HI.U32 R3, R0, R6, RZ ;  /* 0x0000000600037227 */ /* 0x000fc800078e00ff */
[----:B------:R-:W-:-:S04]  /*17dd0*/  IMAD.MOV R3, RZ, RZ, -R3 ;  /* 0x000000ffff037224 */ /* 0x000fc800078e0a03 */
[----:B------:R-:W-:-:S05]  /*17de0*/  IMAD R3, R2, R3, R6 ;  /* 0x0000000302037224 */ /* 0x000fca00078e0206 */
[----:B------:R-:W-:Y:S02]  /*17df0*/  ISETP.GT.U32.AND P3, PT, R2, R3, PT ;  /* 0x000000030200720c */ /* 0x000fe40003f64070 */
[----:B--2---:R-:W-:Y:S02]  /*17e00*/  ISETP.GE.AND P2, PT, R20, RZ, PT ;  /* 0x000000ff1400720c */ /* 0x004fe40003f46270 */
[----:B------:R-:W2:Y:S09]  /*17e10*/  LDL.LU R20, [R1+0x414] ;  /* 0x0004140001147983 */ /* 0x000eb20000300800 */
[----:B------:R-:W-:Y:S01]  /*17e20*/  @!P3 IMAD.IADD R3, R3, 0x1, -R2 ;  /* 0x000000010303b824 */ /* 0x000fe200078e0a02 */
[----:B------:R-:W-:-:S04]  /*17e30*/  ISETP.GT.U32.AND P3, PT, R2, R4, PT ;  /* 0x000000040200720c */ /* 0x000fc80003f64070 */
[C---:B------:R-:W-:Y:S01]  /*17e40*/  ISETP.GT.U32.AND P1, PT, R2.reuse, R3, PT ;  /* 0x000000030200720c */ /* 0x040fe20003f24070 */
[----:B0-----:R-:W-:Y:S02]  /*17e50*/  IMAD R10, R2, R9, R8 ;  /* 0x00000009020a7224 */ /* 0x001fe400078e0208 */
[----:B------:R-:W-:-:S06]  /*17e60*/  @!P4 IMAD.MOV R12, RZ, RZ, -R12 ;  /* 0x000000ffff0cc224 */ /* 0x000fcc00078e0a0c */
[----:B------:R-:W-:-:S04]  /*17e70*/  @!P3 IMAD.IADD R4, R4, 0x1, -R2 ;  /* 0x000000010404b824 */ /* 0x000fc800078e0a02 */
[----:B------:R-:W-:-:S04]  /*17e80*/  @!P1 IMAD.IADD R3, R3, 0x1, -R2 ;  /* 0x0000000103039824 */ /* 0x000fc800078e0a02 */
[----:B------:R-:W-:Y:S02]  /*17e90*/  IMAD.MOV.U32 R8, RZ, RZ, R3 ;  /* 0x000000ffff087224 */ /* 0x000fe400078e0003 */
[----:B------:R-:W-:Y:S01]  /*17ea0*/  @!P0 IMAD.MOV R4, RZ, RZ, -R4 ;  /* 0x000000ffff048224 */ /* 0x000fe200078e0a04 */
[----:B------:R-:W-:Y:S01]  /*17eb0*/  STL [R1+0x498], R15 ;  /* 0x0004980f01007387 */ /* 0x000fe20000100800 */
[----:B------:R-:W-:Y:S01]  /*17ec0*/  @!P5 IMAD.MOV R8, RZ, RZ, -R8 ;  /* 0x000000ffff08d224 */ /* 0x000fe200078e0a08 */
[----:B-----5:R-:W-:Y:S02]  /*17ed0*/  IABS R6, R14 ;  /* 0x0000000e00067213 */ /* 0x020fe40000000000 */
[----:B------:R-:W-:Y:S01]  /*17ee0*/  STL [R1+0x48c], R12 ;  /* 0x00048c0c01007387 */ /* 0x000fe20000100800 */
[----:B------:R-:W-:-:S03]  /*17ef0*/  ISETP.GE.AND P3, PT, R14, RZ, PT ;  /* 0x000000ff0e00720c */ /* 0x000fc60003f66270 */
[----:B------:R-:W5:Y:S04]  /*17f00*/  LDL R14, [R1+0x418] ;  /* 0x00041800010e7983 */ /* 0x000f680000100800 */
[----:B------:R-:W-:Y:S04]  /*17f10*/  STL [R1+0x490], R4 ;  /* 0x0004900401007387 */ /* 0x000fe80000100800 */
[----:B------:R-:W-:Y:S01]  /*17f20*/  STL [R1+0x494], R8 ;  /* 0x0004940801007387 */ /* 0x000fe20000100800 */
[----:B--2---:R-:W-:Y:S02]  /*17f30*/  ISETP.GE.AND P5, PT, R20, RZ, PT ;  /* 0x000000ff1400720c */ /* 0x004fe40003fa6270 */
[----:B------:R-:W-:-:S02]  /*17f40*/  IABS R3, R20 ;  /* 0x0000001400037213 */ /* 0x000fc40000000000 */
        /* <DEDUP_REMOVED lines=11> */
[----:B------:R-:W-:-:S08]  /*18000*/  IMAD R6, R2, R7, R6 ;  /* 0x0000000702067224 */ /* 0x000fd000078e0206 */
[--C-:B------:R-:W-:Y:S01]  /*18010*/  @!P0 IMAD.IADD R11, R11, 0x1, -R2.reuse ;  /* 0x000000010b0b8824 */ /* 0x100fe200078e0a02 */
[----:B------:R-:W-:Y:S02]  /*18020*/  ISETP.GT.U32.AND P0, PT, R2, R6, PT ;  /* 0x000000060200720c */ /* 0x000fe40003f04070 */
[----:B---3--:R-:W-:Y:S02]  /*18030*/  ISETP.GE.AND P6, PT, R16, RZ, PT ;  /* 0x000000ff1000720c */ /* 0x008fe40003fc6270 */
[----:B------:R-:W-:Y:S02]  /*18040*/  IABS R4, R16 ;  /* 0x0000001000047213 */ /* 0x000fe40000000000 */
[----:B------:R-:W3:Y:S07]  /*18050*/  LDL R16, [R1+0x428] ;  /* 0x0004280001107983 */ /* 0x000eee0000100800 */
[----:B------:R-:W-:Y:S01]  /*18060*/  @!P0 IMAD.IADD R6, R6, 0x1, -R2 ;  /* 0x0000000106068824 */ /* 0x000fe200078e0a02 */
[----:B------:R-:W-:-:S02]  /*18070*/  ISETP.GT.U32.AND P1, PT, R2, R10, PT ;  /* 0x0000000a0200720c */ /* 0x000fc40003f24070 */
[----:B-----5:R-:W-:Y:S02]  /*18080*/  IABS R7, R14 ;  /* 0x0000000e00077213 */ /* 0x020fe40000000000 */
[----:B--2---:R-:W-:Y:S02]  /*18090*/  IABS R9, R20 ;  /* 0x0000001400097213 */ /* 0x004fe40000000000 */
[----:B------:R-:W-:Y:S02]  /*180a0*/  ISETP.GE.AND P0, PT, R20, RZ, PT ;  /* 0x000000ff1400720c */ /* 0x000fe40003f06270 */
[----:B------:R-:W2:Y:S01]  /*180b0*/  LDL.LU R20, [R1+0x52a8] ;  /* 0x0052a80001147983 */ /* 0x000ea20000300800 */
[----:B------:R-:W-:-:S04]  /*180c0*/  IMAD.HI.U32 R14, R0, R9, RZ ;  /* 0x00000009000e7227 */ /* 0x000fc800078e00ff */
[----:B------:R-:W-:-:S04]  /*180d0*/  IMAD.MOV R14, RZ, RZ, -R14 ;  /* 0x000000ffff0e7224 */ /* 0x000fc800078e0a0e */
[----:B------:R-:W-:Y:S02]  /*180e0*/  IMAD R9, R2, R14, R9 ;  /* 0x0000000e02097224 */ /* 0x000fe400078e0209 */
[----:B------:R-:W5:Y:S01]  /*180f0*/  LDL R14, [R1+0x424] ;  /* 0x00042400010e7983 */ /* 0x000f620000100800 */
[----:B------:R-:W-:Y:S01]  /*18100*/  @!P1 IMAD.IADD R10, R10, 0x1, -R2 ;  /* 0x000000010a0a9824 */ /* 0x000fe200078e0a02 */
[----:B------:R-:W-:Y:S01]  /*18110*/  ISETP.GE.AND P4, PT, R13, RZ, PT ;  /* 0x000000ff0d00720c */ /* 0x000fe20003f86270 */
[----:B------:R-:W-:-:S03]  /*18120*/  IMAD.HI.U32 R12, R0, R4, RZ ;  /* 0x00000004000c7227 */ /* 0x000fc600078e00ff */
[----:B------:R-:W-:Y:S01]  /*18130*/  ISETP.GT.U32.AND P1, PT, R2, R10, PT ;  /* 0x0000000a0200720c */ /* 0x000fe20003f24070 */
[----:B------:R-:W-:Y:S01]  /*18140*/  IMAD.MOV R12, RZ, RZ, -R12 ;  /* 0x000000ffff0c7224 */ /* 0x000fe200078e0a0c */
[----:B------:R-:W-:Y:S01]  /*18150*/  IABS R8, R18 ;  /* 0x0000001200087213 */ /* 0x000fe20000000000 */
[----:B------:R-:W-:-:S04]  /*18160*/  IMAD.HI.U32 R15, R0, R3, RZ ;  /* 0x00000003000f7227 */ /* 0x000fc800078e00ff */
[----:B------:R-:W-:Y:S02]  /*18170*/  IMAD R4, R2, R12, R4 ;  /* 0x0000000c02047224 */ /* 0x000fe400078e0204 */
[----:B------:R-:W-:-:S04]  /*18180*/  IMAD.HI.U32 R12, R0, R8, RZ ;  /* 0x00000008000c7227 */ /* 0x000fc800078e00ff */
[----:B------:R-:W-:Y:S02]  /*18190*/  @!P1 IMAD.IADD R10, R10, 0x1, -R2 ;  /* 0x000000010a0a9824 */ /* 0x000fe400078e0a02 */
[----:B------:R-:W-:Y:S02]  /*181a0*/  IMAD.MOV R15, RZ, RZ, -R15 ;  /* 0x000000ffff0f7224 */ /* 0x000fe400078e0a0f */
[----:B------:R-:W-:Y:S02]  /*181b0*/  @!P2 IMAD.MOV R11, RZ, RZ, -R11 ;  /* 0x000000ffff0ba224 */ /* 0x000fe400078e0a0b */
[----:B------:R-:W-:Y:S02]  /*181c0*/  IMAD.MOV R12, RZ, RZ, -R12 ;  /* 0x000000ffff0c7224 */ /* 0x000fe400078e0a0c */
[----:B------:R-:W-:Y:S02]  /*181d0*/  @!P4 IMAD.MOV R10, RZ, RZ, -R10 ;  /* 0x000000ffff0ac224 */ /* 0x000fe400078e0a0a */
[----:B------:R-:W-:-:S02]  /*181e0*/  IMAD R3, R2, R15, R3 ;  /* 0x0000000f02037224 */ /* 0x000fc400078e0203 */
[----:B------:R-:W4:Y:S01]  /*181f0*/  LDL R15, [R1+0x420] ;  /* 0x00042000010f7983 */ /* 0x000f220000100800 */
[----:B------:R-:W-:-:S03]  /*18200*/  IMAD R8, R2, R12, R8 ;  /* 0x0000000c02087224 */ /* 0x000fc600078e0208 */
[----:B------:R-:W-:Y:S01]  /*18210*/  STL [R1+0x488], R11 ;  /* 0x0004880b01007387 */ /* 0x000fe20000100800 */
[----:B--2---:R-:W-:-:S03]  /*18220*/  IABS R12, R20 ;  /* 0x00000014000c7213 */ /* 0x004fc60000000000 */
[----:B------:R0:W-:Y:S04]  /*18230*/  STL [R1+0x529c], R20 ;  /* 0x00529c1401007387 */ /* 0x0001e80000100800 */
[----:B------:R1:W-:Y:S01]  /*18240*/  STL [R1+0x484], R10 ;  /* 0x0004840a01007387 */ /* 0x0003e20000100800 */
[----:B0-----:R-:W-:-:S03]  /*18250*/  IMAD.MOV.U32 R20, RZ, RZ, R18 ;  /* 0x000000ffff147224 */ /* 0x001fc600078e0012 */
[----:B------:R-:W2:Y:S01]  /*18260*/  LDL.LU R18, [R1+0x430] ;  /* 0x0004300001127983 */ /* 0x000ea20000300800 */
[----:B------:R-:W-:Y:S01]  /*18270*/  ISETP.GT.U32.AND P1, PT, R2, R4, PT ;  /* 0x000000040200720c */ /* 0x000fe20003f24070 */
[----:B------:R-:W-:-:S04]  /*18280*/  IMAD.HI.U32 R13, R0, R7, RZ ;  /* 0x00000007000d7227 */ /* 0x000fc800078e00ff */
[----:B------:R-:W-:Y:S01]  /*18290*/  IMAD.MOV R13, RZ, RZ, -R13 ;  /* 0x000000ffff0d7224 */ /* 0x000fe200078e0a0d */
[----:B------:R-:W-:-:S03]  /*182a0*/  ISETP.GT.U32.AND P2, PT, R2, R6, PT ;  /* 0x000000060200720c */ /* 0x000fc60003f44070 */
[----:B------:R-:W-:Y:S01]  /*182b0*/  IMAD R7, R2, R13, R7 ;  /* 0x0000000d02077224 */ /* 0x000fe200078e0207 */
[----:B-----5:R-:W-:-:S03]  /*182c0*/  IABS R13, R14 ;  /* 0x0000000e000d7213 */ /* 0x020fc60000000000 */
[----:B------:R-:W-:Y:S01]  /*182d0*/  @!P1 IMAD.IADD R4, R4, 0x1, -R2 ;  /* 0x0000000104049824 */ /* 0x000fe200078e0a02 */
[----:B---3--:R-:W-:Y:S01]  /*182e0*/  IABS R11, R16 ;  /* 0x00000010000b7213 */ /* 0x008fe20000000000 */
[----:B-1----:R-:W-:-:S03]  /*182f0*/  IMAD.MOV.U32 R10, RZ, RZ, R13 ;  /* 0x000000ffff0a7224 */ /* 0x002fc600078e000d */
[----:B------:R-:W-:Y:S01]  /*18300*/  ISETP.GT.U32.AND P1, PT, R2, R4, PT ;  /* 0x000000040200720c */ /* 0x000fe20003f24070 */
[----:B------:R-:W-:-:S04]  /*18310*/  IMAD.HI.U32 R14, R0, R10, RZ ;  /* 0x0000000a000e7227 */ /* 0x000fc800078e00ff */
[----:B------:R-:W-:-:S04]  /*18320*/  IMAD.HI.U32 R13, R0, R11, RZ ;  /* 0x0000000b000d7227 */ /* 0x000fc800078e00ff */
[----:B------:R-:W-:Y:S02]  /*18330*/  @!P2 IMAD.IADD R6, R6, 0x1, -R2 ;  /* 0x000000010606a824 */ /* 0x000fe400078e0a02 */
[----:B------:R-:W-:Y:S02]  /*18340*/  IMAD.MOV R14, RZ, RZ, -R14 ;  /* 0x000000ffff0e7224 */ /* 0x000fe400078e0a0e */
[----:B------:R-:W-:Y:S02]  /*18350*/  IMAD.MOV R13, RZ, RZ, -R13 ;  /* 0x000000ffff0d7224 */ /* 0x000fe400078e0a0d */
[----:B------:R-:W-:Y:S02]  /*18360*/  @!P3 IMAD.MOV R6, RZ, RZ, -R6 ;  /* 0x000000ffff06b224 */ /* 0x000fe400078e0a06 */
[----:B------:R-:W-:Y:S02]  /*18370*/  @!P1 IMAD.IADD R4, R4, 0x1, -R2 ;  /* 0x0000000104049824 */ /* 0x000fe400078e0a02 */
[----:B------:R-:W-:-:S02]  /*18380*/  IMAD R10, R2, R14, R10 ;  /* 0x0000000e020a7224 */ /* 0x000fc400078e020a */
[----:B------:R-:W3:Y:S01]  /*18390*/  LDL.LU R14, [R1+0x418] ;  /* 0x00041800010e7983 */ /* 0x000ee20000300800 */
[----:B------:R-:W-:-:S03]  /*183a0*/  IMAD R11, R2, R13, R11 ;  /* 0x0000000d020b7224 */ /* 0x000fc600078e020b */
[----:B------:R-:W5:Y:S04]  /*183b0*/  LDL R13, [R1+0x434] ;  /* 0x00043400010d7983 */ /* 0x000f680000100800 */
[----:B------:R0:W-:Y:S02]  /*183c0*/  STL [R1+0x47c], R6 ;  /* 0x00047c0601007387 */ /* 0x0001e40000100800 */
[----:B0-----:R-:W-:-:S04]  /*183d0*/  IMAD.MOV.U32 R6, RZ, RZ, R4 ;  /* 0x000000ffff067224 */ /* 0x001fc800078e0004 */
[----:B------:R-:W-:Y:S01]  /*183e0*/  @!P6 IMAD.MOV R6, RZ, RZ, -R6 ;  /* 0x000000ffff06e224 */ /* 0x000fe200078e0a06 */
[----:B--2---:R0:W-:Y:S01]  /*183f0*/  STL [R1+0x52a0], R18 ;  /* 0x0052a01201007387 */ /* 0x0041e20000100800 */
[----:B------:R-:W-:-:S03]  /*18400*/  IABS R4, R18 ;  /* 0x0000001200047213 */ /* 0x000fc60000000000 */
[----:B------:R-:W-:Y:S04]  /*18410*/  STL [R1+0x478], R6 ;  /* 0x0004780601007387 */ /* 0x000fe80000100800 */
[----:B0-----:R-:W2:Y:S01]  /*18420*/  LDL.LU R18, [R1+0x420] ;  /* 0x0004200001127983 */ /* 0x001ea20000300800 */
[----:B----4-:R-:W-:Y:S02]  /*18430*/  IABS R15, R15 ;  /* 0x0000000f000f7213 */ /* 0x010fe40000000000 */
[----:B------:R-:W-:-:S03]  /*18440*/  ISETP.GT.U32.AND P2, PT, R2, R9, PT ;  /* 0x000000090200720c */ /* 0x000fc60003f44070 */
[----:B------:R-:W-:-:S04]  /*18450*/  IMAD.HI.U32 R16, R0, R15, RZ ;  /* 0x0000000f00107227 */ /* 0x000fc800078e00ff */
[----:B------:R-:W-:-:S04]  /*18460*/  IMAD.MOV R16, RZ, RZ, -R16 ;  /* 0x000000ffff107224 */ /* 0x000fc800078e0a10 */
[----:B------:R-:W-:Y:S02]  /*18470*/  IMAD R15, R2, R16, R15 ;  /* 0x00000010020f7224 */ /* 0x000fe400078e020f */
[----:B------:R-:W-:-:S03]  /*18480*/  @!P2 IMAD.IADD R9, R9, 0x1, -R2 ;  /* 0x000000010909a824 */ /* 0x000fc600078e0a02 */
[----:B------:R-:W-:Y:S01]  /*18490*/  ISETP.GT.U32.AND P2, PT, R2, R15, PT ;  /* 0x0000000f0200720c */ /* 0x000fe20003f44070 */
[----:B------:R-:W-:-:S12]  /*184a0*/  IMAD.HI.U32 R16, R0, R12, RZ ;  /* 0x0000000c00107227 */ /* 0x000fd800078e00ff */
[----:B------:R-:W-:-:S05]  /*184b0*/  @!P2 IMAD.IADD R15, R15, 0x1, -R2 ;  /* 0x000000010f0fa824 */ /* 0x000fca00078e0a02 */
[----:B------:R-:W-:Y:S01]  /*184c0*/  ISETP.GT.U32.AND P6, PT, R2, R15, PT ;  /* 0x0000000f0200720c */ /* 0x000fe20003fc4070 */
[----:B------:R-:W-:-:S04]  /*184d0*/  IMAD.MOV R16, RZ, RZ, -R16 ;  /* 0x000000ffff107224 */ /* 0x000fc800078e0a10 */
[----:B------:R-:W-:-:S08]  /*184e0*/  IMAD R12, R2, R16, R12 ;  /* 0x00000010020c7224 */ /* 0x000fd000078e020c */
[----:B------:R-:W-:Y:S01]  /*184f0*/  @!P6 IMAD.IADD R15, R15, 0x1, -R2 ;  /* 0x000000010f0fe824 */ /* 0x000fe200078e0a02 */
[----:B--2---:R0:W-:Y:S04]  /*18500*/  STL [R1+0x52a4], R18 ;  /* 0x0052a41201007387 */ /* 0x0041e80000100800 */
[----:B------:R-:W2:Y:S01]  /*18510*/  LDL.LU R16, [R1+0x424] ;  /* 0x0004240001107983 */ /* 0x000ea20000300800 */
[----:B0-----:R-:W-:-:S03]  /*18520*/  IMAD.MOV.U32 R18, RZ, RZ, R20 ;  /* 0x000000ffff127224 */ /* 0x001fc600078e0014 */
[----:B------:R-:W4:Y:S02]  /*18530*/  LDL.LU R20, [R1+0x438] ;  /* 0x0004380001147983 */ /* 0x000f240000300800 */
[----:B------:R-:W-:Y:S02]  /*18540*/  ISETP.GE.AND P6, PT, R18, RZ, PT ;  /* 0x000000ff1200720c */ /* 0x000fe40003fc6270 */
[----:B------:R-:W4:Y:S01]  /*18550*/  LDL.LU R18, [R1+0x52a4] ;  /* 0x0052a40001127983 */ /* 0x000f220000300800 */
[C---:B------:R-:W-:Y:S02]  /*18560*/  ISETP.GT.U32.AND P4, PT, R2.reuse, R3, PT ;  /* 0x000000030200720c */ /* 0x040fe40003f84070 */
[----:B------:R-:W-:-:S11]  /*18570*/  ISETP.GT.U32.AND P1, PT, R2, R7, PT ;  /* 0x000000070200720c */ /* 0x000fd60003f24070 */
[--C-:B------:R-:W-:Y:S01]  /*18580*/  @!P4 IMAD.IADD R3, R3, 0x1, -R2.reuse ;  /* 0x000000010303c824 */ /* 0x100fe200078e0a02 */
[----:B------:R-:W-:Y:S01]  /*18590*/  ISETP.GT.U32.AND P4, PT, R2, R8, PT ;  /* 0x000000080200720c */ /* 0x000fe20003f84070 */
[----:B------:R-:W-:-:S03]  /*185a0*/  @!P1 IMAD.IADD R7, R7, 0x1, -R2 ;  /* 0x0000000107079824 */ /* 0x000fc600078e0a02 */
[C---:B------:R-:W-:Y:S02]  /*185b0*/  ISETP.GT.U32.AND P1, PT, R2.reuse, R3, PT ;  /* 0x000000030200720c */ /* 0x040fe40003f24070 */
[----:B------:R-:W-:-:S07]  /*185c0*/  ISETP.GT.U32.AND P3, PT, R2, R7, PT ;  /* 0x000000070200720c */ /* 0x000fce0003f64070 */
[----:B------:R-:W-:Y:S01]  /*185d0*/  @!P4 IMAD.IADD R8, R8, 0x1, -R2 ;  /* 0x000000010808c824 */ /* 0x000fe200078e0a02 */
[----:B------:R-:W-:-:S03]  /*185e0*/  ISETP.GT.U32.AND P4, PT, R2, R9, PT ;  /* 0x000000090200720c */ /* 0x000fc60003f84070 */
[--C-:B------:R-:W-:Y:S01]  /*185f0*/  @!P1 IMAD.IADD R3, R3, 0x1, -R2.reuse ;  /* 0x0000000103039824 */ /* 0x100fe200078e0a02 */
[----:B------:R-:W-:Y:S02]  /*18600*/  ISETP.GT.U32.AND P1, PT, R2, R10, PT ;  /* 0x0000000a0200720c */ /* 0x000fe40003f24070 */
[----:B-----5:R-:W-:Y:S01]  /*18610*/  IABS R6, R13 ;  /* 0x0000000d00067213 */ /* 0x020fe20000000000 */
[----:B------:R-:W-:-:S06]  /*18620*/  @!P3 IMAD.IADD R7, R7, 0x1, -R2 ;  /* 0x000000010707b824 */ /* 0x000fcc00078e0a02 */
[----:B------:R-:W-:Y:S01]  /*18630*/  @!P4 IMAD.IADD R9, R9, 0x1, -R2 ;  /* 0x000000010909c824 */ /* 0x000fe200078e0a02 */
[----:B------:R-:W-:Y:S01]  /*18640*/  ISETP.GT.U32.AND P4, PT, R2, R11, PT ;  /* 0x0000000b0200720c */ /* 0x000fe20003f84070 */
[----:B------:R-:W-:Y:S01]  /*18650*/  IMAD.HI.U32 R13, R0, R4, RZ ;  /* 0x00000004000d7227 */ /* 0x000fe200078e00ff */
[----:B---3--:R-:W-:-:S03]  /*18660*/  ISETP.GE.AND P3, PT, R14, RZ, PT ;  /* 0x000000ff0e00720c */ /* 0x008fc60003f66270 */
[----:B------:R-:W-:-:S04]  /*18670*/  IMAD.HI.U32 R14, R0, R6, RZ ;  /* 0x00000006000e7227 */ /* 0x000fc800078e00ff */
[----:B------:R-:W-:Y:S02]  /*18680*/  IMAD.MOV R13, RZ, RZ, -R13 ;  /* 0x000000ffff0d7224 */ /* 0x000fe400078e0a0d */
[----:B------:R-:W-:Y:S02]  /*18690*/  IMAD.MOV R14, RZ, RZ, -R14 ;  /* 0x000000ffff0e7224 */ /* 0x000fe400078e0a0e */
[--C-:B------:R-:W-:Y:S02]  /*186a0*/  @!P1 IMAD.IADD R10, R10, 0x1, -R2.reuse ;  /* 0x000000010a0a9824 */ /* 0x100fe400078e0a02 */
[----:B------:R-:W-:Y:S02]  /*186b0*/  @!P4 IMAD.IADD R11, R11, 0x1, -R2 ;  /* 0x000000010b0bc824 */ /* 0x000fe400078e0a02 */
[C---:B------:R-:W-:Y:S02]  /*186c0*/  IMAD R4, R2.reuse, R13, R4 ;  /* 0x0000000d02047224 */ /* 0x040fe400078e0204 */
[----:B------:R-:W-:Y:S01]  /*186d0*/  IMAD R6, R2, R14, R6 ;  /* 0x0000000e02067224 */ /* 0x000fe200078e0206 */
[----:B--2---:R-:W-:-:S02]  /*186e0*/  ISETP.GE.AND P4, PT, R16, RZ, PT ;  /* 0x000000ff1000720c */ /* 0x004fc40003f86270 */
[----:B----4-:R-:W-:Y:S01]  /*186f0*/  IABS R16, R20 ;  /* 0x0000001400107213 */ /* 0x010fe20000000000 */
[----:B------:R-:W-:Y:S01]  /*18700*/  IMAD.MOV.U32 R14, RZ, RZ, R20 ;  /* 0x000000ffff0e7224 */ /* 0x000fe200078e0014 */
[----:B------:R-:W-:Y:S02]  /*18710*/  ISETP.GE.AND P1, PT, R18, RZ, PT ;  /* 0x000000ff1200720c */ /* 0x000fe40003f26270 */
[----:B------:R-:W2:Y:S04]  /*18720*/  LDL.LU R18, [R1+0x52a0] ;  /* 0x0052a00001127983 */ /* 0x000ea80000300800 */
[----:B------:R-:W3:Y:S04]  /*18730*/  LDL.LU R13, [R1+0x428] ;  /* 0x00042800010d7983 */ /* 0x000ee80000300800 */
[----:B------:R-:W4:Y:S01]  /*18740*/  LDL.LU R20, [R1+0x529c] ;  /* 0x00529c0001147983 */ /* 0x000f220000300800 */
[----:B------:R-:W-:Y:S01]  /*18750*/  ISETP.GT.U32.AND P2, PT, R2, R8, PT ;  /* 0x000000080200720c */ /* 0x000fe20003f44070 */
[----:B------:R-:W-:-:S12]  /*18760*/  @!P5 IMAD.MOV R3, RZ, RZ, -R3 ;  /* 0x000000ffff03d224 */ /* 0x000fd800078e0a03 */
[----:B------:R-:W-:Y:S01]  /*18770*/  @!P2 IMAD.IADD R8, R8, 0x1, -R2 ;  /* 0x000000010808a824 */ /* 0x000fe200078e0a02 */
[----:B------:R-:W-:Y:S01]  /*18780*/  ISETP.GT.U32.AND P2, PT, R2, R12, PT ;  /* 0x0000000c0200720c */ /* 0x000fe20003f44070 */
[----:B------:R0:W-:Y:S01]  /*18790*/  STL [R1+0x474], R3 ;  /* 0x0004740301007387 */ /* 0x0001e20000100800 */
[----:B------:R-:W-:Y:S02]  /*187a0*/  @!P0 IMAD.MOV R9, RZ, RZ, -R9 ;  /* 0x000000ffff098224 */ /* 0x000fe400078e0a09 */
[----:B0-----:R-:W-:-:S09]  /*187b0*/  IMAD.MOV.U32 R3, RZ, RZ, R7 ;  /* 0x000000ffff037224 */ /* 0x001fd200078e0007 */
[----:B------:R-:W-:Y:S01]  /*187c0*/  @!P2 IMAD.IADD R12, R12, 0x1, -R2 ;  /* 0x000000010c0ca824 */ /* 0x000fe200078e0a02 */
[----:B------:R-:W-:Y:S01]  /*187d0*/  ISETP.GT.U32.AND P2, PT, R2, R10, PT ;  /* 0x0000000a0200720c */ /* 0x000fe20003f44070 */
[----:B------:R-:W-:Y:S02]  /*187e0*/  IMAD.MOV.U32 R7, RZ, RZ, R8 ;  /* 0x000000ffff077224 */ /* 0x000fe400078e0008 */
[----:B------:R-:W-:Y:S02]  /*187f0*/  IMAD.MOV.U32 R8, RZ, RZ, R15 ;  /* 0x000000ffff087224 */ /* 0x000fe400078e000f */
[----:B------:R-:W-:Y:S02]  /*18800*/  @!P3 IMAD.MOV R3, RZ, RZ, -R3 ;  /* 0x000000ffff03b224 */ /* 0x000fe400078e0a03 */
[----:B------:R-:W-:Y:S01]  /*18810*/  @!P6 IMAD.MOV R7, RZ, RZ, -R7 ;  /* 0x000000ffff07e224 */ /* 0x000fe200078e0a07 */
[----:B------:R0:W-:Y:S01]  /*18820*/  STL [R1+0x470], R9 ;  /* 0x0004700901007387 */ /* 0x0001e20000100800 */
[----:B------:R-:W-:-:S03]  /*18830*/  @!P1 IMAD.MOV R8, RZ, RZ, -R8 ;  /* 0x000000ffff089224 */ /* 0x000fc600078e0a08 */
[----:B------:R1:W-:Y:S01]  /*18840*/  STL [R1+0x46c], R3 ;  /* 0x00046c0301007387 */ /* 0x0003e20000100800 */
[----:B------:R-:W-:-:S03]  /*18850*/  @!P2 IMAD.IADD R10, R10, 0x1, -R2 ;  /* 0x000000010a0aa824 */ /* 0x000fc600078e0a02 */
[----:B0-----:R-:W5:Y:S04]  /*18860*/  LDL.LU R9, [R1+0x434] ;  /* 0x0004340001097983 */ /* 0x001f680000300800 */
[----:B------:R-:W-:Y:S04]  /*18870*/  STL [R1+0x468], R7 ;  /* 0x0004680701007387 */ /* 0x000fe80000100800 */
[----:B------:R0:W-:Y:S01]  /*18880*/  STL [R1+0x464], R8 ;  /* 0x0004640801007387 */ /* 0x0001e20000100800 */
[----:B------:R-:W-:-:S13]  /*18890*/  ISETP.GT.U32.AND P0, PT, R2, R11, PT ;  /* 0x0000000b0200720c */ /* 0x000fda0003f04070 */
[----:B------:R-:W-:Y:S01]  /*188a0*/  @!P0 IMAD.IADD R11, R11, 0x1, -R2 ;  /* 0x000000010b0b8824 */ /* 0x000fe200078e0a02 */
[----:B---3--:R-:W-:Y:S02]  /*188b0*/  ISETP.GE.AND P6, PT, R13, RZ, PT ;  /* 0x000000ff0d00720c */ /* 0x008fe40003fc6270 */
[----:B------:R-:W3:Y:S01]  /*188c0*/  LDL.LU R13, [R1+0x448] ;  /* 0x00044800010d7983 */ /* 0x000ee20000300800 */
[----:B----4-:R-:W-:-:S03]  /*188d0*/  ISETP.GE.AND P2, PT, R20, RZ, PT ;  /* 0x000000ff1400720c */ /* 0x010fc60003f46270 */
[----:B------:R-:W4:Y:S01]  /*188e0*/  LDL.LU R20, [R1+0x43c] ;  /* 0x00043c0001147983 */ /* 0x000f220000300800 */
[----:B--2---:R-:W-:-:S03]  /*188f0*/  ISETP.GE.AND P0, PT, R18, RZ, PT ;  /* 0x000000ff1200720c */ /* 0x004fc60003f06270 */
[----:B------:R-:W2:Y:S01]  /*18900*/  LDL.LU R18, [R1+0x440] ;  /* 0x0004400001127983 */ /* 0x000ea20000300800 */
[C---:B------:R-:W-:Y:S01]  /*18910*/  ISETP.GT.U32.AND P5, PT, R2.reuse, R4, PT ;  /* 0x000000040200720c */ /* 0x040fe20003fa4070 */
[----:B-1----:R-:W-:Y:S01]  /*18920*/  IMAD.MOV.U32 R3, RZ, RZ, R14 ;  /* 0x000000ffff037224 */ /* 0x002fe200078e000e */
[C---:B------:R-:W-:Y:S01]  /*18930*/  ISETP.GT.U32.AND P3, PT, R2.reuse, R12, PT ;  /* 0x0000000c0200720c */ /* 0x040fe20003f64070 */
[----:B0-----:R-:W-:Y:S01]  /*18940*/  IMAD.MOV.U32 R8, RZ, RZ, R10 ;  /* 0x000000ffff087224 */ /* 0x001fe200078e000a */
[----:B------:R-:W-:Y:S01]  /*18950*/  ISETP.GT.U32.AND P1, PT, R2, R6, PT ;  /* 0x000000060200720c */ /* 0x000fe20003f24070 */
[----:B------:R-:W2:Y:S02]  /*18960*/  LDL.LU R14, [R1+0x444] ;  /* 0x00044400010e7983 */ /* 0x000ea40000300800 */
[----:B------:R-:W-:-:S06]  /*18970*/  @!P4 IMAD.MOV R8, RZ, RZ, -R8 ;  /* 0x000000ffff08c224 */ /* 0x000fcc00078e0a08 */
[----:B------:R-:W-:Y:S01]  /*18980*/  @!P5 IMAD.IADD R4, R4, 0x1, -R2 ;  /* 0x000000010404d824 */ /* 0x000fe200078e0a02 */
[----:B------:R-:W-:Y:S01]  /*18990*/  ISETP.GE.AND P5, PT, R3, RZ, PT ;  /* 0x000000ff0300720c */ /* 0x000fe20003fa6270 */
[----:B------:R-:W-:-:S04]  /*189a0*/  IMAD.MOV.U32 R3, RZ, RZ, R11 ;  /* 0x000000ffff037224 */ /* 0x000fc800078e000b */
[----:B------:R-:W-:Y:S01]  /*189b0*/  @!P6 IMAD.MOV R3, RZ, RZ, -R3 ;  /* 0x000000ffff03e224 */ /* 0x000fe200078e0a03 */
[----:B------:R-:W-:Y:S01]  /*189c0*/  STL [R1+0x460], R8 ;  /* 0x0004600801007387 */ /* 0x000fe20000100800 */
[----:B------:R-:W-:-:S03]  /*189d0*/  @!P3 IMAD.IADD R12, R12, 0x1, -R2 ;  /* 0x000000010c0cb824 */ /* 0x000fc600078e0a02 */
[----:B------:R4:W-:Y:S01]  /*189e0*/  STL [R1+0x45c], R3 ;  /* 0x00045c0301007387 */ /* 0x0009e20000100800 */
[----:B------:R-:W-:-:S04]  /*189f0*/  IMAD.HI.U32 R7, R0, R16, RZ ;  /* 0x0000001000077227 */ /* 0x000fc800078e00ff */
[----:B------:R-:W-:Y:S01]  /*18a00*/  @!P1 IMAD.IADD R6, R6, 0x1, -R2 ;  /* 0x0000000106069824 */ /* 0x000fe200078e0a02 */
[C---:B------:R-:W-:Y:S01]  /*18a10*/  ISETP.GT.U32.AND P1, PT, R2.reuse, R4, PT ;  /* 0x000000040200720c */ /* 0x040fe20003f24070 */
[----:B------:R-:W-:Y:S02]  /*18a20*/  IMAD.MOV.U32 R10, RZ, RZ, R12 ;  /* 0x000000ffff0a7224 */ /* 0x000fe400078e000c */
[----:B------:R-:W-:Y:S01]  /*18a30*/  IMAD.MOV R7, RZ, RZ, -R7 ;  /* 0x000000ffff077224 */ /* 0x000fe200078e0a07 */
[C---:B------:R-:W-:Y:S01]  /*18a40*/  ISETP.GT.U32.AND P4, PT, R2.reuse, R6, PT ;  /* 0x000000060200720c */ /* 0x040fe20003f84070 */
[----:B------:R-:W-:Y:S02]  /*18a50*/  @!P2 IMAD.MOV R10, RZ, RZ, -R10 ;  /* 0x000000ffff0aa224 */ /* 0x000fe400078e0a0a */
[----:B------:R-:W-:Y:S02]  /*18a60*/  IMAD R7, R2, R7, R16 ;  /* 0x0000000702077224 */ /* 0x000fe400078e0210 */
[----:B------:R-:W3:Y:S01]  /*18a70*/  LDL.LU R16, [R1+0x4d4] ;  /* 0x0004d40001107983 */ /* 0x000ee20000300800 */
[----:B-----5:R-:W-:-:S03]  /*18a80*/  ISETP.GE.AND P3, PT, R9, RZ, PT ;  /* 0x000000ff0900720c */ /* 0x020fc60003f66270 */
[----:B------:R-:W-:Y:S01]  /*18a90*/  STL [R1+0x458], R10 ;  /* 0x0004580a01007387 */ /* 0x000fe20000100800 */
[----:B------:R-:W-:-:S03]  /*18aa0*/  @!P1 IMAD.IADD R4, R4, 0x1, -R2 ;  /* 0x0000000104049824 */ /* 0x000fc600078e0a02 */
[----:B------:R-:W-:Y:S02]  /*18ab0*/  @!P4 IMAD.IADD R6, R6, 0x1, -R2 ;  /* 0x000000010606c824 */ /* 0x000fe400078e0a02 */
[----:B------:R-:W-:-:S04]  /*18ac0*/  IMAD.MOV.U32 R15, RZ, RZ, R4 ;  /* 0x000000ffff0f7224 */ /* 0x000fc800078e0004 */
[----:B------:R-:W-:Y:S01]  /*18ad0*/  @!P0 IMAD.MOV R15, RZ, RZ, -R15 ;  /* 0x000000ffff0f8224 */ /* 0x000fe200078e0a0f */
[----:B----4-:R-:W-:-:S05]  /*18ae0*/  IABS R3, R20 ;  /* 0x0000001400037213 */ /* 0x010fca0000000000 */
[----:B------:R-:W-:-:S04]  /*18af0*/  IMAD.HI.U32 R12, R0, R3, RZ ;  /* 0x00000003000c7227 */ /* 0x000fc800078e00ff */
[----:B------:R-:W-:Y:S01]  /*18b00*/  IMAD.MOV R12, RZ, RZ, -R12 ;  /* 0x000000ffff0c7224 */ /* 0x000fe200078e0a0c */
[----:B------:R-:W-:Y:S02]  /*18b10*/  ISETP.GE.AND P1, PT, R20, RZ, PT ;  /* 0x000000ff1400720c */ /* 0x000fe40003f26270 */
[----:B------:R-:W4:Y:S01]  /*18b20*/  LDL R20, [R1+0x44c] ;  /* 0x00044c0001147983 */ /* 0x000f220000100800 */
[----:B------:R-:W-:-:S03]  /*18b30*/  IMAD R3, R2, R12, R3 ;  /* 0x0000000c02037224 */ /* 0x000fc600078e0203 */
[----:B------:R-:W5:Y:S01]  /*18b40*/  LDL R12, [R1+0x650] ;  /* 0x00065000010c7983 */ /* 0x000f620000100800 */
[----:B--2---:R-:W-:Y:S02]  /*18b50*/  IABS R9, R18 ;  /* 0x0000001200097213 */ /* 0x004fe40000000000 */
[----:B------:R-:W-:Y:S01]  /*18b60*/  ISETP.GE.AND P4, PT, R18, RZ, PT ;  /* 0x000000ff1200720c */ /* 0x000fe20003f86270 */
[----:B------:R-:W-:Y:S01]  /*18b70*/  IMAD.MOV.U32 R18, RZ, RZ, R6 ;  /* 0x000000ffff127224 */ /* 0x000fe200078e0006 */
[----:B------:R0:W-:Y:S03]  /*18b80*/  STL [R1+0x454], R15 ;  /* 0x0004540f01007387 */ /* 0x0001e60000100800 */
[----:B------:R-:W-:Y:S01]  /*18b90*/  @!P3 IMAD.MOV R18, RZ, RZ, -R18 ;  /* 0x000000ffff12b224 */ /* 0x000fe200078e0a12 */
[----:B0-----:R-:W2:Y:S04]  /*18ba0*/  LDL.LU R15, [R1+0x658] ;  /* 0x00065800010f7983 */ /* 0x001ea80000300800 */
[----:B------:R0:W-:Y:S04]  /*18bb0*/  STL [R1+0x440], R18 ;  /* 0x0004401201007387 */ /* 0x0001e80000100800 */
[----:B0-----:R-:W2:Y:S01]  /*18bc0*/  LDL.LU R18, [R1+0x660] ;  /* 0x0006600001127983 */ /* 0x001ea20000300800 */
[----:B------:R-:W-:-:S02]  /*18bd0*/  ISETP.GT.U32.AND P2, PT, R2, R7, PT ;  /* 0x000000070200720c */ /* 0x000fc40003f44070 */
[----:B---3--:R-:W-:Y:S02]  /*18be0*/  IABS R8, R13 ;  /* 0x0000000d00087213 */ /* 0x008fe40000000000 */
[----:B------:R-:W-:-:S09]  /*18bf0*/  ISETP.GE.AND P6, PT, R13, RZ, PT ;  /* 0x000000ff0d00720c */ /* 0x000fd20003fc6270 */
[----:B------:R-:W-:-:S05]  /*18c00*/  @!P2 IMAD.IADD R7, R7, 0x1, -R2 ;  /* 0x000000010707a824 */ /* 0x000fca00078e0a02 */
[----:B------:R-:W-:Y:S01]  /*18c10*/  ISETP.GT.U32.AND P2, PT, R2, R7, PT ;  /* 0x000000070200720c */ /* 0x000fe20003f44070 */
[----:B------:R-:W-:-:S04]  /*18c20*/  IMAD.HI.U32 R13, R0, R8, RZ ;  /* 0x00000008000d7227 */ /* 0x000fc800078e00ff */
[----:B------:R-:W-:Y:S02]  /*18c30*/  IMAD.MOV R13, RZ, RZ, -R13 ;  /* 0x000000ffff0d7224 */ /* 0x000fe400078e0a0d */
[----:B------:R-:W-:-:S04]  /*18c40*/  IMAD.HI.U32 R10, R0, R9, RZ ;  /* 0x00000009000a7227 */ /* 0x000fc800078e00ff */
[C---:B------:R-:W-:Y:S01]  /*18c50*/  IMAD R8, R2.reuse, R13, R8 ;  /* 0x0000000d02087224 */ /* 0x040fe200078e0208 */
[----:B------:R-:W-:Y:S01]  /*18c60*/  IABS R13, R16 ;  /* 0x00000010000d7213 */ /* 0x000fe20000000000 */
[----:B------:R-:W-:Y:S02]  /*18c70*/  IMAD.MOV R10, RZ, RZ, -R10 ;  /* 0x000000ffff0a7224 */ /* 0x000fe400078e0a0a */
[----:B------:R-:W-:Y:S02]  /*18c80*/  @!P2 IMAD.IADD R7, R7, 0x1, -R2 ;  /* 0x000000010707a824 */ /* 0x000fe400078e0a02 */
[----:B------:R-:W-:Y:S02]  /*18c90*/  IMAD R9, R2, R10, R9 ;  /* 0x0000000a02097224 */ /* 0x000fe400078e0209 */
[----:B------:R-:W-:Y:S02]  /*18ca0*/  @!P5 IMAD.MOV R7, RZ, RZ, -R7 ;  /* 0x000000ffff07d224 */ /* 0x000fe400078e0a07 */
[----:B------:R-:W-:-:S04]  /*18cb0*/  IMAD.HI.U32 R10, R0, R13, RZ ;  /* 0x0000000d000a7227 */ /* 0x000fc800078e00ff */
[----:B------:R-:W-:-:S04]  /*18cc0*/  IMAD.MOV R10, RZ, RZ, -R10 ;  /* 0x000000ffff0a7224 */ /* 0x000fc800078e0a0a */
[----:B------:R-:W-:Y:S01]  /*18cd0*/  IMAD R13, R2, R10, R13 ;  /* 0x0000000a020d7224 */ /* 0x000fe200078e020d */
[----:B----4-:R-:W-:Y:S02]  /*18ce0*/  IABS R6, R20 ;  /* 0x0000001400067213 */ /* 0x010fe40000000000 */
[----:B------:R-:W3:Y:S01]  /*18cf0*/  LDL.LU R20, [R1+0x668] ;  /* 0x0006680001147983 */ /* 0x000ee20000300800 */
[----:B-----5:R-:W-:-:S03]  /*18d00*/  IABS R12, R12 ;  /* 0x0000000c000c7213 */ /* 0x020fc60000000000 */
[----:B------:R0:W-:Y:S02]  /*18d10*/  STL [R1+0x450], R7 ;  /* 0x0004500701007387 */ /* 0x0001e40000100800 */
[----:B0-----:R-:W-:-:S04]  /*18d20*/  IMAD.MOV.U32 R7, RZ, RZ, R12 ;  /* 0x000000ffff077224 */ /* 0x001fc800078e000c */
[----:B------:R-:W-:-:S04]  /*18d30*/  IMAD.HI.U32 R10, R0, R7, RZ ;  /* 0x00000007000a7227 */ /* 0x000fc800078e00ff */
[----:B------:R-:W-:-:S04]  /*18d40*/  IMAD.MOV R10, RZ, RZ, -R10 ;  /* 0x000000ffff0a7224 */ /* 0x000fc800078e0a0a */
[C---:B------:R-:W-:Y:S01]  /*18d50*/  IMAD R7, R2.reuse, R10, R7 ;  /* 0x0000000a02077224 */ /* 0x040fe200078e0207 */
[----:B--2---:R-:W-:Y:S01]  /*18d60*/  IABS R10, R18 ;  /* 0x00000012000a7213 */ /* 0x004fe20000000000 */
[----:B------:R0:W-:Y:S04]  /*18d70*/  STL [R1+0x5298], R18 ;  /* 0x0052981201007387 */ /* 0x0001e80000100800 */
[----:B0-----:R-:W2:Y:S01]  /*18d80*/  LDL.LU R18, [R1+0x44c] ;  /* 0x00044c0001127983 */ /* 0x001ea20000300800 */
[C---:B------:R-:W-:Y:S02]  /*18d90*/  ISETP.GT.U32.AND P0, PT, R2.reuse, R8, PT ;  /* 0x000000080200720c */ /* 0x040fe40003f04070 */
[----:B------:R-:W-:Y:S02]  /*18da0*/  ISETP.GT.U32.AND P3, PT, R2, R3, PT ;  /* 0x000000030200720c */ /* 0x000fe40003f64070 */
[----:B------:R-:W-:-:S02]  /*18db0*/  IABS R11, R14 ;  /* 0x0000000e000b7213 */ /* 0x000fc40000000000 */
[----:B------:R-:W-:-:S03]  /*18dc0*/  ISETP.GT.U32.AND P2, PT, R2, R9, PT ;  /* 0x000000090200720c */ /* 0x000fc60003f44070 */
[----:B------:R-:W-:-:S04]  /*18dd0*/  IMAD.HI.U32 R4, R0, R11, RZ ;  /* 0x0000000b00047227 */ /* 0x000fc800078e00ff */
[----:B------:R-:W-:Y:S02]  /*18de0*/  @!P0 IMAD.IADD R8, R8, 0x1, -R2 ;  /* 0x0000000108088824 */ /* 0x000fe400078e0a02 */
[----:B------:R-:W-:Y:S02]  /*18df0*/  IMAD.MOV R4, RZ, RZ, -R4 ;  /* 0x000000ffff047224 */ /* 0x000fe400078e0a04 */
[----:B------:R-:W-:Y:S01]  /*18e00*/  @!P3 IMAD.IADD R3, R3, 0x1, -R2 ;  /* 0x000000010303b824 */ /* 0x000fe200078e0a02 */
[C---:B------:R-:W-:Y:S01]  /*18e10*/  ISETP.GT.U32.AND P3, PT, R2.reuse, R8, PT ;  /* 0x000000080200720c */ /* 0x040fe20003f64070 */
[----:B------:R-:W-:Y:S02]  /*18e20*/  IMAD R11, R2, R4, R11 ;  /* 0x00000004020b7224 */ /* 0x000fe400078e020b */
[----:B------:R-:W-:-:S04]  /*18e30*/  IMAD.HI.U32 R4, R0, R6, RZ ;  /* 0x0000000600047227 */ /* 0x000fc800078e00ff */
[----:B------:R-:W-:Y:S02]  /*18e40*/  IMAD.MOV R4, RZ, RZ, -R4 ;  /* 0x000000ffff047224 */ /* 0x000fe400078e0a04 */
[----:B------:R-:W-:Y:S01]  /*18e50*/  @!P2 IMAD.IADD R9, R9, 0x1, -R2 ;  /* 0x000000010909a824 */ /* 0x000fe200078e0a02 */
[C---:B------:R-:W-:Y:S01]  /*18e60*/  ISETP.GT.U32.AND P2, PT, R2.reuse, R3, PT ;  /* 0x000000030200720c */ /* 0x040fe20003f44070 */
[----:B------:R-:W-:Y:S02]  /*18e70*/  IMAD R6, R2, R4, R6 ;  /* 0x0000000402067224 */ /* 0x000fe400078e0206 */
[----:B------:R-:W-:-:S03]  /*18e80*/  @!P3 IMAD.IADD R8, R8, 0x1, -R2 ;  /* 0x000000010808b824 */ /* 0x000fc600078e0a02 */
[C---:B------:R-:W-:Y:S02]  /*18e90*/  ISETP.GT.U32.AND P3, PT, R2.reuse, R6, PT ;  /* 0x000000060200720c */ /* 0x040fe40003f64070 */
[----:B------:R-:W-:-:S05]  /*18ea0*/  ISETP.GT.U32.AND P5, PT, R2, R9, PT ;  /* 0x000000090200720c */ /* 0x000fca0003fa4070 */
[----:B------:R-:W-:Y:S01]  /*18eb0*/  @!P2 IMAD.IADD R3, R3, 0x1, -R2 ;  /* 0x000000010303a824 */ /* 0x000fe200078e0a02 */
[----:B------:R-:W-:-:S05]  /*18ec0*/  ISETP.GT.U32.AND P2, PT, R2, R13, PT ;  /* 0x0000000d0200720c */ /* 0x000fca0003f44070 */
[--C-:B------:R-:W-:Y:S02]  /*18ed0*/  @!P3 IMAD.IADD R6, R6, 0x1, -R2.reuse ;  /* 0x000000010606b824 */ /* 0x100fe400078e0a02 */
[----:B------:R-:W-:-:S06]  /*18ee0*/  @!P5 IMAD.IADD R9, R9, 0x1, -R2 ;  /* 0x000000010909d824 */ /* 0x000fcc00078e0a02 */
[----:B------:R-:W-:Y:S01]  /*18ef0*/  @!P2 IMAD.IADD R13, R13, 0x1, -R2 ;  /* 0x000000010d0da824 */ /* 0x000fe200078e0a02 */
[----:B------:R-:W-:Y:S02]  /*18f00*/  ISETP.GE.AND P2, PT, R16, RZ, PT ;  /* 0x000000ff1000720c */ /* 0x000fe40003f46270 */
[----:B------:R-:W4:Y:S01]  /*18f10*/  LDL.LU R16, [R1+0x680] ;  /* 0x0006800001107983 */ /* 0x000f220000300800 */
[----:B------:R-:W-:Y:S01]  /*18f20*/  @!P1 IMAD.MOV R3, RZ, RZ, -R3 ;  /* 0x000000ffff039224 */ /* 0x000fe200078e0a03 */
[----:B--2---:R-:W-:Y:S01]  /*18f30*/  ISETP.GE.AND P3, PT, R18, RZ, PT ;  /* 0x000000ff1200720c */ /* 0x004fe20003f66270 */
[----:B------:R-:W-:-:S04]  /*18f40*/  IMAD.MOV.U32 R18, RZ, RZ, R8 ;  /* 0x000000ffff127224 */ /* 0x000fc800078e0008 */
[----:B------:R-:W-:-:S05]  /*18f50*/  @!P6 IMAD.MOV R18, RZ, RZ, -R18 ;  /* 0x000000ffff12e224 */ /* 0x000fca00078e0a12 */
[----:B------:R0:W-:Y:S02]  /*18f60*/  STL [R1+0x44c], R18 ;  /* 0x00044c1201007387 */ /* 0x0001e40000100800 */
[----:B0-----:R-:W-:Y:S02]  /*18f70*/  IMAD.MOV.U32 R18, RZ, RZ, R9 ;  /* 0x000000ffff127224 */ /* 0x001fe400078e0009 */
[----:B------:R-:W-:Y:S02]  /*18f80*/  STL [R1+0x448], R3 ;  /* 0x0004480301007387 */ /* 0x000fe40000100800 */
[----:B------:R-:W-:Y:S02]  /*18f90*/  @!P4 IMAD.MOV R18, RZ, RZ, -R18 ;  /* 0x000000ffff12c224 */ /* 0x000fe400078e0a12 */
[----:B------:R-:W2:Y:S04]  /*18fa0*/  LDL.LU R9, [R1+0x650] ;  /* 0x0006500001097983 */ /* 0x000ea80000300800 */
[----:B------:R0:W-:Y:S04]  /*18fb0*/  STL [R1+0x444], R18 ;  /* 0x0004441201007387 */ /* 0x0001e80000100800 */
[----:B0-----:R-:W5:Y:S01]  /*18fc0*/  LDL.LU R18, [R1+0x5298] ;  /* 0x0052980001127983 */ /* 0x001f620000300800 */
[----:B------:R-:W-:-:S13]  /*18fd0*/  ISETP.GT.U32.AND P0, PT, R2, R11, PT ;  /* 0x0000000b0200720c */ /* 0x000fda0003f04070 */
[----:B------:R-:W-:-:S05]  /*18fe0*/  @!P0 IMAD.IADD R11, R11, 0x1, -R2 ;  /* 0x000000010b0b8824 */ /* 0x000fca00078e0a02 */
[----:B------:R-:W-:Y:S02]  /*18ff0*/  ISETP.GT.U32.AND P0, PT, R2, R11, PT ;  /* 0x0000000b0200720c */ /* 0x000fe40003f04070 */
[----:B------:R-:W-:Y:S02]  /*19000*/  IABS R4, R15 ;  /* 0x0000000f00047213 */ /* 0x000fe40000000000 */
[----:B------:R-:W-:-:S09]  /*19010*/  ISETP.GE.AND P5, PT, R14, RZ, PT ;  /* 0x000000ff0e00720c */ /* 0x000fd20003fa6270 */
[----:B------:R-:W-:Y:S01]  /*19020*/  @!P0 IMAD.IADD R11, R11, 0x1, -R2 ;  /* 0x000000010b0b8824 */ /* 0x000fe200078e0a02 */
[----:B------:R-:W-:Y:S01]  /*19030*/  ISETP.GT.U32.AND P0, PT, R2, R7, PT ;  /* 0x000000070200720c */ /* 0x000fe20003f04070 */
[----:B------:R-:W-:-:S04]  /*19040*/  IMAD.HI.U32 R14, R0, R4, RZ ;  /* 0x00000004000e7227 */ /* 0x000fc800078e00ff */
[----:B------:R-:W-:Y:S02]  /*19050*/  IMAD.MOV R14, RZ, RZ, -R14 ;  /* 0x000000ffff0e7224 */ /* 0x000fe400078e0a0e */
[----:B------:R-:W-:Y:S02]  /*19060*/  IMAD.MOV.U32 R3, RZ, RZ, R11 ;  /* 0x000000ffff037224 */ /* 0x000fe400078e000b */
[----:B------:R-:W-:-:S04]  /*19070*/  IMAD R4, R2, R14, R4 ;  /* 0x0000000e02047224 */ /* 0x000fc800078e0204 */
[----:B------:R-:W-:Y:S01]  /*19080*/  @!P0 IMAD.IADD R7, R7, 0x1, -R2 ;  /* 0x0000000107078824 */ /* 0x000fe200078e0a02 */
[----:B------:R-:W-:Y:S01]  /*19090*/  ISETP.GT.U32.AND P0, PT, R2, R6, PT ;  /* 0x000000060200720c */ /* 0x000fe20003f04070 */
[----:B------:R-:W-:-:S04]  /*190a0*/  IMAD.HI.U32 R14, R0, R10, RZ ;  /* 0x0000000a000e7227 */ /* 0x000fc800078e00ff */
[----:B------:R-:W-:Y:S02]  /*190b0*/  @!P5 IMAD.MOV R3, RZ, RZ, -R3 ;  /* 0x000000ffff03d224 */ /* 0x000fe400078e0a03 */
[----:B------:R-:W-:Y:S01]  /*190c0*/  IMAD.MOV R14, RZ, RZ, -R14 ;  /* 0x000000ffff0e7224 */ /* 0x000fe200078e0a0e */
[C---:B------:R-:W-:Y:S02]  /*190d0*/  ISETP.GT.U32.AND P1, PT, R2.reuse, R7, PT ;  /* 0x000000070200720c */ /* 0x040fe40003f24070 */
[----:B------:R-:W-:Y:S01]  /*190e0*/  ISETP.GT.U32.AND P6, PT, R2, R13, PT ;  /* 0x0000000d0200720c */ /* 0x000fe20003fc4070 */
[----:B------:R0:W-:Y:S02]  /*190f0*/  STL [R1+0x424], R3 ;  /* 0x0004240301007387 */ /* 0x0001e40000100800 */
[----:B------:R-:W-:Y:S01]  /*19100*/  @!P0 IMAD.IADD R6, R6, 0x1, -R2 ;  /* 0x0000000106068824 */ /* 0x000fe200078e0a02 */
[----:B------:R-:W-:Y:S01]  /*19110*/  ISETP.GE.AND P0, PT, R15, RZ, PT ;  /* 0x000000ff0f00720c */ /* 0x000fe20003f06270 */
[----:B0-----:R-:W-:-:S02]  /*19120*/  IMAD R3, R2, R14, R10 ;  /* 0x0000000e02037224 */ /* 0x001fc400078e020a */
[----:B------:R-:W4:Y:S01]  /*19130*/  LDL.LU R14, [R1+0x678] ;  /* 0x00067800010e7983 */ /* 0x000f220000300800 */
[----:B------:R-:W-:-:S03]  /*19140*/  IMAD.MOV.U32 R15, RZ, RZ, R6 ;  /* 0x000000ffff0f7224 */ /* 0x000fc600078e0006 */
[--C-:B------:R-:W-:Y:S02]  /*19150*/  @!P1 IMAD.IADD R7, R7, 0x1, -R2.reuse ;  /* 0x0000000107079824 */ /* 0x100fe400078e0a02 */
[----:B------:R-:W-:Y:S01]  /*19160*/  @!P3 IMAD.MOV R15, RZ, RZ, -R15 ;  /* 0x000000ffff0fb224 */ /* 0x000fe200078e0a0f */
[----:B---3--:R-:W-:Y:S01]  /*19170*/  IABS R12, R20 ;  /* 0x00000014000c7213 */ /* 0x008fe20000000000 */
[----:B------:R-:W-:Y:S01]  /*19180*/  @!P6 IMAD.IADD R13, R13, 0x1, -R2 ;  /* 0x000000010d0de824 */ /* 0x000fe200078e0a02 */
[----:B------:R-:W-:Y:S02]  /*19190*/  ISETP.GE.AND P3, PT, R20, RZ, PT ;  /* 0x000000ff1400720c */ /* 0x000fe40003f66270 */
[----:B------:R-:W-:Y:S02]  /*191a0*/  IABS R11, R19 ;  /* 0x00000013000b7213 */ /* 0x000fe40000000000 */
[----:B-----5:R-:W-:Y:S02]  /*191b0*/  ISETP.GE.AND P1, PT, R18, RZ, PT ;  /* 0x000000ff1200720c */ /* 0x020fe40003f26270 */
[----:B------:R-:W3:Y:S04]  /*191c0*/  LDL.LU R18, [R1+0x688] ;  /* 0x0006880001127983 */ /* 0x000ee80000300800 */
[----:B------:R-:W5:Y:S04]  /*191d0*/  LDL.LU R20, [R1+0x690] ;  /* 0x0006900001147983 */ /* 0x000f680000300800 */
[----:B------:R0:W-:Y:S02]  /*191e0*/  STL [R1+0x428], R15 ;  /* 0x0004280f01007387 */ /* 0x0001e40000100800 */
[----:B0-----:R-:W-:-:S04]  /*191f0*/  IMAD.MOV.U32 R15, RZ, RZ, R13 ;  /* 0x000000ffff0f7224 */ /* 0x001fc800078e000d */
[----:B------:R-:W-:Y:S02]  /*19200*/  @!P2 IMAD.MOV R15, RZ, RZ, -R15 ;  /* 0x000000ffff0fa224 */ /* 0x000fe400078e0a0f */
[----:B------:R-:W-:Y:S02]  /*19210*/  IMAD.MOV.U32 R13, RZ, RZ, R19 ;  /* 0x000000ffff0d7224 */ /* 0x000fe400078e0013 */
[----:B------:R-:W-:Y:S01]  /*19220*/  IMAD.MOV.U32 R19, RZ, RZ, R17 ;  /* 0x000000ffff137224 */ /* 0x000fe200078e0011 */
[----:B------:R0:W-:Y:S04]  /*19230*/  STL [R1+0x42c], R15 ;  /* 0x00042c0f01007387 */ /* 0x0001e80000100800 */
[----:B------:R-:W3:Y:S01]  /*19240*/  LDL R17, [R1+0x698] ;  /* 0x0006980001117983 */ /* 0x000ee20000100800 */
[----:B------:R-:W-:Y:S01]  /*19250*/  ISETP.GT.U32.AND P5, PT, R2, R4, PT ;  /* 0x000000040200720c */ /* 0x000fe20003fa4070 */
[----:B------:R-:W-:-:S04]  /*19260*/  IMAD.HI.U32 R8, R0, R12, RZ ;  /* 0x0000000c00087227 */ /* 0x000fc800078e00ff */
[----:B------:R-:W-:Y:S01]  /*19270*/  IMAD.MOV R8, RZ, RZ, -R8 ;  /* 0x000000ffff087224 */ /* 0x000fe200078e0a08 */
[C---:B------:R-:W-:Y:S01]  /*19280*/  ISETP.GT.U32.AND P6, PT, R2.reuse, R3, PT ;  /* 0x000000030200720c */ /* 0x040fe20003fc4070 */
[----:B0-----:R-:W5:Y:S02]  /*19290*/  LDL R15, [R1+0x694] ;  /* 0x00069400010f7983 */ /* 0x001f640000100800 */
[----:B------:R-:W-:-:S04]  /*192a0*/  IMAD R12, R2, R8, R12 ;  /* 0x00000008020c7224 */ /* 0x000fc800078e020c */
[----:B------:R-:W-:Y:S01]  /*192b0*/  @!P5 IMAD.IADD R4, R4, 0x1, -R2 ;  /* 0x000000010404d824 */ /* 0x000fe200078e0a02 */
[----:B------:R-:W-:-:S05]  /*192c0*/  ISETP.GT.U32.AND P5, PT, R2, R12, PT ;  /* 0x0000000c0200720c */ /* 0x000fca0003fa4070 */
[----:B------:R-:W-:Y:S01]  /*192d0*/  @!P6 IMAD.IADD R3, R3, 0x1, -R2 ;  /* 0x000000010303e824 */ /* 0x000fe200078e0a02 */
[----:B------:R-:W-:Y:S02]  /*192e0*/  ISETP.GT.U32.AND P6, PT, R2, R4, PT ;  /* 0x000000040200720c */ /* 0x000fe40003fc4070 */
[----:B--2---:R-:W-:-:S05]  /*192f0*/  ISETP.GE.AND P4, PT, R9, RZ, PT ;  /* 0x000000ff0900720c */ /* 0x004fca0003f86270 */
[----:B------:R-:W-:Y:S01]  /*19300*/  @!P5 IMAD.IADD R12, R12, 0x1, -R2 ;  /* 0x000000010c0cd824 */ /* 0x000fe200078e0a02 */
[----:B------:R-:W-:Y:S02]  /*19310*/  ISETP.GT.U32.AND P5, PT, R2, R3, PT ;  /* 0x000000030200720c */ /* 0x000fe40003fa4070 */
[----:B----4-:R-:W-:-:S05]  /*19320*/  IABS R10, R14 ;  /* 0x0000000e000a7213 */ /* 0x010fca0000000000 */
[----:B------:R-:W-:-:S04]  /*19330*/  IMAD.HI.U32 R8, R0, R10, RZ ;  /* 0x0000000a00087227 */ /* 0x000fc800078e00ff */
[----:B------:R-:W-:Y:S02]  /*19340*/  IMAD.MOV R8, RZ, RZ, -R8 ;  /* 0x000000ffff087224 */ /* 0x000fe400078e0a08 */
[----:B------:R-:W-:Y:S02]  /*19350*/  @!P6 IMAD.IADD R4, R4, 0x1, -R2 ;  /* 0x000000010404e824 */ /* 0x000fe400078e0a02 */
[----:B------:R-:W-:Y:S02]  /*19360*/  IMAD R10, R2, R8, R10 ;  /* 0x00000008020a7224 */ /* 0x000fe400078e020a */
[----:B------:R-:W-:Y:S02]  /*19370*/  IMAD.MOV.U32 R8, RZ, RZ, R13 ;  /* 0x000000ffff087224 */ /* 0x000fe400078e000d */
[----:B------:R-:W-:Y:S02]  /*19380*/  IMAD.MOV.U32 R13, RZ, RZ, R4 ;  /* 0x000000ffff0d7224 */ /* 0x000fe400078e0004 */
[----:B------:R-:W-:-:S02]  /*19390*/  @!P5 IMAD.IADD R3, R3, 0x1, -R2 ;  /* 0x000000010303d824 */ /* 0x000fc400078e0a02 */
[----:B------:R-:W-:Y:S02]  /*193a0*/  @!P4 IMAD.MOV R7, RZ, RZ, -R7 ;  /* 0x000000ffff07c224 */ /* 0x000fe400078e0a07 */
[----:B------:R-:W-:Y:S02]  /*193b0*/  @!P0 IMAD.MOV R13, RZ, RZ, -R13 ;  /* 0x000000ffff0d8224 */ /* 0x000fe400078e0a0d */
[----:B------:R-:W-:Y:S01]  /*193c0*/  @!P1 IMAD.MOV R3, RZ, RZ, -R3 ;  /* 0x000000ffff039224 */ /* 0x000fe200078e0a03 */
[----:B------:R-:W-:Y:S04]  /*193d0*/  STL [R1+0x430], R7 ;  /* 0x0004300701007387 */ /* 0x000fe80000100800 */
[----:B------:R0:W-:Y:S04]  /*193e0*/  STL [R1+0x434], R13 ;  /* 0x0004340d01007387 */ /* 0x0001e80000100800 */
[----:B------:R1:W-:Y:S01]  /*193f0*/  STL [R1+0x43c], R3 ;  /* 0x00043c0301007387 */ /* 0x0003e20000100800 */
[----:B---3--:R-:W-:-:S03]  /*19400*/  IABS R4, R17 ;  /* 0x0000001100047213 */ /* 0x008fc60000000000 */
[----:B------:R-:W2:Y:S01]  /*19410*/  LDL R17, [R1+0x6a8] ;  /* 0x0006a80001117983 */ /* 0x000ea20000100800 */
[----:B------:R-:W-:Y:S01]  /*19420*/  IMAD.HI.U32 R6, R0, R11, RZ ;  /* 0x0000000b00067227 */ /* 0x000fe200078e00ff */
[----:B------:R-:W-:-:S03]  /*19430*/  IABS R9, R16 ;  /* 0x0000001000097213 */ /* 0x000fc60000000000 */
[----:B------:R-:W-:Y:S01]  /*19440*/  IMAD.MOV R6, RZ, RZ, -R6 ;  /* 0x000000ffff067224 */ /* 0x000fe200078e0a06 */
[C---:B------:R-:W-:Y:S02]  /*19450*/  ISETP.GT.U32.AND P2, PT, R2.reuse, R12, PT ;  /* 0x0000000c0200720c */ /* 0x040fe40003f44070 */
[C---:B------:R-:W-:Y:S01]  /*19460*/  ISETP.GT.U32.AND P0, PT, R2.reuse, R10, PT ;  /* 0x0000000a0200720c */ /* 0x040fe20003f04070 */
[----:B------:R-:W-:Y:S02]  /*19470*/  IMAD R11, R2, R6, R11 ;  /* 0x00000006020b7224 */ /* 0x000fe400078e020b */
[----:B------:R-:W-:-:S04]  /*19480*/  IMAD.HI.U32 R6, R0, R9, RZ ;  /* 0x0000000900067227 */ /* 0x000fc800078e00ff */
[----:B------:R-:W-:-:S04]  /*19490*/  IMAD.MOV R6, RZ, RZ, -R6 ;  /* 0x000000ffff067224 */ /* 0x000fc800078e0a06 */
[----:B------:R-:W-:Y:S01]  /*194a0*/  IMAD R9, R2, R6, R9 ;  /* 0x0000000602097224 */ /* 0x000fe200078e0209 */
[----:B------:R-:W-:Y:S01]  /*194b0*/  ISETP.GE.AND P4, PT, R8, RZ, PT ;  /* 0x000000ff0800720c */ /* 0x000fe20003f86270 */
[--C-:B------:R-:W-:Y:S01]  /*194c0*/  @!P2 IMAD.IADD R12, R12, 0x1, -R2.reuse ;  /* 0x000000010c0ca824 */ /* 0x100fe200078e0a02 */
[----:B------:R-:W-:Y:S01]  /*194d0*/  IABS R8, R18 ;  /* 0x0000001200087213 */ /* 0x000fe20000000000 */
[----:B------:R-:W-:Y:S01]  /*194e0*/  @!P0 IMAD.IADD R10, R10, 0x1, -R2 ;  /* 0x000000010a0a8824 */ /* 0x000fe200078e0a02 */
[C---:B------:R-:W-:Y:S02]  /*194f0*/  ISETP.GT.U32.AND P2, PT, R2.reuse, R9, PT ;  /* 0x000000090200720c */ /* 0x040fe40003f44070 */
[----:B------:R-:W-:Y:S01]  /*19500*/  ISETP.GT.U32.AND P6, PT, R2, R11, PT ;  /* 0x0000000b0200720c */ /* 0x000fe20003fc4070 */
[----:B0-----:R-:W-:Y:S01]  /*19510*/  IMAD.HI.U32 R13, R0, R8, RZ ;  /* 0x00000008000d7227 */ /* 0x001fe200078e00ff */
[----:B------:R-:W-:-:S03]  /*19520*/  ISETP.GT.U32.AND P0, PT, R2, R10, PT ;  /* 0x0000000a0200720c */ /* 0x000fc60003f04070 */
[----:B------:R-:W-:Y:S01]  /*19530*/  IMAD.MOV R13, RZ, RZ, -R13 ;  /* 0x000000ffff0d7224 */ /* 0x000fe200078e0a0d */
[----:B-----5:R-:W-:Y:S02]  /*19540*/  IABS R7, R20 ;  /* 0x0000001400077213 */ /* 0x020fe40000000000 */
[----:B------:R-:W-:Y:S01]  /*19550*/  IABS R6, R15 ;  /* 0x0000000f00067213 */ /* 0x000fe20000000000 */
[----:B------:R-:W-:Y:S01]  /*19560*/  IMAD R8, R2, R13, R8 ;  /* 0x0000000d02087224 */ /* 0x000fe200078e0208 */
[----:B------:R-:W-:Y:S01]  /*19570*/  ISETP.GE.AND P5, PT, R14, RZ, PT ;  /* 0x000000ff0e00720c */ /* 0x000fe20003fa6270 */
[--C-:B------:R-:W-:Y:S01]  /*19580*/  @!P2 IMAD.IADD R9, R9, 0x1, -R2.reuse ;  /* 0x000000010909a824 */ /* 0x100fe200078e0a02 */
[----:B------:R-:W3:Y:S01]  /*19590*/  LDL R15, [R1+0x6f4] ;  /* 0x0006f400010f7983 */ /* 0x000ee20000100800 */
[--C-:B------:R-:W-:Y:S02]  /*195a0*/  @!P6 IMAD.IADD R11, R11, 0x1, -R2.reuse ;  /* 0x000000010b0be824 */ /* 0x100fe400078e0a02 */
[----:B------:R-:W-:Y:S01]  /*195b0*/  @!P0 IMAD.IADD R10, R10, 0x1, -R2 ;  /* 0x000000010a0a8824 */ /* 0x000fe200078e0a02 */
[----:B------:R-:W-:Y:S01]  /*195c0*/  ISETP.GT.U32.AND P2, PT, R2, R9, PT ;  /* 0x000000090200720c */ /* 0x000fe20003f44070 */
[----:B-1----:R-:W-:Y:S01]  /*195d0*/  IMAD.HI.U32 R3, R0, R7, RZ ;  /* 0x0000000700037227 */ /* 0x002fe200078e00ff */
[----:B------:R-:W-:-:S03]  /*195e0*/  ISETP.GT.U32.AND P0, PT, R2, R8, PT ;  /* 0x000000080200720c */ /* 0x000fc60003f04070 */
[----:B------:R-:W-:Y:S01]  /*195f0*/  IMAD.HI.U32 R14, R0, R6, RZ ;  /* 0x00000006000e7227 */ /* 0x000fe200078e00ff */
[----:B------:R-:W-:-:S03]  /*19600*/  ISETP.GT.U32.AND P1, PT, R2, R11, PT ;  /* 0x0000000b0200720c */ /* 0x000fc60003f24070 */
[----:B------:R-:W-:Y:S02]  /*19610*/  IMAD.MOV R3, RZ, RZ, -R3 ;  /* 0x000000ffff037224 */ /* 0x000fe400078e0a03 */
[----:B------:R-:W-:Y:S02]  /*19620*/  IMAD.MOV R14, RZ, RZ, -R14 ;  /* 0x000000ffff0e7224 */ /* 0x000fe400078e0a0e */
[C---:B------:R-:W-:Y:S02]  /*19630*/  IMAD R7, R2.reuse, R3, R7 ;  /* 0x0000000302077224 */ /* 0x040fe400078e0207 */
[----:B------:R-:W-:Y:S01]  /*19640*/  IMAD R6, R2, R14, R6 ;  /* 0x0000000e02067224 */ /* 0x000fe200078e0206 */
[----:B------:R-:W-:Y:S01]  /*19650*/  ISETP.GE.AND P6, PT, R16, RZ, PT ;  /* 0x000000ff1000720c */ /* 0x000fe20003fc6270 */
[--C-:B------:R-:W-:Y:S01]  /*19660*/  @!P2 IMAD.IADD R9, R9, 0x1, -R2.reuse ;  /* 0x000000010909a824 */ /* 0x100fe200078e0a02 */
[----:B------:R-:W4:Y:S01]  /*19670*/  LDL R16, [R1+0x6c4] ;  /* 0x0006c40001107983 */ /* 0x000f220000100800 */
[----:B------:R-:W-:Y:S01]  /*19680*/  ISETP.GT.U32.AND P2, PT, R2, R7, PT ;  /* 0x000000070200720c */ /* 0x000fe20003f44070 */
[--C-:B------:R-:W-:Y:S01]  /*19690*/  @!P0 IMAD.IADD R8, R8, 0x1, -R2.reuse ;  /* 0x0000000108088824 */ /* 0x100fe200078e0a02 */
[----:B------:R-:W-:Y:S01]  /*196a0*/  ISETP.GT.U32.AND P0, PT, R2, R6, PT ;  /* 0x000000060200720c */ /* 0x000fe20003f04070 */
[----:B------:R-:W-:Y:S01]  /*196b0*/  @!P1 IMAD.IADD R11, R11, 0x1, -R2 ;  /* 0x000000010b0b9824 */ /* 0x000fe200078e0a02 */
[----:B------:R-:W-:-:S02]  /*196c0*/  ISETP.GE.AND P1, PT, R18, RZ, PT ;  /* 0x000000ff1200720c */ /* 0x000fc40003f26270 */
[----:B------:R-:W5:Y:S07]  /*196d0*/  LDL R18, [R1+0x700] ;  /* 0x0007000001127983 */ /* 0x000f6e0000100800 */
[--C-:B------:R-:W-:Y:S02]  /*196e0*/  @!P2 IMAD.IADD R7, R7, 0x1, -R2.reuse ;  /* 0x000000010707a824 */ /* 0x100fe400078e0a02 */
[----:B------:R-:W-:Y:S01]  /*196f0*/  @!P0 IMAD.IADD R6, R6, 0x1, -R2 ;  /* 0x0000000106068824 */ /* 0x000fe200078e0a02 */
[----:B--2---:R-:W-:-:S02]  /*19700*/  IABS R3, R17 ;  /* 0x0000001100037213 */ /* 0x004fc40000000000 */
[----:B------:R-:W2:Y:S04]  /*19710*/  LDL R17, [R1+0x704] ;  /* 0x0007040001117983 */ /* 0x000ea80000100800 */
[----:B------:R-:W-:Y:S04]  /*19720*/  STL [R1+0x5294], R7 ;  /* 0x0052940701007387 */ /* 0x000fe80000100800 */
[----:B------:R0:W-:Y:S04]  /*19730*/  STL [R1+0x5290], R6 ;  /* 0x0052900601007387 */ /* 0x0001e80000100800 */
[----:B0-----:R-:W2:Y:S01]  /*19740*/  LDL.LU R6, [R1+0xa50] ;  /* 0x000a500001067983 */ /* 0x001ea20000300800 */
[----:B------:R-:W-:-:S04]  /*19750*/  IMAD.HI.U32 R13, R0, R4, RZ ;  /* 0x00000004000d7227 */ /* 0x000fc800078e00ff */
[----:B------:R-:W-:-:S04]  /*19760*/  IMAD.MOV R13, RZ, RZ, -R13 ;  /* 0x000000ffff0d7224 */ /* 0x000fc800078e0a0d */
[----:B------:R-:W-:Y:S02]  /*19770*/  IMAD R4, R2, R13, R4 ;  /* 0x0000000d02047224 */ /* 0x000fe400078e0204 */
[----:B------:R-:W-:Y:S01]  /*19780*/  IMAD.MOV.U32 R7, RZ, RZ, R19 ;  /* 0x000000ffff077224 */ /* 0x000fe200078e0013 */
[----:B---3--:R-:W-:Y:S02]  /*19790*/  IABS R14, R15 ;  /* 0x0000000f000e7213 */ /* 0x008fe40000000000 */
[----:B----4-:R-:W-:Y:S01]  /*197a0*/  IABS R13, R16 ;  /* 0x00000010000d7213 */ /* 0x010fe20000000000 */
[----:B------:R-:W-:-:S04]  /*197b0*/  IMAD.HI.U32 R16, R0, R3, RZ ;  /* 0x0000000300107227 */ /* 0x000fc800078e00ff */
[----:B------:R-:W-:Y:S01]  /*197c0*/  IMAD.MOV R16, RZ, RZ, -R16 ;  /* 0x000000ffff107224 */ /* 0x000fe200078e0a10 */
[----:B-----5:R-:W-:-:S03]  /*197d0*/  IABS R15, R18 ;  /* 0x00000012000f7213 */ /* 0x020fc60000000000 */
[----:B------:R-:W-:Y:S02]  /*197e0*/  IMAD R3, R2, R16, R3 ;  /* 0x0000001002037224 */ /* 0x000fe400078e0203 */
[----:B------:R-:W-:-:S04]  /*197f0*/  IMAD.HI.U32 R19, R0, R15, RZ ;  /* 0x0000000f00137227 */ /* 0x000fc800078e00ff */
[----:B------:R-:W-:-:S04]  /*19800*/  IMAD.MOV R19, RZ, RZ, -R19 ;  /* 0x000000ffff137224 */ /* 0x000fc800078e0a13 */
[----:B------:R-:W-:Y:S01]  /*19810*/  IMAD R15, R2, R19, R15 ;  /* 0x00000013020f7224 */ /* 0x000fe200078e020f */
[----:B--2---:R-:W-:Y:S01]  /*19820*/  IABS R16, R17 ;  /* 0x0000001100107213 */ /* 0x004fe20000000000 */
[----:B------:R-:W-:-:S04]  /*19830*/  IMAD.HI.U32 R17, R0, R13, RZ ;  /* 0x0000000d00117227 */ /* 0x000fc800078e00ff */
[----:B------:R-:W-:-:S04]  /*19840*/  IMAD.MOV R17, RZ, RZ, -R17 ;  /* 0x000000ffff117224 */ /* 0x000fc800078e0a11 */
[C---:B------:R-:W-:Y:S02]  /*19850*/  IMAD R13, R2.reuse, R17, R13 ;  /* 0x00000011020d7224 */ /* 0x040fe400078e020d */
[----:B------:R-:W2:Y:S01]  /*19860*/  LDL.LU R17, [R1+0xac0] ;  /* 0x000ac00001117983 */ /* 0x000ea20000300800 */
[----:B------:R-:W-:Y:S02]  /*19870*/  IMAD.MOV.U32 R19, RZ, RZ, R6 ;  /* 0x000000ffff137224 */ /* 0x000fe400078e0006 */
[----:B------:R-:W-:Y:S02]  /*19880*/  IMAD.MOV.U32 R6, RZ, RZ, R12 ;  /* 0x000000ffff067224 */ /* 0x000fe400078e000c */
[----:B------:R-:W3:Y:S01]  /*19890*/  LDL R12, [R1+0x72c] ;  /* 0x00072c00010c7983 */ /* 0x000ee20000100800 */
[----:B------:R-:W-:Y:S01]  /*198a0*/  ISETP.GT.U32.AND P0, PT, R2, R3, PT ;  /* 0x000000030200720c */ /* 0x000fe20003f04070 */
[----:B------:R-:W-:-:S04]  /*198b0*/  IMAD.HI.U32 R18, R0, R14, RZ ;  /* 0x0000000e00127227 */ /* 0x000fc800078e00ff */
[----:B------:R-:W-:Y:S02]  /*198c0*/  IMAD.MOV R18, RZ, RZ, -R18 ;  /* 0x000000ffff127224 */ /* 0x000fe400078e0a12 */
[----:B------:R-:W-:Y:S02]  /*198d0*/  @!P3 IMAD.MOV R6, RZ, RZ, -R6 ;  /* 0x000000ffff06b224 */ /* 0x000fe400078e0a06 */
[C---:B------:R-:W-:Y:S02]  /*198e0*/  IMAD R14, R2.reuse, R18, R14 ;  /* 0x00000012020e7224 */ /* 0x040fe400078e020e */
[----:B------:R-:W-:Y:S02]  /*198f0*/  IMAD.MOV.U32 R18, RZ, RZ, R7 ;  /* 0x000000ffff127224 */ /* 0x000fe400078e0007 */
[----:B------:R-:W-:Y:S01]  /*19900*/  @!P0 IMAD.IADD R3, R3, 0x1, -R2 ;  /* 0x0000000103038824 */ /* 0x000fe200078e0a02 */
[----:B------:R-:W-:Y:S01]  /*19910*/  ISETP.GT.U32.AND P0, PT, R2, R8, PT ;  /* 0x000000080200720c */ /* 0x000fe20003f04070 */
[----:B------:R-:W-:-:S02]  /*19920*/  IMAD.MOV.U32 R7, RZ, RZ, R11 ;  /* 0x000000ffff077224 */ /* 0x000fc400078e000b */
[----:B------:R-:W4:Y:S04]  /*19930*/  LDL.LU R11, [R1+0xa84] ;  /* 0x000a8400010b7983 */ /* 0x000f280000300800 */
[----:B------:R0:W-:Y:S01]  /*19940*/  STL [R1+0x420], R6 ;  /* 0x0004200601007387 */ /* 0x0001e20000100800 */
[----:B------:R-:W-:Y:S02]  /*19950*/  @!P4 IMAD.MOV R7, RZ, RZ, -R7 ;  /* 0x000000ffff07c224 */ /* 0x000fe400078e0a07 */
[----:B------:R-:W-:Y:S02]  /*19960*/  @!P6 IMAD.MOV R9, RZ, RZ, -R9 ;  /* 0x000000ffff09e224 */ /* 0x000fe400078e0a09 */
[----:B0-----:R-:W-:Y:S02]  /*19970*/  IMAD.MOV.U32 R6, RZ, RZ, R10 ;  /* 0x000000ffff067224 */ /* 0x001fe400078e000a */
[----:B------:R-:W5:Y:S02]  /*19980*/  LDL R10, [R1+0x71c] ;  /* 0x00071c00010a7983 */ /* 0x000f640000100800 */
[----:B------:R-:W-:-:S02]  /*19990*/  @!P5 IMAD.MOV R6, RZ, RZ, -R6 ;  /* 0x000000ffff06d224 */ /* 0x000fc400078e0a06 */
[----:B------:R0:W-:Y:S01]  /*199a0*/  STL [R1+0x41c], R7 ;  /* 0x00041c0701007387 */ /* 0x0001e20000100800 */
[----:B------:R-:W-:-:S03]  /*199b0*/  @!P0 IMAD.IADD R8, R8, 0x1, -R2 ;  /* 0x0000000108088824 */ /* 0x000fc600078e0a02 */
[----:B0-----:R-:W4:Y:S04]  /*199c0*/  LDL.LU R7, [R1+0x5294] ;  /* 0x0052940001077983 */ /* 0x001f280000300800 */
[----:B------:R0:W-:Y:S04]  /*199d0*/  STL [R1+0x418], R6 ;  /* 0x0004180601007387 */ /* 0x0001e80000100800 */
[----:B0-----:R-:W5:Y:S04]  /*199e0*/  LDL.LU R6, [R1+0x5290] ;  /* 0x0052900001067983 */ /* 0x001f680000300800 */
[----:B------:R3:W-:Y:S02]  /*199f0*/  STL [R1+0x410], R9 ;  /* 0x0004100901007387 */ /* 0x0007e40000100800 */
[----:B---3--:R-:W-:-:S02]  /*19a00*/  IABS R9, R12 ;  /* 0x0000000c00097213 */ /* 0x008fc40000000000 */
[----:B------:R-:W3:Y:S04]  /*19a10*/  LDL.LU R12, [R1+0x694] ;  /* 0x00069400010c7983 */ /* 0x000ee80000300800 */
[----:B--2---:R0:W-:Y:S04]  /*19a20*/  STL [R1+0x528c], R17 ;  /* 0x00528c1101007387 */ /* 0x0041e80000100800 */
[----:B0-----:R-:W2:Y:S04]  /*19a30*/  LDL.LU R17, [R1+0x698] ;  /* 0x0006980001117983 */ /* 0x001ea80000300800 */
[----:B------:R0:W-:Y:S04]  /*19a40*/  STL [R1+0x5284], R8 ;  /* 0x0052840801007387 */ /* 0x0001e80000100800 */
[----:B0-----:R-:W2:Y:S01]  /*19a50*/  LDL.LU R8, [R1+0x6c4] ;  /* 0x0006c40001087983 */ /* 0x001ea20000300800 */
[----:B------:R-:W-:-:S02]  /*19a60*/  ISETP.GT.U32.AND P2, PT, R2, R4, PT ;  /* 0x000000040200720c */ /* 0x000fc40003f44070 */
[C---:B------:R-:W-:Y:S02]  /*19a70*/  ISETP.GT.U32.AND P0, PT, R2.reuse, R13, PT ;  /* 0x0000000d0200720c */ /* 0x040fe40003f04070 */
[----:B----4-:R-:W-:-:S09]  /*19a80*/  ISETP.GT.U32.AND P3, PT, R2, R7, PT ;  /* 0x000000070200720c */ /* 0x010fd20003f64070 */
[--C-:B------:R-:W-:Y:S01]  /*19a90*/  @!P2 IMAD.IADD R4, R4, 0x1, -R2.reuse ;  /* 0x000000010404a824 */ /* 0x100fe200078e0a02 */
[----:B--2---:R0:W-:Y:S04]  /*19aa0*/  STL [R1+0x5288], R8 ;  /* 0x0052880801007387 */ /* 0x0041e80000100800 */
[----:B0-----:R-:W2:Y:S01]  /*19ab0*/  LDL.LU R8, [R1+0x6a8] ;  /* 0x0006a80001087983 */ /* 0x001ea20000300800 */
[C---:B------:R-:W-:Y:S01]  /*19ac0*/  ISETP.GT.U32.AND P6, PT, R2.reuse, R4, PT ;  /* 0x000000040200720c */ /* 0x040fe20003fc4070 */
[----:B------:R-:W-:Y:S01]  /*19ad0*/  @!P3 IMAD.IADD R7, R7, 0x1, -R2 ;  /* 0x000000010707b824 */ /* 0x000fe200078e0a02 */
[----:B------:R-:W-:Y:S02]  /*19ae0*/  ISETP.GT.U32.AND P3, PT, R2, R14, PT ;  /* 0x0000000e0200720c */ /* 0x000fe40003f64070 */
[----:B------:R-:W-:Y:S01]  /*19af0*/  ISETP.GE.AND P2, PT, R20, RZ, PT ;  /* 0x000000ff1400720c */ /* 0x000fe20003f46270 */
[----:B------:R-:W-:Y:S01]  /*19b00*/  IMAD.HI.U32 R20, R0, R16, RZ ;  /* 0x0000001000147227 */ /* 0x000fe200078e00ff */
[----:B-----5:R-:W-:-:S03]  /*19b10*/  IABS R10, R10 ;  /* 0x0000000a000a7213 */ /* 0x020fc60000000000 */
[----:B------:R-:W-:Y:S01]  /*19b20*/  IMAD.MOV R20, RZ, RZ, -R20 ;  /* 0x000000ffff147224 */ /* 0x000fe200078e0a14 */
[----:B------:R0:W-:Y:S01]  /*19b30*/  STL [R1+0x527c], R0 ;  /* 0x00527c0001007387 */ /* 0x0001e20000100800 */
[----:B------:R-:W-:Y:S02]  /*19b40*/  @!P0 IMAD.IADD R13, R13, 0x1, -R2 ;  /* 0x000000010d0d8824 */ /* 0x000fe400078e0a02 */
[----:B------:R-:W-:Y:S02]  /*19b50*/  IMAD R16, R2, R20, R16 ;  /* 0x0000001402107224 */ /* 0x000fe400078e0210 */
[----:B------:R-:W-:Y:S01]  /*19b60*/  @!P6 IMAD.IADD R4, R4, 0x1, -R2 ;  /* 0x000000010404e824 */ /* 0x000fe200078e0a02 */
[----:B---3--:R-:W-:Y:S01]  /*19b70*/  ISETP.GE.AND P6, PT, R12, RZ, PT ;  /* 0x000000ff0c00720c */ /* 0x008fe20003fc6270 */
[----:B------:R-:W-:Y:S01]  /*19b80*/  IMAD.MOV.U32 R20, RZ, RZ, R11 ;  /* 0x000000ffff147224 */ /* 0x000fe200078e000b */
        /* <DEDUP_REMOVED lines=14> */
[----:B------:R-:W-:-:S04]  /*19c70*/  IMAD.MOV R12, RZ, RZ, -R12 ;  /* 0x000000ffff0c7224 */ /* 0x000fc800078e0a0c */
[C---:B------:R-:W-:Y:S02]  /*19c80*/  IMAD R10, R2.reuse, R12, R10 ;  /* 0x0000000c020a7224 */ /* 0x040fe400078e020a */
[----:B---3--:R-:W-:Y:S02]  /*19c90*/  IMAD.MOV.U32 R12, RZ, RZ, R0 ;  /* 0x000000ffff0c7224 */ /* 0x008fe400078e0000 */
[----:B------:R-:W-:Y:S01]  /*19ca0*/  IMAD.MOV R11, RZ, RZ, -R11 ;  /* 0x000000ffff0b7224 */ /* 0x000fe200078e0a0b */
[----:B------:R0:W-:Y:S03]  /*19cb0*/  STL [R1+0x5280], R10 ;  /* 0x0052800a01007387 */ /* 0x0001e60000100800 */
[----:B------:R-:W-:Y:S01]  /*19cc0*/  IMAD R9, R2, R11, R9 ;  /* 0x0000000b02097224 */ /* 0x000fe200078e0209 */
[----:B------:R1:W-:Y:S01]  /*19cd0*/  STL [R1+0x5278], R12 ;  /* 0x0052780c01007387 */ /* 0x0003e20000100800 */
[----:B------:R-:W-:Y:S01]  /*19ce0*/  IABS R11, R12 ;  /* 0x0000000c000b7213 */ /* 0x000fe20000000000 */
[----:B0-----:R-:W-:-:S02]  /*19cf0*/  IMAD.MOV.U32 R10, RZ, RZ, R7 ;  /* 0x000000ffff0a7224 */ /* 0x001fc400078e0007 */
[----:B------:R-:W3:Y:S01]  /*19d00*/  LDL.LU R7, [R1+0x76c] ;  /* 0x00076c0001077983 */ /* 0x000ee20000300800 */
[----:B------:R-:W-:Y:S01]  /*19d10*/  ISETP.GT.U32.AND P5, PT, R2, R3, PT ;  /* 0x000000030200720c */ /* 0x000fe20003fa4070 */
[----:B------:R-:W-:Y:S02]  /*19d20*/  IMAD.MOV.U32 R0, RZ, RZ, R6 ;  /* 0x000000ffff007224 */ /* 0x000fe400078e0006 */
[----:B------:R-:W-:Y:S02]  /*19d30*/  @!P2 IMAD.MOV R10, RZ, RZ, -R10 ;  /* 0x000000ffff0aa224 */ /* 0x000fe400078e0a0a */
[----:B------:R-:W-:Y:S02]  /*19d40*/  @!P6 IMAD.MOV R0, RZ, RZ, -R0 ;  /* 0x000000ffff00e224 */ /* 0x000fe400078e0a00 */
[----:B--2---:R-:W-:-:S05]  /*19d50*/  @!P1 IMAD.MOV R8, RZ, RZ, -R8 ;  /* 0x000000ffff089224 */ /* 0x004fca00078e0a08 */
[----:B------:R0:W-:Y:S04]  /*19d60*/  STL [R1+0x408], R8 ;  /* 0x0004080801007387 */ /* 0x0001e80000100800 */
[----:B-1----:R-:W2:Y:S01]  /*19d70*/  LDL.LU R12, [R1+0x700] ;  /* 0x00070000010c7983 */ /* 0x002ea20000300800 */
[----:B------:R-:W-:-:S03]  /*19d80*/  @!P5 IMAD.IADD R3, R3, 0x1, -R2 ;  /* 0x000000010303d824 */ /* 0x000fc600078e0a02 */
[----:B------:R1:W-:Y:S04]  /*19d90*/  STL [R1+0x404], R10 ;  /* 0x0004040a01007387 */ /* 0x0003e80000100800 */
[----:B------:R-:W5:Y:S04]  /*19da0*/  LDL.LU R6, [R1+0x71c] ;  /* 0x00071c0001067983 */ /* 0x000f680000300800 */
[----:B0-----:R-:W3:Y:S01]  /*19db0*/  LDL.LU R8, [R1+0x72c] ;  /* 0x00072c0001087983 */ /* 0x001ee20000300800 */
[----:B-1----:R-:W-:-:S03]  /*19dc0*/  IMAD.MOV.U32 R10, RZ, RZ, R4 ;  /* 0x000000ffff0a7224 */ /* 0x002fc600078e0004 */
[----:B------:R0:W-:Y:S01]  /*19dd0*/  STL [R1+0x400], R0 ;  /* 0x0004000001007387 */ /* 0x0001e20000100800 */
[----:B------:R-:W-:-:S03]  /*19de0*/  @!P0 IMAD.MOV R10, RZ, RZ, -R10 ;  /* 0x000000ffff0a8224 */ /* 0x000fc600078e0a0a */
[----:B------:R-:W3:Y:S01]  /*19df0*/  LDL.LU R4, [R1+0x6f4] ;  /* 0x0006f40001047983 */ /* 0x000ee20000300800 */
[----:B0-----:R-:W-:-:S03]  /*19e00*/  IMAD.MOV.U32 R0, RZ, RZ, R3 ;  /* 0x000000ffff007224 */ /* 0x001fc600078e0003 */
[----:B------:R-:W4:Y:S01]  /*19e10*/  LDL.LU R3, [R1+0x704] ;  /* 0x0007040001037983 */ /* 0x000f220000300800 */
[----:B------:R-:W-:-:S03]  /*19e20*/  @!P3 IMAD.MOV R0, RZ, RZ, -R0 ;  /* 0x000000ffff00b224 */ /* 0x000fc600078e0a00 */
[----:B------:R0:W-:Y:S04]  /*19e30*/  STL [R1+0x3fc], R10 ;  /* 0x0003fc0a01007387 */ /* 0x0001e80000100800 */
[----:B0-----:R-:W4:Y:S04]  /*19e40*/  LDL.LU R10, [R1+0x5280] ;  /* 0x00528000010a7983 */ /* 0x001f280000300800 */
[----:B------:R0:W-:Y:S01]  /*19e50*/  STL [R1+0x3f8], R0 ;  /* 0x0003f80001007387 */ /* 0x0001e20000100800 */
[----:B------:R-:W-:-:S03]  /*19e60*/  ISETP.GT.U32.AND P2, PT, R2, R14, PT ;  /* 0x0000000e0200720c */ /* 0x000fc60003f44070 */
[----:B0-----:R-:W5:Y:S10]  /*19e70*/  LDL.LU R0, [R1+0x527c] ;  /* 0x00527c0001007983 */ /* 0x001f740000300800 */
[----:B------:R-:W-:Y:S01]  /*19e80*/  @!P2 IMAD.IADD R14, R14, 0x1, -R2 ;  /* 0x000000010e0ea824 */ /* 0x000fe200078e0a02 */
[----:B--2---:R-:W-:-:S02]  /*19e90*/  ISETP.GE.AND P2, PT, R12, RZ, PT ;  /* 0x000000ff0c00720c */ /* 0x004fc40003f46270 */
[----:B------:R-:W2:Y:S01]  /*19ea0*/  LDL.LU R12, [R1+0x5278] ;  /* 0x00527800010c7983 */ /* 0x000ea20000300800 */
[C---:B------:R-:W-:Y:S02]  /*19eb0*/  ISETP.GT.U32.AND P5, PT, R2.reuse, R16, PT ;  /* 0x000000100200720c */ /* 0x040fe40003fa4070 */
[----:B------:R-:W-:Y:S02]  /*19ec0*/  ISETP.GT.U32.AND P1, PT, R2, R13, PT ;  /* 0x0000000d0200720c */ /* 0x000fe40003f24070 */
[----:B---3--:R-:W-:-:S09]  /*19ed0*/  ISETP.GE.AND P3, PT, R4, RZ, PT ;  /* 0x000000ff0400720c */ /* 0x008fd20003f66270 */
[--C-:B------:R-:W-:Y:S01]  /*19ee0*/  @!P5 IMAD.IADD R16, R16, 0x1, -R2.reuse ;  /* 0x000000011010d824 */ /* 0x100fe200078e0a02 */
[----:B------:R-:W-:Y:S01]  /*19ef0*/  ISETP.GT.U32.AND P5, PT, R2, R15, PT ;  /* 0x0000000f0200720c */ /* 0x000fe20003fa4070 */
[----:B------:R-:W-:-:S03]  /*19f00*/  @!P1 IMAD.IADD R13, R13, 0x1, -R2 ;  /* 0x000000010d0d9824 */ /* 0x000fc600078e0a02 */
[C---:B------:R-:W-:Y:S02]  /*19f10*/  ISETP.GT.U32.AND P6, PT, R2.reuse, R16, PT ;  /* 0x000000100200720c */ /* 0x040fe40003fc4070 */
[----:B----4-:R-:W-:Y:S01]  /*19f20*/  ISETP.GT.U32.AND P0, PT, R2, R10, PT ;  /* 0x0000000a0200720c */ /* 0x010fe20003f04070 */
[----:B-----5:R-:W-:-:S04]  /*19f30*/  IMAD.HI.U32 R4, R0, R11, RZ ;  /* 0x0000000b00047227 */ /* 0x020fc800078e00ff */
[----:B------:R-:W-:-:S04]  /*19f40*/  IMAD.MOV R4, RZ, RZ, -R4 ;  /* 0x000000ffff047224 */ /* 0x000fc800078e0a04 */
[----:B------:R-:W-:Y:S02]  /*19f50*/  IMAD R4, R2, R4, R11 ;  /* 0x0000000402047224 */ /* 0x000fe400078e020b */
[----:B------:R-:W3:Y:S01]  /*19f60*/  LDL.LU R11, [R1+0x7ac] ;  /* 0x0007ac00010b7983 */ /* 0x000ee20000300800 */
[--C-:B------:R-:W-:Y:S01]  /*19f70*/  @!P5 IMAD.IADD R15, R15, 0x1, -R2.reuse ;  /* 0x000000010f0fd824 */ /* 0x100fe200078e0a02 */
[----:B------:R-:W-:Y:S01]  /*19f80*/  ISETP.GE.AND P5, PT, R3, RZ, PT ;  /* 0x000000ff0300720c */ /* 0x000fe20003fa6270 */
[--C-:B------:R-:W-:Y:S01]  /*19f90*/  @!P0 IMAD.IADD R10, R10, 0x1, -R2.reuse ;  /* 0x000000010a0a8824 */ /* 0x100fe200078e0a02 */
[----:B------:R-:W-:Y:S01]  /*19fa0*/  ISETP.GE.AND P0, PT, R8, RZ, PT ;  /* 0x000000ff0800720c */ /* 0x000fe20003f06270 */
[----:B------:R-:W-:Y:S02]  /*19fb0*/  IMAD.MOV.U32 R3, RZ, RZ, R13 ;  /* 0x000000ffff037224 */ /* 0x000fe400078e000d */
[----:B------:R-:W-:Y:S02]  /*19fc0*/  @!P6 IMAD.IADD R16, R16, 0x1, -R2 ;  /* 0x000000011010e824 */ /* 0x000fe400078e0a02 */
[----:B------:R-:W-:-:S02]  /*19fd0*/  @!P4 IMAD.MOV R3, RZ, RZ, -R3 ;  /* 0x000000ffff03c224 */ /* 0x000fc400078e0a03 */
[----:B------:R-:W-:-:S03]  /*19fe0*/  IMAD.MOV.U32 R13, RZ, RZ, R16 ;  /* 0x000000ffff0d7224 */ /* 0x000fc600078e0010 */
[----:B------:R-:W-:Y:S01]  /*19ff0*/  STL [R1+0x3f4], R3 ;  /* 0x0003f40301007387 */ /* 0x000fe20000100800 */
[----:B--2---:R-:W-:Y:S02]  /*1a000*/  IMAD.MOV.U32 R8, RZ, RZ, R12 ;  /* 0x000000ffff087224 */ /* 0x004fe400078e000c */
[----:B------:R-:W-:Y:S02]  /*1a010*/  IMAD.MOV.U32 R12, RZ, RZ, R14 ;  /* 0x000000ffff0c7224 */ /* 0x000fe400078e000e */
[----:B------:R-:W-:Y:S02]  /*1a020*/  IMAD.MOV.U32 R14, RZ, RZ, R15 ;  /* 0x000000ffff0e7224 */ /* 0x000fe400078e000f */
[----:B------:R-:W-:Y:S02]  /*1a030*/  @!P3 IMAD.MOV R12, RZ, RZ, -R12 ;  /* 0x000000ffff0cb224 */ /* 0x000fe400078e0a0c */
[----:B------:R-:W-:Y:S01]  /*1a040*/  @!P2 IMAD.MOV R14, RZ, RZ, -R14 ;  /* 0x000000ffff0ea224 */ /* 0x000fe200078e0a0e */
[----:B------:R-:W-:-:S02]  /*1a050*/  ISETP.GE.AND P2, PT, R8, RZ, PT ;  /* 0x000000ff0800720c */ /* 0x000fc40003f46270 */
[----:B------:R0:W-:Y:S04]  /*1a060*/  STL [R1+0x3f0], R12 ;  /* 0x0003f00c01007387 */ /* 0x0001e80000100800 */
[----:B0-----:R-:W2:Y:S04]  /*1a070*/  LDL.LU R12, [R1+0x7b4] ;  /* 0x0007b400010c7983 */ /* 0x001ea80000300800 */
[----:B------:R-:W4:Y:S04]  /*1a080*/  LDL.LU R16, [R1+0x798] ;  /* 0x0007980001107983 */ /* 0x000f280000300800 */
[----:B------:R-:W5:Y:S04]  /*1a090*/  LDL.LU R8, [R1+0x7c4] ;  /* 0x0007c40001087983 */ /* 0x000f680000300800 */
[----:B------:R-:W5:Y:S01]  /*1a0a0*/  LDL.LU R15, [R1+0x7a0] ;  /* 0x0007a000010f7983 */ /* 0x000f620000300800 */
[----:B------:R-:W-:-:S02]  /*1a0b0*/  ISETP.GT.U32.AND P1, PT, R2, R9, PT ;  /* 0x000000090200720c */ /* 0x000fc40003f24070 */
[----:B------:R-:W-:Y:S02]  /*1a0c0*/  ISETP.GT.U32.AND P3, PT, R2, R4, PT ;  /* 0x000000040200720c */ /* 0x000fe40003f64070 */
[----:B------:R-:W-:-:S09]  /*1a0d0*/  ISETP.GE.AND P6, PT, R6, RZ, PT ;  /* 0x000000ff0600720c */ /* 0x000fd20003fc6270 */
[--C-:B------:R-:W-:Y:S01]  /*1a0e0*/  @!P1 IMAD.IADD R9, R9, 0x1, -R2.reuse ;  /* 0x0000000109099824 */ /* 0x100fe200078e0a02 */
[----:B------:R-:W-:Y:S02]  /*1a0f0*/  ISETP.GT.U32.AND P1, PT, R2, R10, PT ;  /* 0x0000000a0200720c */ /* 0x000fe40003f24070 */
[----:B------:R-:W-:Y:S01]  /*1a100*/  IABS R6, R7 ;  /* 0x0000000700067213 */ /* 0x000fe20000000000 */
[----:B------:R-:W-:Y:S01]  /*1a110*/  @!P5 IMAD.MOV R13, RZ, RZ, -R13 ;  /* 0x000000ffff0dd224 */ /* 0x000fe200078e0a0d */
[----:B------:R-:W-:Y:S01]  /*1a120*/  ISETP.GE.AND P5, PT, R7, RZ, PT ;  /* 0x000000ff0700720c */ /* 0x000fe20003fa6270 */
[----:B------:R-:W-:Y:S02]  /*1a130*/  @!P3 IMAD.IADD R4, R4, 0x1, -R2 ;  /* 0x000000010404b824 */ /* 0x000fe400078e0a02 */
[----:B------:R-:W-:-:S06]  /*1a140*/  IMAD.HI.U32 R3, R0, R6, RZ ;  /* 0x0000000600037227 */ /* 0x000fcc00078e00ff */
[----:B------:R-:W-:Y:S01]  /*1a150*/  @!P1 IMAD.IADD R10, R10, 0x1, -R2 ;  /* 0x000000010a0a9824 */ /* 0x000fe200078e0a02 */
[----:B---3--:R-:W-:Y:S02]  /*1a160*/  IABS R7, R11 ;  /* 0x0000000b00077213 */ /* 0x008fe40000000000 */
[----:B------:R-:W-:Y:S01]  /*1a170*/  ISETP.GE.AND P1, PT, R11, RZ, PT ;  /* 0x000000ff0b00720c */ /* 0x000fe20003f26270 */
[----:B------:R-:W-:Y:S02]  /*1a180*/  IMAD.MOV.U32 R11, RZ, RZ, R10 ;  /* 0x000000ffff0b7224 */ /* 0x000fe400078e000a */
[----:B------:R-:W-:Y:S02]  /*1a190*/  IMAD.MOV R3, RZ, RZ, -R3 ;  /* 0x000000ffff037224 */ /* 0x000fe400078e0a03 */
[----:B------:R-:W-:Y:S01]  /*1a1a0*/  @!P6 IMAD.MOV R11, RZ, RZ, -R11 ;  /* 0x000000ffff0be224 */ /* 0x000fe200078e0a0b */
[C---:B------:R-:W-:Y:S01]  /*1a1b0*/  ISETP.GT.U32.AND P6, PT, R2.reuse, R4, PT ;  /* 0x000000040200720c */ /* 0x040fe20003fc4070 */
[----:B------:R-:W-:-:S02]  /*1a1c0*/  IMAD R6, R2, R3, R6 ;  /* 0x0000000302067224 */ /* 0x000fc400078e0206 */
[----:B------:R-:W-:Y:S01]  /*1a1d0*/  IMAD.HI.U32 R10, R0, R7, RZ ;  /* 0x00000007000a7227 */ /* 0x000fe200078e00ff */
[C---:B------:R-:W-:Y:S02]  /*1a1e0*/  ISETP.GT.U32.AND P4, PT, R2.reuse, R9, PT ;  /* 0x000000090200720c */ /* 0x040fe40003f84070 */
[----:B------:R-:W-:Y:S01]  /*1a1f0*/  ISETP.GT.U32.AND P3, PT, R2, R6, PT ;  /* 0x000000060200720c */ /* 0x000fe20003f64070 */
[----:B------:R-:W-:-:S04]  /*1a200*/  IMAD.MOV R10, RZ, RZ, -R10 ;  /* 0x000000ffff0a7224 */ /* 0x000fc800078e0a0a */
[----:B------:R-:W-:Y:S02]  /*1a210*/  IMAD R10, R2, R10, R7 ;  /* 0x0000000a020a7224 */ /* 0x000fe400078e0207 */
[----:B------:R-:W-:-:S03]  /*1a220*/  @!P6 IMAD.IADD R4, R4, 0x1, -R2 ;  /* 0x000000010404e824 */ /* 0x000fc600078e0a02 */
[----:B------:R-:W-:Y:S01]  /*1a230*/  ISETP.GT.U32.AND P6, PT, R2, R10, PT ;  /* 0x0000000a0200720c */ /* 0x000fe20003fc4070 */
[--C-:B------:R-:W-:Y:S01]  /*1a240*/  @!P4 IMAD.IADD R9, R9, 0x1, -R2.reuse ;  /* 0x000000010909c824 */ /* 0x100fe200078e0a02 */
[----:B------:R-:W-:Y:S01]  /*1a250*/  STL [R1+0x26c], R14 ;  /* 0x00026c0e01007387 */ /* 0x000fe20000100800 */
[----:B------:R-:W-:-:S03]  /*1a260*/  @!P3 IMAD.IADD R6, R6, 0x1, -R2 ;  /* 0x000000010606b824 */ /* 0x000fc600078e0a02 */
[----:B------:R5:W-:Y:S01]  /*1a270*/  STL [R1+0x3ec], R13 ;  /* 0x0003ec0d01007387 */ /* 0x000be20000100800 */
[----:B------:R-:W-:Y:S01]  /*1a280*/  @!P0 IMAD.MOV R9, RZ, RZ, -R9 ;  /* 0x000000ffff098224 */ /* 0x000fe200078e0a09 */
[----:B------:R-:W-:Y:S02]  /*1a290*/  ISETP.GT.U32.AND P3, PT, R2, R6, PT ;  /* 0x000000060200720c */ /* 0x000fe40003f64070 */
[----:B------:R0:W-:Y:S03]  /*1a2a0*/  STL [R1+0x3d4], R11 ;  /* 0x0003d40b01007387 */ /* 0x0001e60000100800 */
[----:B------:R-:W-:-:S05]  /*1a2b0*/  @!P6 IMAD.IADD R10, R10, 0x1, -R2 ;  /* 0x000000010a0ae824 */ /* 0x000fca00078e0a02 */
[----:B------:R-:W-:-:S03]  /*1a2c0*/  ISETP.GT.U32.AND P6, PT, R2, R10, PT ;  /* 0x0000000a0200720c */ /* 0x000fc60003fc4070 */
[----:B------:R-:W-:-:S04]  /*1a2d0*/  @!P3 IMAD.IADD R6, R6, 0x1, -R2 ;  /* 0x000000010606b824 */ /* 0x000fc800078e0a02 */
[----:B------:R-:W-:-:S06]  /*1a2e0*/  @!P5 IMAD.MOV R6, RZ, RZ, -R6 ;  /* 0x000000ffff06d224 */ /* 0x000fcc00078e0a06 */
[----:B------:R-:W-:Y:S01]  /*1a2f0*/  @!P6 IMAD.IADD R10, R10, 0x1, -R2 ;  /* 0x000000010a0ae824 */ /* 0x000fe200078e0a02 */
[----:B--2---:R-:W-:Y:S02]  /*1a300*/  IABS R3, R12 ;  /* 0x0000000c00037213 */ /* 0x004fe40000000000 */
[----:B------:R-:W-:Y:S02]  /*1a310*/  ISETP.GE.AND P4, PT, R12, RZ, PT ;  /* 0x000000ff0c00720c */ /* 0x000fe40003f86270 */
[----:B----4-:R-:W-:Y:S01]  /*1a320*/  IABS R12, R16 ;  /* 0x00000010000c7213 */ /* 0x010fe20000000000 */
[----:B------:R-:W-:Y:S01]  /*1a330*/  IMAD.HI.U32 R7, R0, R3, RZ ;  /* 0x0000000300077227 */ /* 0x000fe200078e00ff */
[----:B-----5:R-:W-:Y:S02]  /*1a340*/  IABS R13, R8 ;  /* 0x00000008000d7213 */ /* 0x020fe40000000000 */
[----:B------:R-:W-:Y:S02]  /*1a350*/  ISETP.GE.AND P0, PT, R8, RZ, PT ;  /* 0x000000ff0800720c */ /* 0x000fe40003f06270 */
[----:B------:R-:W2:Y:S01]  /*1a360*/  LDL R8, [R1+0x7b0] ;  /* 0x0007b00001087983 */ /* 0x000ea20000100800 */
[----:B------:R-:W-:-:S03]  /*1a370*/  IMAD.HI.U32 R14, R0, R13, RZ ;  /* 0x0000000d000e7227 */ /* 0x000fc600078e00ff */
[----:B------:R1:W-:Y:S01]  /*1a380*/  STL [R1+0x3e4], R9 ;  /* 0x0003e40901007387 */ /* 0x0003e20000100800 */
[----:B------:R-:W-:Y:S02]  /*1a390*/  IMAD.MOV R7, RZ, RZ, -R7 ;  /* 0x000000ffff077224 */ /* 0x000fe400078e0a07 */
[----:B0-----:R-:W-:-:S04]  /*1a3a0*/  IMAD.HI.U32 R11, R0, R12, RZ ;  /* 0x0000000c000b7227 */ /* 0x001fc800078e00ff */
[----:B------:R-:W-:Y:S01]  /*1a3b0*/  IMAD.MOV R14, RZ, RZ, -R14 ;  /* 0x000000ffff0e7224 */ /* 0x000fe200078e0a0e */
[----:B-1----:R-:W-:Y:S01]  /*1a3c0*/  IABS R9, R15 ;  /* 0x0000000f00097213 */ /* 0x002fe20000000000 */
[----:B------:R-:W-:Y:S02]  /*1a3d0*/  IMAD R3, R2, R7, R3 ;  /* 0x0000000702037224 */ /* 0x000fe400078e0203 */
[----:B------:R-:W-:Y:S02]  /*1a3e0*/  IMAD.MOV R11, RZ, RZ, -R11 ;  /* 0x000000ffff0b7224 */ /* 0x000fe400078e0a0b */
[----:B------:R-:W-:-:S04]  /*1a3f0*/  IMAD.HI.U32 R7, R0, R9, RZ ;  /* 0x0000000900077227 */ /* 0x000fc800078e00ff */
[C---:B------:R-:W-:Y:S02]  /*1a400*/  IMAD R13, R2.reuse, R14, R13 ;  /* 0x0000000e020d7224 */ /* 0x040fe400078e020d */
[----:B------:R-:W-:Y:S02]  /*1a410*/  IMAD.MOV.U32 R14, RZ, RZ, R4 ;  /* 0x000000ffff0e7224 */ /* 0x000fe400078e0004 */
[C---:B------:R-:W-:Y:S02]  /*1a420*/  IMAD R12, R2.reuse, R11, R12 ;  /* 0x0000000b020c7224 */ /* 0x040fe400078e020c */
[----:B------:R-:W-:Y:S02]  /*1a430*/  IMAD.MOV R11, RZ, RZ, -R7 ;  /* 0x000000ffff0b7224 */ /* 0x000fe400078e0a07 */
[----:B------:R-:W-:Y:S02]  /*1a440*/  @!P2 IMAD.MOV R14, RZ, RZ, -R14 ;  /* 0x000000ffff0ea224 */ /* 0x000fe400078e0a0e */
[----:B------:R-:W-:-:S02]  /*1a450*/  IMAD R4, R2, R11, R9 ;  /* 0x0000000b02047224 */ /* 0x000fc400078e0209 */
[----:B------:R-:W3:Y:S01]  /*1a460*/  LDL R11, [R1+0x7cc] ;  /* 0x0007cc00010b7983 */ /* 0x000ee20000100800 */
[----:B------:R-:W-:-:S03]  /*1a470*/  ISETP.GE.AND P6, PT, R16, RZ, PT ;  /* 0x000000ff1000720c */ /* 0x000fc60003fc6270 */
[----:B------:R-:W4:Y:S04]  /*1a480*/  LDL R9, [R1+0x7d4] ;  /* 0x0007d40001097983 */ /* 0x000f280000100800 */
[----:B------:R0:W-:Y:S04]  /*1a490*/  STL [R1+0x3d8], R14 ;  /* 0x0003d80e01007387 */ /* 0x0001e80000100800 */
[----:B0-----:R-:W5:Y:S04]  /*1a4a0*/  LDL R14, [R1+0x7d8] ;  /* 0x0007d800010e7983 */ /* 0x001f680000100800 */
[----:B------:R-:W-:Y:S04]  /*1a4b0*/  STL [R1+0x3e0], R6 ;  /* 0x0003e00601007387 */ /* 0x000fe80000100800 */
[----:B------:R-:W2:Y:S04]  /*1a4c0*/  LDL.LU R16, [R1+0x7f0] ;  /* 0x0007f00001107983 */ /* 0x000ea80000300800 */
[----:B--2---:R0:W-:Y:S04]  /*1a4d0*/  STL [R1+0x5270], R16 ;  /* 0x0052701001007387 */ /* 0x0041e80000100800 */
[----:B0-----:R-:W2:Y:S01]  /*1a4e0*/  LDL.LU R16, [R1+0x7b8] ;  /* 0x0007b80001107983 */ /* 0x001ea20000300800 */
[----:B------:R-:W-:-:S05]  /*1a4f0*/  IABS R8, R8 ;  /* 0x0000000800087213 */ /* 0x000fca0000000000 */
[----:B------:R-:W-:-:S04]  /*1a500*/  IMAD.HI.U32 R7, R0, R8, RZ ;  /* 0x0000000800077227 */ /* 0x000fc800078e00ff */
[----:B------:R-:W-:-:S04]  /*1a510*/  IMAD.MOV R7, RZ, RZ, -R7 ;  /* 0x000000ffff077224 */ /* 0x000fc800078e0a07 */
[C---:B------:R-:W-:Y:S01]  /*1a520*/  IMAD R8, R2.reuse, R7, R8 ;  /* 0x0000000702087224 */ /* 0x040fe200078e0208 */
[----:B------:R-:W-:-:S13]  /*1a530*/  ISETP.GT.U32.AND P3, PT, R2, R3, PT ;  /* 0x000000030200720c */ /* 0x000fda0003f64070 */
[--C-:B------:R-:W-:Y:S01]  /*1a540*/  @!P3 IMAD.IADD R3, R3, 0x1, -R2.reuse ;  /* 0x000000010303b824 */ /* 0x100fe200078e0a02 */
[----:B------:R-:W-:Y:S02]  /*1a550*/  ISETP.GT.U32.AND P3, PT, R2, R4, PT ;  /* 0x000000040200720c */ /* 0x000fe40003f64070 */
[----:B--2---:R-:W-:Y:S01]  /*1a560*/  IABS R7, R16 ;  /* 0x0000001000077213 */ /* 0x004fe20000000000 */
[----:B------:R0:W-:Y:S04]  /*1a570*/  STL [R1+0x5274], R16 ;  /* 0x0052741001007387 */ /* 0x0001e80000100800 */
[----:B0-----:R-:W2:Y:S06]  /*1a580*/  LDL.LU R16, [R1+0x7b0] ;  /* 0x0007b00001107983 */ /* 0x001eac0000300800 */
[----:B------:R-:W-:Y:S01]  /*1a590*/  @!P3 IMAD.IADD R4, R4, 0x1, -R2 ;  /* 0x000000010404b824 */ /* 0x000fe200078e0a02 */
[----:B----4-:R-:W-:-:S04]  /*1a5a0*/  IABS R6, R9 ;  /* 0x0000000900067213 */ /* 0x010fc80000000000 */
[----:B------:R-:W-:Y:S02]  /*1a5b0*/  ISETP.GT.U32.AND P3, PT, R2, R4, PT ;  /* 0x000000040200720c */ /* 0x000fe40003f64070 */
[----:B-----5:R-:W-:Y:S01]  /*1a5c0*/  IABS R9, R14 ;  /* 0x0000000e00097213 */ /* 0x020fe20000000000 */
[----:B------:R-:W-:-:S04]  /*1a5d0*/  IMAD.MOV.U32 R14, RZ, RZ, R10 ;  /* 0x000000ffff0e7224 */ /* 0x000fc800078e000a */
[----:B------:R-:W-:-:S05]  /*1a5e0*/  @!P1 IMAD.MOV R14, RZ, RZ, -R14 ;  /* 0x000000ffff0e9224 */ /* 0x000fca00078e0a0e */
[----:B------:R0:W-:Y:S01]  /*1a5f0*/  STL [R1+0x3dc], R14 ;  /* 0x0003dc0e01007387 */ /* 0x0001e20000100800 */
[--C-:B------:R-:W-:Y:S01]  /*1a600*/  @!P3 IMAD.IADD R4, R4, 0x1, -R2.reuse ;  /* 0x000000010404b824 */ /* 0x100fe200078e0a02 */
[----:B------:R-:W-:Y:S02]  /*1a610*/  ISETP.GT.U32.AND P2, PT, R2, R13, PT ;  /* 0x0000000d0200720c */ /* 0x000fe40003f44070 */
[----:B--2---:R-:W-:Y:S02]  /*1a620*/  ISETP.GE.AND P3, PT, R16, RZ, PT ;  /* 0x000000ff1000720c */ /* 0x004fe40003f66270 */
[----:B------:R-:W2:Y:S09]  /*1a630*/  LDL.LU R16, [R1+0x5274] ;  /* 0x0052740001107983 */ /* 0x000eb20000300800 */
[----:B------:R-:W-:Y:S01]  /*1a640*/  @!P2 IMAD.IADD R13, R13, 0x1, -R2 ;  /* 0x000000010d0da824 */ /* 0x000fe200078e0a02 */
[----:B------:R-:W-:Y:S01]  /*1a650*/  ISETP.GT.U32.AND P2, PT, R2, R3, PT ;  /* 0x000000030200720c */ /* 0x000fe20003f44070 */
[----:B0-----:R-:W-:-:S12]  /*1a660*/  IMAD.HI.U32 R14, R0, R6, RZ ;  /* 0x00000006000e7227 */ /* 0x001fd800078e00ff */
[----:B------:R-:W-:Y:S01]  /*1a670*/  @!P2 IMAD.IADD R3, R3, 0x1, -R2 ;  /* 0x000000010303a824 */ /* 0x000fe200078e0a02 */
[----:B------:R-:W-:Y:S01]  /*1a680*/  ISETP.GT.U32.AND P2, PT, R2, R8, PT ;  /* 0x000000080200720c */ /* 0x000fe20003f44070 */
[----:B------:R-:W-:-:S04]  /*1a690*/  IMAD.MOV R14, RZ, RZ, -R14 ;  /* 0x000000ffff0e7224 */ /* 0x000fc800078e0a0e */
[----:B------:R-:W-:-:S08]  /*1a6a0*/  IMAD R6, R2, R14, R6 ;  /* 0x0000000e02067224 */ /* 0x000fd000078e0206 */
[--C-:B------:R-:W-:Y:S01]  /*1a6b0*/  @!P2 IMAD.IADD R8, R8, 0x1, -R2.reuse ;  /* 0x000000010808a824 */ /* 0x100fe200078e0a02 */
[----:B------:R-:W-:Y:S02]  /*1a6c0*/  ISETP.GT.U32.AND P5, PT, R2, R12, PT ;  /* 0x0000000c0200720c */ /* 0x000fe40003fa4070 */
[----:B--2---:R-:W-:Y:S02]  /*1a6d0*/  ISETP.GE.AND P2, PT, R16, RZ, PT ;  /* 0x000000ff1000720c */ /* 0x004fe40003f46270 */
[----:B------:R-:W2:Y:S04]  /*1a6e0*/  LDL.LU R16, [R1+0x5270] ;  /* 0x0052700001107983 */ /* 0x000ea80000300800 */
[----:B------:R-:W4:Y:S05]  /*1a6f0*/  LDL R14, [R1+0x7fc] ;  /* 0x0007fc00010e7983 */ /* 0x000f2a0000100800 */
[----:B------:R-:W-:Y:S01]  /*1a700*/  @!P5 IMAD.IADD R12, R12, 0x1, -R2 ;  /* 0x000000010c0cd824 */ /* 0x000fe200078e0a02 */
[----:B------:R-:W-:-:S02]  /*1a710*/  ISETP.GT.U32.AND P5, PT, R2, R13, PT ;  /* 0x0000000d0200720c */ /* 0x000fc40003fa4070 */
[----:B---3--:R-:W-:-:S11]  /*1a720*/  IABS R11, R11 ;  /* 0x0000000b000b7213 */ /* 0x008fd60000000000 */
[----:B------:R-:W-:Y:S01]  /*1a730*/  @!P5 IMAD.IADD R13, R13, 0x1, -R2 ;  /* 0x000000010d0dd824 */ /* 0x000fe200078e0a02 */
[----:B------:R-:W-:Y:S01]  /*1a740*/  ISETP.GE.AND P5, PT, R15, RZ, PT ;  /* 0x000000ff0f00720c */ /* 0x000fe20003fa6270 */
[----:B------:R-:W-:-:S04]  /*1a750*/  IMAD.HI.U32 R15, R0, R11, RZ ;  /* 0x0000000b000f7227 */ /* 0x000fc800078e00ff */
[----:B------:R-:W-:-:S04]  /*1a760*/  IMAD.MOV R15, RZ, RZ, -R15 ;  /* 0x000000ffff0f7224 */ /* 0x000fc800078e0a0f */
[C---:B------:R-:W-:Y:S02]  /*1a770*/  IMAD R11, R2.reuse, R15, R11 ;  /* 0x0000000f020b7224 */ /* 0x040fe400078e020b */
[----:B------:R-:W-:Y:S01]  /*1a780*/  IMAD.MOV.U32 R15, RZ, RZ, R3 ;  /* 0x000000ffff0f7224 */ /* 0x000fe200078e0003 */
[----:B------:R-:W-:Y:S01]  /*1a790*/  ISETP.GT.U32.AND P1, PT, R2, R12, PT ;  /* 0x0000000c0200720c */ /* 0x000fe20003f24070 */
[----:B------:R-:W-:-:S04]  /*1a7a0*/  IMAD.HI.U32 R10, R0, R7, RZ ;  /* 0x00000007000a7227 */ /* 0x000fc800078e00ff */
[----:B------:R-:W-:-:S04]  /*1a7b0*/  IMAD.MOV R10, RZ, RZ, -R10 ;  /* 0x000000ffff0a7224 */ /* 0x000fc800078e0a0a */
[----:B------:R-:W-:Y:S01]  /*1a7c0*/  IMAD R7, R2, R10, R7 ;  /* 0x0000000a02077224 */ /* 0x000fe200078e0207 */
[----:B----4-:R-:W-:Y:S02]  /*1a7d0*/  IABS R3, R14 ;  /* 0x0000000e00037213 */ /* 0x010fe40000000000 */
[----:B------:R-:W3:Y:S01]  /*1a7e0*/  LDL.LU R14, [R1+0x7cc] ;  /* 0x0007cc00010e7983 */ /* 0x000ee20000300800 */
[----:B------:R-:W-:Y:S01]  /*1a7f0*/  @!P1 IMAD.IADD R12, R12, 0x1, -R2 ;  /* 0x000000010c0c9824 */ /* 0x000fe200078e0a02 */
[----:B------:R-:W-:Y:S01]  /*1a800*/  ISETP.GT.U32.AND P1, PT, R2, R7, PT ;  /* 0x000000070200720c */ /* 0x000fe20003f24070 */
[----:B------:R-:W-:Y:S02]  /*1a810*/  @!P4 IMAD.MOV R15, RZ, RZ, -R15 ;  /* 0x000000ffff0fc224 */ /* 0x000fe400078e0a0f */
[----:B------:R-:W-:-:S10]  /*1a820*/  @!P0 IMAD.MOV R13, RZ, RZ, -R13 ;  /* 0x000000ffff0d8224 */ /* 0x000fd400078e0a0d */
[----:B------:R-:W-:Y:S01]  /*1a830*/  @!P1 IMAD.IADD R7, R7, 0x1, -R2 ;  /* 0x0000000107079824 */ /* 0x000fe200078e0a02 */
[----:B------:R0:W-:Y:S04]  /*1a840*/  STL [R1+0x3c0], R15 ;  /* 0x0003c00f01007387 */ /* 0x0001e80000100800 */
[----:B------:R-:W-:Y:S01]  /*1a850*/  ISETP.GT.U32.AND P0, PT, R2, R7, PT ;  /* 0x000000070200720c */ /* 0x000fe20003f04070 */
[----:B0-----:R-:W4:Y:S04]  /*1a860*/  LDL.LU R15, [R1+0x7d4] ;  /* 0x0007d400010f7983 */ /* 0x001f280000300800 */
[----:B------:R0:W-:Y:S01]  /*1a870*/  STL [R1+0x3c4], R13 ;  /* 0x0003c40d01007387 */ /* 0x0001e20000100800 */
[----:B------:R-:W-:-:S07]  /*1a880*/  @!P5 IMAD.MOV R4, RZ, RZ, -R4 ;  /* 0x000000ffff04d224 */ /* 0x000fce00078e0a04 */
[----:B------:R-:W-:Y:S02]  /*1a890*/  @!P0 IMAD.IADD R7, R7, 0x1, -R2 ;  /* 0x0000000107078824 */ /* 0x000fe400078e0a02 */
[----:B0-----:R-:W-:-:S04]  /*1a8a0*/  IMAD.MOV.U32 R13, RZ, RZ, R12 ;  /* 0x000000ffff0d7224 */ /* 0x001fc800078e000c */
[----:B------:R-:W-:-:S05]  /*1a8b0*/  @!P6 IMAD.MOV R13, RZ, RZ, -R13 ;  /* 0x000000ffff0de224 */ /* 0x000fca00078e0a0d */
        /* <DEDUP_REMOVED lines=14> */
[----:B------:R-:W-:Y:S02]  /*1a9a0*/  IMAD.MOV R12, RZ, RZ, -R12 ;  /* 0x000000ffff0c7224 */ /* 0x000fe400078e0a0c */
[----:B------:R-:W-:Y:S02]  /*1a9b0*/  @!P1 IMAD.IADD R8, R8, 0x1, -R2 ;  /* 0x0000000108089824 */ /* 0x000fe400078e0a02 */
[C---:B------:R-:W-:Y:S02]  /*1a9c0*/  IMAD R10, R2.reuse, R12, R10 ;  /* 0x0000000c020a7224 */ /* 0x040fe400078e020a */
[----:B------:R-:W2:Y:S01]  /*1a9d0*/  LDL R12, [R1+0x808] ;  /* 0x00080800010c7983 */ /* 0x000ea20000100800 */
[----:B------:R-:W-:Y:S01]  /*1a9e0*/  @!P4 IMAD.IADD R11, R11, 0x1, -R2 ;  /* 0x000000010b0bc824 */ /* 0x000fe200078e0a02 */
[----:B----4-:R-:W-:Y:S02]  /*1a9f0*/  ISETP.GE.AND P0, PT, R15, RZ, PT ;  /* 0x000000ff0f00720c */ /* 0x010fe40003f06270 */
[----:B------:R-:W4:Y:S01]  /*1aa00*/  LDL R15, [R1+0x82c] ;  /* 0x00082c00010f7983 */ /* 0x000f220000100800 */
[----:B------:R-:W-:-:S02]  /*1aa10*/  ISETP.GT.U32.AND P6, PT, R2, R6, PT ;  /* 0x000000060200720c */ /* 0x000fc40003fc4070 */
[----:B-----5:R-:W-:Y:S01]  /*1aa20*/  ISETP.GE.AND P4, PT, R7, RZ, PT ;  /* 0x000000ff0700720c */ /* 0x020fe20003f86270 */
[----:B------:R-:W-:-:S04]  /*1aa30*/  IMAD.MOV.U32 R7, RZ, RZ, R8 ;  /* 0x000000ffff077224 */ /* 0x000fc800078e0008 */
[----:B------:R-:W-:-:S05]  /*1aa40*/  @!P3 IMAD.MOV R7, RZ, RZ, -R7 ;  /* 0x000000ffff07b224 */ /* 0x000fca00078e0a07 */
[----:B------:R0:W-:Y:S04]  /*1aa50*/  STL [R1+0x3cc], R7 ;  /* 0x0003cc0701007387 */ /* 0x0001e80000100800 */
[----:B0-----:R-:W5:Y:S01]  /*1aa60*/  LDL.LU R7, [R1+0x7fc] ;  /* 0x0007fc0001077983 */ /* 0x001f620000300800 */
[----:B------:R-:W-:Y:S01]  /*1aa70*/  ISETP.GT.U32.AND P1, PT, R2, R9, PT ;  /* 0x000000090200720c */ /* 0x000fe20003f24070 */
[----:B------:R-:W-:Y:S02]  /*1aa80*/  @!P6 IMAD.IADD R6, R6, 0x1, -R2 ;  /* 0x000000010606e824 */ /* 0x000fe400078e0a02 */
[----:B------:R-:W-:-:S03]  /*1aa90*/  IMAD.HI.U32 R4, R0, R3, RZ ;  /* 0x0000000300047227 */ /* 0x000fc600078e00ff */
[----:B------:R-:W-:Y:S01]  /*1aaa0*/  ISETP.GT.U32.AND P3, PT, R2, R6, PT ;  /* 0x000000060200720c */ /* 0x000fe20003f64070 */
[----:B------:R-:W-:-:S06]  /*1aab0*/  IMAD.MOV R4, RZ, RZ, -R4 ;  /* 0x000000ffff047224 */ /* 0x000fcc00078e0a04 */
[----:B------:R-:W-:-:S05]  /*1aac0*/  @!P1 IMAD.IADD R9, R9, 0x1, -R2 ;  /* 0x0000000109099824 */ /* 0x000fca00078e0a02 */
[C---:B------:R-:W-:Y:S01]  /*1aad0*/  ISETP.GT.U32.AND P1, PT, R2.reuse, R9, PT ;  /* 0x000000090200720c */ /* 0x040fe20003f24070 */
[----:B------:R-:W-:Y:S01]  /*1aae0*/  IMAD R3, R2, R4, R3 ;  /* 0x0000000402037224 */ /* 0x000fe200078e0203 */
[----:B--2---:R-:W-:Y:S01]  /*1aaf0*/  IABS R8, R12 ;  /* 0x0000000c00087213 */ /* 0x004fe20000000000 */
[----:B------:R-:W-:Y:S01]  /*1ab00*/  @!P3 IMAD.IADD R6, R6, 0x1, -R2 ;  /* 0x000000010606b824 */ /* 0x000fe200078e0a02 */
[----:B---3--:R-:W-:Y:S02]  /*1ab10*/  IABS R12, R13 ;  /* 0x0000000d000c7213 */ /* 0x008fe40000000000 */
[----:B------:R-:W-:Y:S02]  /*1ab20*/  ISETP.GT.U32.AND P3, PT, R2, R3, PT ;  /* 0x000000030200720c */ /* 0x000fe40003f64070 */
[----:B------:R-:W-:-:S05]  /*1ab30*/  IABS R14, R14 ;  /* 0x0000000e000e7213 */ /* 0x000fca0000000000 */
        /* <DEDUP_REMOVED lines=8> */
[C---:B------:R-:W-:Y:S01]  /*1abc0*/  IMAD R13, R2.reuse, R13, R14 ;  /* 0x0000000d020d7224 */ /* 0x040fe200078e020e */
        /* <DEDUP_REMOVED lines=25> */
[----:B------:R0:W-:Y:S04]  /*1ad60*/  STL [R1+0x3b8], R12 ;  /* 0x0003b80c01007387 */ /* 0x0001e80000100800 */
[----:B------:R-:W-:Y:S04]  /*1ad70*/  STL [R1+0x3b0], R11 ;  /* 0x0003b00b01007387 */ /* 0x000fe80000100800 */
[----:B------:R1:W-:Y:S01]  /*1ad80*/  STL [R1+0x5264], R8 ;  /* 0x0052640801007387 */ /* 0x0003e20000100800 */
[----:B0-----:R-:W-:-:S03]  /*1ad90*/  IMAD.MOV.U32 R12, RZ, RZ, R9 ;  /* 0x000000ffff0c7224 */ /* 0x001fc600078e0009 */
[----:B-1----:R-:W4:Y:S04]  /*1ada0*/  LDL.LU R8, [R1+0x808] ;  /* 0x0008080001087983 */ /* 0x002f280000300800 */
[----:B------:R-:W4:Y:S01]  /*1adb0*/  LDL.LU R9, [R1+0x838] ;  /* 0x0008380001097983 */ /* 0x000f220000300800 */
[----:B------:R-:W-:Y:S01]  /*1adc0*/  ISETP.GT.U32.AND P6, PT, R2, R3, PT ;  /* 0x000000030200720c */ /* 0x000fe20003fc4070 */
[----:B------:R-:W-:Y:S01]  /*1add0*/  @!P0 IMAD.MOV R6, RZ, RZ, -R6 ;  /* 0x000000ffff068224 */ /* 0x000fe200078e0a06 */
[----:B---3--:R-:W-:Y:S01]  /*1ade0*/  IABS R14, R14 ;  /* 0x0000000e000e7213 */ /* 0x008fe20000000000 */
[----:B------:R-:W-:-:S10]  /*1adf0*/  @!P4 IMAD.MOV R12, RZ, RZ, -R12 ;  /* 0x000000ffff0cc224 */ /* 0x000fd400078e0a0c */
[----:B------:R-:W-:Y:S02]  /*1ae00*/  @!P6 IMAD.IADD R3, R3, 0x1, -R2 ;  /* 0x000000010303e824 */ /* 0x000fe400078e0a02 */
[----:B--2---:R-:W-:Y:S02]  /*1ae10*/  IMAD.MOV.U32 R11, RZ, RZ, R7 ;  /* 0x000000ffff0b7224 */ /* 0x004fe400078e0007 */
[----:B------:R-:W-:Y:S01]  /*1ae20*/  IMAD.HI.U32 R7, R0, R14, RZ ;  /* 0x0000000e00077227 */ /* 0x000fe200078e00ff */
[----:B----4-:R0:W-:Y:S01]  /*1ae30*/  STL [R1+0x5260], R9 ;  /* 0x0052600901007387 */ /* 0x0101e20000100800 */
[----:B------:R-:W-:-:S03]  /*1ae40*/  ISETP.GE.AND P6, PT, R8, RZ, PT ;  /* 0x000000ff0800720c */ /* 0x000fc60003fc6270 */
[----:B0-----:R-:W2:Y:S04]  /*1ae50*/  LDL.LU R9, [R1+0x814] ;  /* 0x0008140001097983 */ /* 0x001ea80000300800 */
[----:B------:R0:W-:Y:S04]  /*1ae60*/  STL [R1+0x3a8], R6 ;  /* 0x0003a80601007387 */ /* 0x0001e80000100800 */
[----:B------:R1:W-:Y:S01]  /*1ae70*/  STL [R1+0x5258], R0 ;  /* 0x0052580001007387 */ /* 0x0003e20000100800 */
[----:B0-----:R-:W-:-:S03]  /*1ae80*/  IMAD.HI.U32 R6, R0, R15, RZ ;  /* 0x0000000f00067227 */ /* 0x001fc600078e00ff */
[----:B-1----:R-:W3:Y:S04]  /*1ae90*/  LDL.LU R0, [R1+0x818] ;  /* 0x0008180001007983 */ /* 0x002ee80000300800 */
[----:B------:R0:W-:Y:S04]  /*1aea0*/  STL [R1+0x3a0], R12 ;  /* 0x0003a00c01007387 */ /* 0x0001e80000100800 */
[----:B0-----:R-:W4:Y:S04]  /*1aeb0*/  LDL.LU R12, [R1+0x5268] ;  /* 0x00526800010c7983 */ /* 0x001f280000300800 */
[----:B------:R-:W2:Y:S01]  /*1aec0*/  LDL.LU R8, [R1+0x5264] ;  /* 0x0052640001087983 */ /* 0x000ea20000300800 */
[----:B------:R-:W-:-:S02]  /*1aed0*/  ISETP.GT.U32.AND P2, PT, R2, R10, PT ;  /* 0x0000000a0200720c */ /* 0x000fc40003f44070 */
[----:B------:R-:W-:Y:S01]  /*1aee0*/  ISETP.GT.U32.AND P0, PT, R2, R13, PT ;  /* 0x0000000d0200720c */ /* 0x000fe20003f04070 */
[----:B------:R-:W-:-:S04]  /*1aef0*/  IMAD.MOV R7, RZ, RZ, -R7 ;  /* 0x000000ffff077224 */ /* 0x000fc800078e0a07 */
[----:B------:R-:W-:-:S06]  /*1af00*/  IMAD R7, R2, R7, R14 ;  /* 0x0000000702077224 */ /* 0x000fcc00078e020e */
[--C-:B------:R-:W-:Y:S02]  /*1af10*/  @!P2 IMAD.IADD R10, R10, 0x1, -R2.reuse ;  /* 0x000000010a0aa824 */ /* 0x100fe400078e0a02 */
[--C-:B------:R-:W-:Y:S02]  /*1af20*/  @!P0 IMAD.IADD R13, R13, 0x1, -R2.reuse ;  /* 0x000000010d0d8824 */ /* 0x100fe400078e0a02 */
[----:B--2---:R-:W-:Y:S01]  /*1af30*/  @!P5 IMAD.IADD R8, R8, 0x1, -R2 ;  /* 0x000000010808d824 */ /* 0x004fe200078e0a02 */
[----:B------:R-:W-:Y:S02]  /*1af40*/  ISETP.GE.AND P5, PT, R9, RZ, PT ;  /* 0x000000ff0900720c */ /* 0x000fe40003fa6270 */
[----:B------:R-:W2:Y:S01]  /*1af50*/  LDL.LU R9, [R1+0x5260] ;  /* 0x0052600001097983 */ /* 0x000ea20000300800 */
[----:B---3--:R-:W-:Y:S01]  /*1af60*/  ISETP.GE.AND P0, PT, R0, RZ, PT ;  /* 0x000000ff0000720c */ /* 0x008fe20003f06270 */
[----:B------:R-:W-:Y:S02]  /*1af70*/  IMAD.MOV.U32 R0, RZ, RZ, R10 ;  /* 0x000000ffff007224 */ /* 0x000fe400078e000a */
[----:B------:R0:W-:Y:S04]  /*1af80*/  STL [R1+0x525c], R25 ;  /* 0x00525c1901007387 */ /* 0x0001e80000100800 */
[----:B------:R-:W3:Y:S04]  /*1af90*/  LDL.LU R10, [R1+0x830] ;  /* 0x00083000010a7983 */ /* 0x000ee80000300800 */
[----:B------:R-:W5:Y:S01]  /*1afa0*/  LDL.LU R14, [R1+0x834] ;  /* 0x00083400010e7983 */ /* 0x000f620000300800 */
[----:B----4-:R-:W-:-:S02]  /*1afb0*/  ISETP.GT.U32.AND P4, PT, R2, R12, PT ;  /* 0x0000000c0200720c */ /* 0x010fc40003f84070 */
[C---:B------:R-:W-:Y:S01]  /*1afc0*/  ISETP.GT.U32.AND P2, PT, R2.reuse, R4, PT ;  /* 0x000000040200720c */ /* 0x040fe20003f44070 */
[----:B0-----:R-:W-:Y:S02]  /*1afd0*/  IMAD.MOV.U32 R25, RZ, RZ, R3 ;  /* 0x000000ffff197224 */ /* 0x001fe400078e0003 */
[----:B------:R-:W-:Y:S02]  /*1afe0*/  IMAD.MOV R6, RZ, RZ, -R6 ;  /* 0x000000ffff067224 */ /* 0x000fe400078e0a06 */
[----:B------:R-:W-:Y:S02]  /*1aff0*/  @!P1 IMAD.MOV R0, RZ, RZ, -R0 ;  /* 0x000000ffff009224 */ /* 0x000fe400078e0a00 */
[----:B------:R-:W-:Y:S02]  /*1b000*/  @!P3 IMAD.MOV R25, RZ, RZ, -R25 ;  /* 0x000000ffff19b224 */ /* 0x000fe400078e0a19 */
[----:B------:R-:W-:Y:S02]  /*1b010*/  IMAD R6, R2, R6, R15 ;  /* 0x0000000602067224 */ /* 0x000fe400078e020f */
[----:B------:R-:W-:-:S02]  /*1b020*/  IMAD.MOV.U32 R15, RZ, RZ, R11 ;  /* 0x000000ffff0f7224 */ /* 0x000fc400078e000b */
[----:B------:R-:W4:Y:S01]  /*1b030*/  LDL.LU R11, [R1+0x850] ;  /* 0x00085000010b7983 */ /* 0x000f220000300800 */
[----:B------:R-:W-:-:S03]  /*1b040*/  @!P4 IMAD.IADD R12, R12, 0x1, -R2 ;  /* 0x000000010c0cc824 */ /* 0x000fc600078e0a02 */
[----:B------:R0:W-:Y:S01]  /*1b050*/  STL [R1+0x39c], R0 ;  /* 0x00039c0001007387 */ /* 0x0001e20000100800 */
[----:B------:R-:W-:-:S03]  /*1b060*/  @!P2 IMAD.IADD R4, R4, 0x1, -R2 ;  /* 0x000000010404a824 */ /* 0x000fc600078e0a02 */
[----:B------:R1:W-:Y:S01]  /*1b070*/  STL [R1+0x398], R25 ;  /* 0x0003981901007387 */ /* 0x0003e20000100800 */
[C---:B------:R-:W-:Y:S01]  /*1b080*/  ISETP.GT.U32.AND P4, PT, R2.reuse, R13, PT ;  /* 0x0000000d0200720c */ /* 0x040fe20003f84070 */
[----:B0-----:R-:W-:Y:S02]  /*1b090*/  IMAD.MOV.U32 R0, RZ, RZ, R8 ;  /* 0x000000ffff007224 */ /* 0x001fe400078e0008 */
[----:B-1----:R-:W4:Y:S01]  /*1b0a0*/  LDL.LU R25, [R1+0x525c] ;  /* 0x00525c0001197983 */ /* 0x002f220000300800 */
[C---:B------:R-:W-:Y:S02]  /*1b0b0*/  ISETP.GT.U32.AND P3, PT, R2.reuse, R7, PT ;  /* 0x000000070200720c */ /* 0x040fe40003f64070 */
[C---:B------:R-:W-:Y:S02]  /*1b0c0*/  ISETP.GT.U32.AND P2, PT, R2.reuse, R12, PT ;  /* 0x0000000c0200720c */ /* 0x040fe40003f44070 */
[----:B------:R-:W-:Y:S01]  /*1b0d0*/  ISETP.GT.U32.AND P1, PT, R2, R4, PT ;  /* 0x000000040200720c */ /* 0x000fe20003f24070 */
[----:B------:R-:W-:-:S04]  /*1b0e0*/  @!P6 IMAD.MOV R0, RZ, RZ, -R0 ;  /* 0x000000ffff00e224 */ /* 0x000fc800078e0a00 */
[----:B------:R-:W-:-:S04]  /*1b0f0*/  @!P4 IMAD.IADD R13, R13, 0x1, -R2 ;  /* 0x000000010d0dc824 */ /* 0x000fc800078e0a02 */
[--C-:B------:R-:W-:Y:S02]  /*1b100*/  @!P3 IMAD.IADD R7, R7, 0x1, -R2.reuse ;  /* 0x000000010707b824 */ /* 0x100fe400078e0a02 */
[--C-:B------:R-:W-:Y:S02]  /*1b110*/  @!P2 IMAD.IADD R12, R12, 0x1, -R2.reuse ;  /* 0x000000010c0ca824 */ /* 0x100fe400078e0a02 */
[----:B------:R-:W-:Y:S01]  /*1b120*/  @!P1 IMAD.IADD R4, R4, 0x1, -R2 ;  /* 0x0000000104049824 */ /* 0x000fe200078e0a02 */
[----:B--2---:R-:W-:-:S05]  /*1b130*/  IABS R3, R9 ;  /* 0x0000000900037213 */ /* 0x004fca0000000000 */
[----:B------:R-:W-:Y:S02]  /*1b140*/  IMAD.MOV.U32 R8, RZ, RZ, R3 ;  /* 0x000000ffff087224 */ /* 0x000fe400078e0003 */
[----:B------:R-:W2:Y:S01]  /*1b150*/  LDL.LU R3, [R1+0x82c] ;  /* 0x00082c0001037983 */ /* 0x000ea20000300800 */
[----:B------:R-:W-:Y:S01]  /*1b160*/  ISETP.GE.AND P3, PT, R9, RZ, PT ;  /* 0x000000ff0900720c */ /* 0x000fe20003f66270 */
[----:B------:R-:W-:Y:S01]  /*1b170*/  IMAD.MOV.U32 R9, RZ, RZ, R13 ;  /* 0x000000ffff097224 */ /* 0x000fe200078e000d */
[----:B---3--:R-:W-:Y:S01]  /*1b180*/  ISETP.GE.AND P2, PT, R10, RZ, PT ;  /* 0x000000ff0a00720c */ /* 0x008fe20003f46270 */
[----:B------:R0:W-:Y:S01]  /*1b190*/  STL [R1+0x394], R0 ;  /* 0x0003940001007387 */ /* 0x0001e20000100800 */
[----:B-----5:R-:W-:Y:S01]  /*1b1a0*/  ISETP.GE.AND P1, PT, R14, RZ, PT ;  /* 0x000000ff0e00720c */ /* 0x020fe20003f26270 */
[----:B------:R-:W-:Y:S01]  /*1b1b0*/  IMAD.MOV.U32 R13, RZ, RZ, R15 ;  /* 0x000000ffff0d7224 */ /* 0x000fe200078e000f */
[----:B------:R-:W-:Y:S01]  /*1b1c0*/  IABS R10, R15 ;  /* 0x0000000f000a7213 */ /* 0x000fe20000000000 */
[----:B0-----:R-:W3:Y:S04]  /*1b1d0*/  LDL.LU R0, [R1+0x5258] ;  /* 0x0052580001007983 */ /* 0x001ee80000300800 */
[----:B------:R-:W5:Y:S04]  /*1b1e0*/  LDL.LU R14, [R1+0x868] ;  /* 0x00086800010e7983 */ /* 0x000f680000300800 */
[----:B------:R-:W3:Y:S01]  /*1b1f0*/  LDL.LU R15, [R1+0x8b8] ;  /* 0x0008b800010f7983 */ /* 0x000ee20000300800 */
[----:B------:R-:W-:Y:S01]  /*1b200*/  ISETP.GT.U32.AND P4, PT, R2, R6, PT ;  /* 0x000000060200720c */ /* 0x000fe20003f84070 */
[----:B------:R-:W-:-:S12]  /*1b210*/  @!P5 IMAD.MOV R9, RZ, RZ, -R9 ;  /* 0x000000ffff09d224 */ /* 0x000fd800078e0a09 */
[----:B------:R-:W-:Y:S01]  /*1b220*/  @!P4 IMAD.IADD R6, R6, 0x1, -R2 ;  /* 0x000000010606c824 */ /* 0x000fe200078e0a02 */
[----:B------:R-:W-:Y:S01]  /*1b230*/  ISETP.GT.U32.AND P4, PT, R2, R7, PT ;  /* 0x000000070200720c */ /* 0x000fe20003f84070 */
[----:B------:R-:W-:Y:S01]  /*1b240*/  @!P0 IMAD.MOV R12, RZ, RZ, -R12 ;  /* 0x000000ffff0c8224 */ /* 0x000fe200078e0a0c */
[----:B------:R4:W-:Y:S04]  /*1b250*/  STL [R1+0x38c], R9 ;  /* 0x00038c0901007387 */ /* 0x0009e80000100800 */
[----:B------:R-:W-:Y:S07]  /*1b260*/  STL [R1+0x268], R12 ;  /* 0x0002680c01007387 */ /* 0x000fee0000100800 */
[----:B------:R-:W-:Y:S01]  /*1b270*/  @!P4 IMAD.IADD R7, R7, 0x1, -R2 ;  /* 0x000000010707c824 */ /* 0x000fe200078e0a02 */
[----:B----4-:R-:W-:-:S03]  /*1b280*/  IABS R9, R11 ;  /* 0x0000000b00097213 */ /* 0x010fc60000000000 */
[----:B------:R-:W-:Y:S01]  /*1b290*/  @!P2 IMAD.MOV R7, RZ, RZ, -R7 ;  /* 0x000000ffff07a224 */ /* 0x000fe200078e0a07 */
[----:B--2---:R-:W-:-:S13]  /*1b2a0*/  ISETP.GE.AND P6, PT, R3, RZ, PT ;  /* 0x000000ff0300720c */ /* 0x004fda0003fc6270 */
[----:B------:R-:W-:Y:S01]  /*1b2b0*/  @!P6 IMAD.MOV R4, RZ, RZ, -R4 ;  /* 0x000000ffff04e224 */ /* 0x000fe200078e0a04 */
[----:B------:R-:W-:-:S04]  /*1b2c0*/  ISETP.GE.AND P6, PT, R13, RZ, PT ;  /* 0x000000ff0d00720c */ /* 0x000fc80003fc6270 */
[----:B------:R0:W-:Y:S04]  /*1b2d0*/  STL [R1+0x264], R4 ;  /* 0x0002640401007387 */ /* 0x0001e80000100800 */
[----:B------:R-:W2:Y:S01]  /*1b2e0*/  LDL.LU R13, [R1+0x87c] ;  /* 0x00087c00010d7983 */ /* 0x000ea20000300800 */
[----:B---3--:R-:W-:-:S03]  /*1b2f0*/  ISETP.GE.AND P2, PT, R15, RZ, PT ;  /* 0x000000ff0f00720c */ /* 0x008fc60003f46270 */
[----:B------:R-:W-:Y:S01]  /*1b300*/  STL [R1+0x384], R7 ;  /* 0x0003840701007387 */ /* 0x000fe20000100800 */
[----:B0-----:R-:W-:Y:S01]  /*1b310*/  IMAD.MOV.U32 R4, RZ, RZ, R9 ;  /* 0x000000ffff047224 */ /* 0x001fe200078e0009 */
[----:B------:R-:W-:Y:S02]  /*1b320*/  IABS R9, R15 ;  /* 0x0000000f00097213 */ /* 0x000fe40000000000 */
[----:B------:R-:W3:Y:S01]  /*1b330*/  LDL.LU R15, [R1+0x880] ;  /* 0x00088000010f7983 */ /* 0x000ee20000300800 */
[----:B------:R-:W-:-:S04]  /*1b340*/  IMAD.HI.U32 R3, R0, R8, RZ ;  /* 0x0000000800037227 */ /* 0x000fc800078e00ff */
[----:B------:R-:W-:Y:S01]  /*1b350*/  IMAD.MOV R3, RZ, RZ, -R3 ;  /* 0x000000ffff037224 */ /* 0x000fe200078e0a03 */
[----:B------:R-:W-:-:S03]  /*1b360*/  ISETP.GT.U32.AND P5, PT, R2, R6, PT ;  /* 0x000000060200720c */ /* 0x000fc60003fa4070 */
[----:B------:R-:W-:Y:S02]  /*1b370*/  IMAD R8, R2, R3, R8 ;  /* 0x0000000302087224 */ /* 0x000fe400078e0208 */
[----:B------:R-:W-:-:S03]  /*1b380*/  IMAD.HI.U32 R3, R0, R10, RZ ;  /* 0x0000000a00037227 */ /* 0x000fc600078e00ff */
[----:B------:R-:W-:Y:S01]  /*1b390*/  ISETP.GT.U32.AND P0, PT, R2, R8, PT ;  /* 0x000000080200720c */ /* 0x000fe20003f04070 */
[----:B------:R-:W-:-:S04]  /*1b3a0*/  IMAD.MOV R3, RZ, RZ, -R3 ;  /* 0x000000ffff037224 */ /* 0x000fc800078e0a03 */
[----:B------:R-:W-:Y:S02]  /*1b3b0*/  IMAD R10, R2, R3, R10 ;  /* 0x00000003020a7224 */ /* 0x000fe400078e020a */
[----:B------:R-:W-:-:S03]  /*1b3c0*/  @!P5 IMAD.IADD R6, R6, 0x1, -R2 ;  /* 0x000000010606d824 */ /* 0x000fc600078e0a02 */
[----:B------:R-:W-:-:S03]  /*1b3d0*/  ISETP.GT.U32.AND P5, PT, R2, R10, PT ;  /* 0x0000000a0200720c */ /* 0x000fc60003fa4070 */
[----:B------:R-:W-:Y:S01]  /*1b3e0*/  @!P0 IMAD.IADD R8, R8, 0x1, -R2 ;  /* 0x0000000108088824 */ /* 0x000fe200078e0a02 */
[----:B---3--:R0:W-:Y:S04]  /*1b3f0*/  STL [R1+0x5250], R15 ;  /* 0x0052500f01007387 */ /* 0x0081e80000100800 */
[----:B0-----:R-:W3:Y:S01]  /*1b400*/  LDL.LU R15, [R1+0x870] ;  /* 0x00087000010f7983 */ /* 0x001ee20000300800 */
[----:B------:R-:W-:-:S04]  /*1b410*/  ISETP.GT.U32.AND P0, PT, R2, R8, PT ;  /* 0x000000080200720c */ /* 0x000fc80003f04070 */
[----:B------:R-:W-:Y:S02]  /*1b420*/  @!P5 IMAD.IADD R10, R10, 0x1, -R2 ;  /* 0x000000010a0ad824 */ /* 0x000fe400078e0a02 */
[----:B------:R-:W-:-:S03]  /*1b430*/  IMAD.MOV.U32 R7, RZ, RZ, R6 ;  /* 0x000000ffff077224 */ /* 0x000fc600078e0006 */
[----:B------:R-:W-:Y:S01]  /*1b440*/  ISETP.GT.U32.AND P5, PT, R2, R10, PT ;  /* 0x0000000a0200720c */ /* 0x000fe20003fa4070 */
[----:B------:R-:W-:Y:S02]  /*1b450*/  @!P1 IMAD.MOV R7, RZ, RZ, -R7 ;  /* 0x000000ffff079224 */ /* 0x000fe400078e0a07 */
[----:B------:R-:W-:-:S04]  /*1b460*/  IMAD.HI.U32 R12, R0, R9, RZ ;  /* 0x00000009000c7227 */ /* 0x000fc800078e00ff */
[----:B------:R-:W-:Y:S01]  /*1b470*/  @!P0 IMAD.IADD R8, R8, 0x1, -R2 ;  /* 0x0000000108088824 */ /* 0x000fe200078e0a02 */
[----:B------:R-:W-:Y:S01]  /*1b480*/  STL [R1+0x380], R7 ;  /* 0x0003800701007387 */ /* 0x000fe20000100800 */
[----:B------:R-:W-:-:S03]  /*1b490*/  IMAD.HI.U32 R3, R0, R4, RZ ;  /* 0x0000000400037227 */ /* 0x000fc600078e00ff */
[----:B------:R0:W-:Y:S01]  /*1b4a0*/  STL [R1+0x5254], R5 ;  /* 0x0052540501007387 */ /* 0x0001e20000100800 */
[----:B------:R-:W-:Y:S01]  /*1b4b0*/  IMAD.MOV R12, RZ, RZ, -R12 ;  /* 0x000000ffff0c7224 */ /* 0x000fe200078e0a0c */
[----:B------:R-:W-:Y:S01]  /*1b4c0*/  ISETP.GE.AND P4, PT, R11, RZ, PT ;  /* 0x000000ff0b00720c */ /* 0x000fe20003f86270 */
[----:B------:R-:W-:Y:S01]  /*1b4d0*/  IMAD.MOV R3, RZ, RZ, -R3 ;  /* 0x000000ffff037224 */ /* 0x000fe200078e0a03 */
[----:B-----5:R-:W-:Y:S01]  /*1b4e0*/  IABS R11, R14 ;  /* 0x0000000e000b7213 */ /* 0x020fe20000000000 */
[----:B------:R-:W-:Y:S02]  /*1b4f0*/  @!P5 IMAD.IADD R10, R10, 0x1, -R2 ;  /* 0x000000010a0ad824 */ /* 0x000fe400078e0a02 */
[----:B0-----:R-:W-:Y:S01]  /*1b500*/  IMAD.MOV.U32 R5, RZ, RZ, R8 ;  /* 0x000000ffff057224 */ /* 0x001fe200078e0008 */
[----:B------:R-:W-:Y:S01]  /*1b510*/  ISETP.GE.AND P0, PT, R14, RZ, PT ;  /* 0x000000ff0e00720c */ /* 0x000fe20003f06270 */
[----:B------:R-:W-:Y:S01]  /*1b520*/  IMAD R9, R2, R12, R9 ;  /* 0x0000000c02097224 */ /* 0x000fe200078e0209 */
[----:B------:R-:W4:Y:S01]  /*1b530*/  LDL.LU R14, [R1+0x884] ;  /* 0x00088400010e7983 */ /* 0x000f220000300800 */
[----:B------:R-:W-:-:S02]  /*1b540*/  @!P3 IMAD.MOV R5, RZ, RZ, -R5 ;  /* 0x000000ffff05b224 */ /* 0x000fc400078e0a05 */
[----:B------:R-:W-:Y:S01]  /*1b550*/  IMAD R4, R2, R3, R4 ;  /* 0x0000000302047224 */ /* 0x000fe200078e0204 */
[----:B------:R-:W5:Y:S01]  /*1b560*/  LDL.LU R12, [R1+0x88c] ;  /* 0x00088c00010c7983 */ /* 0x000f620000300800 */
[----:B------:R-:W-:-:S03]  /*1b570*/  @!P6 IMAD.MOV R10, RZ, RZ, -R10 ;  /* 0x000000ffff0ae224 */ /* 0x000fc600078e0a0a */
[----:B------:R0:W-:Y:S04]  /*1b580*/  STL [R1+0x34c], R5 ;  /* 0x00034c0501007387 */ /* 0x0001e80000100800 */
[----:B0-----:R-:W4:Y:S01]  /*1b590*/  LDL.LU R5, [R1+0x5254] ;  /* 0x0052540001057983 */ /* 0x001f220000300800 */
[----:B---3--:R-:W-:Y:S02]  /*1b5a0*/  IABS R3, R15 ;  /* 0x0000000f00037213 */ /* 0x008fe40000000000 */
[----:B------:R-:W-:Y:S02]  /*1b5b0*/  ISETP.GE.AND P6, PT, R15, RZ, PT ;  /* 0x000000ff0f00720c */ /* 0x000fe40003fc6270 */
[----:B------:R-:W3:Y:S01]  /*1b5c0*/  LDL.LU R15, [R1+0x5250] ;  /* 0x00525000010f7983 */ /* 0x000ee20000300800 */
[----:B------:R-:W-:-:S02]  /*1b5d0*/  ISETP.GT.U32.AND P1, PT, R2, R4, PT ;  /* 0x000000040200720c */ /* 0x000fc40003f24070 */
[----:B------:R-:W-:Y:S01]  /*1b5e0*/  ISETP.GT.U32.AND P5, PT, R2, R9, PT ;  /* 0x000000090200720c */ /* 0x000fe20003fa4070 */
[----:B------:R-:W-:-:S10]  /*1b5f0*/  IMAD.HI.U32 R6, R0, R11, RZ ;  /* 0x0000000b00067227 */ /* 0x000fd400078e00ff */
[----:B------:R-:W-:Y:S02]  /*1b600*/  @!P1 IMAD.IADD R4, R4, 0x1, -R2 ;  /* 0x0000000104049824 */ /* 0x000fe400078e0a02 */
[----:B------:R-:W-:-:S03]  /*1b610*/  IMAD.MOV R6, RZ, RZ, -R6 ;  /* 0x000000ffff067224 */ /* 0x000fc600078e0a06 */
[C---:B------:R-:W-:Y:S01]  /*1b620*/  ISETP.GT.U32.AND P1, PT, R2.reuse, R4, PT ;  /* 0x000000040200720c */ /* 0x040fe20003f24070 */
[----:B------:R-:W-:Y:S02]  /*1b630*/  @!P5 IMAD.IADD R9, R9, 0x1, -R2 ;  /* 0x000000010909d824 */ /* 0x000fe400078e0a02 */
[----:B------:R-:W-:Y:S02]  /*1b640*/  IMAD R11, R2, R6, R11 ;  /* 0x00000006020b7224 */ /* 0x000fe400078e020b */
[----:B------:R-:W-:Y:S01]  /*1b650*/  IMAD.HI.U32 R6, R0, R3, RZ ;  /* 0x0000000300067227 */ /* 0x000fe200078e00ff */
[----:B------:R-:W-:-:S03]  /*1b660*/  ISETP.GT.U32.AND P5, PT, R2, R9, PT ;  /* 0x000000090200720c */ /* 0x000fc60003fa4070 */
[----:B------:R-:W-:Y:S01]  /*1b670*/  IMAD.MOV R6, RZ, RZ, -R6 ;  /* 0x000000ffff067224 */ /* 0x000fe200078e0a06 */
[----:B------:R-:W-:Y:S03]  /*1b680*/  STL [R1+0x364], R10 ;  /* 0x0003640a01007387 */ /* 0x000fe60000100800 */
[----:B------:R-:W-:Y:S02]  /*1b690*/  @!P1 IMAD.IADD R4, R4, 0x1, -R2 ;  /* 0x0000000104049824 */ /* 0x000fe400078e0a02 */
[----:B------:R-:W-:-:S04]  /*1b6a0*/  IMAD R3, R2, R6, R3 ;  /* 0x0000000602037224 */ /* 0x000fc800078e0203 */
[----:B------:R-:W-:Y:S01]  /*1b6b0*/  @!P5 IMAD.IADD R9, R9, 0x1, -R2 ;  /* 0x000000010909d824 */ /* 0x000fe200078e0a02 */
[----:B--2---:R-:W-:Y:S02]  /*1b6c0*/  IABS R7, R13 ;  /* 0x0000000d00077213 */ /* 0x004fe40000000000 */
[----:B------:R-:W-:Y:S02]  /*1b6d0*/  ISETP.GE.AND P5, PT, R13, RZ, PT ;  /* 0x000000ff0d00720c */ /* 0x000fe40003fa6270 */
[----:B---3--:R-:W-:Y:S01]  /*1b6e0*/  IABS R6, R15 ;  /* 0x0000000f00067213 */ /* 0x008fe20000000000 */
[----:B------:R0:W-:Y:S02]  /*1b6f0*/  STL [R1+0x524c], R15 ;  /* 0x00524c0f01007387 */ /* 0x0001e40000100800 */
[----:B0-----:R-:W-:-:S04]  /*1b700*/  IMAD.MOV.U32 R15, RZ, RZ, R4 ;  /* 0x000000ffff0f7224 */ /* 0x001fc800078e0004 */
[----:B------:R-:W-:-:S05]  /*1b710*/  @!P4 IMAD.MOV R15, RZ, RZ, -R15 ;  /* 0x000000ffff0fc224 */ /* 0x000fca00078e0a0f */
[----:B------:R0:W-:Y:S04]  /*1b720*/  STL [R1+0x37c], R15 ;  /* 0x00037c0f01007387 */ /* 0x0001e80000100800 */
[----:B------:R-:W2:Y:S01]  /*1b730*/  LDL.LU R13, [R1+0x8a4] ;  /* 0x0008a400010d7983 */ /* 0x000ea20000300800 */
[----:B0-----:R-:W-:-:S04]  /*1b740*/  IMAD.MOV.U32 R15, RZ, RZ, R9 ;  /* 0x000000ffff0f7224 */ /* 0x001fc800078e0009 */
[----:B------:R-:W-:-:S05]  /*1b750*/  @!P2 IMAD.MOV R15, RZ, RZ, -R15 ;  /* 0x000000ffff0fa224 */ /* 0x000fca00078e0a0f */
[----:B------:R0:W-:Y:S04]  /*1b760*/  STL [R1+0x378], R15 ;  /* 0x0003780f01007387 */ /* 0x0001e80000100800 */
[----:B0-----:R-:W3:Y:S01]  /*1b770*/  LDL.LU R15, [R1+0x524c] ;  /* 0x00524c00010f7983 */ /* 0x001ee20000300800 */
[----:B------:R-:W-:-:S13]  /*1b780*/  ISETP.GT.U32.AND P3, PT, R2, R11, PT ;  /* 0x0000000b0200720c */ /* 0x000fda0003f64070 */
[----:B------:R-:W-:-:S05]  /*1b790*/  @!P3 IMAD.IADD R11, R11, 0x1, -R2 ;  /* 0x000000010b0bb824 */ /* 0x000fca00078e0a02 */
[----:B------:R-:W-:Y:S01]  /*1b7a0*/  ISETP.GT.U32.AND P3, PT, R2, R11, PT ;  /* 0x0000000b0200720c */ /* 0x000fe20003f64070 */
[----:B------:R-:W-:-:S04]  /*1b7b0*/  IMAD.HI.U32 R8, R0, R7, RZ ;  /* 0x0000000700087227 */ /* 0x000fc800078e00ff */
[----:B------:R-:W-:-:S04]  /*1b7c0*/  IMAD.MOV R8, RZ, RZ, -R8 ;  /* 0x000000ffff087224 */ /* 0x000fc800078e0a08 */
[----:B------:R-:W-:-:S04]  /*1b7d0*/  IMAD R7, R2, R8, R7 ;  /* 0x0000000802077224 */ /* 0x000fc800078e0207 */
[----:B------:R-:W-:Y:S02]  /*1b7e0*/  @!P3 IMAD.IADD R11, R11, 0x1, -R2 ;  /* 0x000000010b0bb824 */ /* 0x000fe400078e0a02 */
[----:B------:R-:W-:Y:S01]  /*1b7f0*/  IMAD.MOV.U32 R8, RZ, RZ, R6 ;  /* 0x000000ffff087224 */ /* 0x000fe200078e0006 */
[----:B----4-:R-:W-:Y:S01]  /*1b800*/  IABS R6, R14 ;  /* 0x0000000e00067213 */ /* 0x010fe20000000000 */
[----:B------:R-:W-:Y:S01]  /*1b810*/  @!P0 IMAD.MOV R11, RZ, RZ, -R11 ;  /* 0x000000ffff0b8224 */ /* 0x000fe200078e0a0b */
[----:B------:R-:W-:Y:S01]  /*1b820*/  ISETP.GE.AND P0, PT, R14, RZ, PT ;  /* 0x000000ff0e00720c */ /* 0x000fe20003f06270 */
[----:B------:R-:W-:Y:S01]  /*1b830*/  IMAD.HI.U32 R10, R0, R8, RZ ;  /* 0x00000008000a7227 */ /* 0x000fe200078e00ff */
[C---:B------:R-:W-:Y:S02]  /*1b840*/  ISETP.GT.U32.AND P1, PT, R2.reuse, R3, PT ;  /* 0x000000030200720c */ /* 0x040fe40003f24070 */
[----:B------:R-:W-:Y:S01]  /*1b850*/  ISETP.GT.U32.AND P4, PT, R2, R7, PT ;  /* 0x000000070200720c */ /* 0x000fe20003f84070 */
[----:B------:R-:W-:Y:S01]  /*1b860*/  IMAD.MOV R10, RZ, RZ, -R10 ;  /* 0x000000ffff0a7224 */ /* 0x000fe200078e0a0a */
[----:B---3--:R-:W-:-:S02]  /*1b870*/  ISETP.GE.AND P2, PT, R15, RZ, PT ;  /* 0x000000ff0f00720c */ /* 0x008fc40003f46270 */
[----:B------:R-:W3:Y:S04]  /*1b880*/  LDL.LU R15, [R1+0x8d0] ;  /* 0x0008d000010f7983 */ /* 0x000ee80000300800 */
[----:B------:R-:W4:Y:S01]  /*1b890*/  LDL.LU R14, [R1+0x8f8] ;  /* 0x0008f800010e7983 */ /* 0x000f220000300800 */
[----:B------:R-:W-:-:S05]  /*1b8a0*/  IMAD R8, R2, R10, R8 ;  /* 0x0000000a02087224 */ /* 0x000fca00078e0208 */
[----:B------:R-:W-:Y:S01]  /*1b8b0*/  ISETP.GT.U32.AND P3, PT, R2, R8, PT ;  /* 0x000000080200720c */ /* 0x000fe20003f64070 */
[--C-:B------:R-:W-:Y:S02]  /*1b8c0*/  @!P1 IMAD.IADD R3, R3, 0x1, -R2.reuse ;  /* 0x0000000103039824 */ /* 0x100fe400078e0a02 */
[----:B------:R-:W-:-:S03]  /*1b8d0*/  @!P4 IMAD.IADD R7, R7, 0x1, -R2 ;  /* 0x000000010707c824 */ /* 0x000fc600078e0a02 */
[C---:B------:R-:W-:Y:S02]  /*1b8e0*/  ISETP.GT.U32.AND P1, PT, R2.reuse, R3, PT ;  /* 0x000000030200720c */ /* 0x040fe40003f24070 */
[----:B------:R-:W-:Y:S01]  /*1b8f0*/  ISETP.GT.U32.AND P4, PT, R2, R7, PT ;  /* 0x000000070200720c */ /* 0x000fe20003f84070 */
[----:B------:R-:W-:-:S04]  /*1b900*/  IMAD.HI.U32 R10, R0, R6, RZ ;  /* 0x00000006000a7227 */ /* 0x000fc800078e00ff */
[----:B------:R-:W-:Y:S01]  /*1b910*/  @!P3 IMAD.IADD R8, R8, 0x1, -R2 ;  /* 0x000000010808b824 */ /* 0x000fe200078e0a02 */
[----:B-----5:R-:W-:Y:S01]  /*1b920*/  IABS R4, R12 ;  /* 0x0000000c00047213 */ /* 0x020fe20000000000 */
[----:B------:R-:W-:-:S03]  /*1b930*/  IMAD.MOV R10, RZ, RZ, -R10 ;  /* 0x000000ffff0a7224 */ /* 0x000fc600078e0a0a */
[----:B------:R-:W-:Y:S01]  /*1b940*/  ISETP.GT.U32.AND P3, PT, R2, R8, PT ;  /* 0x000000080200720c */ /* 0x000fe20003f64070 */
[--C-:B------:R-:W-:Y:S02]  /*1b950*/  @!P1 IMAD.IADD R3, R3, 0x1, -R2.reuse ;  /* 0x0000000103039824 */ /* 0x100fe400078e0a02 */
[----:B------:R-:W-:Y:S01]  /*1b960*/  @!P4 IMAD.IADD R7, R7, 0x1, -R2 ;  /* 0x000000010707c824 */ /* 0x000fe200078e0a02 */
[----:B------:R0:W-:Y:S01]  /*1b970*/  STL [R1+0x368], R11 ;  /* 0x0003680b01007387 */ /* 0x0001e20000100800 */
[----:B------:R-:W-:Y:S01]  /*1b980*/  IMAD.HI.U32 R9, R0, R4, RZ ;  /* 0x0000000400097227 */ /* 0x000fe200078e00ff */
[----:B------:R-:W-:Y:S02]  /*1b990*/  ISETP.GE.AND P1, PT, R12, RZ, PT ;  /* 0x000000ff0c00720c */ /* 0x000fe40003f26270 */
[----:B------:R-:W5:Y:S01]  /*1b9a0*/  LDL R12, [R1+0x8cc] ;  /* 0x0008cc00010c7983 */ /* 0x000f620000100800 */
[----:B------:R-:W-:Y:S02]  /*1b9b0*/  IMAD R6, R2, R10, R6 ;  /* 0x0000000a02067224 */ /* 0x000fe400078e0206 */
[----:B------:R-:W-:-:S02]  /*1b9c0*/  IMAD.MOV.U32 R10, RZ, RZ, R3 ;  /* 0x000000ffff0a7224 */ /* 0x000fc400078e0003 */
[----:B0-----:R-:W-:Y:S02]  /*1b9d0*/  IMAD.MOV.U32 R11, RZ, RZ, R7 ;  /* 0x000000ffff0b7224 */ /* 0x001fe400078e0007 */
[----:B------:R-:W-:Y:S02]  /*1b9e0*/  IMAD.MOV R9, RZ, RZ, -R9 ;  /* 0x000000ffff097224 */ /* 0x000fe400078e0a09 */
[----:B------:R-:W-:Y:S02]  /*1b9f0*/  @!P6 IMAD.MOV R10, RZ, RZ, -R10 ;  /* 0x000000ffff0ae224 */ /* 0x000fe400078e0a0a */
[----:B------:R-:W-:Y:S02]  /*1ba00*/  @!P5 IMAD.MOV R11, RZ, RZ, -R11 ;  /* 0x000000ffff0bd224 */ /* 0x000fe400078e0a0b */
[----:B------:R-:W-:Y:S01]  /*1ba10*/  @!P3 IMAD.IADD R8, R8, 0x1, -R2 ;  /* 0x000000010808b824 */ /* 0x000fe200078e0a02 */
[----:B--2---:R-:W-:Y:S01]  /*1ba20*/  ISETP.GE.AND P6, PT, R13, RZ, PT ;  /* 0x000000ff0d00720c */ /* 0x004fe20003fc6270 */
[----:B------:R-:W-:Y:S01]  /*1ba30*/  IMAD R4, R2, R9, R4 ;  /* 0x0000000902047224 */ /* 0x000fe200078e0204 */
[----:B------:R-:W-:Y:S01]  /*1ba40*/  IABS R9, R13 ;  /* 0x0000000d00097213 */ /* 0x000fe20000000000 */
[----:B------:R-:W-:Y:S04]  /*1ba50*/  STL [R1+0x370], R10 ;  /* 0x0003700a01007387 */ /* 0x000fe80000100800 */
[----:B------:R3:W-:Y:S01]  /*1ba60*/  STL [R1+0x374], R11 ;  /* 0x0003740b01007387 */ /* 0x0007e20000100800 */
[----:B----4-:R-:W-:-:S02]  /*1ba70*/  IABS R13, R14 ;  /* 0x0000000e000d7213 */ /* 0x010fc40000000000 */
[----:B------:R-:W-:Y:S01]  /*1ba80*/  ISETP.GE.AND P3, PT, R14, RZ, PT ;  /* 0x000000ff0e00720c */ /* 0x000fe20003f66270 */
[----:B------:R-:W-:Y:S01]  /*1ba90*/  IMAD.MOV.U32 R14, RZ, RZ, R8 ;  /* 0x000000ffff0e7224 */ /* 0x000fe200078e0008 */
[C---:B------:R-:W-:Y:S01]  /*1baa0*/  ISETP.GT.U32.AND P4, PT, R2.reuse, R6, PT ;  /* 0x000000060200720c */ /* 0x040fe20003f84070 */
[----:B------:R-:W2:Y:S01]  /*1bab0*/  LDL R8, [R1+0x8d8] ;  /* 0x0008d80001087983 */ /* 0x000ea20000100800 */
[----:B------:R-:W-:Y:S01]  /*1bac0*/  ISETP.GT.U32.AND P5, PT, R2, R4, PT ;  /* 0x000000040200720c */ /* 0x000fe20003fa4070 */
[----:B------:R-:W-:Y:S02]  /*1bad0*/  IMAD.MOV.U32 R3, RZ, RZ, R9 ;  /* 0x000000ffff037224 */ /* 0x000fe400078e0009 */
[----:B------:R-:W-:Y:S01]  /*1bae0*/  IMAD.HI.U32 R9, R0, R13, RZ ;  /* 0x0000000d00097227 */ /* 0x000fe200078e00ff */
[----:B---3--:R-:W-:Y:S01]  /*1baf0*/  IABS R11, R15 ;  /* 0x0000000f000b7213 */ /* 0x008fe20000000000 */
[----:B------:R-:W3:Y:S06]  /*1bb00*/  LDL R10, [R1+0x8d4] ;  /* 0x0008d400010a7983 */ /* 0x000eec0000100800 */
[----:B------:R-:W-:-:S02]  /*1bb10*/  @!P4 IMAD.IADD R6, R6, 0x1, -R2 ;  /* 0x000000010606c824 */ /* 0x000fc400078e0a02 */
[----:B------:R-:W-:-:S03]  /*1bb20*/  @!P5 IMAD.IADD R4, R4, 0x1, -R2 ;  /* 0x000000010404d824 */ /* 0x000fc600078e0a02 */
[----:B------:R-:W-:Y:S01]  /*1bb30*/  ISETP.GT.U32.AND P4, PT, R2, R6, PT ;  /* 0x000000060200720c */ /* 0x000fe20003f84070 */
[----:B------:R-:W-:Y:S01]  /*1bb40*/  IMAD.HI.U32 R7, R0, R3, RZ ;  /* 0x0000000300077227 */ /* 0x000fe200078e00ff */
[----:B------:R-:W-:-:S03]  /*1bb50*/  ISETP.GT.U32.AND P5, PT, R2, R4, PT ;  /* 0x000000040200720c */ /* 0x000fc60003fa4070 */
[----:B------:R-:W-:Y:S02]  /*1bb60*/  IMAD.MOV R9, RZ, RZ, -R9 ;  /* 0x000000ffff097224 */ /* 0x000fe400078e0a09 */
[----:B------:R-:W-:Y:S02]  /*1bb70*/  IMAD.MOV R7, RZ, RZ, -R7 ;  /* 0x000000ffff077224 */ /* 0x000fe400078e0a07 */
[C---:B------:R-:W-:Y:S01]  /*1bb80*/  IMAD R13, R2.reuse, R9, R13 ;  /* 0x00000009020d7224 */ /* 0x040fe200078e020d */
[----:B-----5:R-:W-:Y:S01]  /*1bb90*/  IABS R12, R12 ;  /* 0x0000000c000c7213 */ /* 0x020fe20000000000 */
[----:B------:R-:W-:Y:S02]  /*1bba0*/  IMAD R3, R2, R7, R3 ;  /* 0x0000000702037224 */ /* 0x000fe400078e0203 */
[----:B------:R-:W-:Y:S01]  /*1bbb0*/  @!P4 IMAD.IADD R6, R6, 0x1, -R2 ;  /* 0x000000010606c824 */ /* 0x000fe200078e0a02 */
[----:B------:R-:W-:Y:S01]  /*1bbc0*/  ISETP.GT.U32.AND P4, PT, R2, R13, PT ;  /* 0x0000000d0200720c */ /* 0x000fe20003f84070 */
[----:B------:R-:W-:-:S04]  /*1bbd0*/  IMAD.HI.U32 R7, R0, R12, RZ ;  /* 0x0000000c00077227 */ /* 0x000fc800078e00ff */
[----:B------:R-:W-:Y:S02]  /*1bbe0*/  @!P2 IMAD.MOV R14, RZ, RZ, -R14 ;  /* 0x000000ffff0ea224 */ /* 0x000fe400078e0a0e */
[----:B------:R-:W-:Y:S02]  /*1bbf0*/  IMAD.MOV R7, RZ, RZ, -R7 ;  /* 0x000000ffff077224 */ /* 0x000fe400078e0a07 */
[----:B------:R-:W-:Y:S02]  /*1bc00*/  @!P5 IMAD.IADD R4, R4, 0x1, -R2 ;  /* 0x000000010404d824 */ /* 0x000fe400078e0a02 */
[----:B------:R-:W-:Y:S01]  /*1bc10*/  @!P0 IMAD.MOV R6, RZ, RZ, -R6 ;  /* 0x000000ffff068224 */ /* 0x000fe200078e0a06 */
[----:B------:R0:W-:Y:S01]  /*1bc20*/  STL [R1+0x36c], R14 ;  /* 0x00036c0e01007387 */ /* 0x0001e20000100800 */
[----:B------:R-:W-:Y:S02]  /*1bc30*/  @!P1 IMAD.MOV R4, RZ, RZ, -R4 ;  /* 0x000000ffff049224 */ /* 0x000fe400078e0a04 */
[----:B------:R-:W-:-:S02]  /*1bc40*/  IMAD R12, R2, R7, R12 ;  /* 0x00000007020c7224 */ /* 0x000fc400078e020c */
[----:B------:R-:W-:Y:S01]  /*1bc50*/  @!P4 IMAD.IADD R13, R13, 0x1, -R2 ;  /* 0x000000010d0dc824 */ /* 0x000fe200078e0a02 */
[----:B0-----:R-:W4:Y:S04]  /*1bc60*/  LDL.LU R14, [R1+0x8e0] ;  /* 0x0008e000010e7983 */ /* 0x001f280000300800 */
[----:B------:R-:W5:Y:S01]  /*1bc70*/  LDL.LU R7, [R1+0x8cc] ;  /* 0x0008cc0001077983 */ /* 0x000f620000300800 */
[----:B------:R-:W-:-:S03]  /*1bc80*/  ISETP.GE.AND P4, PT, R15, RZ, PT ;  /* 0x000000ff0f00720c */ /* 0x000fc60003f86270 */
[----:B------:R0:W-:Y:S04]  /*1bc90*/  STL [R1+0x360], R6 ;  /* 0x0003600601007387 */ /* 0x0001e80000100800 */
[----:B------:R-:W-:Y:S04]  /*1bca0*/  STL [R1+0x5248], R0 ;  /* 0x0052480001007387 */ /* 0x000fe80000100800 */
[----:B------:R-:W-:Y:S01]  /*1bcb0*/  STL [R1+0x35c], R4 ;  /* 0x00035c0401007387 */ /* 0x000fe20000100800 */
[----:B--2---:R-:W-:Y:S01]  /*1bcc0*/  IABS R9, R8 ;  /* 0x0000000800097213 */ /* 0x004fe20000000000 */
[----:B------:R-:W-:-:S04]  /*1bcd0*/  IMAD.HI.U32 R8, R0, R11, RZ ;  /* 0x0000000b00087227 */ /* 0x000fc800078e00ff */
[----:B------:R-:W-:-:S04]  /*1bce0*/  IMAD.MOV R8, RZ, RZ, -R8 ;  /* 0x000000ffff087224 */ /* 0x000fc800078e0a08 */
[----:B------:R-:W-:Y:S02]  /*1bcf0*/  IMAD R11, R2, R8, R11 ;  /* 0x00000008020b7224 */ /* 0x000fe400078e020b */
[----:B------:R-:W2:Y:S04]  /*1bd00*/  LDL.LU R8, [R1+0x8d4] ;  /* 0x0008d40001087983 */ /* 0x000ea80000300800 */
[----:B------:R-:W2:Y:S01]  /*1bd10*/  LDL.LU R15, [R1+0x910] ;  /* 0x00091000010f7983 */ /* 0x000ea20000300800 */
[----:B---3--:R-:W-:-:S05]  /*1bd20*/  IABS R10, R10 ;  /* 0x0000000a000a7213 */ /* 0x008fca0000000000 */
[----:B0-----:R-:W-:-:S04]  /*1bd30*/  IMAD.HI.U32 R6, R0, R10, RZ ;  /* 0x0000000a00067227 */ /* 0x001fc800078e00ff */
[----:B------:R-:W-:-:S04]  /*1bd40*/  IMAD.MOV R6, RZ, RZ, -R6 ;  /* 0x000000ffff067224 */ /* 0x000fc800078e0a06 */
[C---:B------:R-:W-:Y:S01]  /*1bd50*/  IMAD R10, R2.reuse, R6, R10 ;  /* 0x00000006020a7224 */ /* 0x040fe200078e020a */
[C---:B------:R-:W-:Y:S02]  /*1bd60*/  ISETP.GT.U32.AND P2, PT, R2.reuse, R3, PT ;  /* 0x000000030200720c */ /* 0x040fe40003f44070 */
[----:B------:R-:W-:-:S11]  /*1bd70*/  ISETP.GT.U32.AND P5, PT, R2, R12, PT ;  /* 0x0000000c0200720c */ /* 0x000fd60003fa4070 */
[--C-:B------:R-:W-:Y:S01]  /*1bd80*/  @!P2 IMAD.IADD R3, R3, 0x1, -R2.reuse ;  /* 0x000000010303a824 */ /* 0x100fe200078e0a02 */
[----:B--2---:R0:W-:Y:S04]  /*1bd90*/  STL [R1+0x5244], R15 ;  /* 0x0052440f01007387 */ /* 0x0041e80000100800 */
[----:B0-----:R-:W2:Y:S04]  /*1bda0*/  LDL R15, [R1+0x90c] ;  /* 0x00090c00010f7983 */ /* 0x001ea80000100800 */
[----:B------:R-:W3:Y:S01]  /*1bdb0*/  LDL.LU R6, [R1+0x8d8] ;  /* 0x0008d80001067983 */ /* 0x000ee20000300800 */
[----:B------:R-:W-:Y:S01]  /*1bdc0*/  ISETP.GT.U32.AND P2, PT, R2, R3, PT ;  /* 0x000000030200720c */ /* 0x000fe20003f44070 */
[----:B------:R-:W-:Y:S01]  /*1bdd0*/  @!P5 IMAD.IADD R12, R12, 0x1, -R2 ;  /* 0x000000010c0cd824 */ /* 0x000fe200078e0a02 */
[----:B------:R-:W-:-:S02]  /*1bde0*/  ISETP.GT.U32.AND P5, PT, R2, R13, PT ;  /* 0x0000000d0200720c */ /* 0x000fc40003fa4070 */
[----:B-----5:R-:W-:Y:S02]  /*1bdf0*/  ISETP.GE.AND P0, PT, R7, RZ, PT ;  /* 0x000000ff0700720c */ /* 0x020fe40003f06270 */
[----:B------:R-:W-:-:S07]  /*1be00*/  ISETP.GT.U32.AND P1, PT, R2, R12, PT ;  /* 0x0000000c0200720c */ /* 0x000fce0003f24070 */
[----:B------:R-:W-:Y:S01]  /*1be10*/  @!P2 IMAD.IADD R3, R3, 0x1, -R2 ;  /* 0x000000010303a824 */ /* 0x000fe200078e0a02 */
[----:B------:R-:W-:Y:S01]  /*1be20*/  ISETP.GT.U32.AND P2, PT, R2, R11, PT ;  /* 0x0000000b0200720c */ /* 0x000fe20003f44070 */
[----:B------:R-:W-:-:S04]  /*1be30*/  IMAD.HI.U32 R7, R0, R9, RZ ;  /* 0x0000000900077227 */ /* 0x000fc800078e00ff */
[----:B------:R-:W-:Y:S02]  /*1be40*/  IMAD.MOV.U32 R0, RZ, RZ, R3 ;  /* 0x000000ffff007224 */ /* 0x000fe400078e0003 */
[----:B------:R-:W-:Y:S01]  /*1be50*/  @!P5 IMAD.IADD R13, R13, 0x1, -R2 ;  /* 0x000000010d0dd824 */ /* 0x000fe200078e0a02 */
[----:B------:R-:W5:Y:S01]  /*1be60*/  LDL R3, [R1+0x8f4] ;  /* 0x0008f40001037983 */ /* 0x000f620000100800 */
[----:B------:R-:W-:-:S04]  /*1be70*/  @!P6 IMAD.MOV R0, RZ, RZ, -R0 ;  /* 0x000000ffff00e224 */ /* 0x000fc800078e0a00 */
[--C-:B------:R-:W-:Y:S01]  /*1be80*/  @!P2 IMAD.IADD R11, R11, 0x1, -R2.reuse ;  /* 0x000000010b0ba824 */ /* 0x100fe200078e0a02 */
[----:B------:R0:W-:Y:S01]  /*1be90*/  STL [R1+0x354], R0 ;  /* 0x0003540001007387 */ /* 0x0001e20000100800 */
[----:B------:R-:W-:-:S03]  /*1bea0*/  @!P1 IMAD.IADD R12, R12, 0x1, -R2 ;  /* 0x000000010c0c9824 */ /* 0x000fc600078e0a02 */
[----:B0-----:R-:W5:Y:S01]  /*1beb0*/  LDL.LU R0, [R1+0x5248] ;  /* 0x0052480001007983 */ /* 0x001f620000300800 */
[----:B---3--:R-:W-:Y:S02]  /*1bec0*/  ISETP.GE.AND P2, PT, R6, RZ, PT ;  /* 0x000000ff0600720c */ /* 0x008fe40003f46270 */
[----:B--2---:R-:W-:Y:S01]  /*1bed0*/  IABS R6, R15 ;  /* 0x0000000f00067213 */ /* 0x004fe20000000000 */
[----:B------:R-:W-:-:S04]  /*1bee0*/  IMAD.MOV.U32 R15, RZ, RZ, R13 ;  /* 0x000000ffff0f7224 */ /* 0x000fc800078e000d */
[----:B------:R-:W-:Y:S02]  /*1bef0*/  @!P3 IMAD.MOV R15, RZ, RZ, -R15 ;  /* 0x000000ffff0fb224 */ /* 0x000fe400078e0a0f */
[----:B------:R-:W-:Y:S02]  /*1bf00*/  IMAD.MOV.U32 R13, RZ, RZ, R12 ;  /* 0x000000ffff0d7224 */ /* 0x000fe400078e000c */
[----:B------:R-:W2:Y:S04]  /*1bf10*/  LDL R12, [R1+0x918] ;  /* 0x00091800010c7983 */ /* 0x000ea80000100800 */
[----:B------:R0:W-:Y:S04]  /*1bf20*/  STL [R1+0x33c], R15 ;  /* 0x00033c0f01007387 */ /* 0x0001e80000100800 */
[----:B0-----:R-:W3:Y:S01]  /*1bf30*/  LDL.LU R15, [R1+0x5244] ;  /* 0x00524400010f7983 */ /* 0x001ee20000300800 */
[----:B------:R-:W-:-:S04]  /*1bf40*/  IMAD.MOV R7, RZ, RZ, -R7 ;  /* 0x000000ffff077224 */ /* 0x000fc800078e0a07 */
[----:B------:R-:W-:Y:S01]  /*1bf50*/  IMAD R9, R2, R7, R9 ;  /* 0x0000000702097224 */ /* 0x000fe200078e0209 */
[----:B----4-:R-:W-:-:S04]  /*1bf60*/  IABS R4, R14 ;  /* 0x0000000e00047213 */ /* 0x010fc80000000000 */
[----:B------:R-:W-:Y:S02]  /*1bf70*/  ISETP.GT.U32.AND P5, PT, R2, R9, PT ;  /* 0x000000090200720c */ /* 0x000fe40003fa4070 */
[----:B-----5:R-:W-:Y:S01]  /*1bf80*/  IABS R7, R3 ;  /* 0x0000000300077213 */ /* 0x020fe20000000000 */
[----:B------:R-:W-:Y:S01]  /*1bf90*/  IMAD.MOV.U32 R3, RZ, RZ, R4 ;  /* 0x000000ffff037224 */ /* 0x000fe200078e0004 */
[----:B------:R-:W-:Y:S01]  /*1bfa0*/  ISETP.GE.AND P1, PT, R8, RZ, PT ;  /* 0x000000ff0800720c */ /* 0x000fe20003f26270 */
[----:B------:R-:W-:Y:S02]  /*1bfb0*/  @!P0 IMAD.MOV R13, RZ, RZ, -R13 ;  /* 0x000000ffff0d8224 */ /* 0x000fe400078e0a0d */
[----:B------:R-:W-:-:S03]  /*1bfc0*/  IMAD.HI.U32 R8, R0, R3, RZ ;  /* 0x0000000300087227 */ /* 0x000fc600078e00ff */
[----:B------:R0:W-:Y:S01]  /*1bfd0*/  STL [R1+0x348], R13 ;  /* 0x0003480d01007387 */ /* 0x0001e20000100800 */
[----:B------:R-:W-:Y:S02]  /*1bfe0*/  IMAD.MOV R8, RZ, RZ, -R8 ;  /* 0x000000ffff087224 */ /* 0x000fe400078e0a08 */
[----:B------:R-:W-:Y:S01]  /*1bff0*/  @!P5 IMAD.IADD R9, R9, 0x1, -R2 ;  /* 0x000000010909d824 */ /* 0x000fe200078e0a02 */
[----:B------:R-:W-:Y:S01]  /*1c000*/  ISETP.GE.AND P5, PT, R14, RZ, PT ;  /* 0x000000ff0e00720c */ /* 0x000fe20003fa6270 */
[C---:B------:R-:W-:Y:S01]  /*1c010*/  IMAD R3, R2.reuse, R8, R3 ;  /* 0x0000000802037224 */ /* 0x040fe200078e0203 */
[----:B0-----:R-:W4:Y:S04]  /*1c020*/  LDL.LU R13, [R1+0x8f4] ;  /* 0x0008f400010d7983 */ /* 0x001f280000300800 */
[----:B------:R-:W5:Y:S01]  /*1c030*/  LDL R14, [R1+0x91c] ;  /* 0x00091c00010e7983 */ /* 0x000f620000100800 */
[----:B------:R-:W-:-:S03]  /*1c040*/  ISETP.GT.U32.AND P6, PT, R2, R10, PT ;  /* 0x0000000a0200720c */ /* 0x000fc60003fc4070 */
[----:B---3--:R0:W-:Y:S01]  /*1c050*/  STL [R1+0x523c], R15 ;  /* 0x00523c0f01007387 */ /* 0x0081e20000100800 */
[----:B------:R-:W-:-:S03]  /*1c060*/  IABS R8, R15 ;  /* 0x0000000f00087213 */ /* 0x000fc60000000000 */
[----:B------:R1:W-:Y:S04]  /*1c070*/  STL [R1+0x5240], R22 ;  /* 0x0052401601007387 */ /* 0x0003e80000100800 */
[----:B0-----:R-:W3:Y:S02]  /*1c080*/  LDL.LU R15, [R1+0x90c] ;  /* 0x00090c00010f7983 */ /* 0x001ee40000300800 */
[----:B------:R-:W-:Y:S01]  /*1c090*/  @!P6 IMAD.IADD R10, R10, 0x1, -R2 ;  /* 0x000000010a0ae824 */ /* 0x000fe200078e0a02 */
[----:B------:R-:W-:Y:S01]  /*1c0a0*/  ISETP.GT.U32.AND P6, PT, R2, R11, PT ;  /* 0x0000000b0200720c */ /* 0x000fe20003fc4070 */
[----:B------:R-:W-:-:S03]  /*1c0b0*/  IMAD.HI.U32 R4, R0, R7, RZ ;  /* 0x0000000700047227 */ /* 0x000fc600078e00ff */
[----:B------:R-:W-:Y:S01]  /*1c0c0*/  ISETP.GT.U32.AND P3, PT, R2, R10, PT ;  /* 0x0000000a0200720c */ /* 0x000fe20003f64070 */
[----:B------:R-:W-:-:S04]  /*1c0d0*/  IMAD.MOV R4, RZ, RZ, -R4 ;  /* 0x000000ffff047224 */ /* 0x000fc800078e0a04 */
[----:B------:R-:W-:-:S04]  /*1c0e0*/  IMAD R7, R2, R4, R7 ;  /* 0x0000000402077224 */ /* 0x000fc800078e0207 */
[----:B------:R-:W-:-:S04]  /*1c0f0*/  @!P6 IMAD.IADD R11, R11, 0x1, -R2 ;  /* 0x000000010b0be824 */ /* 0x000fc800078e0a02 */
[----:B------:R-:W-:Y:S01]  /*1c100*/  @!P3 IMAD.IADD R10, R10, 0x1, -R2 ;  /* 0x000000010a0ab824 */ /* 0x000fe200078e0a02 */
[----:B------:R-:W-:Y:S01]  /*1c110*/  ISETP.GT.U32.AND P3, PT, R2, R7, PT ;  /* 0x000000070200720c */ /* 0x000fe20003f64070 */
[----:B-1----:R-:W-:Y:S02]  /*1c120*/  IMAD.MOV.U32 R22, RZ, RZ, R11 ;  /* 0x000000ffff167224 */ /* 0x002fe400078e000b */
[----:B------:R-:W4:Y:S02]  /*1c130*/  LDL R11, [R1+0x928] ;  /* 0x00092800010b7983 */ /* 0x000f240000100800 */
[----:B------:R-:W-:-:S05]  /*1c140*/  @!P4 IMAD.MOV R22, RZ, RZ, -R22 ;  /* 0x000000ffff16c224 */ /* 0x000fca00078e0a16 */
[----:B------:R0:W-:Y:S03]  /*1c150*/  STL [R1+0x344], R22 ;  /* 0x0003441601007387 */ /* 0x0001e60000100800 */
[----:B------:R-:W-:Y:S01]  /*1c160*/  @!P3 IMAD.IADD R7, R7, 0x1, -R2 ;  /* 0x000000010707b824 */ /* 0x000fe200078e0a02 */
[----:B0-----:R-:W4:Y:S01]  /*1c170*/  LDL.LU R22, [R1+0x5240] ;  /* 0x0052400001167983 */ /* 0x001f220000300800 */
[----:B---3--:R-:W-:-:S03]  /*1c180*/  ISETP.GE.AND P3, PT, R15, RZ, PT ;  /* 0x000000ff0f00720c */ /* 0x008fc60003f66270 */
[----:B------:R-:W3:Y:S01]  /*1c190*/  LDL.LU R15, [R1+0x523c] ;  /* 0x00523c00010f7983 */ /* 0x000ee20000300800 */
[----:B------:R-:W-:Y:S01]  /*1c1a0*/  ISETP.GT.U32.AND P0, PT, R2, R9, PT ;  /* 0x000000090200720c */ /* 0x000fe20003f04070 */
[----:B------:R-:W-:Y:S01]  /*1c1b0*/  IMAD.HI.U32 R4, R0, R6, RZ ;  /* 0x0000000600047227 */ /* 0x000fe200078e00ff */
[----:B------:R-:W-:-:S03]  /*1c1c0*/  ISETP.GT.U32.AND P6, PT, R2, R3, PT ;  /* 0x000000030200720c */ /* 0x000fc60003fc4070 */
[----:B------:R-:W-:Y:S01]  /*1c1d0*/  IMAD.MOV R4, RZ, RZ, -R4 ;  /* 0x000000ffff047224 */ /* 0x000fe200078e0a04 */
[----:B--2---:R-:W-:-:S03]  /*1c1e0*/  IABS R12, R12 ;  /* 0x0000000c000c7213 */ /* 0x004fc60000000000 */
[----:B------:R-:W-:Y:S01]  /*1c1f0*/  IMAD R6, R2, R4, R6 ;  /* 0x0000000402067224 */ /* 0x000fe200078e0206 */
[----:B-----5:R-:W-:Y:S01]  /*1c200*/  IABS R4, R14 ;  /* 0x0000000e00047213 */ /* 0x020fe20000000000 */
[----:B------:R-:W-:-:S04]  /*1c210*/  IMAD.HI.U32 R14, R0, R8, RZ ;  /* 0x00000008000e7227 */ /* 0x000fc800078e00ff */
[--C-:B------:R-:W-:Y:S01]  /*1c220*/  @!P0 IMAD.IADD R9, R9, 0x1, -R2.reuse ;  /* 0x0000000109098824 */ /* 0x100fe200078e0a02 */
[----:B----4-:R-:W-:Y:S01]  /*1c230*/  ISETP.GE.AND P0, PT, R13, RZ, PT ;  /* 0x000000ff0d00720c */ /* 0x010fe20003f06270 */
[----:B------:R-:W-:Y:S01]  /*1c240*/  @!P6 IMAD.IADD R3, R3, 0x1, -R2 ;  /* 0x000000010303e824 */ /* 0x000fe200078e0a02 */
[----:B------:R-:W-:Y:S01]  /*1c250*/  ISETP.GT.U32.AND P6, PT, R2, R6, PT ;  /* 0x000000060200720c */ /* 0x000fe20003fc4070 */
[----:B------:R-:W-:-:S04]  /*1c260*/  IMAD.HI.U32 R13, R0, R12, RZ ;  /* 0x0000000c000d7227 */ /* 0x000fc800078e00ff */
[----:B------:R-:W-:Y:S02]  /*1c270*/  IMAD.MOV R14, RZ, RZ, -R14 ;  /* 0x000000ffff0e7224 */ /* 0x000fe400078e0a0e */
[----:B------:R-:W-:Y:S02]  /*1c280*/  IMAD.MOV R13, RZ, RZ, -R13 ;  /* 0x000000ffff0d7224 */ /* 0x000fe400078e0a0d */
[C---:B------:R-:W-:Y:S02]  /*1c290*/  IMAD R8, R2.reuse, R14, R8 ;  /* 0x0000000e02087224 */ /* 0x040fe400078e0208 */
[----:B------:R-:W-:Y:S02]  /*1c2a0*/  IMAD.MOV.U32 R14, RZ, RZ, R4 ;  /* 0x000000ffff0e7224 */ /* 0x000fe400078e0004 */
[C---:B------:R-:W-:Y:S02]  /*1c2b0*/  IMAD R4, R2.reuse, R13, R12 ;  /* 0x0000000d02047224 */ /* 0x040fe400078e020c */
[----:B------:R-:W-:Y:S01]  /*1c2c0*/  IMAD.MOV.U32 R12, RZ, RZ, R10 ;  /* 0x000000ffff0c7224 */ /* 0x000fe200078e000a */
[----:B------:R-:W-:Y:S01]  /*1c2d0*/  ISETP.GT.U32.AND P4, PT, R2, R3, PT ;  /* 0x000000030200720c */ /* 0x000fe20003f84070 */
[----:B------:R-:W-:-:S02]  /*1c2e0*/  @!P6 IMAD.IADD R6, R6, 0x1, -R2 ;  /* 0x000000010606e824 */ /* 0x000fc400078e0a02 */
[----:B------:R-:W-:Y:S01]  /*1c2f0*/  @!P1 IMAD.MOV R12, RZ, RZ, -R12 ;  /* 0x000000ffff0c9224 */ /* 0x000fe200078e0a0c */
[----:B------:R-:W-:Y:S01]  /*1c300*/  STL [R1+0x5238], R4 ;  /* 0x0052380401007387 */ /* 0x000fe20000100800 */
[----:B------:R-:W-:Y:S01]  /*1c310*/  @!P2 IMAD.MOV R9, RZ, RZ, -R9 ;  /* 0x000000ffff09a224 */ /* 0x000fe200078e0a09 */
[----:B------:R-:W-:Y:S02]  /*1c320*/  ISETP.GT.U32.AND P1, PT, R2, R6, PT ;  /* 0x000000060200720c */ /* 0x000fe40003f24070 */
[----:B------:R0:W-:Y:S01]  /*1c330*/  STL [R1+0x5234], R6 ;  /* 0x0052340601007387 */ /* 0x0001e20000100800 */
[----:B------:R-:W-:-:S03]  /*1c340*/  IMAD.HI.U32 R10, R0, R14, RZ ;  /* 0x0000000e000a7227 */ /* 0x000fc600078e00ff */
[----:B------:R1:W-:Y:S01]  /*1c350*/  STL [R1+0x334], R12 ;  /* 0x0003340c01007387 */ /* 0x0003e20000100800 */
[----:B------:R-:W-:-:S03]  /*1c360*/  @!P4 IMAD.IADD R3, R3, 0x1, -R2 ;  /* 0x000000010303c824 */ /* 0x000fc600078e0a02 */
[----:B0-----:R-:W2:Y:S04]  /*1c370*/  LDL.LU R6, [R1+0x918] ;  /* 0x0009180001067983 */ /* 0x001ea80000300800 */
[----:B------:R-:W4:Y:S01]  /*1c380*/  LDL.LU R13, [R1+0x91c] ;  /* 0x00091c00010d7983 */ /* 0x000f220000300800 */
[----:B------:R-:W-:-:S03]  /*1c390*/  IMAD.MOV R10, RZ, RZ, -R10 ;  /* 0x000000ffff0a7224 */ /* 0x000fc600078e0a0a */
[----:B-1----:R-:W5:Y:S04]  /*1c3a0*/  LDL R12, [R1+0x938] ;  /* 0x00093800010c7983 */ /* 0x002f680000100800 */
[----:B------:R0:W-:Y:S01]  /*1c3b0*/  STL [R1+0x330], R9 ;  /* 0x0003300901007387 */ /* 0x0001e20000100800 */
[----:B------:R-:W-:Y:S02]  /*1c3c0*/  IMAD.MOV.U32 R4, RZ, RZ, R3 ;  /* 0x000000ffff047224 */ /* 0x000fe400078e0003 */
[----:B------:R-:W-:Y:S02]  /*1c3d0*/  IMAD R3, R2, R10, R14 ;  /* 0x0000000a02037224 */ /* 0x000fe400078e020e */
[----:B------:R-:W5:Y:S04]  /*1c3e0*/  LDL R10, [R1+0x94c] ;  /* 0x00094c00010a7983 */ /* 0x000f680000100800 */
[----:B------:R-:W5:Y:S01]  /*1c3f0*/  LDL R14, [R1+0x95c] ;  /* 0x00095c00010e7983 */ /* 0x000f620000100800 */
[----:B---3--:R-:W-:-:S03]  /*1c400*/  ISETP.GE.AND P2, PT, R15, RZ, PT ;  /* 0x000000ff0f00720c */ /* 0x008fc60003f46270 */
[----:B------:R-:W3:Y:S01]  /*1c410*/  LDL R15, [R1+0x960] ;  /* 0x00096000010f7983 */ /* 0x000ee20000100800 */
[C---:B------:R-:W-:Y:S02]  /*1c420*/  ISETP.GT.U32.AND P6, PT, R2.reuse, R7, PT ;  /* 0x000000070200720c */ /* 0x040fe40003fc4070 */
[----:B------:R-:W-:Y:S02]  /*1c430*/  ISETP.GT.U32.AND P4, PT, R2, R8, PT ;  /* 0x000000080200720c */ /* 0x000fe40003f84070 */
[----:B------:R-:W-:-:S05]  /*1c440*/  IABS R11, R11 ;  /* 0x0000000b000b7213 */ /* 0x000fca0000000000 */
[----:B0-----:R-:W-:-:S04]  /*1c450*/  IMAD.HI.U32 R9, R0, R11, RZ ;  /* 0x0000000b00097227 */ /* 0x001fc800078e00ff */
[----:B------:R-:W-:Y:S02]  /*1c460*/  IMAD.MOV R9, RZ, RZ, -R9 ;  /* 0x000000ffff097224 */ /* 0x000fe400078e0a09 */
[--C-:B------:R-:W-:Y:S02]  /*1c470*/  @!P6 IMAD.IADD R7, R7, 0x1, -R2.reuse ;  /* 0x000000010707e824 */ /* 0x100fe400078e0a02 */
[----:B------:R-:W-:Y:S02]  /*1c480*/  @!P4 IMAD.IADD R8, R8, 0x1, -R2 ;  /* 0x000000010808c824 */ /* 0x000fe400078e0a02 */
[----:B------:R-:W-:-:S05]  /*1c490*/  @!P5 IMAD.MOV R4, RZ, RZ, -R4 ;  /* 0x000000ffff04d224 */ /* 0x000fca00078e0a04 */
[----:B------:R0:W-:Y:S04]  /*1c4a0*/  STL [R1+0x32c], R4 ;  /* 0x00032c0401007387 */ /* 0x0001e80000100800 */
[----:B0-----:R-:W3:Y:S01]  /*1c4b0*/  LDL.LU R4, [R1+0x5238] ;  /* 0x0052380001047983 */ /* 0x001ee20000300800 */
[----:B----4-:R-:W-:Y:S01]  /*1c4c0*/  ISETP.GE.AND P4, PT, R13, RZ, PT ;  /* 0x000000ff0d00720c */ /* 0x010fe20003f86270 */
[----:B------:R-:W-:Y:S01]  /*1c4d0*/  IMAD R13, R2, R9, R11 ;  /* 0x00000009020d7224 */ /* 0x000fe200078e020b */
[----:B--2---:R-:W-:Y:S02]  /*1c4e0*/  ISETP.GE.AND P6, PT, R6, RZ, PT ;  /* 0x000000ff0600720c */ /* 0x004fe40003fc6270 */
[----:B------:R-:W2:Y:S01]  /*1c4f0*/  LDL.LU R6, [R1+0x5234] ;  /* 0x0052340001067983 */ /* 0x000ea20000300800 */
[----:B-----5:R-:W-:-:S02]  /*1c500*/  IABS R11, R10 ;  /* 0x0000000a000b7213 */ /* 0x020fc40000000000 */
[----:B------:R-:W-:Y:S02]  /*1c510*/  IABS R10, R14 ;  /* 0x0000000e000a7213 */ /* 0x000fe40000000000 */
[----:B------:R-:W4:Y:S01]  /*1c520*/  LDL.LU R14, [R1+0x928] ;  /* 0x00092800010e7983 */ /* 0x000f220000300800 */
[----:B---3--:R-:W-:Y:S01]  /*1c530*/  IABS R9, R15 ;  /* 0x0000000f00097213 */ /* 0x008fe20000000000 */
[----:B------:R-:W-:-:S04]  /*1c540*/  IMAD.MOV.U32 R15, RZ, RZ, R7 ;  /* 0x000000ffff0f7224 */ /* 0x000fc800078e0007 */
[----:B------:R-:W-:-:S05]  /*1c550*/  @!P0 IMAD.MOV R15, RZ, RZ, -R15 ;  /* 0x000000ffff0f8224 */ /* 0x000fca00078e0a0f */
[----:B------:R0:W-:Y:S04]  /*1c560*/  STL [R1+0x328], R15 ;  /* 0x0003280f01007387 */ /* 0x0001e80000100800 */
[----:B0-----:R-:W3:Y:S01]  /*1c570*/  LDL.LU R15, [R1+0x96c] ;  /* 0x00096c00010f7983 */ /* 0x001ee20000300800 */
[----:B--2---:R-:W-:-:S03]  /*1c580*/  @!P1 IMAD.IADD R6, R6, 0x1, -R2 ;  /* 0x0000000106069824 */ /* 0x004fc600078e0a02 */
[----:B---3--:R0:W-:Y:S02]  /*1c590*/  STL [R1+0x5230], R15 ;  /* 0x0052300f01007387 */ /* 0x0081e40000100800 */
[----:B0-----:R-:W-:Y:S02]  /*1c5a0*/  IMAD.MOV.U32 R15, RZ, RZ, R6 ;  /* 0x000000ffff0f7224 */ /* 0x001fe400078e0006 */
[----:B------:R-:W2:Y:S02]  /*1c5b0*/  LDL.LU R6, [R1+0x938] ;  /* 0x0009380001067983 */ /* 0x000ea40000300800 */
[----:B------:R-:W-:-:S05]  /*1c5c0*/  @!P3 IMAD.MOV R15, RZ, RZ, -R15 ;  /* 0x000000ffff0fb224 */ /* 0x000fca00078e0a0f */
[----:B------:R0:W-:Y:S04]  /*1c5d0*/  STL [R1+0x324], R15 ;  /* 0x0003240f01007387 */ /* 0x0001e80000100800 */
[----:B0-----:R-:W3:Y:S01]  /*1c5e0*/  LDL.LU R15, [R1+0x94c] ;  /* 0x00094c00010f7983 */ /* 0x001ee20000300800 */
[----:B------:R-:W-:-:S13]  /*1c5f0*/  ISETP.GT.U32.AND P3, PT, R2, R13, PT ;  /* 0x0000000d0200720c */ /* 0x000fda0003f64070 */
[----:B------:R-:W-:Y:S01]  /*1c600*/  @!P3 IMAD.IADD R13, R13, 0x1, -R2 ;  /* 0x000000010d0db824 */ /* 0x000fe200078e0a02 */
[C---:B------:R-:W-:Y:S02]  /*1c610*/  ISETP.GT.U32.AND P5, PT, R2.reuse, R4, PT ;  /* 0x000000040200720c */ /* 0x040fe40003fa4070 */
[----:B------:R-:W-:Y:S02]  /*1c620*/  ISETP.GT.U32.AND P1, PT, R2, R3, PT ;  /* 0x000000030200720c */ /* 0x000fe40003f24070 */
[----:B------:R-:W-:-:S09]  /*1c630*/  IABS R12, R12 ;  /* 0x0000000c000c7213 */ /* 0x000fd20000000000 */
[--C-:B------:R-:W-:Y:S02]  /*1c640*/  @!P5 IMAD.IADD R4, R4, 0x1, -R2.reuse ;  /* 0x000000010404d824 */ /* 0x100fe400078e0a02 */
[----:B------:R-:W-:Y:S01]  /*1c650*/  @!P1 IMAD.IADD R3, R3, 0x1, -R2 ;  /* 0x0000000103039824 */ /* 0x000fe200078e0a02 */
[----:B------:R-:W-:Y:S01]  /*1c660*/  ISETP.GT.U32.AND P5, PT, R2, R8, PT ;  /* 0x000000080200720c */ /* 0x000fe20003fa4070 */
[----:B------:R-:W-:Y:S01]  /*1c670*/  IMAD.HI.U32 R7, R0, R12, RZ ;  /* 0x0000000c00077227 */ /* 0x000fe200078e00ff */
[----:B------:R-:W-:-:S03]  /*1c680*/  ISETP.GT.U32.AND P1, PT, R2, R4, PT ;  /* 0x000000040200720c */ /* 0x000fc60003f24070 */
[----:B------:R-:W-:Y:S01]  /*1c690*/  IMAD.MOV R7, RZ, RZ, -R7 ;  /* 0x000000ffff077224 */ /* 0x000fe200078e0a07 */
[----:B---3--:R-:W-:Y:S02]  /*1c6a0*/  ISETP.GE.AND P3, PT, R15, RZ, PT ;  /* 0x000000ff0f00720c */ /* 0x008fe40003f66270 */
[----:B------:R-:W3:Y:S01]  /*1c6b0*/  LDL.LU R15, [R1+0x5230] ;  /* 0x00523000010f7983 */ /* 0x000ee20000300800 */
[----:B------:R-:W-:-:S06]  /*1c6c0*/  IMAD R12, R2, R7, R12 ;  /* 0x00000007020c7224 */ /* 0x000fcc00078e020c */
[--C-:B------:R-:W-:Y:S02]  /*1c6d0*/  @!P1 IMAD.IADD R4, R4, 0x1, -R2.reuse ;  /* 0x0000000104049824 */ /* 0x100fe400078e0a02 */
[----:B------:R-:W-:Y:S01]  /*1c6e0*/  @!P5 IMAD.IADD R8, R8, 0x1, -R2 ;  /* 0x000000010808d824 */ /* 0x000fe200078e0a02 */
[----:B------:R-:W-:Y:S01]  /*1c6f0*/  ISETP.GT.U32.AND P1, PT, R2, R12, PT ;  /* 0x0000000c0200720c */ /* 0x000fe20003f24070 */
[----:B------:R-:W-:Y:S01]  /*1c700*/  IMAD.MOV.U32 R7, RZ, RZ, R9 ;  /* 0x000000ffff077224 */ /* 0x000fe200078e0009 */
[----:B----4-:R-:W-:Y:S01]  /*1c710*/  ISETP.GE.AND P5, PT, R14, RZ, PT ;  /* 0x000000ff0e00720c */ /* 0x010fe20003fa6270 */
[----:B------:R-:W-:-:S04]  /*1c720*/  IMAD.HI.U32 R14, R0, R11, RZ ;  /* 0x0000000b000e7227 */ /* 0x000fc800078e00ff */
[----:B------:R-:W-:-:S04]  /*1c730*/  IMAD.HI.U32 R9, R0, R10, RZ ;  /* 0x0000000a00097227 */ /* 0x000fc800078e00ff */
[----:B------:R-:W-:Y:S02]  /*1c740*/  IMAD.MOV R14, RZ, RZ, -R14 ;  /* 0x000000ffff0e7224 */ /* 0x000fe400078e0a0e */
[----:B------:R-:W-:Y:S02]  /*1c750*/  IMAD.MOV R9, RZ, RZ, -R9 ;  /* 0x000000ffff097224 */ /* 0x000fe400078e0a09 */
[C---:B------:R-:W-:Y:S01]  /*1c760*/  IMAD R11, R2.reuse, R14, R11 ;  /* 0x0000000e020b7224 */ /* 0x040fe200078e020b */
[C---:B------:R-:W-:Y:S01]  /*1c770*/  ISETP.GT.U32.AND P0, PT, R2.reuse, R3, PT ;  /* 0x000000030200720c */ /* 0x040fe20003f04070 */
[----:B------:R-:W-:Y:S02]  /*1c780*/  IMAD R10, R2, R9, R10 ;  /* 0x00000009020a7224 */ /* 0x000fe400078e020a */
[----:B------:R-:W-:Y:S02]  /*1c790*/  IMAD.MOV.U32 R14, RZ, RZ, R4 ;  /* 0x000000ffff0e7224 */ /* 0x000fe400078e0004 */
[----:B------:R-:W-:Y:S01]  /*1c7a0*/  IMAD.MOV.U32 R9, RZ, RZ, R8 ;  /* 0x000000ffff097224 */ /* 0x000fe200078e0008 */
[----:B------:R-:W4:Y:S01]  /*1c7b0*/  LDL R4, [R1+0x984] ;  /* 0x0009840001047983 */ /* 0x000f220000100800 */
[----:B------:R-:W-:-:S02]  /*1c7c0*/  @!P1 IMAD.IADD R12, R12, 0x1, -R2 ;  /* 0x000000010c0c9824 */ /* 0x000fc400078e0a02 */
[----:B------:R-:W-:Y:S01]  /*1c7d0*/  @!P6 IMAD.MOV R14, RZ, RZ, -R14 ;  /* 0x000000ffff0ee224 */ /* 0x000fe200078e0a0e */
[----:B------:R-:W5:Y:S01]  /*1c7e0*/  LDL R8, [R1+0x970] ;  /* 0x0009700001087983 */ /* 0x000f620000100800 */
[----:B------:R-:W-:Y:S01]  /*1c7f0*/  @!P2 IMAD.MOV R9, RZ, RZ, -R9 ;  /* 0x000000ffff09a224 */ /* 0x000fe200078e0a09 */
[----:B------:R-:W-:Y:S02]  /*1c800*/  ISETP.GT.U32.AND P6, PT, R2, R12, PT ;  /* 0x0000000c0200720c */ /* 0x000fe40003fc4070 */
[----:B------:R0:W-:Y:S04]  /*1c810*/  STL [R1+0x314], R14 ;  /* 0x0003140e01007387 */ /* 0x0001e80000100800 */
[----:B------:R-:W-:Y:S01]  /*1c820*/  STL [R1+0x308], R9 ;  /* 0x0003080901007387 */ /* 0x000fe20000100800 */
[----:B------:R-:W-:-:S03]  /*1c830*/  @!P0 IMAD.IADD R3, R3, 0x1, -R2 ;  /* 0x0000000103038824 */ /* 0x000fc600078e0a02 */
[----:B0-----:R-:W4:Y:S01]  /*1c840*/  LDL.LU R14, [R1+0x95c] ;  /* 0x00095c00010e7983 */ /* 0x001f220000300800 */
[----:B------:R-:W-:Y:S02]  /*1c850*/  @!P4 IMAD.MOV R3, RZ, RZ, -R3 ;  /* 0x000000ffff03c224 */ /* 0x000fe400078e0a03 */
[----:B------:R-:W-:Y:S01]  /*1c860*/  @!P6 IMAD.IADD R12, R12, 0x1, -R2 ;  /* 0x000000010c0ce824 */ /* 0x000fe200078e0a02 */
[----:B---3--:R-:W-:Y:S04]  /*1c870*/  STL [R1+0x522c], R15 ;  /* 0x00522c0f01007387 */ /* 0x008fe80000100800 */
[----:B------:R-:W-:Y:S04]  /*1c880*/  STL [R1+0x318], R3 ;  /* 0x0003180301007387 */ /* 0x000fe80000100800 */
[----:B------:R0:W-:Y:S04]  /*1c890*/  STL [R1+0x5228], R12 ;  /* 0x0052280c01007387 */ /* 0x0001e80000100800 */
[----:B0-----:R-:W3:Y:S01]  /*1c8a0*/  LDL R12, [R1+0x990] ;  /* 0x00099000010c7983 */ /* 0x001ee20000100800 */
[----:B------:R-:W-:-:S02]  /*1c8b0*/  ISETP.GT.U32.AND P1, PT, R2, R13, PT ;  /* 0x0000000d0200720c */ /* 0x000fc40003f24070 */
[----:B------:R-:W-:Y:S02]  /*1c8c0*/  IABS R9, R15 ;  /* 0x0000000f00097213 */ /* 0x000fe40000000000 */
[----:B--2---:R-:W-:Y:S01]  /*1c8d0*/  ISETP.GE.AND P0, PT, R6, RZ, PT ;  /* 0x000000ff0600720c */ /* 0x004fe20003f06270 */
[----:B------:R-:W-:-:S08]  /*1c8e0*/  IMAD.HI.U32 R6, R0, R7, RZ ;  /* 0x0000000700067227 */ /* 0x000fd000078e00ff */
[----:B------:R-:W-:-:S04]  /*1c8f0*/  @!P1 IMAD.IADD R13, R13, 0x1, -R2 ;  /* 0x000000010d0d9824 */ /* 0x000fc800078e0a02 */
[----:B------:R-:W-:Y:S02]  /*1c900*/  IMAD.MOV.U32 R15, RZ, RZ, R13 ;  /* 0x000000ffff0f7224 */ /* 0x000fe400078e000d */
[----:B------:R-:W-:Y:S02]  /*1c910*/  IMAD.MOV R6, RZ, RZ, -R6 ;  /* 0x000000ffff067224 */ /* 0x000fe400078e0a06 */
[----:B------:R-:W-:Y:S02]  /*1c920*/  @!P5 IMAD.MOV R15, RZ, RZ, -R15 ;  /* 0x000000ffff0fd224 */ /* 0x000fe400078e0a0f */
[----:B------:R-:W-:Y:S01]  /*1c930*/  IMAD R7, R2, R6, R7 ;  /* 0x0000000602077224 */ /* 0x000fe200078e0207 */
[----:B----4-:R-:W-:Y:S02]  /*1c940*/  ISETP.GE.AND P6, PT, R14, RZ, PT ;  /* 0x000000ff0e00720c */ /* 0x010fe40003fc6270 */
[----:B------:R-:W2:Y:S01]  /*1c950*/  LDL R14, [R1+0x994] ;  /* 0x00099400010e7983 */ /* 0x000ea20000100800 */
[----:B------:R-:W-:-:S03]  /*1c960*/  IABS R6, R4 ;  /* 0x0000000400067213 */ /* 0x000fc60000000000 */
[----:B------:R-:W4:Y:S01]  /*1c970*/  LDL.LU R13, [R1+0x960] ;  /* 0x00096000010d7983 */ /* 0x000f220000300800 */
[----:B------:R-:W-:-:S03]  /*1c980*/  IMAD.HI.U32 R4, R0, R9, RZ ;  /* 0x0000000900047227 */ /* 0x000fc600078e00ff */
[----:B------:R0:W-:Y:S01]  /*1c990*/  STL [R1+0x310], R15 ;  /* 0x0003100f01007387 */ /* 0x0001e20000100800 */
[----:B------:R-:W-:-:S03]  /*1c9a0*/  IMAD.MOV R4, RZ, RZ, -R4 ;  /* 0x000000ffff047224 */ /* 0x000fc600078e0a04 */
[----:B0-----:R-:W2:Y:S01]  /*1c9b0*/  LDL.LU R15, [R1+0x522c] ;  /* 0x00522c00010f7983 */ /* 0x001ea20000300800 */
[C---:B------:R-:W-:Y:S01]  /*1c9c0*/  IMAD R9, R2.reuse, R4, R9 ;  /* 0x0000000402097224 */ /* 0x040fe200078e0209 */
[----:B---3--:R-:W-:Y:S02]  /*1c9d0*/  IABS R4, R12 ;  /* 0x0000000c00047213 */ /* 0x008fe40000000000 */
[----:B------:R-:W3:Y:S01]  /*1c9e0*/  LDL.LU R12, [R1+0x970] ;  /* 0x00097000010c7983 */ /* 0x000ee20000300800 */
[C---:B------:R-:W-:Y:S02]  /*1c9f0*/  ISETP.GT.U32.AND P4, PT, R2.reuse, R10, PT ;  /* 0x0000000a0200720c */ /* 0x040fe40003f84070 */
[----:B------:R-:W-:Y:S02]  /*1ca00*/  ISETP.GT.U32.AND P1, PT, R2, R7, PT ;  /* 0x000000070200720c */ /* 0x000fe40003f24070 */
[----:B-----5:R-:W-:-:S09]  /*1ca10*/  IABS R8, R8 ;  /* 0x0000000800087213 */ /* 0x020fd20000000000 */
[--C-:B------:R-:W-:Y:S02]  /*1ca20*/  @!P4 IMAD.IADD R10, R10, 0x1, -R2.reuse ;  /* 0x000000010a0ac824 */ /* 0x100fe400078e0a02 */
[----:B------:R-:W-:Y:S02]  /*1ca30*/  @!P1 IMAD.IADD R7, R7, 0x1, -R2 ;  /* 0x0000000107079824 */ /* 0x000fe400078e0a02 */
[----:B------:R-:W-:Y:S01]  /*1ca40*/  IMAD.HI.U32 R3, R0, R8, RZ ;  /* 0x0000000800037227 */ /* 0x000fe200078e00ff */
[C---:B------:R-:W-:Y:S02]  /*1ca50*/  ISETP.GT.U32.AND P4, PT, R2.reuse, R10, PT ;  /* 0x0000000a0200720c */ /* 0x040fe40003f84070 */
[----:B------:R-:W-:Y:S01]  /*1ca60*/  ISETP.GT.U32.AND P1, PT, R2, R7, PT ;  /* 0x000000070200720c */ /* 0x000fe20003f24070 */
[----:B------:R-:W-:-:S04]  /*1ca70*/  IMAD.MOV R3, RZ, RZ, -R3 ;  /* 0x000000ffff037224 */ /* 0x000fc800078e0a03 */
[----:B------:R-:W-:-:S06]  /*1ca80*/  IMAD R8, R2, R3, R8 ;  /* 0x0000000302087224 */ /* 0x000fcc00078e0208 */
[--C-:B------:R-:W-:Y:S01]  /*1ca90*/  @!P4 IMAD.IADD R10, R10, 0x1, -R2.reuse ;  /* 0x000000010a0ac824 */ /* 0x100fe200078e0a02 */
[----:B------:R-:W-:Y:S01]  /*1caa0*/  ISETP.GT.U32.AND P4, PT, R2, R8, PT ;  /* 0x000000080200720c */ /* 0x000fe20003f84070 */
[----:B------:R-:W-:Y:S01]  /*1cab0*/  @!P1 IMAD.IADD R7, R7, 0x1, -R2 ;  /* 0x0000000107079824 */ /* 0x000fe200078e0a02 */
[----:B----4-:R-:W-:Y:S01]  /*1cac0*/  ISETP.GE.AND P5, PT, R13, RZ, PT ;  /* 0x000000ff0d00720c */ /* 0x010fe20003fa6270 */
[----:B------:R-:W-:-:S04]  /*1cad0*/  IMAD.HI.U32 R13, R0, R6, RZ ;  /* 0x00000006000d7227 */ /* 0x000fc800078e00ff */
[----:B------:R-:W-:Y:S01]  /*1cae0*/  IMAD.MOV R13, RZ, RZ, -R13 ;  /* 0x000000ffff0d7224 */ /* 0x000fe200078e0a0d */
[----:B--2---:R-:W-:Y:S01]  /*1caf0*/  ISETP.GE.AND P1, PT, R15, RZ, PT ;  /* 0x000000ff0f00720c */ /* 0x004fe20003f26270 */
[----:B------:R-:W-:-:S04]  /*1cb00*/  IMAD.HI.U32 R15, R0, R4, RZ ;  /* 0x00000004000f7227 */ /* 0x000fc800078e00ff */
[----:B------:R-:W-:Y:S02]  /*1cb10*/  IMAD.MOV R15, RZ, RZ, -R15 ;  /* 0x000000ffff0f7224 */ /* 0x000fe400078e0a0f */
[C---:B------:R-:W-:Y:S02]  /*1cb20*/  IMAD R6, R2.reuse, R13, R6 ;  /* 0x0000000d02067224 */ /* 0x040fe400078e0206 */
[----:B------:R-:W-:Y:S01]  /*1cb30*/  IMAD R4, R2, R15, R4 ;  /* 0x0000000f02047224 */ /* 0x000fe200078e0204 */
[----:B------:R-:W2:Y:S01]  /*1cb40*/  LDL R13, [R1+0x998] ;  /* 0x00099800010d7983 */ /* 0x000ea20000100800 */
[----:B------:R-:W-:Y:S01]  /*1cb50*/  @!P4 IMAD.IADD R8, R8, 0x1, -R2 ;  /* 0x000000010808c824 */ /* 0x000fe200078e0a02 */
[----:B---3--:R-:W-:Y:S02]  /*1cb60*/  ISETP.GE.AND P4, PT, R12, RZ, PT ;  /* 0x000000ff0c00720c */ /* 0x008fe40003f86270 */
[----:B------:R-:W3:Y:S04]  /*1cb70*/  LDL.LU R12, [R1+0x5228] ;  /* 0x00522800010c7983 */ /* 0x000ee80000300800 */
[----:B------:R-:W4:Y:S04]  /*1cb80*/  LDL.LU R15, [R1+0xa18] ;  /* 0x000a1800010f7983 */ /* 0x000f280000300800 */
[----:B------:R0:W-:Y:S04]  /*1cb90*/  STL [R1+0x5220], R4 ;  /* 0x0052200401007387 */ /* 0x0001e80000100800 */
[----:B0-----:R-:W5:Y:S01]  /*1cba0*/  LDL R4, [R1+0x9a8] ;  /* 0x0009a80001047983 */ /* 0x001f620000100800 */
        /* <DEDUP_REMOVED lines=8> */
[----:B------:R3:W-:Y:S01]  /*1cc30*/  STL [R1+0x5224], R3 ;  /* 0x0052240301007387 */ /* 0x0007e20000100800 */
[----:B-----5:R-:W-:Y:S02]  /*1cc40*/  IABS R14, R4 ;  /* 0x00000004000e7213 */ /* 0x020fe40000000000 */
[----:B------:R-:W-:Y:S02]  /*1cc50*/  IMAD.MOV.U32 R4, RZ, RZ, R11 ;  /* 0x000000ffff047224 */ /* 0x000fe400078e000b */
[----:B------:R-:W5:Y:S01]  /*1cc60*/  LDL.LU R11, [R1+0x9ac] ;  /* 0x0009ac00010b7983 */ /* 0x000f620000300800 */
[----:B---3--:R-:W-:-:S04]  /*1cc70*/  IMAD.MOV.U32 R3, RZ, RZ, R12 ;  /* 0x000000ffff037224 */ /* 0x008fc800078e000c */
[----:B------:R-:W-:Y:S02]  /*1cc80*/  @!P0 IMAD.MOV R3, RZ, RZ, -R3 ;  /* 0x000000ffff038224 */ /* 0x000fe400078e0a03 */
[----:B------:R-:W-:Y:S01]  /*1cc90*/  @!P3 IMAD.MOV R4, RZ, RZ, -R4 ;  /* 0x000000ffff04b224 */ /* 0x000fe200078e0a04 */
[----:B------:R-:W-:Y:S01]  /*1cca0*/  ISETP.GT.U32.AND P2, PT, R2, R9, PT ;  /* 0x000000090200720c */ /* 0x000fe20003f44070 */
[----:B-----5:R-:W-:Y:S04]  /*1ccb0*/  STL [R1+0x521c], R11 ;  /* 0x00521c0b01007387 */ /* 0x020fe80000100800 */
[----:B------:R0:W-:Y:S04]  /*1ccc0*/  STL [R1+0x304], R3 ;  /* 0x0003040301007387 */ /* 0x0001e80000100800 */
[----:B0-----:R-:W3:Y:S04]  /*1ccd0*/  LDL.LU R3, [R1+0x5224] ;  /* 0x0052240001037983 */ /* 0x001ee80000300800 */
[----:B------:R-:W5:Y:S04]  /*1cce0*/  LDL.LU R11, [R1+0x990] ;  /* 0x00099000010b7983 */ /* 0x000f680000300800 */
[----:B------:R0:W-:Y:S02]  /*1ccf0*/  STL [R1+0x300], R4 ;  /* 0x0003000401007387 */ /* 0x0001e40000100800 */
[----:B0-----:R-:W-:-:S02]  /*1cd00*/  IMAD.MOV.U32 R4, RZ, RZ, R10 ;  /* 0x000000ffff047224 */ /* 0x001fc400078e000a */
[----:B------:R-:W3:Y:S01]  /*1cd10*/  LDL.LU R10, [R1+0x984] ;  /* 0x00098400010a7983 */ /* 0x000ee20000300800 */
[----:B------:R-:W-:Y:S02]  /*1cd20*/  @!P2 IMAD.IADD R9, R9, 0x1, -R2 ;  /* 0x000000010909a824 */ /* 0x000fe400078e0a02 */
[----:B------:R-:W-:Y:S01]  /*1cd30*/  @!P6 IMAD.MOV R4, RZ, RZ, -R4 ;  /* 0x000000ffff04e224 */ /* 0x000fe200078e0a04 */
[C---:B------:R-:W-:Y:S02]  /*1cd40*/  ISETP.GT.U32.AND P3, PT, R2.reuse, R8, PT ;  /* 0x000000080200720c */ /* 0x040fe40003f64070 */
[----:B------:R-:W-:Y:S02]  /*1cd50*/  ISETP.GT.U32.AND P0, PT, R2, R9, PT ;  /* 0x000000090200720c */ /* 0x000fe40003f04070 */
[----:B------:R0:W-:Y:S01]  /*1cd60*/  STL [R1+0x2fc], R4 ;  /* 0x0002fc0401007387 */ /* 0x0001e20000100800 */
[----:B--2---:R-:W-:Y:S01]  /*1cd70*/  IABS R13, R13 ;  /* 0x0000000d000d7213 */ /* 0x004fe20000000000 */
[----:B------:R-:W-:-:S02]  /*1cd80*/  @!P5 IMAD.MOV R7, RZ, RZ, -R7 ;  /* 0x000000ffff07d224 */ /* 0x000fc400078e0a07 */
[----:B0-----:R-:W2:Y:S02]  /*1cd90*/  LDL.LU R4, [R1+0x5220] ;  /* 0x0052200001047983 */ /* 0x001ea40000300800 */
[----:B------:R-:W-:-:S04]  /*1cda0*/  IMAD.HI.U32 R12, R0, R13, RZ ;  /* 0x0000000d000c7227 */ /* 0x000fc800078e00ff */
[----:B------:R-:W-:Y:S02]  /*1cdb0*/  IMAD.MOV R12, RZ, RZ, -R12 ;  /* 0x000000ffff0c7224 */ /* 0x000fe400078e0a0c */
[--C-:B------:R-:W-:Y:S01]  /*1cdc0*/  @!P0 IMAD.IADD R9, R9, 0x1, -R2.reuse ;  /* 0x0000000109098824 */ /* 0x100fe200078e0a02 */
[----:B------:R0:W-:Y:S01]  /*1cdd0*/  STL [R1+0x2f4], R7 ;  /* 0x0002f40701007387 */ /* 0x0001e20000100800 */
[----:B------:R-:W-:Y:S02]  /*1cde0*/  @!P3 IMAD.IADD R8, R8, 0x1, -R2 ;  /* 0x000000010808b824 */ /* 0x000fe400078e0a02 */
[----:B0-----:R-:W-:Y:S02]  /*1cdf0*/  IMAD R7, R2, R12, R13 ;  /* 0x0000000c02077224 */ /* 0x001fe400078e020d */
[----:B------:R-:W-:-:S04]  /*1ce00*/  IMAD.HI.U32 R13, R0, R14, RZ ;  /* 0x0000000e000d7227 */ /* 0x000fc800078e00ff */
[----:B------:R-:W-:-:S04]  /*1ce10*/  IMAD.MOV R13, RZ, RZ, -R13 ;  /* 0x000000ffff0d7224 */ /* 0x000fc800078e0a0d */
[----:B------:R-:W-:Y:S01]  /*1ce20*/  IMAD R13, R2, R13, R14 ;  /* 0x0000000d020d7224 */ /* 0x000fe200078e020e */
[----:B-----5:R-:W-:Y:S01]  /*1ce30*/  ISETP.GE.AND P3, PT, R11, RZ, PT ;  /* 0x000000ff0b00720c */ /* 0x020fe20003f66270 */
[----:B------:R-:W-:-:S04]  /*1ce40*/  IMAD.MOV.U32 R11, RZ, RZ, R9 ;  /* 0x000000ffff0b7224 */ /* 0x000fc800078e0009 */
[----:B------:R-:W-:Y:S01]  /*1ce50*/  @!P1 IMAD.MOV R11, RZ, RZ, -R11 ;  /* 0x000000ffff0b9224 */ /* 0x000fe200078e0a0b */
[----:B---3--:R-:W-:Y:S02]  /*1ce60*/  ISETP.GE.AND P5, PT, R10, RZ, PT ;  /* 0x000000ff0a00720c */ /* 0x008fe40003fa6270 */
[----:B------:R-:W3:Y:S04]  /*1ce70*/  LDL R10, [R1+0x9b0] ;  /* 0x0009b000010a7983 */ /* 0x000ee80000100800 */
[----:B------:R-:W5:Y:S04]  /*1ce80*/  LDL.LU R12, [R1+0x998] ;  /* 0x00099800010c7983 */ /* 0x000f680000300800 */
[----:B------:R-:W4:Y:S04]  /*1ce90*/  LDL.LU R9, [R1+0x994] ;  /* 0x0009940001097983 */ /* 0x000f280000300800 */
[----:B------:R0:W-:Y:S04]  /*1cea0*/  STL [R1+0x2ec], R11 ;  /* 0x0002ec0b01007387 */ /* 0x0001e80000100800 */
[----:B0-----:R-:W4:Y:S04]  /*1ceb0*/  LDL.LU R11, [R1+0x521c] ;  /* 0x00521c00010b7983 */ /* 0x001f280000300800 */
[----:B------:R-:W4:Y:S01]  /*1cec0*/  LDL.LU R14, [R1+0x9a8] ;  /* 0x0009a800010e7983 */ /* 0x000f220000300800 */
[----:B------:R-:W-:-:S02]  /*1ced0*/  ISETP.GT.U32.AND P2, PT, R2, R6, PT ;  /* 0x000000060200720c */ /* 0x000fc40003f44070 */
[C---:B--2---:R-:W-:Y:S02]  /*1cee0*/  ISETP.GT.U32.AND P6, PT, R2.reuse, R4, PT ;  /* 0x000000040200720c */ /* 0x044fe40003fc4070 */
[----:B------:R-:W-:-:S09]  /*1cef0*/  ISETP.GT.U32.AND P0, PT, R2, R3, PT ;  /* 0x000000030200720c */ /* 0x000fd20003f04070 */
[--C-:B------:R-:W-:Y:S02]  /*1cf00*/  @!P2 IMAD.IADD R6, R6, 0x1, -R2.reuse ;  /* 0x000000010606a824 */ /* 0x100fe400078e0a02 */
[----:B------:R-:W-:-:S03]  /*1cf10*/  @!P6 IMAD.IADD R4, R4, 0x1, -R2 ;  /* 0x000000010404e824 */ /* 0x000fc600078e0a02 */
[C---:B------:R-:W-:Y:S01]  /*1cf20*/  ISETP.GT.U32.AND P2, PT, R2.reuse, R6, PT ;  /* 0x000000060200720c */ /* 0x040fe20003f44070 */
[----:B------:R-:W-:Y:S01]  /*1cf30*/  @!P0 IMAD.IADD R3, R3, 0x1, -R2 ;  /* 0x0000000103038824 */ /* 0x000fe200078e0a02 */
[----:B------:R-:W-:-:S11]  /*1cf40*/  ISETP.GT.U32.AND P6, PT, R2, R4, PT ;  /* 0x000000040200720c */ /* 0x000fd60003fc4070 */
[--C-:B------:R-:W-:Y:S02]  /*1cf50*/  @!P2 IMAD.IADD R6, R6, 0x1, -R2.reuse ;  /* 0x000000010606a824 */ /* 0x100fe400078e0a02 */
[----:B------:R-:W-:Y:S01]  /*1cf60*/  @!P6 IMAD.IADD R4, R4, 0x1, -R2 ;  /* 0x000000010404e824 */ /* 0x000fe200078e0a02 */
[----:B-----5:R-:W-:Y:S02]  /*1cf70*/  ISETP.GE.AND P0, PT, R12, RZ, PT ;  /* 0x000000ff0c00720c */ /* 0x020fe40003f06270 */
[----:B---3--:R-:W-:Y:S01]  /*1cf80*/  IABS R12, R10 ;  /* 0x0000000a000c7213 */ /* 0x008fe20000000000 */
[----:B------:R-:W-:Y:S01]  /*1cf90*/  IMAD.MOV.U32 R10, RZ, RZ, R8 ;  /* 0x000000ffff0a7224 */ /* 0x000fe200078e0008 */
[----:B----4-:R-:W-:-:S03]  /*1cfa0*/  ISETP.GE.AND P1, PT, R9, RZ, PT ;  /* 0x000000ff0900720c */ /* 0x010fc60003f26270 */
[----:B------:R-:W-:-:S05]  /*1cfb0*/  @!P4 IMAD.MOV R10, RZ, RZ, -R10 ;  /* 0x000000ffff0ac224 */ /* 0x000fca00078e0a0a */
[----:B------:R0:W-:Y:S01]  /*1cfc0*/  STL [R1+0x260], R10 ;  /* 0x0002600a01007387 */ /* 0x0001e20000100800 */
[----:B------:R-:W-:Y:S01]  /*1cfd0*/  IABS R9, R11 ;  /* 0x0000000b00097213 */ /* 0x000fe20000000000 */
[----:B0-----:R-:W-:-:S04]  /*1cfe0*/  IMAD.MOV.U32 R10, RZ, RZ, R6 ;  /* 0x000000ffff0a7224 */ /* 0x001fc800078e0006 */
[----:B------:R-:W-:-:S04]  /*1cff0*/  IMAD.HI.U32 R8, R0, R9, RZ ;  /* 0x0000000900087227 */ /* 0x000fc800078e00ff */
[----:B------:R-:W-:Y:S02]  /*1d000*/  @!P5 IMAD.MOV R10, RZ, RZ, -R10 ;  /* 0x000000ffff0ad224 */ /* 0x000fe400078e0a0a */
[----:B------:R-:W-:Y:S02]  /*1d010*/  IMAD.MOV R6, RZ, RZ, -R8 ;  /* 0x000000ffff067224 */ /* 0x000fe400078e0a08 */
[----:B------:R-:W-:Y:S01]  /*1d020*/  IMAD.MOV.U32 R8, RZ, RZ, R11 ;  /* 0x000000ffff087224 */ /* 0x000fe200078e000b */
[----:B------:R0:W-:Y:S01]  /*1d030*/  STL [R1+0x25c], R10 ;  /* 0x00025c0a01007387 */ /* 0x0001e20000100800 */
[----:B------:R-:W-:Y:S01]  /*1d040*/  IMAD.MOV.U32 R11, RZ, RZ, R4 ;  /* 0x000000ffff0b7224 */ /* 0x000fe200078e0004 */
[----:B------:R-:W-:Y:S01]  /*1d050*/  ISETP.GE.AND P5, PT, R14, RZ, PT ;  /* 0x000000ff0e00720c */ /* 0x000fe20003fa6270 */
[----:B------:R-:W-:Y:S02]  /*1d060*/  IMAD.MOV.U32 R4, RZ, RZ, R8 ;  /* 0x000000ffff047224 */ /* 0x000fe400078e0008 */
[----:B------:R-:W-:Y:S01]  /*1d070*/  @!P3 IMAD.MOV R11, RZ, RZ, -R11 ;  /* 0x000000ffff0bb224 */ /* 0x000fe200078e0a0b */
[----:B0-----:R-:W2:Y:S04]  /*1d080*/  LDL.LU R10, [R1+0x9e4] ;  /* 0x0009e400010a7983 */ /* 0x001ea80000300800 */
[----:B------:R-:W3:Y:S01]  /*1d090*/  LDL R14, [R1+0x9cc] ;  /* 0x0009cc00010e7983 */ /* 0x000ee20000100800 */
[----:B------:R-:W-:Y:S01]  /*1d0a0*/  ISETP.GE.AND P3, PT, R4, RZ, PT ;  /* 0x000000ff0400720c */ /* 0x000fe20003f66270 */
[----:B------:R-:W-:-:S02]  /*1d0b0*/  IMAD R4, R2, R6, R9 ;  /* 0x0000000602047224 */ /* 0x000fc400078e0209 */
[----:B------:R0:W-:Y:S04]  /*1d0c0*/  STL [R1+0x2dc], R11 ;  /* 0x0002dc0b01007387 */ /* 0x0001e80000100800 */
[----:B0-----:R-:W4:Y:S04]  /*1d0d0*/  LDL R11, [R1+0x9d0] ;  /* 0x0009d000010b7983 */ /* 0x001f280000100800 */
[----:B------:R-:W5:Y:S04]  /*1d0e0*/  LDL.LU R6, [R1+0x9b0] ;  /* 0x0009b00001067983 */ /* 0x000f680000300800 */
[----:B------:R-:W4:Y:S01]  /*1d0f0*/  LDL R9, [R1+0x9c8] ;  /* 0x0009c80001097983 */ /* 0x000f220000100800 */
[----:B------:R-:W-:Y:S01]  /*1d100*/  ISETP.GT.U32.AND P2, PT, R2, R7, PT ;  /* 0x000000070200720c */ /* 0x000fe20003f44070 */
[----:B------:R-:W-:Y:S01]  /*1d110*/  IMAD.HI.U32 R8, R0, R12, RZ ;  /* 0x0000000c00087227 */ /* 0x000fe200078e00ff */
[----:B------:R-:W-:-:S11]  /*1d120*/  ISETP.GT.U32.AND P6, PT, R2, R13, PT ;  /* 0x0000000d0200720c */ /* 0x000fd60003fc4070 */
[----:B------:R-:W-:Y:S01]  /*1d130*/  @!P2 IMAD.IADD R7, R7, 0x1, -R2 ;  /* 0x000000010707a824 */ /* 0x000fe200078e0a02 */
[----:B------:R-:W-:Y:S01]  /*1d140*/  ISETP.GT.U32.AND P2, PT, R2, R3, PT ;  /* 0x000000030200720c */ /* 0x000fe20003f44070 */
[----:B------:R-:W-:-:S03]  /*1d150*/  IMAD.MOV R8, RZ, RZ, -R8 ;  /* 0x000000ffff087224 */ /* 0x000fc600078e0a08 */
[C---:B------:R-:W-:Y:S01]  /*1d160*/  ISETP.GT.U32.AND P4, PT, R2.reuse, R7, PT ;  /* 0x000000070200720c */ /* 0x040fe20003f84070 */
[----:B------:R-:W-:-:S08]  /*1d170*/  IMAD R12, R2, R8, R12 ;  /* 0x00000008020c7224 */ /* 0x000fd000078e020c */
[--C-:B------:R-:W-:Y:S02]  /*1d180*/  @!P2 IMAD.IADD R3, R3, 0x1, -R2.reuse ;  /* 0x000000010303a824 */ /* 0x100fe400078e0a02 */
[--C-:B------:R-:W-:Y:S02]  /*1d190*/  @!P6 IMAD.IADD R13, R13, 0x1, -R2.reuse ;  /* 0x000000010d0de824 */ /* 0x100fe400078e0a02 */
[----:B------:R-:W-:Y:S01]  /*1d1a0*/  @!P4 IMAD.IADD R7, R7, 0x1, -R2 ;  /* 0x000000010707c824 */ /* 0x000fe200078e0a02 */
[----:B---3--:R-:W-:Y:S01]  /*1d1b0*/  IABS R8, R14 ;  /* 0x0000000e00087213 */ /* 0x008fe20000000000 */
[----:B------:R-:W-:Y:S01]  /*1d1c0*/  IMAD.MOV.U32 R14, RZ, RZ, R3 ;  /* 0x000000ffff0e7224 */ /* 0x000fe200078e0003 */
[----:B--2---:R-:W-:Y:S02]  /*1d1d0*/  ISETP.GE.AND P6, PT, R10, RZ, PT ;  /* 0x000000ff0a00720c */ /* 0x004fe40003fc6270 */
[----:B------:R-:W-:Y:S01]  /*1d1e0*/  IABS R10, R10 ;  /* 0x0000000a000a7213 */ /* 0x000fe20000000000 */
[----:B------:R-:W-:-:S05]  /*1d1f0*/  @!P1 IMAD.MOV R14, RZ, RZ, -R14 ;  /* 0x000000ffff0e9224 */ /* 0x000fca00078e0a0e */
[----:B------:R0:W-:Y:S01]  /*1d200*/  STL [R1+0x2e4], R14 ;  /* 0x0002e40e01007387 */ /* 0x0001e20000100800 */
[----:B-----5:R-:W-:Y:S01]  /*1d210*/  ISETP.GE.AND P2, PT, R6, RZ, PT ;  /* 0x000000ff0600720c */ /* 0x020fe20003f46270 */
[----:B0-----:R-:W-:Y:S01]  /*1d220*/  IMAD.MOV.U32 R14, RZ, RZ, R7 ;  /* 0x000000ffff0e7224 */ /* 0x001fe200078e0007 */
[----:B----4-:R-:W-:Y:S02]  /*1d230*/  IABS R6, R9 ;  /* 0x0000000900067213 */ /* 0x010fe40000000000 */
[----:B------:R-:W-:Y:S01]  /*1d240*/  IABS R9, R11 ;  /* 0x0000000b00097213 */ /* 0x000fe20000000000 */
[----:B------:R-:W-:-:S04]  /*1d250*/  IMAD.HI.U32 R11, R0, R10, RZ ;  /* 0x0000000a000b7227 */ /* 0x000fc800078e00ff */
[----:B------:R-:W-:Y:S02]  /*1d260*/  @!P0 IMAD.MOV R14, RZ, RZ, -R14 ;  /* 0x000000ffff0e8224 */ /* 0x000fe400078e0a0e */
[----:B------:R-:W-:Y:S02]  /*1d270*/  IMAD.MOV R7, RZ, RZ, -R11 ;  /* 0x000000ffff077224 */ /* 0x000fe400078e0a0b */
[----:B------:R-:W2:Y:S04]  /*1d280*/  LDL R11, [R1+0x9d4] ;  /* 0x0009d400010b7983 */ /* 0x000ea80000100800 */
[----:B------:R0:W-:Y:S04]  /*1d290*/  STL [R1+0x5218], R15 ;  /* 0x0052180f01007387 */ /* 0x0001e80000100800 */
[----:B0-----:R-:W3:Y:S04]  /*1d2a0*/  LDL.LU R15, [R1+0x9c8] ;  /* 0x0009c800010f7983 */ /* 0x001ee80000300800 */
[----:B------:R0:W-:Y:S04]  /*1d2b0*/  STL [R1+0x2e0], R14 ;  /* 0x0002e00e01007387 */ /* 0x0001e80000100800 */
[----:B0-----:R-:W4:Y:S01]  /*1d2c0*/  LDL R14, [R1+0x9d8] ;  /* 0x0009d800010e7983 */ /* 0x001f220000100800 */
[C---:B------:R-:W-:Y:S01]  /*1d2d0*/  ISETP.GT.U32.AND P4, PT, R2.reuse, R4, PT ;  /* 0x000000040200720c */ /* 0x040fe20003f84070 */
[----:B------:R-:W-:-:S02]  /*1d2e0*/  IMAD R10, R2, R7, R10 ;  /* 0x00000007020a7224 */ /* 0x000fc400078e020a */
[----:B------:R-:W-:-:S10]  /*1d2f0*/  IMAD.HI.U32 R7, R0, R8, RZ ;  /* 0x0000000800077227 */ /* 0x000fd400078e00ff */
[----:B------:R-:W-:Y:S01]  /*1d300*/  @!P4 IMAD.IADD R4, R4, 0x1, -R2 ;  /* 0x000000010404c824 */ /* 0x000fe200078e0a02 */
[C---:B------:R-:W-:Y:S02]  /*1d310*/  ISETP.GT.U32.AND P4, PT, R2.reuse, R13, PT ;  /* 0x0000000d0200720c */ /* 0x040fe40003f84070 */
[----:B------:R-:W-:Y:S01]  /*1d320*/  ISETP.GT.U32.AND P0, PT, R2, R12, PT ;  /* 0x0000000c0200720c */ /* 0x000fe20003f04070 */
[----:B------:R-:W-:-:S04]  /*1d330*/  IMAD.MOV R7, RZ, RZ, -R7 ;  /* 0x000000ffff077224 */ /* 0x000fc800078e0a07 */
[----:B------:R-:W-:-:S06]  /*1d340*/  IMAD R8, R2, R7, R8 ;  /* 0x0000000702087224 */ /* 0x000fcc00078e0208 */
[--C-:B------:R-:W-:Y:S02]  /*1d350*/  @!P4 IMAD.IADD R13, R13, 0x1, -R2.reuse ;  /* 0x000000010d0dc824 */ /* 0x100fe400078e0a02 */
[----:B------:R-:W-:Y:S01]  /*1d360*/  @!P0 IMAD.IADD R12, R12, 0x1, -R2 ;  /* 0x000000010c0c8824 */ /* 0x000fe200078e0a02 */
[----:B---3--:R-:W-:Y:S02]  /*1d370*/  ISETP.GE.AND P0, PT, R15, RZ, PT ;  /* 0x000000ff0f00720c */ /* 0x008fe40003f06270 */
[----:B------:R-:W3:Y:S01]  /*1d380*/  LDL.LU R15, [R1+0x5218] ;  /* 0x00521800010f7983 */ /* 0x000ee20000300800 */
[----:B----4-:R-:W-:Y:S01]  /*1d390*/  IABS R7, R14 ;  /* 0x0000000e00077213 */ /* 0x010fe20000000000 */
[----:B------:R-:W-:Y:S02]  /*1d3a0*/  IMAD.MOV.U32 R14, RZ, RZ, R13 ;  /* 0x000000ffff0e7224 */ /* 0x000fe400078e000d */
[----:B------:R-:W4:Y:S02]  /*1d3b0*/  LDL R13, [R1+0x9dc] ;  /* 0x0009dc00010d7983 */ /* 0x000f240000100800 */
[----:B------:R-:W-:-:S05]  /*1d3c0*/  @!P5 IMAD.MOV R14, RZ, RZ, -R14 ;  /* 0x000000ffff0ed224 */ /* 0x000fca00078e0a0e */
[----:B------:R0:W-:Y:S04]  /*1d3d0*/  STL [R1+0x2d4], R14 ;  /* 0x0002d40e01007387 */ /* 0x0001e80000100800 */
[----:B0-----:R-:W5:Y:S01]  /*1d3e0*/  LDL.LU R14, [R1+0x9e8] ;  /* 0x0009e800010e7983 */ /* 0x001f620000300800 */
[----:B------:R-:W-:Y:S01]  /*1d3f0*/  ISETP.GT.U32.AND P1, PT, R2, R4, PT ;  /* 0x000000040200720c */ /* 0x000fe20003f24070 */
[----:B------:R-:W-:-:S04]  /*1d400*/  IMAD.HI.U32 R3, R0, R6, RZ ;  /* 0x0000000600037227 */ /* 0x000fc800078e00ff */
[----:B------:R-:W-:-:S04]  /*1d410*/  IMAD.MOV R3, RZ, RZ, -R3 ;  /* 0x000000ffff037224 */ /* 0x000fc800078e0a03 */
[----:B------:R-:W-:-:S04]  /*1d420*/  IMAD R6, R2, R3, R6 ;  /* 0x0000000302067224 */ /* 0x000fc800078e0206 */
[----:B------:R-:W-:Y:S01]  /*1d430*/  @!P1 IMAD.IADD R4, R4, 0x1, -R2 ;  /* 0x0000000104049824 */ /* 0x000fe200078e0a02 */
[----:B------:R-:W-:Y:S01]  /*1d440*/  ISETP.GT.U32.AND P1, PT, R2, R6, PT ;  /* 0x000000060200720c */ /* 0x000fe20003f24070 */
[----:B------:R-:W-:Y:S01]  /*1d450*/  IMAD.HI.U32 R3, R0, R9, RZ ;  /* 0x0000000900037227 */ /* 0x000fe200078e00ff */
[----:B--2---:R-:W-:-:S03]  /*1d460*/  IABS R11, R11 ;  /* 0x0000000b000b7213 */ /* 0x004fc60000000000 */
[----:B------:R-:W-:-:S08]  /*1d470*/  IMAD.MOV R3, RZ, RZ, -R3 ;  /* 0x000000ffff037224 */ /* 0x000fd000078e0a03 */
[----:B------:R-:W-:-:S05]  /*1d480*/  @!P1 IMAD.IADD R6, R6, 0x1, -R2 ;  /* 0x0000000106069824 */ /* 0x000fca00078e0a02 */
[C---:B------:R-:W-:Y:S01]  /*1d490*/  ISETP.GT.U32.AND P1, PT, R2.reuse, R6, PT ;  /* 0x000000060200720c */ /* 0x040fe20003f24070 */
[----:B------:R-:W-:Y:S02]  /*1d4a0*/  IMAD R9, R2, R3, R9 ;  /* 0x0000000302097224 */ /* 0x000fe400078e0209 */
[----:B------:R-:W-:-:S04]  /*1d4b0*/  IMAD.HI.U32 R3, R0, R11, RZ ;  /* 0x0000000b00037227 */ /* 0x000fc800078e00ff */
[----:B------:R-:W-:Y:S02]  /*1d4c0*/  IMAD.MOV R3, RZ, RZ, -R3 ;  /* 0x000000ffff037224 */ /* 0x000fe400078e0a03 */
[----:B------:R-:W-:Y:S02]  /*1d4d0*/  @!P3 IMAD.MOV R4, RZ, RZ, -R4 ;  /* 0x000000ffff04b224 */ /* 0x000fe400078e0a04 */
[----:B------:R-:W-:Y:S02]  /*1d4e0*/  IMAD R11, R2, R3, R11 ;  /* 0x00000003020b7224 */ /* 0x000fe400078e020b */
[----:B------:R-:W-:Y:S01]  /*1d4f0*/  @!P1 IMAD.IADD R6, R6, 0x1, -R2 ;  /* 0x0000000106069824 */ /* 0x000fe200078e0a02 */
[----:B-----5:R0:W-:Y:S04]  /*1d500*/  STL [R1+0x5210], R14 ;  /* 0x0052100e01007387 */ /* 0x0201e80000100800 */
[----:B------:R-:W-:Y:S04]  /*1d510*/  STL [R1+0x2d8], R4 ;  /* 0x0002d80401007387 */ /* 0x000fe80000100800 */
[----:B------:R-:W2:Y:S04]  /*1d520*/  LDL.LU R3, [R1+0x9cc] ;  /* 0x0009cc0001037983 */ /* 0x000ea80000300800 */
[----:B0-----:R-:W5:Y:S04]  /*1d530*/  LDL R14, [R1+0x9e0] ;  /* 0x0009e000010e7983 */ /* 0x001f680000100800 */
[----:B------:R0:W-:Y:S04]  /*1d540*/  STL [R1+0x5214], R6 ;  /* 0x0052140601007387 */ /* 0x0001e80000100800 */
[----:B0-----:R-:W2:Y:S01]  /*1d550*/  LDL.LU R6, [R1+0x9d0] ;  /* 0x0009d00001067983 */ /* 0x001ea20000300800 */
[----:B------:R-:W-:-:S02]  /*1d560*/  ISETP.GT.U32.AND P4, PT, R2, R10, PT ;  /* 0x0000000a0200720c */ /* 0x000fc40003f84070 */
[----:B------:R-:W-:-:S11]  /*1d570*/  ISETP.GT.U32.AND P3, PT, R2, R8, PT ;  /* 0x000000080200720c */ /* 0x000fd60003f64070 */
[----:B------:R-:W-:Y:S01]  /*1d580*/  @!P4 IMAD.IADD R10, R10, 0x1, -R2 ;  /* 0x000000010a0ac824 */ /* 0x000fe200078e0a02 */
[----:B------:R-:W-:-:S04]  /*1d590*/  ISETP.GT.U32.AND P4, PT, R2, R12, PT ;  /* 0x0000000c0200720c */ /* 0x000fc80003f84070 */
[----:B------:R-:W-:Y:S01]  /*1d5a0*/  ISETP.GT.U32.AND P5, PT, R2, R10, PT ;  /* 0x0000000a0200720c */ /* 0x000fe20003fa4070 */
[----:B------:R-:W-:-:S04]  /*1d5b0*/  IMAD.HI.U32 R4, R0, R7, RZ ;  /* 0x0000000700047227 */ /* 0x000fc800078e00ff */
[----:B------:R-:W-:-:S04]  /*1d5c0*/  @!P3 IMAD.IADD R8, R8, 0x1, -R2 ;  /* 0x000000010808b824 */ /* 0x000fc800078e0a02 */
[----:B------:R-:W-:Y:S02]  /*1d5d0*/  @!P4 IMAD.IADD R12, R12, 0x1, -R2 ;  /* 0x000000010c0cc824 */ /* 0x000fe400078e0a02 */
[----:B------:R-:W-:Y:S02]  /*1d5e0*/  IMAD.MOV R4, RZ, RZ, -R4 ;  /* 0x000000ffff047224 */ /* 0x000fe400078e0a04 */
[----:B------:R-:W-:Y:S02]  /*1d5f0*/  @!P5 IMAD.IADD R10, R10, 0x1, -R2 ;  /* 0x000000010a0ad824 */ /* 0x000fe400078e0a02 */
[----:B------:R-:W-:Y:S01]  /*1d600*/  IMAD R7, R2, R4, R7 ;  /* 0x0000000402077224 */ /* 0x000fe200078e0207 */
[----:B-----5:R-:W-:Y:S01]  /*1d610*/  IABS R4, R14 ;  /* 0x0000000e00047213 */ /* 0x020fe20000000000 */
[----:B------:R-:W-:Y:S01]  /*1d620*/  IMAD.MOV.U32 R14, RZ, RZ, R10 ;  /* 0x000000ffff0e7224 */ /* 0x000fe200078e000a */
[----:B--2---:R-:W-:Y:S01]  /*1d630*/  ISETP.GE.AND P3, PT, R6, RZ, PT ;  /* 0x000000ff0600720c */ /* 0x004fe20003f66270 */
[----:B------:R-:W-:-:S02]  /*1d640*/  IMAD.MOV.U32 R6, RZ, RZ, R12 ;  /* 0x000000ffff067224 */ /* 0x000fc400078e000c */
[----:B------:R-:W2:Y:S02]  /*1d650*/  LDL.LU R12, [R1+0x9d8] ;  /* 0x0009d800010c7983 */ /* 0x000ea40000300800 */
[----:B------:R-:W-:Y:S02]  /*1d660*/  @!P2 IMAD.MOV R6, RZ, RZ, -R6 ;  /* 0x000000ffff06a224 */ /* 0x000fe400078e0a06 */
[----:B------:R-:W5:Y:S01]  /*1d670*/  LDL.LU R10, [R1+0x9d4] ;  /* 0x0009d400010a7983 */ /* 0x000f620000300800 */
[----:B------:R-:W-:-:S03]  /*1d680*/  @!P6 IMAD.MOV R14, RZ, RZ, -R14 ;  /* 0x000000ffff0ee224 */ /* 0x000fc600078e0a0e */
[----:B------:R0:W-:Y:S04]  /*1d690*/  STL [R1+0x258], R6 ;  /* 0x0002580601007387 */ /* 0x0001e80000100800 */
[----:B0-----:R-:W3:Y:S04]  /*1d6a0*/  LDL.LU R6, [R1+0x5214] ;  /* 0x0052140001067983 */ /* 0x001ee80000300800 */
[----:B------:R0:W-:Y:S04]  /*1d6b0*/  STL [R1+0x2cc], R14 ;  /* 0x0002cc0e01007387 */ /* 0x0001e80000100800 */
[----:B0-----:R-:W4:Y:S01]  /*1d6c0*/  LDL.LU R14, [R1+0x5210] ;  /* 0x00521000010e7983 */ /* 0x001f220000300800 */
[----:B------:R-:W-:-:S02]  /*1d6d0*/  ISETP.GT.U32.AND P5, PT, R2, R11, PT ;  /* 0x0000000b0200720c */ /* 0x000fc40003fa4070 */
[----:B------:R-:W-:-:S11]  /*1d6e0*/  ISETP.GT.U32.AND P4, PT, R2, R9, PT ;  /* 0x000000090200720c */ /* 0x000fd60003f84070 */
[--C-:B------:R-:W-:Y:S02]  /*1d6f0*/  @!P5 IMAD.IADD R11, R11, 0x1, -R2.reuse ;  /* 0x000000010b0bd824 */ /* 0x100fe400078e0a02 */
[----:B------:R-:W-:Y:S01]  /*1d700*/  @!P4 IMAD.IADD R9, R9, 0x1, -R2 ;  /* 0x000000010909c824 */ /* 0x000fe200078e0a02 */
[C---:B------:R-:W-:Y:S02]  /*1d710*/  ISETP.GT.U32.AND P4, PT, R2.reuse, R8, PT ;  /* 0x000000080200720c */ /* 0x040fe40003f84070 */
[----:B------:R-:W-:-:S11]  /*1d720*/  ISETP.GT.U32.AND P5, PT, R2, R11, PT ;  /* 0x0000000b0200720c */ /* 0x000fd60003fa4070 */
[--C-:B------:R-:W-:Y:S02]  /*1d730*/  @!P4 IMAD.IADD R8, R8, 0x1, -R2.reuse ;  /* 0x000000010808c824 */ /* 0x100fe400078e0a02 */
[----:B------:R-:W-:Y:S01]  /*1d740*/  @!P5 IMAD.IADD R11, R11, 0x1, -R2 ;  /* 0x000000010b0bd824 */ /* 0x000fe200078e0a02 */
[----:B--2---:R-:W-:Y:S02]  /*1d750*/  ISETP.GE.AND P4, PT, R12, RZ, PT ;  /* 0x000000ff0c00720c */ /* 0x004fe40003f86270 */
[----:B-----5:R-:W-:Y:S01]  /*1d760*/  ISETP.GE.AND P6, PT, R10, RZ, PT ;  /* 0x000000ff0a00720c */ /* 0x020fe20003fc6270 */
[----:B---3--:R-:W-:-:S05]  /*1d770*/  @!P0 IMAD.MOV R6, RZ, RZ, -R6 ;  /* 0x000000ffff068224 */ /* 0x008fca00078e0a06 */
[----:B------:R0:W-:Y:S04]  /*1d780*/  STL [R1+0x2d0], R6 ;  /* 0x0002d00601007387 */ /* 0x0001e80000100800 */
[----:B------:R-:W2:Y:S01]  /*1d790*/  LDL R12, [R1+0x9f0] ;  /* 0x0009f000010c7983 */ /* 0x000ea20000100800 */
[----:B----4-:R-:W-:-:S03]  /*1d7a0*/  IABS R10, R14 ;  /* 0x0000000e000a7213 */ /* 0x010fc60000000000 */
[----:B0-----:R-:W3:Y:S04]  /*1d7b0*/  LDL R6, [R1+0x9ec] ;  /* 0x0009ec0001067983 */ /* 0x001ee80000100800 */
[----:B------:R0:W-:Y:S04]  /*1d7c0*/  STL [R1+0x5208], R14 ;  /* 0x0052080e01007387 */ /* 0x0001e80000100800 */
[----:B0-----:R-:W4:Y:S04]  /*1d7d0*/  LDL.LU R14, [R1+0x9e0] ;  /* 0x0009e000010e7983 */ /* 0x001f280000300800 */
[----:B------:R0:W-:Y:S04]  /*1d7e0*/  STL [R1+0x520c], R11 ;  /* 0x00520c0b01007387 */ /* 0x0001e80000100800 */
[----:B0-----:R-:W5:Y:S01]  /*1d7f0*/  LDL.LU R11, [R1+0x9dc] ;  /* 0x0009dc00010b7983 */ /* 0x001f620000300800 */
[----:B------:R-:W-:-:S02]  /*1d800*/  ISETP.GE.AND P1, PT, R3, RZ, PT ;  /* 0x000000ff0300720c */ /* 0x000fc40003f26270 */
[C---:B------:R-:W-:Y:S02]  /*1d810*/  ISETP.GT.U32.AND P2, PT, R2.reuse, R9, PT ;  /* 0x000000090200720c */ /* 0x040fe40003f44070 */
[----:B------:R-:W-:Y:S02]  /*1d820*/  ISETP.GT.U32.AND P0, PT, R2, R7, PT ;  /* 0x000000070200720c */ /* 0x000fe40003f04070 */
[----:B------:R-:W-:Y:S02]  /*1d830*/  IABS R13, R13 ;  /* 0x0000000d000d7213 */ /* 0x000fe40000000000 */
[----:B-----5:R-:W-:Y:S01]  /*1d840*/  ISETP.GE.AND P5, PT, R11, RZ, PT ;  /* 0x000000ff0b00720c */ /* 0x020fe20003fa6270 */
[----:B------:R-:W-:-:S04]  /*1d850*/  IMAD.MOV.U32 R11, RZ, RZ, R8 ;  /* 0x000000ffff0b7224 */ /* 0x000fc800078e0008 */
[----:B------:R-:W-:-:S05]  /*1d860*/  @!P1 IMAD.MOV R11, RZ, RZ, -R11 ;  /* 0x000000ffff0b9224 */ /* 0x000fca00078e0a0b */
[----:B------:R0:W-:Y:S04]  /*1d870*/  STL [R1+0x2c8], R11 ;  /* 0x0002c80b01007387 */ /* 0x0001e80000100800 */
[----:B0-----:R-:W5:Y:S01]  /*1d880*/  LDL.LU R11, [R1+0x520c] ;  /* 0x00520c00010b7983 */ /* 0x001f620000300800 */
[----:B------:R-:W-:-:S04]  /*1d890*/  IMAD.HI.U32 R3, R0, R13, RZ ;  /* 0x0000000d00037227 */ /* 0x000fc800078e00ff */
[----:B------:R-:W-:Y:S02]  /*1d8a0*/  IMAD.MOV R3, RZ, RZ, -R3 ;  /* 0x000000ffff037224 */ /* 0x000fe400078e0a03 */
[--C-:B------:R-:W-:Y:S01]  /*1d8b0*/  @!P2 IMAD.IADD R9, R9, 0x1, -R2.reuse ;  /* 0x000000010909a824 */ /* 0x100fe200078e0a02 */
[----:B---3--:R-:W-:Y:S01]  /*1d8c0*/  IABS R6, R6 ;  /* 0x0000000600067213 */ /* 0x008fe20000000000 */
[----:B------:R-:W-:Y:S01]  /*1d8d0*/  @!P0 IMAD.IADD R7, R7, 0x1, -R2 ;  /* 0x0000000107078824 */ /* 0x000fe200078e0a02 */
[----:B----4-:R-:W-:Y:S01]  /*1d8e0*/  ISETP.GE.AND P0, PT, R14, RZ, PT ;  /* 0x000000ff0e00720c */ /* 0x010fe20003f06270 */
[----:B------:R-:W-:Y:S02]  /*1d8f0*/  IMAD R13, R2, R3, R13 ;  /* 0x00000003020d7224 */ /* 0x000fe400078e020d */
[----:B------:R-:W-:-:S04]  /*1d900*/  IMAD.HI.U32 R3, R0, R4, RZ ;  /* 0x0000000400037227 */ /* 0x000fc800078e00ff */
[----:B------:R-:W-:Y:S02]  /*1d910*/  IMAD.MOV.U32 R14, RZ, RZ, R9 ;  /* 0x000000ffff0e7224 */ /* 0x000fe400078e0009 */
[----:B------:R-:W-:Y:S02]  /*1d920*/  IMAD.MOV R3, RZ, RZ, -R3 ;  /* 0x000000ffff037224 */ /* 0x000fe400078e0a03 */
[----:B------:R-:W-:-:S04]  /*1d930*/  IMAD.HI.U32 R8, R0, R6, RZ ;  /* 0x0000000600087227 */ /* 0x000fc800078e00ff */
[----:B------:R-:W-:Y:S02]  /*1d940*/  @!P3 IMAD.MOV R14, RZ, RZ, -R14 ;  /* 0x000000ffff0eb224 */ /* 0x000fe400078e0a0e */
[----:B------:R-:W-:Y:S01]  /*1d950*/  IMAD R4, R2, R3, R4 ;  /* 0x0000000302047224 */ /* 0x000fe200078e0204 */
[----:B--2---:R-:W-:Y:S01]  /*1d960*/  IABS R3, R12 ;  /* 0x0000000c00037213 */ /* 0x004fe20000000000 */
[----:B------:R-:W-:Y:S01]  /*1d970*/  IMAD.MOV R8, RZ, RZ, -R8 ;  /* 0x000000ffff087224 */ /* 0x000fe200078e0a08 */
[----:B------:R0:W-:Y:S01]  /*1d980*/  STL [R1+0x2c4], R14 ;  /* 0x0002c40e01007387 */ /* 0x0001e20000100800 */
[----:B------:R-:W-:-:S04]  /*1d990*/  IMAD.HI.U32 R12, R0, R10, RZ ;  /* 0x0000000a000c7227 */ /* 0x000fc800078e00ff */
[----:B------:R-:W-:Y:S01]  /*1d9a0*/  IMAD R6, R2, R8, R6 ;  /* 0x0000000802067224 */ /* 0x000fe200078e0206 */
[----:B0-----:R-:W2:Y:S04]  /*1d9b0*/  LDL.LU R14, [R1+0x5208] ;  /* 0x00520800010e7983 */ /* 0x001ea80000300800 */
[----:B------:R0:W-:Y:S01]  /*1d9c0*/  STL [R1+0x5204], R24 ;  /* 0x0052041801007387 */ /* 0x0001e20000100800 */
[----:B------:R-:W-:-:S03]  /*1d9d0*/  IMAD.MOV R9, RZ, RZ, -R12 ;  /* 0x000000ffff097224 */ /* 0x000fc600078e0a0c */
[----:B0-----:R-:W3:Y:S01]  /*1d9e0*/  LDL.LU R24, [R1+0x9ec] ;  /* 0x0009ec0001187983 */ /* 0x001ee20000300800 */
[----:B-----5:R-:W-:-:S05]  /*1d9f0*/  @!P6 IMAD.MOV R11, RZ, RZ, -R11 ;  /* 0x000000ffff0be224 */ /* 0x020fca00078e0a0b */
[----:B------:R0:W-:Y:S04]  /*1da00*/  STL [R1+0x2bc], R11 ;  /* 0x0002bc0b01007387 */ /* 0x0001e80000100800 */
[----:B------:R-:W4:Y:S04]  /*1da10*/  LDL R8, [R1+0x9f4] ;  /* 0x0009f40001087983 */ /* 0x000f280000100800 */
[----:B------:R-:W5:Y:S04]  /*1da20*/  LDL R12, [R1+0x9fc] ;  /* 0x0009fc00010c7983 */ /* 0x000f680000100800 */
[----:B0-----:R-:W5:Y:S01]  /*1da30*/  LDL R11, [R1+0x9f8] ;  /* 0x0009f800010b7983 */ /* 0x001f620000100800 */
[C---:B------:R-:W-:Y:S01]  /*1da40*/  ISETP.GT.U32.AND P2, PT, R2.reuse, R13, PT ;  /* 0x0000000d0200720c */ /* 0x040fe20003f44070 */
[----:B------:R-:W-:-:S02]  /*1da50*/  IMAD R10, R2, R9, R10 ;  /* 0x00000009020a7224 */ /* 0x000fc400078e020a */
[----:B------:R-:W-:-:S10]  /*1da60*/  IMAD.HI.U32 R9, R0, R3, RZ ;  /* 0x0000000300097227 */ /* 0x000fd400078e00ff */
[----:B------:R-:W-:-:S05]  /*1da70*/  @!P2 IMAD.IADD R13, R13, 0x1, -R2 ;  /* 0x000000010d0da824 */ /* 0x000fca00078e0a02 */
[----:B------:R-:W-:Y:S01]  /*1da80*/  ISETP.GT.U32.AND P2, PT, R2, R13, PT ;  /* 0x0000000d0200720c */ /* 0x000fe20003f44070 */
[----:B------:R-:W-:-:S04]  /*1da90*/  IMAD.MOV R9, RZ, RZ, -R9 ;  /* 0x000000ffff097224 */ /* 0x000fc800078e0a09 */
[----:B------:R-:W-:Y:S01]  /*1daa0*/  IMAD R3, R2, R9, R3 ;  /* 0x0000000902037224 */ /* 0x000fe200078e0203 */
[----:B--2---:R-:W-:Y:S02]  /*1dab0*/  ISETP.GE.AND P6, PT, R14, RZ, PT ;  /* 0x000000ff0e00720c */ /* 0x004fe40003fc6270 */
[----:B------:R-:W2:Y:S05]  /*1dac0*/  LDL R14, [R1+0xa00] ;  /* 0x000a0000010e7983 */ /* 0x000eaa0000100800 */
[----:B------:R-:W-:Y:S01]  /*1dad0*/  @!P2 IMAD.IADD R13, R13, 0x1, -R2 ;  /* 0x000000010d0da824 */ /* 0x000fe200078e0a02 */
[----:B---3--:R-:W-:Y:S02]  /*1dae0*/  ISETP.GE.AND P2, PT, R24, RZ, PT ;  /* 0x000000ff1800720c */ /* 0x008fe40003f46270 */
[----:B------:R-:W3:Y:S04]  /*1daf0*/  LDL.LU R24, [R1+0x5204] ;  /* 0x0052040001187983 */ /* 0x000ee80000300800 */
[----:B------:R-:W-:Y:S01]  /*1db00*/  STL [R1+0x5200], R3 ;  /* 0x0052000301007387 */ /* 0x000fe20000100800 */
[----:B----4-:R-:W-:-:S02]  /*1db10*/  IABS R9, R8 ;  /* 0x0000000800097213 */ /* 0x010fc40000000000 */
[----:B-----5:R-:W-:Y:S02]  /*1db20*/  IABS R8, R11 ;  /* 0x0000000b00087213 */ /* 0x020fe40000000000 */
[----:B------:R-:W-:-:S05]  /*1db30*/  IABS R11, R12 ;  /* 0x0000000c000b7213 */ /* 0x000fca0000000000 */
[----:B------:R0:W-:Y:S04]  /*1db40*/  STL [R1+0x51fc], R11 ;  /* 0x0051fc0b01007387 */ /* 0x0001e80000100800 */
[----:B0-----:R-:W4:Y:S01]  /*1db50*/  LDL.LU R11, [R1+0x9f0] ;  /* 0x0009f000010b7983 */ /* 0x001f220000300800 */
[C---:B------:R-:W-:Y:S02]  /*1db60*/  ISETP.GT.U32.AND P1, PT, R2.reuse, R7, PT ;  /* 0x000000070200720c */ /* 0x040fe40003f24070 */
[----:B------:R-:W-:-:S11]  /*1db70*/  ISETP.GT.U32.AND P3, PT, R2, R4, PT ;  /* 0x000000040200720c */ /* 0x000fd60003f64070 */
[--C-:B------:R-:W-:Y:S01]  /*1db80*/  @!P1 IMAD.IADD R7, R7, 0x1, -R2.reuse ;  /* 0x0000000107079824 */ /* 0x100fe200078e0a02 */
[----:B------:R-:W-:Y:S01]  /*1db90*/  ISETP.GT.U32.AND P1, PT, R2, R10, PT ;  /* 0x0000000a0200720c */ /* 0x000fe20003f24070 */
[----:B------:R-:W-:Y:S02]  /*1dba0*/  @!P3 IMAD.IADD R4, R4, 0x1, -R2 ;  /* 0x000000010404b824 */ /* 0x000fe400078e0a02 */
[----:B------:R-:W-:-:S04]  /*1dbb0*/  IMAD.MOV.U32 R3, RZ, RZ, R7 ;  /* 0x000000ffff037224 */ /* 0x000fc800078e0007 */
[----:B------:R-:W-:-:S06]  /*1dbc0*/  @!P4 IMAD.MOV R3, RZ, RZ, -R3 ;  /* 0x000000ffff03c224 */ /* 0x000fcc00078e0a03 */
[----:B------:R-:W-:Y:S01]  /*1dbd0*/  @!P1 IMAD.IADD R10, R10, 0x1, -R2 ;  /* 0x000000010a0a9824 */ /* 0x000fe200078e0a02 */
[----:B------:R-:W-:Y:S01]  /*1dbe0*/  ISETP.GT.U32.AND P1, PT, R2, R4, PT ;  /* 0x000000040200720c */ /* 0x000fe20003f24070 */
[----:B------:R0:W-:Y:S01]  /*1dbf0*/  STL [R1+0x2b8], R3 ;  /* 0x0002b80301007387 */ /* 0x0001e20000100800 */
[----:B--2---:R-:W-:Y:S01]  /*1dc00*/  IABS R12, R14 ;  /* 0x0000000e000c7213 */ /* 0x004fe20000000000 */
[----:B------:R-:W-:-:S04]  /*1dc10*/  IMAD.HI.U32 R14, R0, R9, RZ ;  /* 0x00000009000e7227 */ /* 0x000fc800078e00ff */
[----:B0-----:R-:W-:Y:S02]  /*1dc20*/  IMAD.MOV.U32 R3, RZ, RZ, R13 ;  /* 0x000000ffff037224 */ /* 0x001fe400078e000d */
[----:B------:R-:W2:Y:S02]  /*1dc30*/  LDL.LU R13, [R1+0xa0c] ;  /* 0x000a0c00010d7983 */ /* 0x000ea40000300800 */
[----:B------:R-:W-:Y:S02]  /*1dc40*/  @!P5 IMAD.MOV R3, RZ, RZ, -R3 ;  /* 0x000000ffff03d224 */ /* 0x000fe400078e0a03 */
[----:B------:R-:W-:-:S03]  /*1dc50*/  @!P1 IMAD.IADD R4, R4, 0x1, -R2 ;  /* 0x0000000104049824 */ /* 0x000fc600078e0a02 */
[----:B------:R0:W-:Y:S01]  /*1dc60*/  STL [R1+0x2b4], R3 ;  /* 0x0002b40301007387 */ /* 0x0001e20000100800 */
[----:B------:R-:W-:-:S03]  /*1dc70*/  IMAD.MOV R14, RZ, RZ, -R14 ;  /* 0x000000ffff0e7224 */ /* 0x000fc600078e0a0e */
[----:B0-----:R-:W5:Y:S01]  /*1dc80*/  LDL.LU R3, [R1+0x5200] ;  /* 0x0052000001037983 */ /* 0x001f620000300800 */
[C---:B------:R-:W-:Y:S01]  /*1dc90*/  IMAD R9, R2.reuse, R14, R9 ;  /* 0x0000000e02097224 */ /* 0x040fe200078e0209 */
[----:B----4-:R-:W-:Y:S02]  /*1dca0*/  ISETP.GE.AND P1, PT, R11, RZ, PT ;  /* 0x000000ff0b00720c */ /* 0x010fe40003f26270 */
[----:B------:R-:W4:Y:S04]  /*1dcb0*/  LDL.LU R11, [R1+0x51fc] ;  /* 0x0051fc00010b7983 */ /* 0x000f280000300800 */
[----:B------:R-:W-:Y:S04]  /*1dcc0*/  STL [R1+0x51f0], R22 ;  /* 0x0051f01601007387 */ /* 0x000fe80000100800 */
[----:B------:R0:W-:Y:S04]  /*1dcd0*/  STL [R1+0x51f4], R18 ;  /* 0x0051f41201007387 */ /* 0x0001e80000100800 */
[----:B------:R1:W-:Y:S04]  /*1dce0*/  STL [R1+0x51f8], R27 ;  /* 0x0051f81b01007387 */ /* 0x0003e80000100800 */
[----:B0-----:R-:W2:Y:S04]  /*1dcf0*/  LDL.LU R18, [R1+0x9f4] ;  /* 0x0009f40001127983 */ /* 0x001ea80000300800 */
[----:B------:R-:W2:Y:S04]  /*1dd00*/  LDL.LU R22, [R1+0x9f8] ;  /* 0x0009f80001167983 */ /* 0x000ea80000300800 */
[----:B------:R-:W2:Y:S01]  /*1dd10*/  LDL.LU R14, [R1+0xa08] ;  /* 0x000a0800010e7983 */ /* 0x000ea20000300800 */
[----:B------:R-:W-:Y:S01]  /*1dd20*/  ISETP.GT.U32.AND P4, PT, R2, R10, PT ;  /* 0x0000000a0200720c */ /* 0x000fe20003f84070 */
[----:B-1----:R-:W-:-:S04]  /*1dd30*/  IMAD.MOV.U32 R27, RZ, RZ, R4 ;  /* 0x000000ffff1b7224 */ /* 0x002fc800078e0004 */
[----:B------:R-:W-:-:S08]  /*1dd40*/  @!P0 IMAD.MOV R27, RZ, RZ, -R27 ;  /* 0x000000ffff1b8224 */ /* 0x000fd000078e0a1b */
[----:B------:R-:W-:Y:S01]  /*1dd50*/  @!P4 IMAD.IADD R10, R10, 0x1, -R2 ;  /* 0x000000010a0ac824 */ /* 0x000fe200078e0a02 */
[C---:B------:R-:W-:Y:S02]  /*1dd60*/  ISETP.GT.U32.AND P4, PT, R2.reuse, R9, PT ;  /* 0x000000090200720c */ /* 0x040fe40003f84070 */
[----:B-----5:R-:W-:-:S11]  /*1dd70*/  ISETP.GT.U32.AND P5, PT, R2, R3, PT ;  /* 0x000000030200720c */ /* 0x020fd60003fa4070 */
[--C-:B------:R-:W-:Y:S02]  /*1dd80*/  @!P4 IMAD.IADD R9, R9, 0x1, -R2.reuse ;  /* 0x000000010909c824 */ /* 0x100fe400078e0a02 */
[----:B------:R-:W-:Y:S01]  /*1dd90*/  @!P5 IMAD.IADD R3, R3, 0x1, -R2 ;  /* 0x000000010303d824 */ /* 0x000fe200078e0a02 */
[----:B--2---:R0:W-:Y:S01]  /*1dda0*/  STL [R1+0x51ec], R14 ;  /* 0x0051ec0e01007387 */ /* 0x0041e20000100800 */
[----:B------:R-:W-:-:S03]  /*1ddb0*/  ISETP.GE.AND P5, PT, R18, RZ, PT ;  /* 0x000000ff1200720c */ /* 0x000fc60003fa6270 */
[----:B------:R-:W2:Y:S01]  /*1ddc0*/  LDL R4, [R1+0xa04] ;  /* 0x000a040001047983 */ /* 0x000ea20000100800 */
[----:B0-----:R-:W-:Y:S02]  /*1ddd0*/  IMAD.MOV.U32 R14, RZ, RZ, R13 ;  /* 0x000000ffff0e7224 */ /* 0x001fe400078e000d */
[----:B----4-:R-:W-:Y:S01]  /*1dde0*/  IMAD.HI.U32 R13, R0, R11, RZ ;  /* 0x0000000b000d7227 */ /* 0x010fe200078e00ff */
[----:B------:R0:W-:Y:S03]  /*1ddf0*/  STL [R1+0x254], R27 ;  /* 0x0002541b01007387 */ /* 0x0001e60000100800 */
[----:B------:R-:W-:Y:S01]  /*1de00*/  IMAD.MOV R13, RZ, RZ, -R13 ;  /* 0x000000ffff0d7224 */ /* 0x000fe200078e0a0d */
[----:B------:R-:W-:-:S03]  /*1de10*/  ISETP.GE.AND P4, PT, R22, RZ, PT ;  /* 0x000000ff1600720c */ /* 0x000fc60003f86270 */
[----:B------:R-:W-:Y:S01]  /*1de20*/  IMAD R11, R2, R13, R11 ;  /* 0x0000000d020b7224 */ /* 0x000fe200078e020b */
[----:B0-----:R-:W4:Y:S01]  /*1de30*/  LDL.LU R27, [R1+0x51f8] ;  /* 0x0051f800011b7983 */ /* 0x001f220000300800 */
[----:B------:R-:W-:-:S03]  /*1de40*/  IMAD.MOV.U32 R13, RZ, RZ, R14 ;  /* 0x000000ffff0d7224 */ /* 0x000fc600078e000e */
[----:B------:R-:W5:Y:S04]  /*1de50*/  LDL.LU R18, [R1+0x51f4] ;  /* 0x0051f40001127983 */ /* 0x000f680000300800 */
[----:B------:R-:W2:Y:S04]  /*1de60*/  LDL.LU R22, [R1+0x51f0] ;  /* 0x0051f00001167983 */ /* 0x000ea80000300800 */
[----:B------:R-:W2:Y:S01]  /*1de70*/  LDL.LU R14, [R1+0x9fc] ;  /* 0x0009fc00010e7983 */ /* 0x000ea20000300800 */
[C---:B------:R-:W-:Y:S02]  /*1de80*/  ISETP.GT.U32.AND P3, PT, R2.reuse, R6, PT ;  /* 0x000000060200720c */ /* 0x040fe40003f64070 */
[----:B------:R-:W-:-:S11]  /*1de90*/  ISETP.GT.U32.AND P0, PT, R2, R3, PT ;  /* 0x000000030200720c */ /* 0x000fd60003f04070 */
[----:B------:R-:W-:-:S05]  /*1dea0*/  @!P3 IMAD.IADD R6, R6, 0x1, -R2 ;  /* 0x000000010606b824 */ /* 0x000fca00078e0a02 */
[----:B------:R-:W-:Y:S01]  /*1deb0*/  ISETP.GT.U32.AND P3, PT, R2, R6, PT ;  /* 0x000000060200720c */ /* 0x000fe20003f64070 */
[----:B------:R-:W-:Y:S01]  /*1dec0*/  @!P6 IMAD.MOV R10, RZ, RZ, -R10 ;  /* 0x000000ffff0ae224 */ /* 0x000fe200078e0a0a */
[----:B------:R-:W-:Y:S01]  /*1ded0*/  STL [R1+0x51e8], R13 ;  /* 0x0051e80d01007387 */ /* 0x000fe20000100800 */
[----:B------:R-:W-:-:S03]  /*1dee0*/  @!P0 IMAD.IADD R3, R3, 0x1, -R2 ;  /* 0x0000000103038824 */ /* 0x000fc600078e0a02 */
[----:B------:R0:W-:Y:S07]  /*1def0*/  STL [R1+0x250], R10 ;  /* 0x0002500a01007387 */ /* 0x0001ee0000100800 */
[----:B------:R-:W-:-:S04]  /*1df00*/  @!P3 IMAD.IADD R6, R6, 0x1, -R2 ;  /* 0x000000010606b824 */ /* 0x000fc800078e0a02 */
[----:B0-----:R-:W-:Y:S02]  /*1df10*/  IMAD.MOV.U32 R10, RZ, RZ, R6 ;  /* 0x000000ffff0a7224 */ /* 0x001fe400078e0006 */
[----:B------:R-:W-:Y:S01]  /*1df20*/  IMAD.MOV.U32 R13, RZ, RZ, R3 ;  /* 0x000000ffff0d7224 */ /* 0x000fe200078e0003 */
[----:B------:R-:W3:Y:S01]  /*1df30*/  LDL.LU R6, [R1+0xa00] ;  /* 0x000a000001067983 */ /* 0x000ee20000300800 */
[----:B------:R-:W-:Y:S02]  /*1df40*/  @!P2 IMAD.MOV R10, RZ, RZ, -R10 ;  /* 0x000000ffff0aa224 */ /* 0x000fe400078e0a0a */
[----:B------:R-:W-:Y:S01]  /*1df50*/  @!P1 IMAD.MOV R13, RZ, RZ, -R13 ;  /* 0x000000ffff0d9224 */ /* 0x000fe200078e0a0d */
[----:B------:R-:W3:Y:S04]  /*1df60*/  LDL.LU R3, [R1+0xa04] ;  /* 0x000a040001037983 */ /* 0x000ee80000300800 */
[----:B------:R0:W-:Y:S04]  /*1df70*/  STL [R1+0x2a0], R10 ;  /* 0x0002a00a01007387 */ /* 0x0001e80000100800 */
[----:B0-----:R-:W3:Y:S01]  /*1df80*/  LDL R10, [R1+0xa10] ;  /* 0x000a1000010a7983 */ /* 0x001ee20000100800 */
[----:B--2---:R-:W-:-:S03]  /*1df90*/  ISETP.GE.AND P2, PT, R14, RZ, PT ;  /* 0x000000ff0e00720c */ /* 0x004fc60003f46270 */
[----:B------:R-:W2:Y:S04]  /*1dfa0*/  LDL.LU R14, [R1+0x51ec] ;  /* 0x0051ec00010e7983 */ /* 0x000ea80000300800 */
[----:B------:R0:W-:Y:S04]  /*1dfb0*/  STL [R1+0x2ac], R13 ;  /* 0x0002ac0d01007387 */ /* 0x0001e80000100800 */
[----:B0-----:R-:W4:Y:S01]  /*1dfc0*/  LDL.LU R13, [R1+0x51e8] ;  /* 0x0051e800010d7983 */ /* 0x001f220000300800 */
[----:B------:R-:W-:-:S04]  /*1dfd0*/  IMAD.HI.U32 R7, R0, R8, RZ ;  /* 0x0000000800077227 */ /* 0x000fc800078e00ff */
[----:B------:R-:W-:-:S04]  /*1dfe0*/  IMAD.MOV R7, RZ, RZ, -R7 ;  /* 0x000000ffff077224 */ /* 0x000fc800078e0a07 */
[----:B------:R-:W-:-:S05]  /*1dff0*/  IMAD R8, R2, R7, R8 ;  /* 0x0000000702087224 */ /* 0x000fca00078e0208 */
[----:B------:R-:W-:Y:S01]  /*1e000*/  ISETP.GT.U32.AND P3, PT, R2, R8, PT ;  /* 0x000000080200720c */ /* 0x000fe20003f64070 */
[----:B------:R-:W-:Y:S01]  /*1e010*/  IMAD.HI.U32 R7, R0, R12, RZ ;  /* 0x0000000c00077227 */ /* 0x000fe200078e00ff */
[----:B------:R-:W-:Y:S02]  /*1e020*/  IABS R4, R4 ;  /* 0x0000000400047213 */ /* 0x000fe40000000000 */
[C---:B------:R-:W-:Y:S01]  /*1e030*/  ISETP.GT.U32.AND P6, PT, R2.reuse, R9, PT ;  /* 0x000000090200720c */ /* 0x040fe20003fc4070 */
[----:B------:R-:W-:Y:S01]  /*1e040*/  IMAD.MOV R7, RZ, RZ, -R7 ;  /* 0x000000ffff077224 */ /* 0x000fe200078e0a07 */
[----:B------:R-:W-:-:S07]  /*1e050*/  ISETP.GT.U32.AND P0, PT, R2, R11, PT ;  /* 0x0000000b0200720c */ /* 0x000fce0003f04070 */
[----:B------:R-:W-:Y:S02]  /*1e060*/  @!P3 IMAD.IADD R8, R8, 0x1, -R2 ;  /* 0x000000010808b824 */ /* 0x000fe400078e0a02 */
[----:B------:R-:W-:-:S03]  /*1e070*/  IMAD R12, R2, R7, R12 ;  /* 0x00000007020c7224 */ /* 0x000fc600078e020c */
[----:B------:R-:W-:Y:S01]  /*1e080*/  ISETP.GT.U32.AND P3, PT, R2, R8, PT ;  /* 0x000000080200720c */ /* 0x000fe20003f64070 */
[----:B------:R-:W-:Y:S01]  /*1e090*/  IMAD.HI.U32 R7, R0, R4, RZ ;  /* 0x0000000400077227 */ /* 0x000fe200078e00ff */
[----:B------:R-:W-:-:S03]  /*1e0a0*/  ISETP.GT.U32.AND P1, PT, R2, R12, PT ;  /* 0x0000000c0200720c */ /* 0x000fc60003f24070 */
[----:B------:R-:W-:Y:S02]  /*1e0b0*/  IMAD.MOV R7, RZ, RZ, -R7 ;  /* 0x000000ffff077224 */ /* 0x000fe400078e0a07 */
[----:B------:R-:W-:Y:S02]  /*1e0c0*/  @!P6 IMAD.IADD R9, R9, 0x1, -R2 ;  /* 0x000000010909e824 */ /* 0x000fe400078e0a02 */
[----:B------:R-:W-:Y:S02]  /*1e0d0*/  IMAD R4, R2, R7, R4 ;  /* 0x0000000702047224 */ /* 0x000fe400078e0204 */
[--C-:B------:R-:W-:Y:S02]  /*1e0e0*/  @!P0 IMAD.IADD R11, R11, 0x1, -R2.reuse ;  /* 0x000000010b0b8824 */ /* 0x100fe400078e0a02 */
[----:B------:R-:W-:Y:S01]  /*1e0f0*/  @!P3 IMAD.IADD R8, R8, 0x1, -R2 ;  /* 0x000000010808b824 */ /* 0x000fe200078e0a02 */
[----:B------:R-:W-:Y:S01]  /*1e100*/  ISETP.GT.U32.AND P6, PT, R2, R4, PT ;  /* 0x000000040200720c */ /* 0x000fe20003fc4070 */
[----:B------:R-:W-:Y:S01]  /*1e110*/  @!P5 IMAD.MOV R9, RZ, RZ, -R9 ;  /* 0x000000ffff09d224 */ /* 0x000fe200078e0a09 */
[----:B---3--:R-:W-:Y:S01]  /*1e120*/  IABS R10, R10 ;  /* 0x0000000a000a7213 */ /* 0x008fe20000000000 */
[----:B------:R-:W-:Y:S01]  /*1e130*/  @!P4 IMAD.MOV R8, RZ, RZ, -R8 ;  /* 0x000000ffff08c224 */ /* 0x000fe200078e0a08 */
[----:B------:R-:W-:Y:S01]  /*1e140*/  ISETP.GE.AND P3, PT, R6, RZ, PT ;  /* 0x000000ff0600720c */ /* 0x000fe20003f66270 */
[----:B------:R0:W-:Y:S01]  /*1e150*/  STL [R1+0x51e4], R15 ;  /* 0x0051e40f01007387 */ /* 0x0001e20000100800 */
[----:B------:R-:W-:Y:S01]  /*1e160*/  @!P1 IMAD.IADD R12, R12, 0x1, -R2 ;  /* 0x000000010c0c9824 */ /* 0x000fe200078e0a02 */
[----:B------:R-:W-:-:S02]  /*1e170*/  ISETP.GT.U32.AND P1, PT, R2, R11, PT ;  /* 0x0000000b0200720c */ /* 0x000fc40003f24070 */
[----:B------:R1:W-:Y:S01]  /*1e180*/  STL [R1+0x2a8], R9 ;  /* 0x0002a80901007387 */ /* 0x0003e20000100800 */
[----:B------:R-:W-:-:S03]  /*1e190*/  ISETP.GE.AND P0, PT, R3, RZ, PT ;  /* 0x000000ff0300720c */ /* 0x000fc60003f06270 */
[----:B------:R-:W-:Y:S01]  /*1e1a0*/  @!P6 IMAD.IADD R4, R4, 0x1, -R2 ;  /* 0x000000010404e824 */ /* 0x000fe200078e0a02 */
[----:B------:R-:W-:-:S06]  /*1e1b0*/  ISETP.GT.U32.AND P6, PT, R2, R12, PT ;  /* 0x0000000c0200720c */ /* 0x000fcc0003fc4070 */
[----:B------:R-:W-:-:S07]  /*1e1c0*/  @!P1 IMAD.IADD R11, R11, 0x1, -R2 ;  /* 0x000000010b0b9824 */ /* 0x000fce00078e0a02 */
[----:B------:R-:W-:Y:S01]  /*1e1d0*/  @!P6 IMAD.IADD R12, R12, 0x1, -R2 ;  /* 0x000000010c0ce824 */ /* 0x000fe200078e0a02 */
[----:B--2---:R-:W-:-:S05]  /*1e1e0*/  IABS R7, R14 ;  /* 0x0000000e00077213 */ /* 0x004fca0000000000 */
[----:B------:R-:W-:Y:S01]  /*1e1f0*/  IMAD.HI.U32 R3, R0, R7, RZ ;  /* 0x0000000700037227 */ /* 0x000fe200078e00ff */
[----:B----4-:R-:W-:-:S03]  /*1e200*/  IABS R6, R13 ;  /* 0x0000000d00067213 */ /* 0x010fc60000000000 */
[----:B0-----:R-:W-:Y:S02]  /*1e210*/  IMAD.MOV.U32 R15, RZ, RZ, R13 ;  /* 0x000000ffff0f7224 */ /* 0x001fe400078e000d */
[----:B------:R-:W2:Y:S04]  /*1e220*/  LDL R13, [R1+0xa14] ;  /* 0x000a1400010d7983 */ /* 0x000ea80000100800 */
[----:B------:R0:W-:Y:S01]  /*1e230*/  STL [R1+0x2a4], R8 ;  /* 0x0002a40801007387 */ /* 0x0001e20000100800 */
[----:B-1----:R-:W-:Y:S02]  /*1e240*/  IMAD.MOV R9, RZ, RZ, -R3 ;  /* 0x000000ffff097224 */ /* 0x002fe400078e0a03 */
[----:B0-----:R-:W-:-:S04]  /*1e250*/  IMAD.HI.U32 R8, R0, R10, RZ ;  /* 0x0000000a00087227 */ /* 0x001fc800078e00ff */
[----:B------:R-:W-:Y:S01]  /*1e260*/  IMAD.MOV R8, RZ, RZ, -R8 ;  /* 0x000000ffff087224 */ /* 0x000fe200078e0a08 */
[----:B------:R-:W-:Y:S01]  /*1e270*/  ISETP.GE.AND P4, PT, R14, RZ, PT ;  /* 0x000000ff0e00720c */ /* 0x000fe20003f86270 */
[C---:B------:R-:W-:Y:S01]  /*1e280*/  IMAD R7, R2.reuse, R9, R7 ;  /* 0x0000000902077224 */ /* 0x040fe200078e0207 */
[----:B------:R-:W3:Y:S01]  /*1e290*/  LDL R14, [R1+0xa20] ;  /* 0x000a2000010e7983 */ /* 0x000ee20000100800 */
[----:B------:R-:W-:Y:S01]  /*1e2a0*/  IMAD R10, R2, R8, R10 ;  /* 0x00000008020a7224 */ /* 0x000fe200078e020a */
[----:B------:R-:W-:Y:S02]  /*1e2b0*/  ISETP.GE.AND P1, PT, R15, RZ, PT ;  /* 0x000000ff0f00720c */ /* 0x000fe40003f26270 */
[----:B------:R-:W4:Y:S04]  /*1e2c0*/  LDL.LU R9, [R1+0xa10] ;  /* 0x000a100001097983 */ /* 0x000f280000300800 */
[----:B------:R-:W5:Y:S04]  /*1e2d0*/  LDL.LU R15, [R1+0x51e4] ;  /* 0x0051e400010f7983 */ /* 0x000f680000300800 */
[----:B------:R0:W-:Y:S02]  /*1e2e0*/  STL [R1+0x51e0], R10 ;  /* 0x0051e00a01007387 */ /* 0x0001e40000100800 */
[----:B0-----:R-:W-:-:S04]  /*1e2f0*/  IMAD.MOV.U32 R10, RZ, RZ, R11 ;  /* 0x000000ffff0a7224 */ /* 0x001fc800078e000b */
[----:B------:R-:W-:-:S05]  /*1e300*/  @!P2 IMAD.MOV R10, RZ, RZ, -R10 ;  /* 0x000000ffff0aa224 */ /* 0x000fca00078e0a0a */
[----:B------:R0:W-:Y:S02]  /*1e310*/  STL [R1+0x29c], R10 ;  /* 0x00029c0a01007387 */ /* 0x0001e40000100800 */
[----:B0-----:R-:W-:Y:S02]  /*1e320*/  IMAD.MOV.U32 R10, RZ, RZ, R12 ;  /* 0x000000ffff0a7224 */ /* 0x001fe400078e000c */
[----:B------:R-:W5:Y:S01]  /*1e330*/  LDL.LU R12, [R1+0xa14] ;  /* 0x000a1400010c7983 */ /* 0x000f620000300800 */
[C---:B------:R-:W-:Y:S02]  /*1e340*/  ISETP.GT.U32.AND P6, PT, R2.reuse, R7, PT ;  /* 0x000000070200720c */ /* 0x040fe40003fc4070 */
[----:B------:R-:W-:Y:S01]  /*1e350*/  ISETP.GT.U32.AND P5, PT, R2, R4, PT ;  /* 0x000000040200720c */ /* 0x000fe20003fa4070 */
[----:B------:R-:W-:-:S10]  /*1e360*/  IMAD.HI.U32 R3, R0, R6, RZ ;  /* 0x0000000600037227 */ /* 0x000fd400078e00ff */
[----:B------:R-:W-:Y:S02]  /*1e370*/  @!P6 IMAD.IADD R7, R7, 0x1, -R2 ;  /* 0x000000010707e824 */ /* 0x000fe400078e0a02 */
[----:B------:R-:W-:-:S03]  /*1e380*/  IMAD.MOV R3, RZ, RZ, -R3 ;  /* 0x000000ffff037224 */ /* 0x000fc600078e0a03 */
[----:B------:R-:W-:Y:S01]  /*1e390*/  ISETP.GT.U32.AND P2, PT, R2, R7, PT ;  /* 0x000000070200720c */ /* 0x000fe20003f44070 */
[----:B------:R-:W-:Y:S02]  /*1e3a0*/  @!P5 IMAD.IADD R4, R4, 0x1, -R2 ;  /* 0x000000010404d824 */ /* 0x000fe400078e0a02 */
[----:B------:R-:W-:Y:S02]  /*1e3b0*/  IMAD R6, R2, R3, R6 ;  /* 0x0000000302067224 */ /* 0x000fe400078e0206 */
[----:B------:R-:W-:Y:S02]  /*1e3c0*/  @!P3 IMAD.MOV R10, RZ, RZ, -R10 ;  /* 0x000000ffff0ab224 */ /* 0x000fe400078e0a0a */
[----:B------:R-:W-:-:S03]  /*1e3d0*/  @!P0 IMAD.MOV R4, RZ, RZ, -R4 ;  /* 0x000000ffff048224 */ /* 0x000fc600078e0a04 */
[----:B------:R0:W-:Y:S03]  /*1e3e0*/  STL [R1+0x298], R10 ;  /* 0x0002980a01007387 */ /* 0x0001e60000100800 */
[----:B------:R-:W-:Y:S01]  /*1e3f0*/  @!P2 IMAD.IADD R7, R7, 0x1, -R2 ;  /* 0x000000010707a824 */ /* 0x000fe200078e0a02 */
[----:B0-----:R-:W5:Y:S04]  /*1e400*/  LDL.LU R10, [R1+0x51e0] ;  /* 0x0051e000010a7983 */ /* 0x001f680000300800 */
[----:B------:R0:W-:Y:S01]  /*1e410*/  STL [R1+0x294], R4 ;  /* 0x0002940401007387 */ /* 0x0001e20000100800 */
[----:B--2---:R-:W-:Y:S02]  /*1e420*/  IABS R13, R13 ;  /* 0x0000000d000d7213 */ /* 0x004fe40000000000 */
[----:B---3--:R-:W-:-:S03]  /*1e430*/  IABS R3, R14 ;  /* 0x0000000e00037213 */ /* 0x008fc60000000000 */
[----:B------:R-:W-:Y:S01]  /*1e440*/  IMAD.HI.U32 R14, R0, R13, RZ ;  /* 0x0000000d000e7227 */ /* 0x000fe200078e00ff */
[----:B----4-:R-:W-:Y:S02]  /*1e450*/  ISETP.GE.AND P5, PT, R9, RZ, PT ;  /* 0x000000ff0900720c */ /* 0x010fe40003fa6270 */
[----:B-----5:R-:W-:Y:S02]  /*1e460*/  IABS R8, R15 ;  /* 0x0000000f00087213 */ /* 0x020fe40000000000 */
[----:B------:R-:W-:-:S03]  /*1e470*/  IABS R9, R16 ;  /* 0x0000001000097213 */ /* 0x000fc60000000000 */
[----:B------:R-:W-:-:S04]  /*1e480*/  IMAD.HI.U32 R11, R0, R8, RZ ;  /* 0x00000008000b7227 */ /* 0x000fc800078e00ff */
[----:B------:R-:W-:-:S04]  /*1e490*/  IMAD.MOV R14, RZ, RZ, -R14 ;  /* 0x000000ffff0e7224 */ /* 0x000fc800078e0a0e */
[----:B0-----:R-:W-:Y:S02]  /*1e4a0*/  IMAD R4, R2, R14, R13 ;  /* 0x0000000e02047224 */ /* 0x001fe400078e020d */
[----:B------:R-:W-:-:S04]  /*1e4b0*/  IMAD.MOV.U32 R13, RZ, RZ, R7 ;  /* 0x000000ffff0d7224 */ /* 0x000fc800078e0007 */
[----:B------:R-:W-:Y:S01]  /*1e4c0*/  @!P4 IMAD.MOV R13, RZ, RZ, -R13 ;  /* 0x000000ffff0dc224 */ /* 0x000fe200078e0a0d */
[----:B------:R-:W-:Y:S01]  /*1e4d0*/  ISETP.GE.AND P0, PT, R12, RZ, PT ;  /* 0x000000ff0c00720c */ /* 0x000fe20003f06270 */
[----:B------:R-:W-:Y:S02]  /*1e4e0*/  IMAD.MOV.U32 R12, RZ, RZ, R3 ;  /* 0x000000ffff0c7224 */ /* 0x000fe400078e0003 */
[----:B------:R-:W-:Y:S02]  /*1e4f0*/  IMAD.MOV R3, RZ, RZ, -R11 ;  /* 0x000000ffff037224 */ /* 0x000fe400078e0a0b */
[----:B------:R-:W-:-:S04]  /*1e500*/  IMAD.HI.U32 R11, R0, R9, RZ ;  /* 0x00000009000b7227 */ /* 0x000fc800078e00ff */
[----:B------:R-:W-:-:S04]  /*1e510*/  IMAD.MOV R11, RZ, RZ, -R11 ;  /* 0x000000ffff0b7224 */ /* 0x000fc800078e0a0b */
[C---:B------:R-:W-:Y:S02]  /*1e520*/  IMAD R9, R2.reuse, R11, R9 ;  /* 0x0000000b02097224 */ /* 0x040fe400078e0209 */
[----:B------:R-:W2:Y:S04]  /*1e530*/  LDL.LU R11, [R1+0xa28] ;  /* 0x000a2800010b7983 */ /* 0x000ea80000300800 */
[----:B------:R0:W-:Y:S04]  /*1e540*/  STL [R1+0x51dc], R25 ;  /* 0x0051dc1901007387 */ /* 0x0001e80000100800 */
[----:B------:R1:W-:Y:S04]  /*1e550*/  STL [R1+0x24c], R13 ;  /* 0x00024c0d01007387 */ /* 0x0003e80000100800 */
[----:B0-----:R-:W3:Y:S01]  /*1e560*/  LDL.LU R25, [R1+0xa20] ;  /* 0x000a200001197983 */ /* 0x001ee20000300800 */
[----:B------:R-:W-:-:S02]  /*1e570*/  ISETP.GT.U32.AND P6, PT, R2, R6, PT ;  /* 0x000000060200720c */ /* 0x000fc40003fc4070 */
[C---:B------:R-:W-:Y:S01]  /*1e580*/  ISETP.GT.U32.AND P2, PT, R2.reuse, R4, PT ;  /* 0x000000040200720c */ /* 0x040fe20003f44070 */
[----:B------:R-:W-:Y:S01]  /*1e590*/  IMAD R3, R2, R3, R8 ;  /* 0x0000000302037224 */ /* 0x000fe200078e0208 */
[----:B------:R-:W4:Y:S01]  /*1e5a0*/  LDL.LU R14, [R1+0xa2c] ;  /* 0x000a2c00010e7983 */ /* 0x000f220000300800 */
[----:B------:R-:W-:-:S08]  /*1e5b0*/  IMAD.HI.U32 R8, R0, R12, RZ ;  /* 0x0000000c00087227 */ /* 0x000fd000078e00ff */
[----:B------:R-:W-:-:S05]  /*1e5c0*/  @!P6 IMAD.IADD R6, R6, 0x1, -R2 ;  /* 0x000000010606e824 */ /* 0x000fca00078e0a02 */
[----:B------:R-:W-:Y:S01]  /*1e5d0*/  ISETP.GT.U32.AND P6, PT, R2, R6, PT ;  /* 0x000000060200720c */ /* 0x000fe20003fc4070 */
[----:B------:R-:W-:Y:S02]  /*1e5e0*/  IMAD.MOV R8, RZ, RZ, -R8 ;  /* 0x000000ffff087224 */ /* 0x000fe400078e0a08 */
[----:B------:R-:W-:Y:S02]  /*1e5f0*/  @!P2 IMAD.IADD R4, R4, 0x1, -R2 ;  /* 0x000000010404a824 */ /* 0x000fe400078e0a02 */
[C---:B------:R-:W-:Y:S02]  /*1e600*/  IMAD R8, R2.reuse, R8, R12 ;  /* 0x0000000802087224 */ /* 0x040fe400078e020c */
[----:B------:R-:W5:Y:S01]  /*1e610*/  LDL.LU R12, [R1+0xa24] ;  /* 0x000a2400010c7983 */ /* 0x000f620000300800 */
[----:B------:R-:W-:-:S05]  /*1e620*/  ISETP.GT.U32.AND P2, PT, R2, R4, PT ;  /* 0x000000040200720c */ /* 0x000fca0003f44070 */
[----:B------:R-:W-:Y:S01]  /*1e630*/  @!P6 IMAD.IADD R6, R6, 0x1, -R2 ;  /* 0x000000010606e824 */ /* 0x000fe200078e0a02 */
[----:B------:R-:W-:Y:S01]  /*1e640*/  ISETP.GT.U32.AND P6, PT, R2, R9, PT ;  /* 0x000000090200720c */ /* 0x000fe20003fc4070 */
[----:B-1----:R-:W-:Y:S02]  /*1e650*/  IMAD.MOV.U32 R13, RZ, RZ, R16 ;  /* 0x000000ffff0d7224 */ /* 0x002fe400078e0010 */
[----:B------:R-:W-:-:S04]  /*1e660*/  @!P1 IMAD.MOV R6, RZ, RZ, -R6 ;  /* 0x000000ffff069224 */ /* 0x000fc800078e0a06 */
[----:B------:R-:W-:Y:S01]  /*1e670*/  @!P2 IMAD.IADD R4, R4, 0x1, -R2 ;  /* 0x000000010404a824 */ /* 0x000fe200078e0a02 */
[----:B------:R-:W-:Y:S01]  /*1e680*/  STL [R1+0x248], R6 ;  /* 0x0002480601007387 */ /* 0x000fe20000100800 */
[----:B------:R-:W-:-:S03]  /*1e690*/  ISETP.GE.AND P2, PT, R13, RZ, PT ;  /* 0x000000ff0d00720c */ /* 0x000fc60003f46270 */
[----:B------:R-:W2:Y:S01]  /*1e6a0*/  LDL.LU R13, [R1+0xa30] ;  /* 0x000a3000010d7983 */ /* 0x000ea20000300800 */
[----:B------:R-:W-:Y:S01]  /*1e6b0*/  @!P6 IMAD.IADD R9, R9, 0x1, -R2 ;  /* 0x000000010909e824 */ /* 0x000fe200078e0a02 */
[C---:B------:R-:W-:Y:S02]  /*1e6c0*/  ISETP.GT.U32.AND P3, PT, R2.reuse, R10, PT ;  /* 0x0000000a0200720c */ /* 0x040fe40003f64070 */
[----:B---3--:R-:W-:Y:S02]  /*1e6d0*/  ISETP.GE.AND P6, PT, R25, RZ, PT ;  /* 0x000000ff1900720c */ /* 0x008fe40003fc6270 */
[----:B------:R-:W3:Y:S01]  /*1e6e0*/  LDL.LU R25, [R1+0x51dc] ;  /* 0x0051dc0001197983 */ /* 0x000ee20000300800 */
[----:B------:R-:W-:-:S08]  /*1e6f0*/  ISETP.GT.U32.AND P4, PT, R2, R3, PT ;  /* 0x000000030200720c */ /* 0x000fd00003f84070 */
[----:B------:R-:W-:-:S05]  /*1e700*/  @!P3 IMAD.IADD R10, R10, 0x1, -R2 ;  /* 0x000000010a0ab824 */ /* 0x000fca00078e0a02 */
[----:B------:R-:W-:Y:S01]  /*1e710*/  ISETP.GT.U32.AND P3, PT, R2, R10, PT ;  /* 0x0000000a0200720c */ /* 0x000fe20003f64070 */
[----:B------:R-:W-:Y:S02]  /*1e720*/  @!P4 IMAD.IADD R3, R3, 0x1, -R2 ;  /* 0x000000010303c824 */ /* 0x000fe400078e0a02 */
[----:B------:R-:W-:-:S03]  /*1e730*/  IMAD.MOV.U32 R7, RZ, RZ, R15 ;  /* 0x000000ffff077224 */ /* 0x000fc600078e000f */
[----:B------:R-:W-:-:S07]  /*1e740*/  ISETP.GT.U32.AND P4, PT, R2, R3, PT ;  /* 0x000000030200720c */ /* 0x000fce0003f84070 */
[----:B------:R-:W-:Y:S01]  /*1e750*/  @!P3 IMAD.IADD R10, R10, 0x1, -R2 ;  /* 0x000000010a0ab824 */ /* 0x000fe200078e0a02 */
[----:B------:R-:W-:Y:S02]  /*1e760*/  ISETP.GE.AND P1, PT, R7, RZ, PT ;  /* 0x000000ff0700720c */ /* 0x000fe40003f26270 */
[----:B-----5:R-:W-:Y:S01]  /*1e770*/  IABS R16, R12 ;  /* 0x0000000c00107213 */ /* 0x020fe20000000000 */
[----:B------:R-:W-:-:S04]  /*1e780*/  @!P5 IMAD.MOV R10, RZ, RZ, -R10 ;  /* 0x000000ffff0ad224 */ /* 0x000fc800078e0a0a */
[----:B------:R-:W-:Y:S01]  /*1e790*/  IMAD.HI.U32 R7, R0, R16, RZ ;  /* 0x0000001000077227 */ /* 0x000fe200078e00ff */
[----:B------:R0:W-:Y:S03]  /*1e7a0*/  STL [R1+0x244], R10 ;  /* 0x0002440a01007387 */ /* 0x0001e60000100800 */
[----:B------:R-:W-:Y:S02]  /*1e7b0*/  @!P4 IMAD.IADD R3, R3, 0x1, -R2 ;  /* 0x000000010303c824 */ /* 0x000fe400078e0a02 */
[----:B------:R-:W-:Y:S02]  /*1e7c0*/  IMAD.MOV R7, RZ, RZ, -R7 ;  /* 0x000000ffff077224 */ /* 0x000fe400078e0a07 */
[----:B------:R-:W-:Y:S02]  /*1e7d0*/  @!P0 IMAD.MOV R4, RZ, RZ, -R4 ;  /* 0x000000ffff048224 */ /* 0x000fe400078e0a04 */
[----:B0-----:R-:W-:-:S02]  /*1e7e0*/  IMAD.MOV.U32 R10, RZ, RZ, R3 ;  /* 0x000000ffff0a7224 */ /* 0x001fc400078e0003 */
[----:B------:R-:W-:Y:S01]  /*1e7f0*/  IMAD R16, R2, R7, R16 ;  /* 0x0000000702107224 */ /* 0x000fe200078e0210 */
[----:B----4-:R-:W-:Y:S01]  /*1e800*/  IABS R7, R14 ;  /* 0x0000000e00077213 */ /* 0x010fe20000000000 */
[----:B------:R-:W-:Y:S01]  /*1e810*/  @!P1 IMAD.MOV R10, RZ, RZ, -R10 ;  /* 0x000000ffff0a9224 */ /* 0x000fe200078e0a0a */
[----:B------:R-:W-:Y:S04]  /*1e820*/  STL [R1+0x280], R4 ;  /* 0x0002800401007387 */ /* 0x000fe80000100800 */
[----:B------:R-:W-:Y:S04]  /*1e830*/  STL [R1+0x288], R10 ;  /* 0x0002880a01007387 */ /* 0x000fe80000100800 */
[----:B------:R-:W-:Y:S04]  /*1e840*/  STL [R1+0x51d4], R7 ;  /* 0x0051d40701007387 */ /* 0x000fe80000100800 */
[----:B---3--:R0:W-:Y:S04]  /*1e850*/  STL [R1+0x51d8], R25 ;  /* 0x0051d81901007387 */ /* 0x0081e80000100800 */
[----:B0-----:R-:W3:Y:S01]  /*1e860*/  LDL.LU R25, [R1+0xa58] ;  /* 0x000a580001197983 */ /* 0x001ee20000300800 */
[----:B--2---:R-:W-:-:S02]  /*1e870*/  IABS R15, R11 ;  /* 0x0000000b000f7213 */ /* 0x004fc40000000000 */
[----:B------:R-:W-:-:S03]  /*1e880*/  ISETP.GT.U32.AND P3, PT, R2, R8, PT ;  /* 0x000000080200720c */ /* 0x000fc60003f64070 */
[----:B------:R-:W-:-:S04]  /*1e890*/  IMAD.HI.U32 R6, R0, R15, RZ ;  /* 0x0000000f00067227 */ /* 0x000fc800078e00ff */
[----:B------:R-:W-:Y:S01]  /*1e8a0*/  IMAD.MOV R6, RZ, RZ, -R6 ;  /* 0x000000ffff067224 */ /* 0x000fe200078e0a06 */
[----:B------:R-:W-:-:S03]  /*1e8b0*/  ISETP.GT.U32.AND P4, PT, R2, R16, PT ;  /* 0x000000100200720c */ /* 0x000fc60003f84070 */
[----:B------:R-:W-:Y:S02]  /*1e8c0*/  IMAD R15, R2, R6, R15 ;  /* 0x00000006020f7224 */ /* 0x000fe400078e020f */
[----:B------:R-:W-:Y:S01]  /*1e8d0*/  @!P3 IMAD.IADD R8, R8, 0x1, -R2 ;  /* 0x000000010808b824 */ /* 0x000fe200078e0a02 */
[C---:B------:R-:W-:Y:S02]  /*1e8e0*/  ISETP.GT.U32.AND P3, PT, R2.reuse, R9, PT ;  /* 0x000000090200720c */ /* 0x040fe40003f64070 */
[C---:B------:R-:W-:Y:S02]  /*1e8f0*/  ISETP.GT.U32.AND P1, PT, R2.reuse, R15, PT ;  /* 0x0000000f0200720c */ /* 0x040fe40003f24070 */
[----:B------:R-:W-:-:S03]  /*1e900*/  ISETP.GT.U32.AND P5, PT, R2, R8, PT ;  /* 0x000000080200720c */ /* 0x000fc60003fa4070 */
[----:B------:R-:W-:Y:S02]  /*1e910*/  @!P4 IMAD.IADD R16, R16, 0x1, -R2 ;  /* 0x000000011010c824 */ /* 0x000fe400078e0a02 */
[----:B------:R-:W-:-:S04]  /*1e920*/  IMAD.HI.U32 R10, R0, R7, RZ ;  /* 0x00000007000a7227 */ /* 0x000fc800078e00ff */
[--C-:B------:R-:W-:Y:S02]  /*1e930*/  @!P3 IMAD.IADD R9, R9, 0x1, -R2.reuse ;  /* 0x000000010909b824 */ /* 0x100fe400078e0a02 */
[--C-:B------:R-:W-:Y:S01]  /*1e940*/  @!P1 IMAD.IADD R15, R15, 0x1, -R2.reuse ;  /* 0x000000010f0f9824 */ /* 0x100fe200078e0a02 */
[----:B------:R-:W-:Y:S01]  /*1e950*/  ISETP.GT.U32.AND P1, PT, R2, R16, PT ;  /* 0x000000100200720c */ /* 0x000fe20003f24070 */
[----:B------:R-:W-:Y:S02]  /*1e960*/  IMAD.MOV.U32 R7, RZ, RZ, R9 ;  /* 0x000000ffff077224 */ /* 0x000fe400078e0009 */
[----:B------:R-:W-:Y:S01]  /*1e970*/  @!P5 IMAD.IADD R8, R8, 0x1, -R2 ;  /* 0x000000010808d824 */ /* 0x000fe200078e0a02 */
[----:B------:R-:W-:Y:S01]  /*1e980*/  ISETP.GE.AND P0, PT, R12, RZ, PT ;  /* 0x000000ff0c00720c */ /* 0x000fe20003f06270 */
[----:B------:R-:W-:Y:S01]  /*1e990*/  @!P2 IMAD.MOV R7, RZ, RZ, -R7 ;  /* 0x000000ffff07a224 */ /* 0x000fe200078e0a07 */
[----:B------:R-:W-:Y:S01]  /*1e9a0*/  IABS R6, R13 ;  /* 0x0000000d00067213 */ /* 0x000fe20000000000 */
[----:B------:R-:W-:Y:S01]  /*1e9b0*/  @!P6 IMAD.MOV R8, RZ, RZ, -R8 ;  /* 0x000000ffff08e224 */ /* 0x000fe200078e0a08 */
[----:B------:R-:W-:Y:S01]  /*1e9c0*/  ISETP.GE.AND P3, PT, R11, RZ, PT ;  /* 0x000000ff0b00720c */ /* 0x000fe20003f66270 */
[----:B------:R-:W2:Y:S01]  /*1e9d0*/  LDL R12, [R1+0xa34] ;  /* 0x000a3400010c7983 */ /* 0x000ea20000100800 */
[----:B------:R-:W-:-:S02]  /*1e9e0*/  ISETP.GE.AND P5, PT, R14, RZ, PT ;  /* 0x000000ff0e00720c */ /* 0x000fc40003fa6270 */
[----:B------:R-:W-:Y:S01]  /*1e9f0*/  ISETP.GE.AND P4, PT, R13, RZ, PT ;  /* 0x000000ff0d00720c */ /* 0x000fe20003f86270 */
[----:B------:R-:W4:Y:S01]  /*1ea00*/  LDL R11, [R1+0xa38] ;  /* 0x000a3800010b7983 */ /* 0x000f220000100800 */
[----:B------:R-:W-:-:S03]  /*1ea10*/  @!P1 IMAD.IADD R16, R16, 0x1, -R2 ;  /* 0x0000000110109824 */ /* 0x000fc600078e0a02 */
[----:B------:R-:W5:Y:S04]  /*1ea20*/  LDL R14, [R1+0xa3c] ;  /* 0x000a3c00010e7983 */ /* 0x000f680000100800 */
[----:B------:R-:W2:Y:S01]  /*1ea30*/  LDL R13, [R1+0xa40] ;  /* 0x000a4000010d7983 */ /* 0x000ea20000100800 */
[----:B---3--:R-:W-:Y:S01]  /*1ea40*/  IABS R3, R25 ;  /* 0x0000001900037213 */ /* 0x008fe20000000000 */
[----:B------:R-:W-:Y:S02]  /*1ea50*/  IMAD.MOV.U32 R9, RZ, RZ, R25 ;  /* 0x000000ffff097224 */ /* 0x000fe400078e0019 */
[----:B------:R-:W3:Y:S04]  /*1ea60*/  LDL.LU R25, [R1+0x51d8] ;  /* 0x0051d80001197983 */ /* 0x000ee80000300800 */
[----:B------:R0:W-:Y:S04]  /*1ea70*/  STL [R1+0x284], R7 ;  /* 0x0002840701007387 */ /* 0x0001e80000100800 */
[----:B0-----:R-:W3:Y:S04]  /*1ea80*/  LDL.LU R7, [R1+0x51d4] ;  /* 0x0051d40001077983 */ /* 0x001ee80000300800 */
[----:B------:R-:W-:Y:S04]  /*1ea90*/  STL [R1+0x27c], R8 ;  /* 0x00027c0801007387 */ /* 0x000fe80000100800 */
[----:B------:R0:W-:Y:S02]  /*1eaa0*/  STL [R1+0x51d0], R19 ;  /* 0x0051d01301007387 */ /* 0x0001e40000100800 */
[----:B0-----:R-:W-:-:S02]  /*1eab0*/  IMAD.MOV.U32 R19, RZ, RZ, R16 ;  /* 0x000000ffff137224 */ /* 0x001fc400078e0010 */
[----:B------:R-:W3:Y:S02]  /*1eac0*/  LDL.LU R16, [R1+0xa34] ;  /* 0x000a340001107983 */ /* 0x000ee40000300800 */
[----:B------:R-:W-:-:S05]  /*1ead0*/  @!P0 IMAD.MOV R19, RZ, RZ, -R19 ;  /* 0x000000ffff138224 */ /* 0x000fca00078e0a13 */
[----:B------:R0:W-:Y:S04]  /*1eae0*/  STL [R1+0x240], R19 ;  /* 0x0002401301007387 */ /* 0x0001e80000100800 */
[----:B0-----:R-:W3:Y:S01]  /*1eaf0*/  LDL.LU R19, [R1+0x51d0] ;  /* 0x0051d00001137983 */ /* 0x001ee20000300800 */
[----:B------:R-:W-:Y:S01]  /*1eb00*/  IMAD.HI.U32 R4, R0, R6, RZ ;  /* 0x0000000600047227 */ /* 0x000fe200078e00ff */
[----:B------:R-:W-:-:S03]  /*1eb10*/  ISETP.GT.U32.AND P6, PT, R2, R15, PT ;  /* 0x0000000f0200720c */ /* 0x000fc60003fc4070 */
[----:B------:R-:W-:-:S04]  /*1eb20*/  IMAD.MOV R4, RZ, RZ, -R4 ;  /* 0x000000ffff047224 */ /* 0x000fc800078e0a04 */
[----:B------:R-:W-:Y:S01]  /*1eb30*/  IMAD R6, R2, R4, R6 ;  /* 0x0000000402067224 */ /* 0x000fe200078e0206 */
[----:B--2---:R-:W-:Y:S02]  /*1eb40*/  IABS R4, R12 ;  /* 0x0000000c00047213 */ /* 0x004fe40000000000 */
[----:B----4-:R-:W-:Y:S02]  /*1eb50*/  IABS R12, R11 ;  /* 0x0000000b000c7213 */ /* 0x010fe40000000000 */
[----:B-----5:R-:W-:Y:S01]  /*1eb60*/  IABS R11, R14 ;  /* 0x0000000e000b7213 */ /* 0x020fe20000000000 */
[----:B------:R-:W-:Y:S02]  /*1eb70*/  @!P6 IMAD.IADD R15, R15, 0x1, -R2 ;  /* 0x000000010f0fe824 */ /* 0x000fe400078e0a02 */
[----:B------:R-:W-:-:S04]  /*1eb80*/  IMAD.HI.U32 R14, R0, R4, RZ ;  /* 0x00000004000e7227 */ /* 0x000fc800078e00ff */
[----:B------:R-:W-:Y:S02]  /*1eb90*/  IMAD.MOV R10, RZ, RZ, -R10 ;  /* 0x000000ffff0a7224 */ /* 0x000fe400078e0a0a */
[----:B------:R-:W-:Y:S02]  /*1eba0*/  @!P3 IMAD.MOV R15, RZ, RZ, -R15 ;  /* 0x000000ffff0fb224 */ /* 0x000fe400078e0a0f */
[----:B------:R-:W-:-:S03]  /*1ebb0*/  IMAD.MOV R14, RZ, RZ, -R14 ;  /* 0x000000ffff0e7224 */ /* 0x000fc600078e0a0e */
[----:B------:R0:W-:Y:S01]  /*1ebc0*/  STL [R1+0x23c], R15 ;  /* 0x00023c0f01007387 */ /* 0x0001e20000100800 */
[C---:B------:R-:W-:Y:S02]  /*1ebd0*/  IMAD R4, R2.reuse, R14, R4 ;  /* 0x0000000e02047224 */ /* 0x040fe400078e0204 */
[----:B---3--:R-:W-:Y:S01]  /*1ebe0*/  IMAD R7, R2, R10, R7 ;  /* 0x0000000a02077224 */ /* 0x008fe200078e0207 */
[----:B------:R-:W-:Y:S01]  /*1ebf0*/  IABS R10, R13 ;  /* 0x0000000d000a7213 */ /* 0x000fe20000000000 */
[----:B------:R-:W-:-:S04]  /*1ec00*/  IMAD.HI.U32 R13, R0, R12, RZ ;  /* 0x0000000c000d7227 */ /* 0x000fc800078e00ff */
[----:B------:R-:W-:-:S04]  /*1ec10*/  IMAD.MOV R13, RZ, RZ, -R13 ;  /* 0x000000ffff0d7224 */ /* 0x000fc800078e0a0d */
[----:B------:R-:W-:Y:S01]  /*1ec20*/  IMAD R12, R2, R13, R12 ;  /* 0x0000000d020c7224 */ /* 0x000fe200078e020c */
[----:B------:R-:W-:Y:S01]  /*1ec30*/  ISETP.GE.AND P3, PT, R16, RZ, PT ;  /* 0x000000ff1000720c */ /* 0x000fe20003f66270 */
[----:B------:R-:W-:Y:S02]  /*1ec40*/  IMAD.MOV.U32 R16, RZ, RZ, R19 ;  /* 0x000000ffff107224 */ /* 0x000fe400078e0013 */
[----:B------:R-:W2:Y:S04]  /*1ec50*/  LDL.LU R19, [R1+0xa4c] ;  /* 0x000a4c0001137983 */ /* 0x000ea80000300800 */
[----:B------:R-:W3:Y:S04]  /*1ec60*/  LDL R14, [R1+0xa48] ;  /* 0x000a4800010e7983 */ /* 0x000ee80000100800 */
[----:B------:R-:W4:Y:S01]  /*1ec70*/  LDL.LU R13, [R1+0xa3c] ;  /* 0x000a3c00010d7983 */ /* 0x000f220000300800 */
[----:B------:R-:W-:-:S02]  /*1ec80*/  ISETP.GT.U32.AND P1, PT, R2, R7, PT ;  /* 0x000000070200720c */ /* 0x000fc40003f24070 */
[----:B------:R-:W-:Y:S01]  /*1ec90*/  ISETP.GT.U32.AND P6, PT, R2, R6, PT ;  /* 0x000000060200720c */ /* 0x000fe20003fc4070 */
[----:B------:R-:W-:-:S04]  /*1eca0*/  IMAD.HI.U32 R8, R0, R3, RZ ;  /* 0x0000000300087227 */ /* 0x000fc800078e00ff */
[----:B------:R-:W-:-:S06]  /*1ecb0*/  IMAD.MOV R8, RZ, RZ, -R8 ;  /* 0x000000ffff087224 */ /* 0x000fcc00078e0a08 */
[----:B------:R-:W-:Y:S02]  /*1ecc0*/  @!P1 IMAD.IADD R7, R7, 0x1, -R2 ;  /* 0x0000000107079824 */ /* 0x000fe400078e0a02 */
[----:B------:R-:W-:-:S03]  /*1ecd0*/  IMAD R3, R2, R8, R3 ;  /* 0x0000000802037224 */ /* 0x000fc600078e0203 */
[----:B------:R-:W-:Y:S01]  /*1ece0*/  ISETP.GT.U32.AND P0, PT, R2, R7, PT ;  /* 0x000000070200720c */ /* 0x000fe20003f04070 */
[----:B------:R-:W-:Y:S01]  /*1ecf0*/  @!P6 IMAD.IADD R6, R6, 0x1, -R2 ;  /* 0x000000010606e824 */ /* 0x000fe200078e0a02 */
[----:B------:R-:W-:Y:S01]  /*1ed00*/  ISETP.GE.AND P2, PT, R9, RZ, PT ;  /* 0x000000ff0900720c */ /* 0x000fe20003f46270 */
[----:B------:R-:W-:Y:S01]  /*1ed10*/  IMAD.HI.U32 R9, R0, R11, RZ ;  /* 0x0000000b00097227 */ /* 0x000fe200078e00ff */
[C---:B------:R-:W-:Y:S02]  /*1ed20*/  ISETP.GT.U32.AND P1, PT, R2.reuse, R3, PT ;  /* 0x000000030200720c */ /* 0x040fe40003f24070 */
[----:B------:R-:W-:Y:S01]  /*1ed30*/  ISETP.GT.U32.AND P6, PT, R2, R6, PT ;  /* 0x000000060200720c */ /* 0x000fe20003fc4070 */
[----:B------:R-:W-:-:S04]  /*1ed40*/  IMAD.MOV R9, RZ, RZ, -R9 ;  /* 0x000000ffff097224 */ /* 0x000fc800078e0a09 */
[----:B------:R-:W-:Y:S02]  /*1ed50*/  IMAD R11, R2, R9, R11 ;  /* 0x00000009020b7224 */ /* 0x000fe400078e020b */
[--C-:B------:R-:W-:Y:S01]  /*1ed60*/  @!P0 IMAD.IADD R7, R7, 0x1, -R2.reuse ;  /* 0x0000000107078824 */ /* 0x100fe200078e0a02 */
[----:B------:R-:W5:Y:S03]  /*1ed70*/  LDL.LU R9, [R1+0xa44] ;  /* 0x000a440001097983 */ /* 0x000f660000300800 */
[----:B0-----:R-:W-:Y:S02]  /*1ed80*/  IMAD.MOV.U32 R15, RZ, RZ, R7 ;  /* 0x000000ffff0f7224 */ /* 0x001fe400078e0007 */
[--C-:B------:R-:W-:Y:S01]  /*1ed90*/  @!P1 IMAD.IADD R3, R3, 0x1, -R2.reuse ;  /* 0x0000000103039824 */ /* 0x100fe200078e0a02 */
[----:B------:R-:W2:Y:S01]  /*1eda0*/  LDL.LU R7, [R1+0xa38] ;  /* 0x000a380001077983 */ /* 0x000ea20000300800 */
[----:B------:R-:W-:-:S02]  /*1edb0*/  @!P6 IMAD.IADD R6, R6, 0x1, -R2 ;  /* 0x000000010606e824 */ /* 0x000fc400078e0a02 */
[----:B------:R-:W-:Y:S01]  /*1edc0*/  @!P5 IMAD.MOV R15, RZ, RZ, -R15 ;  /* 0x000000ffff0fd224 */ /* 0x000fe200078e0a0f */
[C---:B------:R-:W-:Y:S01]  /*1edd0*/  ISETP.GT.U32.AND P1, PT, R2.reuse, R3, PT ;  /* 0x000000030200720c */ /* 0x040fe20003f24070 */
[----:B------:R-:W-:Y:S01]  /*1ede0*/  @!P4 IMAD.MOV R6, RZ, RZ, -R6 ;  /* 0x000000ffff06c224 */ /* 0x000fe200078e0a06 */
[----:B------:R-:W-:Y:S02]  /*1edf0*/  ISETP.GT.U32.AND P0, PT, R2, R4, PT ;  /* 0x000000040200720c */ /* 0x000fe40003f04070 */
[----:B------:R0:W-:Y:S04]  /*1ee00*/  STL [R1+0x238], R15 ;  /* 0x0002380f01007387 */ /* 0x0001e80000100800 */
[----:B0-----:R-:W2:Y:S04]  /*1ee10*/  LDL.LU R15, [R1+0xa54] ;  /* 0x000a5400010f7983 */ /* 0x001ea80000300800 */
[----:B------:R3:W-:Y:S01]  /*1ee20*/  STL [R1+0x234], R6 ;  /* 0x0002340601007387 */ /* 0x0007e20000100800 */
[----:B------:R-:W-:-:S02]  /*1ee30*/  @!P1 IMAD.IADD R3, R3, 0x1, -R2 ;  /* 0x0000000103039824 */ /* 0x000fc400078e0a02 */
[----:B------:R-:W-:Y:S01]  /*1ee40*/  @!P0 IMAD.IADD R4, R4, 0x1, -R2 ;  /* 0x0000000104048824 */ /* 0x000fe200078e0a02 */
[----:B---3--:R-:W-:Y:S02]  /*1ee50*/  IABS R6, R14 ;  /* 0x0000000e00067213 */ /* 0x008fe40000000000 */
[----:B------:R-:W3:Y:S01]  /*1ee60*/  LDL.LU R14, [R1+0xa40] ;  /* 0x000a4000010e7983 */ /* 0x000ee20000300800 */
[----:B----4-:R-:W-:Y:S01]  /*1ee70*/  ISETP.GE.AND P0, PT, R13, RZ, PT ;  /* 0x000000ff0d00720c */ /* 0x010fe20003f06270 */
[----:B------:R-:W-:-:S04]  /*1ee80*/  IMAD.MOV.U32 R13, RZ, RZ, R3 ;  /* 0x000000ffff0d7224 */ /* 0x000fc800078e0003 */
[----:B------:R-:W-:Y:S01]  /*1ee90*/  @!P2 IMAD.MOV R13, RZ, RZ, -R13 ;  /* 0x000000ffff0da224 */ /* 0x000fe200078e0a0d */
[----:B------:R0:W-:Y:S04]  /*1eea0*/  STL [R1+0x51cc], R27 ;  /* 0x0051cc1b01007387 */ /* 0x0001e80000100800 */
[----:B------:R-:W-:Y:S04]  /*1eeb0*/  STL [R1+0x230], R13 ;  /* 0x0002300d01007387 */ /* 0x000fe80000100800 */
[----:B0-----:R-:W4:Y:S01]  /*1eec0*/  LDL.LU R27, [R1+0xa48] ;  /* 0x000a4800011b7983 */ /* 0x001f220000300800 */
[----:B------:R-:W-:Y:S01]  /*1eed0*/  ISETP.GT.U32.AND P6, PT, R2, R12, PT ;  /* 0x0000000c0200720c */ /* 0x000fe20003fc4070 */
[----:B------:R-:W-:Y:S01]  /*1eee0*/  IMAD.HI.U32 R8, R0, R10, RZ ;  /* 0x0000000a00087227 */ /* 0x000fe200078e00ff */
[----:B------:R-:W-:-:S03]  /*1eef0*/  ISETP.GT.U32.AND P5, PT, R2, R11, PT ;  /* 0x0000000b0200720c */ /* 0x000fc60003fa4070 */
[----:B------:R-:W-:-:S04]  /*1ef00*/  IMAD.MOV R8, RZ, RZ, -R8 ;  /* 0x000000ffff087224 */ /* 0x000fc800078e0a08 */
[----:B------:R-:W-:-:S04]  /*1ef10*/  IMAD R10, R2, R8, R10 ;  /* 0x00000008020a7224 */ /* 0x000fc800078e020a */
[--C-:B------:R-:W-:Y:S01]  /*1ef20*/  @!P6 IMAD.IADD R12, R12, 0x1, -R2.reuse ;  /* 0x000000010c0ce824 */ /* 0x100fe200078e0a02 */
[----:B-----5:R-:W-:Y:S02]  /*1ef30*/  IABS R8, R9 ;  /* 0x0000000900087213 */ /* 0x020fe40000000000 */
[----:B------:R-:W-:Y:S01]  /*1ef40*/  ISETP.GT.U32.AND P6, PT, R2, R4, PT ;  /* 0x000000040200720c */ /* 0x000fe20003fc4070 */
[----:B------:R-:W-:Y:S01]  /*1ef50*/  @!P5 IMAD.IADD R11, R11, 0x1, -R2 ;  /* 0x000000010b0bd824 */ /* 0x000fe200078e0a02 */
[----:B--2---:R-:W-:Y:S01]  /*1ef60*/  ISETP.GE.AND P4, PT, R7, RZ, PT ;  /* 0x000000ff0700720c */ /* 0x004fe20003f86270 */
[----:B------:R-:W-:Y:S01]  /*1ef70*/  IMAD.HI.U32 R7, R0, R8, RZ ;  /* 0x0000000800077227 */ /* 0x000fe200078e00ff */
[----:B------:R-:W-:-:S03]  /*1ef80*/  ISETP.GT.U32.AND P5, PT, R2, R12, PT ;  /* 0x0000000c0200720c */ /* 0x000fc60003fa4070 */
[----:B------:R-:W-:-:S04]  /*1ef90*/  IMAD.MOV R7, RZ, RZ, -R7 ;  /* 0x000000ffff077224 */ /* 0x000fc800078e0a07 */
[----:B------:R-:W-:Y:S01]  /*1efa0*/  IMAD R8, R2, R7, R8 ;  /* 0x0000000702087224 */ /* 0x000fe200078e0208 */
[----:B------:R-:W-:Y:S01]  /*1efb0*/  IABS R7, R19 ;  /* 0x0000001300077213 */ /* 0x000fe20000000000 */
[----:B------:R-:W-:Y:S02]  /*1efc0*/  @!P6 IMAD.IADD R4, R4, 0x1, -R2 ;  /* 0x000000010404e824 */ /* 0x000fe400078e0a02 */
[----:B------:R-:W-:Y:S01]  /*1efd0*/  IMAD.HI.U32 R3, R0, R6, RZ ;  /* 0x0000000600037227 */ /* 0x000fe200078e00ff */
[----:B------:R-:W-:-:S03]  /*1efe0*/  ISETP.GT.U32.AND P2, PT, R2, R11, PT ;  /* 0x0000000b0200720c */ /* 0x000fc60003f44070 */
[----:B------:R-:W-:Y:S01]  /*1eff0*/  @!P5 IMAD.IADD R12, R12, 0x1, -R2 ;  /* 0x000000010c0cd824 */ /* 0x000fe200078e0a02 */
[----:B------:R-:W-:Y:S01]  /*1f000*/  ISETP.GT.U32.AND P5, PT, R2, R8, PT ;  /* 0x000000080200720c */ /* 0x000fe20003fa4070 */
[----:B------:R-:W-:-:S04]  /*1f010*/  IMAD.MOV R3, RZ, RZ, -R3 ;  /* 0x000000ffff037224 */ /* 0x000fc800078e0a03 */
[----:B------:R-:W-:Y:S01]  /*1f020*/  IMAD R3, R2, R3, R6 ;  /* 0x0000000302037224 */ /* 0x000fe200078e0206 */
[----:B------:R-:W-:Y:S01]  /*1f030*/  IABS R6, R16 ;  /* 0x0000001000067213 */ /* 0x000fe20000000000 */
[----:B------:R-:W-:Y:S02]  /*1f040*/  @!P4 IMAD.MOV R12, RZ, RZ, -R12 ;  /* 0x000000ffff0cc224 */ /* 0x000fe400078e0a0c */
[----:B------:R-:W-:-:S04]  /*1f050*/  @!P2 IMAD.IADD R11, R11, 0x1, -R2 ;  /* 0x000000010b0ba824 */ /* 0x000fc800078e0a02 */
[----:B------:R-:W-:Y:S02]  /*1f060*/  @!P5 IMAD.IADD R8, R8, 0x1, -R2 ;  /* 0x000000010808d824 */ /* 0x000fe400078e0a02 */
[----:B------:R-:W-:Y:S01]  /*1f070*/  @!P0 IMAD.MOV R11, RZ, RZ, -R11 ;  /* 0x000000ffff0b8224 */ /* 0x000fe200078e0a0b */
[----:B------:R-:W-:Y:S02]  /*1f080*/  ISETP.GE.AND P0, PT, R19, RZ, PT ;  /* 0x000000ff1300720c */ /* 0x000fe40003f06270 */
[----:B---3--:R-:W-:Y:S01]  /*1f090*/  ISETP.GE.AND P6, PT, R14, RZ, PT ;  /* 0x000000ff0e00720c */ /* 0x008fe20003fc6270 */
[----:B------:R-:W-:-:S04]  /*1f0a0*/  IMAD.HI.U32 R14, R0, R7, RZ ;  /* 0x00000007000e7227 */ /* 0x000fc800078e00ff */
[----:B------:R-:W-:-:S04]  /*1f0b0*/  IMAD.MOV R14, RZ, RZ, -R14 ;  /* 0x000000ffff0e7224 */ /* 0x000fc800078e0a0e */
[----:B------:R-:W-:Y:S02]  /*1f0c0*/  IMAD R7, R2, R14, R7 ;  /* 0x0000000e02077224 */ /* 0x000fe400078e0207 */
[----:B------:R-:W-:Y:S02]  /*1f0d0*/  IMAD.MOV.U32 R14, RZ, RZ, R16 ;  /* 0x000000ffff0e7224 */ /* 0x000fe400078e0010 */
[----:B------:R-:W-:-:S04]  /*1f0e0*/  IMAD.MOV.U32 R16, RZ, RZ, R4 ;  /* 0x000000ffff107224 */ /* 0x000fc800078e0004 */
[----:B------:R-:W-:Y:S01]  /*1f0f0*/  @!P3 IMAD.MOV R16, RZ, RZ, -R16 ;  /* 0x000000ffff10b224 */ /* 0x000fe200078e0a10 */
[----:B----4-:R-:W-:Y:S02]  /*1f100*/  ISETP.GE.AND P5, PT, R27, RZ, PT ;  /* 0x000000ff1b00720c */ /* 0x010fe40003fa6270 */
[----:B------:R-:W2:Y:S04]  /*1f110*/  LDL.LU R27, [R1+0x51cc] ;  /* 0x0051cc00011b7983 */ /* 0x000ea80000300800 */
[----:B------:R0:W-:Y:S02]  /*1f120*/  STL [R1+0x22c], R16 ;  /* 0x00022c1001007387 */ /* 0x0001e40000100800 */
[----:B0-----:R-:W-:Y:S02]  /*1f130*/  IMAD.MOV.U32 R16, RZ, RZ, R20 ;  /* 0x000000ffff107224 */ /* 0x001fe400078e0014 */
[----:B------:R-:W3:Y:S04]  /*1f140*/  LDL.LU R20, [R1+0xa70] ;  /* 0x000a700001147983 */ /* 0x000ee80000300800 */
[----:B------:R-:W-:Y:S04]  /*1f150*/  STL [R1+0x228], R12 ;  /* 0x0002280c01007387 */ /* 0x000fe80000100800 */
[----:B------:R-:W4:Y:S01]  /*1f160*/  LDL.LU R19, [R1+0xa74] ;  /* 0x000a740001137983 */ /* 0x000f220000300800 */
[----:B------:R-:W-:-:S02]  /*1f170*/  ISETP.GT.U32.AND P1, PT, R2, R10, PT ;  /* 0x0000000a0200720c */ /* 0x000fc40003f24070 */
[----:B------:R-:W-:-:S11]  /*1f180*/  ISETP.GT.U32.AND P2, PT, R2, R3, PT ;  /* 0x000000030200720c */ /* 0x000fd60003f44070 */
[--C-:B------:R-:W-:Y:S02]  /*1f190*/  @!P1 IMAD.IADD R10, R10, 0x1, -R2.reuse ;  /* 0x000000010a0a9824 */ /* 0x100fe400078e0a02 */
[----:B------:R-:W-:-:S03]  /*1f1a0*/  @!P2 IMAD.IADD R3, R3, 0x1, -R2 ;  /* 0x000000010303a824 */ /* 0x000fc600078e0a02 */
[C---:B------:R-:W-:Y:S02]  /*1f1b0*/  ISETP.GT.U32.AND P1, PT, R2.reuse, R10, PT ;  /* 0x0000000a0200720c */ /* 0x040fe40003f24070 */
[C---:B------:R-:W-:Y:S02]  /*1f1c0*/  ISETP.GT.U32.AND P2, PT, R2.reuse, R3, PT ;  /* 0x000000030200720c */ /* 0x040fe40003f44070 */
[----:B------:R-:W-:-:S09]  /*1f1d0*/  ISETP.GT.U32.AND P3, PT, R2, R8, PT ;  /* 0x000000080200720c */ /* 0x000fd20003f64070 */
[----:B------:R-:W-:Y:S01]  /*1f1e0*/  @!P1 IMAD.IADD R10, R10, 0x1, -R2 ;  /* 0x000000010a0a9824 */ /* 0x000fe200078e0a02 */
[----:B------:R-:W-:Y:S01]  /*1f1f0*/  ISETP.GE.AND P1, PT, R9, RZ, PT ;  /* 0x000000ff0900720c */ /* 0x000fe20003f26270 */
[----:B------:R-:W-:-:S04]  /*1f200*/  IMAD.HI.U32 R9, R0, R6, RZ ;  /* 0x0000000600097227 */ /* 0x000fc800078e00ff */
[----:B------:R-:W-:Y:S02]  /*1f210*/  IMAD.MOV R9, RZ, RZ, -R9 ;  /* 0x000000ffff097224 */ /* 0x000fe400078e0a09 */
[----:B------:R-:W-:Y:S02]  /*1f220*/  @!P2 IMAD.IADD R3, R3, 0x1, -R2 ;  /* 0x000000010303a824 */ /* 0x000fe400078e0a02 */
[----:B------:R-:W-:Y:S02]  /*1f230*/  IMAD R6, R2, R9, R6 ;  /* 0x0000000902067224 */ /* 0x000fe400078e0206 */
[----:B------:R-:W-:Y:S02]  /*1f240*/  @!P3 IMAD.IADD R8, R8, 0x1, -R2 ;  /* 0x000000010808b824 */ /* 0x000fe400078e0a02 */
[----:B------:R-:W-:Y:S02]  /*1f250*/  IMAD.MOV.U32 R9, RZ, RZ, R3 ;  /* 0x000000ffff097224 */ /* 0x000fe400078e0003 */
[----:B------:R-:W-:-:S02]  /*1f260*/  @!P6 IMAD.MOV R10, RZ, RZ, -R10 ;  /* 0x000000ffff0ae224 */ /* 0x000fc400078e0a0a */
[----:B------:R-:W-:Y:S01]  /*1f270*/  @!P1 IMAD.MOV R8, RZ, RZ, -R8 ;  /* 0x000000ffff089224 */ /* 0x000fe200078e0a08 */
[----:B------:R-:W-:Y:S01]  /*1f280*/  STL [R1+0x224], R11 ;  /* 0x0002240b01007387 */ /* 0x000fe20000100800 */
[----:B------:R-:W-:Y:S01]  /*1f290*/  @!P5 IMAD.MOV R9, RZ, RZ, -R9 ;  /* 0x000000ffff09d224 */ /* 0x000fe200078e0a09 */
[----:B------:R-:W-:Y:S02]  /*1f2a0*/  IABS R13, R15 ;  /* 0x0000000f000d7213 */ /* 0x000fe40000000000 */
[----:B------:R-:W-:Y:S01]  /*1f2b0*/  STL [R1+0x220], R10 ;  /* 0x0002200a01007387 */ /* 0x000fe20000100800 */
[----:B------:R-:W-:Y:S02]  /*1f2c0*/  ISETP.GE.AND P3, PT, R15, RZ, PT ;  /* 0x000000ff0f00720c */ /* 0x000fe40003f66270 */
[----:B------:R-:W-:Y:S01]  /*1f2d0*/  ISETP.GE.AND P6, PT, R14, RZ, PT ;  /* 0x000000ff0e00720c */ /* 0x000fe20003fc6270 */
[----:B------:R-:W5:Y:S04]  /*1f2e0*/  LDL R15, [R1+0xa60] ;  /* 0x000a6000010f7983 */ /* 0x000f680000100800 */
[----:B------:R-:W-:Y:S04]  /*1f2f0*/  STL [R1+0x21c], R8 ;  /* 0x00021c0801007387 */ /* 0x000fe80000100800 */
[----:B------:R-:W-:Y:S01]  /*1f300*/  STL [R1+0x218], R9 ;  /* 0x0002180901007387 */ /* 0x000fe20000100800 */
[----:B----4-:R-:W-:-:S02]  /*1f310*/  ISETP.GE.AND P5, PT, R19, RZ, PT ;  /* 0x000000ff1300720c */ /* 0x010fc40003fa6270 */
[----:B------:R-:W-:Y:S02]  /*1f320*/  IABS R14, R19 ;  /* 0x00000013000e7213 */ /* 0x000fe40000000000 */
[----:B------:R-:W4:Y:S01]  /*1f330*/  LDL.LU R19, [R1+0xa78] ;  /* 0x000a780001137983 */ /* 0x000f220000300800 */
[----:B------:R-:W-:Y:S01]  /*1f340*/  ISETP.GT.U32.AND P4, PT, R2, R7, PT ;  /* 0x000000070200720c */ /* 0x000fe20003f84070 */
[----:B------:R-:W-:-:S12]  /*1f350*/  IMAD.HI.U32 R4, R0, R13, RZ ;  /* 0x0000000d00047227 */ /* 0x000fd800078e00ff */
[----:B------:R-:W-:-:S05]  /*1f360*/  @!P4 IMAD.IADD R7, R7, 0x1, -R2 ;  /* 0x000000010707c824 */ /* 0x000fca00078e0a02 */
[C---:B------:R-:W-:Y:S01]  /*1f370*/  ISETP.GT.U32.AND P1, PT, R2.reuse, R7, PT ;  /* 0x000000070200720c */ /* 0x040fe20003f24070 */
[----:B------:R-:W-:Y:S01]  /*1f380*/  IMAD.MOV R4, RZ, RZ, -R4 ;  /* 0x000000ffff047224 */ /* 0x000fe200078e0a04 */
[----:B----4-:R0:W-:Y:S04]  /*1f390*/  STL [R1+0x51c8], R19 ;  /* 0x0051c81301007387 */ /* 0x0101e80000100800 */
[----:B0-----:R-:W4:Y:S01]  /*1f3a0*/  LDL.LU R19, [R1+0xa5c] ;  /* 0x000a5c0001137983 */ /* 0x001f220000300800 */
[----:B------:R-:W-:-:S06]  /*1f3b0*/  IMAD R13, R2, R4, R13 ;  /* 0x00000004020d7224 */ /* 0x000fcc00078e020d */
[--C-:B------:R-:W-:Y:S01]  /*1f3c0*/  @!P1 IMAD.IADD R7, R7, 0x1, -R2.reuse ;  /* 0x0000000107079824 */ /* 0x100fe200078e0a02 */
[----:B------:R-:W-:Y:S02]  /*1f3d0*/  ISETP.GT.U32.AND P1, PT, R2, R13, PT ;  /* 0x0000000d0200720c */ /* 0x000fe40003f24070 */
[----:B---3--:R-:W-:Y:S02]  /*1f3e0*/  ISETP.GE.AND P4, PT, R20, RZ, PT ;  /* 0x000000ff1400720c */ /* 0x008fe40003f86270 */
[----:B------:R-:W-:Y:S02]  /*1f3f0*/  IABS R4, R20 ;  /* 0x0000001400047213 */ /* 0x000fe40000000000 */
[----:B------:R-:W3:Y:S07]  /*1f400*/  LDL.LU R20, [R1+0xa7c] ;  /* 0x000a7c0001147983 */ /* 0x000eee0000300800 */
[----:B------:R-:W-:Y:S01]  /*1f410*/  @!P1 IMAD.IADD R13, R13, 0x1, -R2 ;  /* 0x000000010d0d9824 */ /* 0x000fe200078e0a02 */
[----:B------:R-:W-:-:S02]  /*1f420*/  ISETP.GT.U32.AND P2, PT, R2, R6, PT ;  /* 0x000000060200720c */ /* 0x000fc40003f44070 */
[----:B-----5:R-:W-:Y:S01]  /*1f430*/  IABS R11, R15 ;  /* 0x0000000f000b7213 */ /* 0x020fe20000000000 */
[----:B------:R-:W-:Y:S01]  /*1f440*/  IMAD.HI.U32 R15, R0, R14, RZ ;  /* 0x0000000e000f7227 */ /* 0x000fe200078e00ff */
[----:B----4-:R-:W-:Y:S02]  /*1f450*/  IABS R12, R19 ;  /* 0x00000013000c7213 */ /* 0x010fe40000000000 */
[----:B------:R-:W-:Y:S02]  /*1f460*/  ISETP.GE.AND P1, PT, R19, RZ, PT ;  /* 0x000000ff1300720c */ /* 0x000fe40003f26270 */
[----:B------:R-:W4:Y:S05]  /*1f470*/  LDL.LU R19, [R1+0x51c8] ;  /* 0x0051c80001137983 */ /* 0x000f2a0000300800 */
[----:B------:R-:W-:-:S02]  /*1f480*/  @!P2 IMAD.IADD R6, R6, 0x1, -R2 ;  /* 0x000000010606a824 */ /* 0x000fc400078e0a02 */
[----:B------:R-:W-:-:S03]  /*1f490*/  IMAD.HI.U32 R9, R0, R12, RZ ;  /* 0x0000000c00097227 */ /* 0x000fc600078e00ff */
[C---:B------:R-:W-:Y:S01]  /*1f4a0*/  ISETP.GT.U32.AND P2, PT, R2.reuse, R6, PT ;  /* 0x000000060200720c */ /* 0x040fe20003f44070 */
[----:B------:R-:W-:Y:S02]  /*1f4b0*/  IMAD.MOV R9, RZ, RZ, -R9 ;  /* 0x000000ffff097224 */ /* 0x000fe400078e0a09 */
[----:B------:R-:W-:Y:S02]  /*1f4c0*/  IMAD.MOV R15, RZ, RZ, -R15 ;  /* 0x000000ffff0f7224 */ /* 0x000fe400078e0a0f */
[C---:B------:R-:W-:Y:S02]  /*1f4d0*/  IMAD R12, R2.reuse, R9, R12 ;  /* 0x00000009020c7224 */ /* 0x040fe400078e020c */
[----:B------:R-:W-:Y:S01]  /*1f4e0*/  IMAD R14, R2, R15, R14 ;  /* 0x0000000f020e7224 */ /* 0x000fe200078e020e */
[----:B------:R-:W5:Y:S04]  /*1f4f0*/  LDL R9, [R1+0xa68] ;  /* 0x000a680001097983 */ /* 0x000f680000100800 */
[----:B------:R-:W2:Y:S01]  /*1f500*/  LDL R15, [R1+0xa6c] ;  /* 0x000a6c00010f7983 */ /* 0x000ea20000100800 */
[----:B------:R-:W-:-:S02]  /*1f510*/  @!P0 IMAD.MOV R7, RZ, RZ, -R7 ;  /* 0x000000ffff078224 */ /* 0x000fc400078e0a07 */
[----:B------:R-:W-:-:S03]  /*1f520*/  @!P2 IMAD.IADD R6, R6, 0x1, -R2 ;  /* 0x000000010606a824 */ /* 0x000fc600078e0a02 */
[----:B------:R0:W-:Y:S01]  /*1f530*/  STL [R1+0x214], R7 ;  /* 0x0002140701007387 */ /* 0x0001e20000100800 */
[----:B------:R-:W-:Y:S01]  /*1f540*/  IABS R10, R18 ;  /* 0x00000012000a7213 */ /* 0x000fe20000000000 */
[----:B0-----:R-:W-:-:S04]  /*1f550*/  IMAD.MOV.U32 R7, RZ, RZ, R6 ;  /* 0x000000ffff077224 */ /* 0x001fc800078e0006 */
[----:B------:R-:W-:Y:S01]  /*1f560*/  @!P6 IMAD.MOV R7, RZ, RZ, -R7 ;  /* 0x000000ffff07e224 */ /* 0x000fe200078e0a07 */
[----:B---3--:R-:W-:Y:S01]  /*1f570*/  IABS R6, R20 ;  /* 0x0000001400067213 */ /* 0x008fe20000000000 */
[----:B------:R-:W-:-:S04]  /*1f580*/  IMAD.HI.U32 R3, R0, R4, RZ ;  /* 0x0000000400037227 */ /* 0x000fc800078e00ff */
[----:B------:R-:W-:Y:S01]  /*1f590*/  IMAD.MOV R3, RZ, RZ, -R3 ;  /* 0x000000ffff037224 */ /* 0x000fe200078e0a03 */
[----:B----4-:R-:W-:Y:S04]  /*1f5a0*/  STL [R1+0x51b8], R19 ;  /* 0x0051b81301007387 */ /* 0x010fe80000100800 */
[----:B------:R0:W-:Y:S04]  /*1f5b0*/  STL [R1+0x51bc], R20 ;  /* 0x0051bc1401007387 */ /* 0x0001e80000100800 */
[----:B------:R1:W-:Y:S01]  /*1f5c0*/  STL [R1+0x210], R7 ;  /* 0x0002100701007387 */ /* 0x0003e20000100800 */
[----:B0-----:R-:W-:-:S03]  /*1f5d0*/  IMAD.MOV.U32 R20, RZ, RZ, R18 ;  /* 0x000000ffff147224 */ /* 0x001fc600078e0012 */
[----:B------:R-:W3:Y:S01]  /*1f5e0*/  LDL.LU R18, [R1+0xa80] ;  /* 0x000a800001127983 */ /* 0x000ee20000300800 */
[----:B------:R-:W-:-:S05]  /*1f5f0*/  IMAD R4, R2, R3, R4 ;  /* 0x0000000302047224 */ /* 0x000fca00078e0204 */
[----:B------:R-:W-:Y:S01]  /*1f600*/  ISETP.GT.U32.AND P2, PT, R2, R4, PT ;  /* 0x000000040200720c */ /* 0x000fe20003f44070 */
[----:B------:R-:W-:-:S04]  /*1f610*/  IMAD.HI.U32 R8, R0, R11, RZ ;  /* 0x0000000b00087227 */ /* 0x000fc800078e00ff */
[----:B------:R-:W-:-:S04]  /*1f620*/  IMAD.HI.U32 R3, R0, R10, RZ ;  /* 0x0000000a00037227 */ /* 0x000fc800078e00ff */
[----:B------:R-:W-:-:S04]  /*1f630*/  IMAD.MOV R8, RZ, RZ, -R8 ;  /* 0x000000ffff087224 */ /* 0x000fc800078e0a08 */
[----:B------:R-:W-:Y:S01]  /*1f640*/  @!P2 IMAD.IADD R4, R4, 0x1, -R2 ;  /* 0x000000010404a824 */ /* 0x000fe200078e0a02 */
[C---:B------:R-:W-:Y:S01]  /*1f650*/  ISETP.GT.U32.AND P2, PT, R2.reuse, R13, PT ;  /* 0x0000000d0200720c */ /* 0x040fe20003f44070 */
[----:B------:R-:W-:Y:S01]  /*1f660*/  IMAD.MOV R3, RZ, RZ, -R3 ;  /* 0x000000ffff037224 */ /* 0x000fe200078e0a03 */
[----:B-----5:R-:W-:Y:S01]  /*1f670*/  IABS R9, R9 ;  /* 0x0000000900097213 */ /* 0x020fe20000000000 */
[C---:B------:R-:W-:Y:S01]  /*1f680*/  IMAD R11, R2.reuse, R8, R11 ;  /* 0x00000008020b7224 */ /* 0x040fe200078e020b */
[----:B--2---:R-:W-:Y:S02]  /*1f690*/  IABS R8, R15 ;  /* 0x0000000f00087213 */ /* 0x004fe40000000000 */
[C---:B------:R-:W-:Y:S01]  /*1f6a0*/  ISETP.GT.U32.AND P0, PT, R2.reuse, R4, PT ;  /* 0x000000040200720c */ /* 0x040fe20003f04070 */
[----:B------:R-:W-:Y:S01]  /*1f6b0*/  IMAD R10, R2, R3, R10 ;  /* 0x00000003020a7224 */ /* 0x000fe200078e020a */
[----:B------:R-:W-:Y:S01]  /*1f6c0*/  IABS R3, R19 ;  /* 0x0000001300037213 */ /* 0x000fe20000000000 */
[----:B------:R-:W-:-:S02]  /*1f6d0*/  IMAD.MOV.U32 R19, RZ, RZ, R16 ;  /* 0x000000ffff137224 */ /* 0x000fc400078e0010 */
[----:B-1----:R-:W-:-:S04]  /*1f6e0*/  IMAD.HI.U32 R7, R0, R9, RZ ;  /* 0x0000000900077227 */ /* 0x002fc800078e00ff */
[----:B------:R-:W-:-:S04]  /*1f6f0*/  IMAD.HI.U32 R16, R0, R8, RZ ;  /* 0x0000000800107227 */ /* 0x000fc800078e00ff */
[----:B------:R-:W-:Y:S02]  /*1f700*/  IMAD.MOV R7, RZ, RZ, -R7 ;  /* 0x000000ffff077224 */ /* 0x000fe400078e0a07 */
[----:B------:R-:W-:Y:S02]  /*1f710*/  IMAD.MOV R16, RZ, RZ, -R16 ;  /* 0x000000ffff107224 */ /* 0x000fe400078e0a10 */
[--C-:B------:R-:W-:Y:S02]  /*1f720*/  @!P2 IMAD.IADD R13, R13, 0x1, -R2.reuse ;  /* 0x000000010d0da824 */ /* 0x100fe400078e0a02 */
[----:B------:R-:W-:Y:S02]  /*1f730*/  IMAD R9, R2, R7, R9 ;  /* 0x0000000702097224 */ /* 0x000fe400078e0209 */
[----:B------:R-:W-:Y:S02]  /*1f740*/  @!P0 IMAD.IADD R4, R4, 0x1, -R2 ;  /* 0x0000000104048824 */ /* 0x000fe400078e0a02 */
[----:B------:R-:W-:-:S04]  /*1f750*/  IMAD.HI.U32 R7, R0, R6, RZ ;  /* 0x0000000600077227 */ /* 0x000fc800078e00ff */
[C---:B------:R-:W-:Y:S02]  /*1f760*/  IMAD R8, R2.reuse, R16, R8 ;  /* 0x0000001002087224 */ /* 0x040fe400078e0208 */
[----:B------:R-:W-:Y:S01]  /*1f770*/  @!P3 IMAD.MOV R13, RZ, RZ, -R13 ;  /* 0x000000ffff0db224 */ /* 0x000fe200078e0a0d */
[----:B------:R-:W2:Y:S01]  /*1f780*/  LDL.LU R16, [R1+0xa60] ;  /* 0x000a600001107983 */ /* 0x000ea20000300800 */
[----:B------:R-:W-:Y:S02]  /*1f790*/  IMAD.MOV R7, RZ, RZ, -R7 ;  /* 0x000000ffff077224 */ /* 0x000fe400078e0a07 */
[----:B------:R-:W-:Y:S01]  /*1f7a0*/  @!P4 IMAD.MOV R4, RZ, RZ, -R4 ;  /* 0x000000ffff04c224 */ /* 0x000fe200078e0a04 */
[----:B------:R-:W-:Y:S01]  /*1f7b0*/  STL [R1+0x20c], R13 ;  /* 0x00020c0d01007387 */ /* 0x000fe20000100800 */
[----:B------:R-:W-:-:S03]  /*1f7c0*/  IMAD R6, R2, R7, R6 ;  /* 0x0000000702067224 */ /* 0x000fc600078e0206 */
[----:B---3--:R0:W-:Y:S01]  /*1f7d0*/  STL [R1+0x51c0], R18 ;  /* 0x0051c01201007387 */ /* 0x0081e20000100800 */
[----:B------:R-:W-:-:S03]  /*1f7e0*/  IABS R7, R18 ;  /* 0x0000001200077213 */ /* 0x000fc60000000000 */
[----:B------:R1:W-:Y:S04]  /*1f7f0*/  STL [R1+0x51c4], R5 ;  /* 0x0051c40501007387 */ /* 0x0003e80000100800 */
[----:B------:R3:W-:Y:S04]  /*1f800*/  STL [R1+0x208], R4 ;  /* 0x0002080401007387 */ /* 0x0007e80000100800 */
[----:B0-----:R-:W4:Y:S01]  /*1f810*/  LDL.LU R18, [R1+0xa68] ;  /* 0x000a680001127983 */ /* 0x001f220000300800 */
        /* <DEDUP_REMOVED lines=12> */
[----:B------:R-:W-:-:S08]  /*1f8e0*/  IMAD.HI.U32 R15, R0, R3, RZ ;  /* 0x00000003000f7227 */ /* 0x000fd000078e00ff */
[--C-:B------:R-:W-:Y:S01]  /*1f8f0*/  @!P6 IMAD.IADD R10, R10, 0x1, -R2.reuse ;  /* 0x000000010a0ae824 */ /* 0x100fe200078e0a02 */
[C---:B------:R-:W-:Y:S01]  /*1f900*/  ISETP.GT.U32.AND P6, PT, R2.reuse, R12, PT ;  /* 0x0000000c0200720c */ /* 0x040fe20003fc4070 */
[----:B------:R-:W-:Y:S01]  /*1f910*/  IMAD.MOV R15, RZ, RZ, -R15 ;  /* 0x000000ffff0f7224 */ /* 0x000fe200078e0a0f */
[C---:B------:R-:W-:Y:S01]  /*1f920*/  ISETP.GT.U32.AND P3, PT, R2.reuse, R11, PT ;  /* 0x0000000b0200720c */ /* 0x040fe20003f64070 */
[--C-:B------:R-:W-:Y:S01]  /*1f930*/  @!P2 IMAD.IADD R9, R9, 0x1, -R2.reuse ;  /* 0x000000010909a824 */ /* 0x100fe200078e0a02 */
[----:B---3--:R-:W-:Y:S01]  /*1f940*/  IABS R4, R19 ;  /* 0x0000001300047213 */ /* 0x008fe20000000000 */
[----:B------:R-:W-:Y:S02]  /*1f950*/  IMAD R3, R2, R15, R3 ;  /* 0x0000000f02037224 */ /* 0x000fe400078e0203 */
[----:B------:R-:W-:Y:S01]  /*1f960*/  @!P0 IMAD.IADD R14, R14, 0x1, -R2 ;  /* 0x000000010e0e8824 */ /* 0x000fe200078e0a02 */
[----:B------:R-:W-:Y:S01]  /*1f970*/  ISETP.GT.U32.AND P4, PT, R2, R9, PT ;  /* 0x000000090200720c */ /* 0x000fe20003f84070 */
[----:B------:R-:W-:Y:S01]  /*1f980*/  IMAD.HI.U32 R15, R0, R4, RZ ;  /* 0x00000004000f7227 */ /* 0x000fe200078e00ff */
[----:B------:R-:W-:-:S03]  /*1f990*/  ISETP.GT.U32.AND P0, PT, R2, R8, PT ;  /* 0x000000080200720c */ /* 0x000fc60003f04070 */
[--C-:B------:R-:W-:Y:S01]  /*1f9a0*/  @!P6 IMAD.IADD R12, R12, 0x1, -R2.reuse ;  /* 0x000000010c0ce824 */ /* 0x100fe200078e0a02 */
[----:B------:R-:W-:Y:S01]  /*1f9b0*/  ISETP.GT.U32.AND P6, PT, R2, R3, PT ;  /* 0x000000030200720c */ /* 0x000fe20003fc4070 */
[----:B------:R-:W-:Y:S02]  /*1f9c0*/  IMAD.MOV R15, RZ, RZ, -R15 ;  /* 0x000000ffff0f7224 */ /* 0x000fe400078e0a0f */
[----:B------:R-:W-:Y:S01]  /*1f9d0*/  @!P3 IMAD.IADD R11, R11, 0x1, -R2 ;  /* 0x000000010b0bb824 */ /* 0x000fe200078e0a02 */
[----:B--2---:R-:W-:Y:S01]  /*1f9e0*/  ISETP.GE.AND P3, PT, R16, RZ, PT ;  /* 0x000000ff1000720c */ /* 0x004fe20003f66270 */
[----:B------:R-:W-:-:S04]  /*1f9f0*/  IMAD.HI.U32 R16, R0, R7, RZ ;  /* 0x0000000700107227 */ /* 0x000fc800078e00ff */
[----:B------:R-:W-:Y:S02]  /*1fa00*/  IMAD R4, R2, R15, R4 ;  /* 0x0000000f02047224 */ /* 0x000fe400078e0204 */
[----:B------:R-:W-:Y:S02]  /*1fa10*/  IMAD.MOV.U32 R15, RZ, RZ, R19 ;  /* 0x000000ffff0f7224 */ /* 0x000fe400078e0013 */
[----:B------:R-:W-:Y:S02]  /*1fa20*/  IMAD.MOV.U32 R19, RZ, RZ, R14 ;  /* 0x000000ffff137224 */ /* 0x000fe400078e000e */
[----:B------:R-:W-:Y:S02]  /*1fa30*/  IMAD.MOV R16, RZ, RZ, -R16 ;  /* 0x000000ffff107224 */ /* 0x000fe400078e0a10 */
[--C-:B------:R-:W-:Y:S01]  /*1fa40*/  @!P4 IMAD.IADD R9, R9, 0x1, -R2.reuse ;  /* 0x000000010909c824 */ /* 0x100fe200078e0a02 */
[----:B------:R-:W-:Y:S01]  /*1fa50*/  ISETP.GE.AND P4, PT, R5, RZ, PT ;  /* 0x000000ff0500720c */ /* 0x000fe20003f86270 */
[----:B------:R-:W-:Y:S01]  /*1fa60*/  @!P5 IMAD.MOV R19, RZ, RZ, -R19 ;  /* 0x000000ffff13d224 */ /* 0x000fe200078e0a13 */
[----:B------:R-:W2:Y:S01]  /*1fa70*/  LDL.LU R5, [R1+0x51c4] ;  /* 0x0051c40001057983 */ /* 0x000ea20000300800 */
[----:B------:R-:W-:-:S02]  /*1fa80*/  @!P0 IMAD.IADD R8, R8, 0x1, -R2 ;  /* 0x0000000108088824 */ /* 0x000fc400078e0a02 */
[----:B------:R-:W-:Y:S02]  /*1fa90*/  @!P6 IMAD.IADD R3, R3, 0x1, -R2 ;  /* 0x000000010303e824 */ /* 0x000fe400078e0a02 */
[----:B------:R-:W-:Y:S01]  /*1faa0*/  IMAD R7, R2, R16, R7 ;  /* 0x0000001002077224 */ /* 0x000fe200078e0207 */
[----:B----4-:R-:W-:Y:S02]  /*1fab0*/  ISETP.GE.AND P0, PT, R18, RZ, PT ;  /* 0x000000ff1200720c */ /* 0x010fe40003f06270 */
[----:B------:R-:W3:Y:S01]  /*1fac0*/  LDL.LU R18, [R1+0x51c0] ;  /* 0x0051c00001127983 */ /* 0x000ee20000300800 */
[----:B-----5:R-:W-:Y:S02]  /*1fad0*/  ISETP.GE.AND P6, PT, R13, RZ, PT ;  /* 0x000000ff0d00720c */ /* 0x020fe40003fc6270 */
[----:B------:R-:W-:Y:S01]  /*1fae0*/  IABS R13, R20 ;  /* 0x00000014000d7213 */ /* 0x000fe20000000000 */
[----:B------:R-:W-:Y:S02]  /*1faf0*/  IMAD.MOV.U32 R16, RZ, RZ, R20 ;  /* 0x000000ffff107224 */ /* 0x000fe400078e0014 */
[----:B------:R-:W4:Y:S04]  /*1fb00*/  LDL.LU R20, [R1+0x51bc] ;  /* 0x0051bc0001147983 */ /* 0x000f280000300800 */
[----:B------:R0:W-:Y:S04]  /*1fb10*/  STL [R1+0x204], R19 ;  /* 0x0002041301007387 */ /* 0x0001e80000100800 */
[----:B0-----:R-:W5:Y:S01]  /*1fb20*/  LDL.LU R19, [R1+0x51b8] ;  /* 0x0051b80001137983 */ /* 0x001f620000300800 */
[----:B------:R-:W-:Y:S01]  /*1fb30*/  ISETP.GT.U32.AND P2, PT, R2, R10, PT ;  /* 0x0000000a0200720c */ /* 0x000fe20003f44070 */
[----:B------:R-:W-:-:S02]  /*1fb40*/  IMAD.MOV.U32 R14, RZ, RZ, R12 ;  /* 0x000000ffff0e7224 */ /* 0x000fc400078e000c */
[----:B------:R-:W-:-:S10]  /*1fb50*/  IMAD.MOV.U32 R12, RZ, RZ, R11 ;  /* 0x000000ffff0c7224 */ /* 0x000fd400078e000b */
[----:B------:R-:W-:Y:S01]  /*1fb60*/  @!P2 IMAD.IADD R10, R10, 0x1, -R2 ;  /* 0x000000010a0aa824 */ /* 0x000fe200078e0a02 */
[----:B------:R-:W-:Y:S01]  /*1fb70*/  ISETP.GT.U32.AND P2, PT, R2, R6, PT ;  /* 0x000000060200720c */ /* 0x000fe20003f44070 */
[----:B------:R-:W-:Y:S02]  /*1fb80*/  @!P1 IMAD.MOV R14, RZ, RZ, -R14 ;  /* 0x000000ffff0e9224 */ /* 0x000fe400078e0a0e */
[----:B------:R-:W-:Y:S02]  /*1fb90*/  IMAD.MOV.U32 R11, RZ, RZ, R10 ;  /* 0x000000ffff0b7224 */ /* 0x000fe400078e000a */
[----:B------:R-:W-:Y:S02]  /*1fba0*/  IMAD.MOV.U32 R10, RZ, RZ, R9 ;  /* 0x000000ffff0a7224 */ /* 0x000fe400078e0009 */
[----:B------:R-:W-:Y:S02]  /*1fbb0*/  @!P3 IMAD.MOV R12, RZ, RZ, -R12 ;  /* 0x000000ffff0cb224 */ /* 0x000fe400078e0a0c */
[----:B------:R-:W-:-:S02]  /*1fbc0*/  @!P4 IMAD.MOV R11, RZ, RZ, -R11 ;  /* 0x000000ffff0bc224 */ /* 0x000fc400078e0a0b */
[----:B------:R-:W-:Y:S01]  /*1fbd0*/  @!P0 IMAD.MOV R10, RZ, RZ, -R10 ;  /* 0x000000ffff0a8224 */ /* 0x000fe200078e0a0a */
[----:B------:R0:W-:Y:S01]  /*1fbe0*/  STL [R1+0x200], R14 ;  /* 0x0002000e01007387 */ /* 0x0001e20000100800 */
[--C-:B------:R-:W-:Y:S01]  /*1fbf0*/  @!P2 IMAD.IADD R6, R6, 0x1, -R2.reuse ;  /* 0x000000010606a824 */ /* 0x100fe200078e0a02 */
[C---:B------:R-:W-:Y:S02]  /*1fc00*/  ISETP.GT.U32.AND P2, PT, R2.reuse, R8, PT ;  /* 0x000000080200720c */ /* 0x040fe40003f44070 */
[----:B------:R-:W-:Y:S01]  /*1fc10*/  ISETP.GT.U32.AND P1, PT, R2, R3, PT ;  /* 0x000000030200720c */ /* 0x000fe20003f24070 */
[----:B------:R-:W-:Y:S04]  /*1fc20*/  STL [R1+0x1fc], R12 ;  /* 0x0001fc0c01007387 */ /* 0x000fe80000100800 */
[----:B------:R-:W-:Y:S04]  /*1fc30*/  STL [R1+0x1f8], R11 ;  /* 0x0001f80b01007387 */ /* 0x000fe80000100800 */
[----:B------:R-:W-:Y:S02]  /*1fc40*/  STL [R1+0x1f4], R10 ;  /* 0x0001f40a01007387 */ /* 0x000fe40000100800 */
[----:B------:R-:W-:-:S02]  /*1fc50*/  @!P2 IMAD.IADD R8, R8, 0x1, -R2 ;  /* 0x000000010808a824 */ /* 0x000fc400078e0a02 */
[----:B------:R-:W-:Y:S01]  /*1fc60*/  @!P1 IMAD.IADD R3, R3, 0x1, -R2 ;  /* 0x0000000103039824 */ /* 0x000fe200078e0a02 */
[----:B---3--:R-:W-:Y:S02]  /*1fc70*/  ISETP.GE.AND P1, PT, R18, RZ, PT ;  /* 0x000000ff1200720c */ /* 0x008fe40003f26270 */
[----:B----4-:R-:W-:Y:S02]  /*1fc80*/  ISETP.GE.AND P2, PT, R20, RZ, PT ;  /* 0x000000ff1400720c */ /* 0x010fe40003f46270 */
[----:B-----5:R-:W-:Y:S02]  /*1fc90*/  ISETP.GE.AND P4, PT, R19, RZ, PT ;  /* 0x000000ff1300720c */ /* 0x020fe40003f86270 */
[----:B------:R-:W3:Y:S04]  /*1fca0*/  LDL.LU R19, [R1+0xab0] ;  /* 0x000ab00001137983 */ /* 0x000ee80000300800 */
[----:B------:R-:W4:Y:S04]  /*1fcb0*/  LDL.LU R20, [R1+0xa8c] ;  /* 0x000a8c0001147983 */ /* 0x000f280000300800 */
[----:B------:R-:W5:Y:S01]  /*1fcc0*/  LDL.LU R18, [R1+0xa90] ;  /* 0x000a900001127983 */ /* 0x000f620000300800 */
[----:B------:R-:W-:-:S02]  /*1fcd0*/  ISETP.GT.U32.AND P0, PT, R2, R4, PT ;  /* 0x000000040200720c */ /* 0x000fc40003f04070 */
[----:B------:R-:W-:Y:S01]  /*1fce0*/  ISETP.GT.U32.AND P3, PT, R2, R6, PT ;  /* 0x000000060200720c */ /* 0x000fe20003f64070 */
[----:B------:R-:W-:Y:S02]  /*1fcf0*/  @!P6 IMAD.MOV R8, RZ, RZ, -R8 ;  /* 0x000000ffff08e224 */ /* 0x000fe400078e0a08 */
[----:B------:R-:W-:Y:S02]  /*1fd00*/  @!P4 IMAD.MOV R3, RZ, RZ, -R3 ;  /* 0x000000ffff03c224 */ /* 0x000fe400078e0a03 */
[----:B0-----:R-:W-:Y:S02]  /*1fd10*/  IMAD.MOV.U32 R14, RZ, RZ, R15 ;  /* 0x000000ffff0e7224 */ /* 0x001fe400078e000f */
[----:B------:R-:W-:Y:S02]  /*1fd20*/  IMAD.MOV.U32 R15, RZ, RZ, R16 ;  /* 0x000000ffff0f7224 */ /* 0x000fe400078e0010 */
[----:B------:R-:W2:Y:S02]  /*1fd30*/  LDL.LU R16, [R1+0xa94] ;  /* 0x000a940001107983 */ /* 0x000ea40000300800 */
[----:B------:R-:W-:-:S02]  /*1fd40*/  @!P0 IMAD.IADD R4, R4, 0x1, -R2 ;  /* 0x0000000104048824 */ /* 0x000fc400078e0a02 */
[----:B------:R-:W-:Y:S03]  /*1fd50*/  STL [R1+0x1f0], R8 ;  /* 0x0001f00801007387 */ /* 0x000fe60000100800 */
[----:B------:R-:W-:Y:S01]  /*1fd60*/  ISETP.GT.U32.AND P6, PT, R2, R4, PT ;  /* 0x000000040200720c */ /* 0x000fe20003fc4070 */
[----:B------:R0:W-:Y:S01]  /*1fd70*/  STL [R1+0x1ec], R3 ;  /* 0x0001ec0301007387 */ /* 0x0001e20000100800 */
[----:B------:R-:W-:-:S04]  /*1fd80*/  @!P3 IMAD.IADD R6, R6, 0x1, -R2 ;  /* 0x000000010606b824 */ /* 0x000fc800078e0a02 */
[----:B------:R-:W-:-:S07]  /*1fd90*/  @!P2 IMAD.MOV R6, RZ, RZ, -R6 ;  /* 0x000000ffff06a224 */ /* 0x000fce00078e0a06 */
[----:B------:R-:W-:Y:S01]  /*1fda0*/  @!P6 IMAD.IADD R4, R4, 0x1, -R2 ;  /* 0x000000010404e824 */ /* 0x000fe200078e0a02 */
[----:B---3--:R-:W-:Y:S02]  /*1fdb0*/  ISETP.GE.AND P4, PT, R19, RZ, PT ;  /* 0x000000ff1300720c */ /* 0x008fe40003f86270 */
[----:B0-----:R-:W-:Y:S02]  /*1fdc0*/  IABS R3, R19 ;  /* 0x0000001300037213 */ /* 0x001fe40000000000 */
[----:B------:R-:W3:Y:S01]  /*1fdd0*/  LDL.LU R19, [R1+0xa98] ;  /* 0x000a980001137983 */ /* 0x000ee20000300800 */
[----:B-----5:R-:W-:-:S03]  /*1fde0*/  IABS R10, R18 ;  /* 0x00000012000a7213 */ /* 0x020fc60000000000 */
[----:B------:R-:W-:Y:S01]  /*1fdf0*/  STL [R1+0x1e8], R6 ;  /* 0x0001e80601007387 */ /* 0x000fe20000100800 */
[----:B------:R-:W-:-:S03]  /*1fe00*/  ISETP.GE.AND P6, PT, R18, RZ, PT ;  /* 0x000000ff1200720c */ /* 0x000fc60003fc6270 */
[----:B------:R-:W5:Y:S01]  /*1fe10*/  LDL R18, [R1+0xa9c] ;  /* 0x000a9c0001127983 */ /* 0x000f620000100800 */
[----:B------:R-:W-:-:S04]  /*1fe20*/  IMAD.HI.U32 R9, R0, R13, RZ ;  /* 0x0000000d00097227 */ /* 0x000fc800078e00ff */
[----:B------:R-:W-:Y:S01]  /*1fe30*/  IMAD.MOV R9, RZ, RZ, -R9 ;  /* 0x000000ffff097224 */ /* 0x000fe200078e0a09 */
[----:B------:R-:W-:-:S03]  /*1fe40*/  ISETP.GT.U32.AND P5, PT, R2, R7, PT ;  /* 0x000000070200720c */ /* 0x000fc60003fa4070 */
[----:B------:R-:W-:-:S05]  /*1fe50*/  IMAD R13, R2, R9, R13 ;  /* 0x00000009020d7224 */ /* 0x000fca00078e020d */
[----:B------:R-:W-:Y:S02]  /*1fe60*/  ISETP.GT.U32.AND P2, PT, R2, R13, PT ;  /* 0x0000000d0200720c */ /* 0x000fe40003f44070 */
[----:B----4-:R-:W-:-:S03]  /*1fe70*/  IABS R11, R20 ;  /* 0x00000014000b7213 */ /* 0x010fc60000000000 */
[----:B------:R-:W-:Y:S02]  /*1fe80*/  @!P5 IMAD.IADD R7, R7, 0x1, -R2 ;  /* 0x000000010707d824 */ /* 0x000fe400078e0a02 */
[----:B------:R-:W-:-:S03]  /*1fe90*/  IMAD.HI.U32 R8, R0, R11, RZ ;  /* 0x0000000b00087227 */ /* 0x000fc600078e00ff */
[----:B------:R-:W-:-:S03]  /*1fea0*/  ISETP.GT.U32.AND P0, PT, R2, R7, PT ;  /* 0x000000070200720c */ /* 0x000fc60003f04070 */
[----:B------:R-:W-:Y:S01]  /*1feb0*/  @!P2 IMAD.IADD R13, R13, 0x1, -R2 ;  /* 0x000000010d0da824 */ /* 0x000fe200078e0a02 */
[----:B------:R-:W-:Y:S01]  /*1fec0*/  ISETP.GE.AND P3, PT, R14, RZ, PT ;  /* 0x000000ff0e00720c */ /* 0x000fe20003f66270 */
[----:B------:R-:W-:-:S03]  /*1fed0*/  IMAD.MOV R8, RZ, RZ, -R8 ;  /* 0x000000ffff087224 */ /* 0x000fc600078e0a08 */
[----:B------:R-:W-:Y:S01]  /*1fee0*/  ISETP.GT.U32.AND P2, PT, R2, R13, PT ;  /* 0x0000000d0200720c */ /* 0x000fe20003f44070 */
[----:B------:R-:W-:Y:S01]  /*1fef0*/  IMAD.HI.U32 R12, R0, R3, RZ ;  /* 0x00000003000c7227 */ /* 0x000fe200078e00ff */
[----:B------:R-:W-:Y:S02]  /*1ff00*/  ISETP.GE.AND P5, PT, R15, RZ, PT ;  /* 0x000000ff0f00720c */ /* 0x000fe40003fa6270 */
[----:B------:R-:W4:Y:S01]  /*1ff10*/  LDL R15, [R1+0xaa0] ;  /* 0x000aa000010f7983 */ /* 0x000f220000100800 */
[----:B------:R-:W-:Y:S02]  /*1ff20*/  IMAD R11, R2, R8, R11 ;  /* 0x00000008020b7224 */ /* 0x000fe400078e020b */
[----:B------:R-:W-:Y:S02]  /*1ff30*/  IMAD.MOV R12, RZ, RZ, -R12 ;  /* 0x000000ffff0c7224 */ /* 0x000fe400078e0a0c */
[----:B------:R-:W-:Y:S02]  /*1ff40*/  @!P0 IMAD.IADD R7, R7, 0x1, -R2 ;  /* 0x0000000107078824 */ /* 0x000fe400078e0a02 */
[----:B------:R-:W-:-:S02]  /*1ff50*/  IMAD.MOV.U32 R14, RZ, RZ, R4 ;  /* 0x000000ffff0e7224 */ /* 0x000fc400078e0004 */
[----:B------:R-:W-:Y:S02]  /*1ff60*/  IMAD R3, R2, R12, R3 ;  /* 0x0000000c02037224 */ /* 0x000fe400078e0203 */
[----:B------:R-:W-:Y:S02]  /*1ff70*/  @!P1 IMAD.MOV R7, RZ, RZ, -R7 ;  /* 0x000000ffff079224 */ /* 0x000fe400078e0a07 */
[----:B------:R-:W-:Y:S02]  /*1ff80*/  @!P2 IMAD.IADD R13, R13, 0x1, -R2 ;  /* 0x000000010d0da824 */ /* 0x000fe400078e0a02 */
[----:B------:R-:W-:Y:S01]  /*1ff90*/  @!P3 IMAD.MOV R14, RZ, RZ, -R14 ;  /* 0x000000ffff0eb224 */ /* 0x000fe200078e0a0e */
[----:B------:R-:W-:Y:S01]  /*1ffa0*/  ISETP.GE.AND P0, PT, R20, RZ, PT ;  /* 0x000000ff1400720c */ /* 0x000fe20003f06270 */
[----:B------:R-:W-:Y:S01]  /*1ffb0*/  @!P5 IMAD.MOV R13, RZ, RZ, -R13 ;  /* 0x000000ffff0dd224 */ /* 0x000fe200078e0a0d */
[----:B------:R5:W-:Y:S01]  /*1ffc0*/  STL [R1+0x1e4], R7 ;  /* 0x0001e40701007387 */ /* 0x000be20000100800 */
[----:B------:R-:W-:-:S03]  /*1ffd0*/  IMAD.MOV.U32 R20, RZ, RZ, R17 ;  /* 0x000000ffff147224 */ /* 0x000fc600078e0011 */
[----:B------:R-:W4:Y:S04]  /*1ffe0*/  LDL.LU R17, [R1+0xaa8] ;  /* 0x000aa80001117983 */ /* 0x000f280000300800 */
[----:B------:R-:W-:Y:S01]  /*1fff0*/  STL [R1+0x1e0], R14 ;  /* 0x0001e00e01007387 */ /* 0x000fe20000100800 */
[----:B---3--:R-:W-:-:S05]  /*20000*/  IABS R8, R19 ;  /* 0x0000001300087213 */ /* 0x008fca0000000000 */
[----:B------:R-:W-:-:S04]  /*20010*/  IMAD.HI.U32 R12, R0, R8, RZ ;  /* 0x00000008000c7227 */ /* 0x000fc800078e00ff */
[----:B------:R-:W-:Y:S01]  /*20020*/  IMAD.MOV R12, RZ, RZ, -R12 ;  /* 0x000000ffff0c7224 */ /* 0x000fe200078e0a0c */
[----:B-----5:R-:W-:Y:S02]  /*20030*/  IABS R7, R18 ;  /* 0x0000001200077213 */ /* 0x020fe40000000000 */
[----:B------:R-:W3:Y:S01]  /*20040*/  LDL R18, [R1+0xaa4] ;  /* 0x000aa40001127983 */ /* 0x000ee20000100800 */
[----:B------:R-:W-:-:S03]  /*20050*/  IMAD R8, R2, R12, R8 ;  /* 0x0000000c02087224 */ /* 0x000fc600078e0208 */
[----:B------:R0:W-:Y:S04]  /*20060*/  STL [R1+0x1dc], R13 ;  /* 0x0001dc0d01007387 */ /* 0x0001e80000100800 */
[----:B------:R-:W5:Y:S04]  /*20070*/  LDL.LU R12, [R1+0xaac] ;  /* 0x000aac00010c7983 */ /* 0x000f680000300800 */
[----:B0-----:R-:W3:Y:S01]  /*20080*/  LDL.LU R13, [R1+0xa9c] ;  /* 0x000a9c00010d7983 */ /* 0x001ee20000300800 */
[----:B------:R-:W-:Y:S01]  /*20090*/  IMAD.HI.U32 R6, R0, R10, RZ ;  /* 0x0000000a00067227 */ /* 0x000fe200078e00ff */
[----:B------:R-:W-:-:S03]  /*200a0*/  ISETP.GT.U32.AND P1, PT, R2, R3, PT ;  /* 0x000000030200720c */ /* 0x000fc60003f24070 */
[----:B------:R-:W-:Y:S01]  /*200b0*/  IMAD.MOV R6, RZ, RZ, -R6 ;  /* 0x000000ffff067224 */ /* 0x000fe200078e0a06 */
[----:B------:R-:W-:-:S03]  /*200c0*/  ISETP.GT.U32.AND P3, PT, R2, R11, PT ;  /* 0x0000000b0200720c */ /* 0x000fc60003f64070 */
[----:B------:R-:W-:-:S05]  /*200d0*/  IMAD R10, R2, R6, R10 ;  /* 0x00000006020a7224 */ /* 0x000fca00078e020a */
[----:B------:R-:W-:Y:S01]  /*200e0*/  ISETP.GT.U32.AND P2, PT, R2, R10, PT ;  /* 0x0000000a0200720c */ /* 0x000fe20003f44070 */
[----:B------:R-:W-:Y:S01]  /*200f0*/  @!P1 IMAD.IADD R3, R3, 0x1, -R2 ;  /* 0x0000000103039824 */ /* 0x000fe200078e0a02 */
[----:B--2---:R-:W-:-:S03]  /*20100*/  IABS R9, R16 ;  /* 0x0000001000097213 */ /* 0x004fc60000000000 */
[----:B------:R-:W-:Y:S01]  /*20110*/  @!P3 IMAD.IADD R11, R11, 0x1, -R2 ;  /* 0x000000010b0bb824 */ /* 0x000fe200078e0a02 */
[----:B------:R-:W-:Y:S01]  /*20120*/  ISETP.GT.U32.AND P3, PT, R2, R3, PT ;  /* 0x000000030200720c */ /* 0x000fe20003f64070 */
[----:B------:R-:W-:-:S04]  /*20130*/  IMAD.HI.U32 R6, R0, R9, RZ ;  /* 0x0000000900067227 */ /* 0x000fc800078e00ff */
[----:B------:R-:W-:Y:S02]  /*20140*/  IMAD.MOV R4, RZ, RZ, -R6 ;  /* 0x000000ffff047224 */ /* 0x000fe400078e0a06 */
[----:B------:R-:W-:Y:S01]  /*20150*/  @!P2 IMAD.IADD R10, R10, 0x1, -R2 ;  /* 0x000000010a0aa824 */ /* 0x000fe200078e0a02 */
[----:B------:R-:W-:Y:S01]  /*20160*/  ISETP.GT.U32.AND P2, PT, R2, R11, PT ;  /* 0x0000000b0200720c */ /* 0x000fe20003f44070 */
[----:B------:R-:W-:-:S03]  /*20170*/  IMAD.HI.U32 R6, R0, R7, RZ ;  /* 0x0000000700067227 */ /* 0x000fc600078e00ff */
[C---:B------:R-:W-:Y:S01]  /*20180*/  ISETP.GT.U32.AND P5, PT, R2.reuse, R10, PT ;  /* 0x0000000a0200720c */ /* 0x040fe20003fa4070 */
[----:B------:R-:W-:Y:S02]  /*20190*/  IMAD.MOV R6, RZ, RZ, -R6 ;  /* 0x000000ffff067224 */ /* 0x000fe400078e0a06 */
[----:B------:R-:W-:Y:S02]  /*201a0*/  @!P3 IMAD.IADD R3, R3, 0x1, -R2 ;  /* 0x000000010303b824 */ /* 0x000fe400078e0a02 */
[C---:B------:R-:W-:Y:S01]  /*201b0*/  IMAD R7, R2.reuse, R6, R7 ;  /* 0x0000000602077224 */ /* 0x040fe200078e0207 */
[----:B------:R-:W-:-:S03]  /*201c0*/  ISETP.GT.U32.AND P3, PT, R2, R8, PT ;  /* 0x000000080200720c */ /* 0x000fc60003f64070 */
[----:B------:R-:W-:Y:S01]  /*201d0*/  @!P2 IMAD.IADD R11, R11, 0x1, -R2 ;  /* 0x000000010b0ba824 */ /* 0x000fe200078e0a02 */
[----:B------:R-:W-:-:S03]  /*201e0*/  ISETP.GT.U32.AND P2, PT, R2, R7, PT ;  /* 0x000000070200720c */ /* 0x000fc60003f44070 */
[----:B------:R-:W-:-:S05]  /*201f0*/  @!P5 IMAD.IADD R10, R10, 0x1, -R2 ;  /* 0x000000010a0ad824 */ /* 0x000fca00078e0a02 */
[----:B------:R0:W-:Y:S01]  /*20200*/  STL [R1+0x51b4], R10 ;  /* 0x0051b40a01007387 */ /* 0x0001e20000100800 */
[----:B------:R-:W-:Y:S01]  /*20210*/  @!P3 IMAD.IADD R8, R8, 0x1, -R2 ;  /* 0x000000010808b824 */ /* 0x000fe200078e0a02 */
[----:B------:R-:W-:Y:S01]  /*20220*/  ISETP.GE.AND P3, PT, R19, RZ, PT ;  /* 0x000000ff1300720c */ /* 0x000fe20003f66270 */
[----:B------:R-:W-:Y:S01]  /*20230*/  IMAD.MOV.U32 R19, RZ, RZ, R28 ;  /* 0x000000ffff137224 */ /* 0x000fe200078e001c */
[----:B----4-:R1:W-:Y:S01]  /*20240*/  STL [R1+0x51b0], R17 ;  /* 0x0051b01101007387 */ /* 0x0103e20000100800 */
[----:B------:R-:W-:Y:S02]  /*20250*/  IMAD.MOV.U32 R28, RZ, RZ, R26 ;  /* 0x000000ffff1c7224 */ /* 0x000fe400078e001a */
[----:B0-----:R-:W-:Y:S01]  /*20260*/  IMAD.MOV.U32 R10, RZ, RZ, R3 ;  /* 0x000000ffff0a7224 */ /* 0x001fe200078e0003 */
[----:B------:R-:W-:Y:S01]  /*20270*/  ISETP.GE.AND P5, PT, R16, RZ, PT ;  /* 0x000000ff1000720c */ /* 0x000fe20003fa6270 */
[----:B------:R-:W-:Y:S01]  /*20280*/  @!P2 IMAD.IADD R7, R7, 0x1, -R2 ;  /* 0x000000010707a824 */ /* 0x000fe200078e0a02 */
[----:B------:R-:W2:Y:S01]  /*20290*/  LDL.LU R14, [R1+0xab4] ;  /* 0x000ab400010e7983 */ /* 0x000ea20000300800 */
[----:B------:R-:W-:Y:S01]  /*202a0*/  @!P4 IMAD.MOV R10, RZ, RZ, -R10 ;  /* 0x000000ffff0ac224 */ /* 0x000fe200078e0a0a */
[----:B------:R-:W-:Y:S01]  /*202b0*/  IABS R16, R17 ;  /* 0x0000001100107213 */ /* 0x000fe20000000000 */
[----:B------:R-:W-:-:S02]  /*202c0*/  IMAD.MOV.U32 R26, RZ, RZ, R5 ;  /* 0x000000ffff1a7224 */ /* 0x000fc400078e0005 */
[----:B------:R-:W4:Y:S01]  /*202d0*/  LDL.LU R5, [R1+0xbf0] ;  /* 0x000bf00001057983 */ /* 0x000f220000300800 */
[----:B-1----:R-:W-:Y:S01]  /*202e0*/  IMAD.MOV.U32 R17, RZ, RZ, R11 ;  /* 0x000000ffff117224 */ /* 0x002fe200078e000b */
[----:B---3--:R-:W-:Y:S01]  /*202f0*/  ISETP.GE.AND P2, PT, R13, RZ, PT ;  /* 0x000000ff0d00720c */ /* 0x008fe20003f46270 */
[----:B------:R-:W-:Y:S02]  /*20300*/  IMAD.MOV.U32 R13, RZ, RZ, R20 ;  /* 0x000000ffff0d7224 */ /* 0x000fe400078e0014 */
[----:B------:R-:W3:Y:S04]  /*20310*/  LDL.LU R20, [R1+0xab8] ;  /* 0x000ab80001147983 */ /* 0x000ee80000300800 */
[----:B------:R-:W2:Y:S04]  /*20320*/  LDL.LU R11, [R1+0xaa4] ;  /* 0x000aa400010b7983 */ /* 0x000ea80000300800 */
[----:B------:R0:W-:Y:S04]  /*20330*/  STL [R1+0x1cc], R10 ;  /* 0x0001cc0a01007387 */ /* 0x0001e80000100800 */
[----:B0-----:R-:W2:Y:S01]  /*20340*/  LDL.LU R10, [R1+0x51b4] ;  /* 0x0051b400010a7983 */ /* 0x001ea20000300800 */
[----:B------:R-:W-:-:S05]  /*20350*/  @!P0 IMAD.MOV R17, RZ, RZ, -R17 ;  /* 0x000000ffff118224 */ /* 0x000fca00078e0a11 */
[----:B------:R2:W-:Y:S01]  /*20360*/  STL [R1+0x1c4], R17 ;  /* 0x0001c41101007387 */ /* 0x0005e20000100800 */
[----:B------:R-:W-:-:S05]  /*20370*/  IMAD R9, R2, R4, R9 ;  /* 0x0000000402097224 */ /* 0x000fca00078e0209 */
[----:B------:R-:W-:Y:S02]  /*20380*/  ISETP.GT.U32.AND P1, PT, R2, R9, PT ;  /* 0x000000090200720c */ /* 0x000fe40003f24070 */
[----:B------:R-:W-:-:S05]  /*20390*/  IABS R4, R15 ;  /* 0x0000000f00047213 */ /* 0x000fca0000000000 */
[----:B------:R-:W-:Y:S01]  /*203a0*/  IMAD.HI.U32 R6, R0, R4, RZ ;  /* 0x0000000400067227 */ /* 0x000fe200078e00ff */
[----:B------:R-:W-:-:S05]  /*203b0*/  IABS R18, R18 ;  /* 0x0000001200127213 */ /* 0x000fca0000000000 */
[----:B------:R-:W-:Y:S02]  /*203c0*/  @!P1 IMAD.IADD R9, R9, 0x1, -R2 ;  /* 0x0000000109099824 */ /* 0x000fe400078e0a02 */
[----:B------:R-:W-:-:S03]  /*203d0*/  IMAD.MOV R6, RZ, RZ, -R6 ;  /* 0x000000ffff067224 */ /* 0x000fc600078e0a06 */
[C---:B------:R-:W-:Y:S01]  /*203e0*/  ISETP.GT.U32.AND P1, PT, R2.reuse, R9, PT ;  /* 0x000000090200720c */ /* 0x040fe20003f24070 */
[----:B------:R-:W-:Y:S02]  /*203f0*/  IMAD R4, R2, R6, R4 ;  /* 0x0000000602047224 */ /* 0x000fe400078e0204 */
[----:B------:R-:W-:-:S04]  /*20400*/  IMAD.HI.U32 R6, R0, R18, RZ ;  /* 0x0000001200067227 */ /* 0x000fc800078e00ff */
[----:B------:R-:W-:Y:S02]  /*20410*/  IMAD.MOV R6, RZ, RZ, -R6 ;  /* 0x000000ffff067224 */ /* 0x000fe400078e0a06 */
[----:B--2---:R-:W-:Y:S02]  /*20420*/  IMAD.MOV.U32 R17, RZ, RZ, R10 ;  /* 0x000000ffff117224 */ /* 0x004fe400078e000a */
[----:B------:R-:W2:Y:S02]  /*20430*/  LDL.LU R10, [R1+0xaa0] ;  /* 0x000aa000010a7983 */ /* 0x000ea40000300800 */
[----:B------:R-:W-:-:S05]  /*20440*/  @!P6 IMAD.MOV R17, RZ, RZ, -R17 ;  /* 0x000000ffff11e224 */ /* 0x000fca00078e0a11 */
[----:B------:R0:W-:Y:S04]  /*20450*/  STL [R1+0x1c0], R17 ;  /* 0x0001c01101007387 */ /* 0x0001e80000100800 */
[----:B0-----:R-:W4:Y:S01]  /*20460*/  LDL.LU R17, [R1+0x51b0] ;  /* 0x0051b00001117983 */ /* 0x001f220000300800 */
[----:B------:R-:W-:Y:S01]  /*20470*/  @!P1 IMAD.IADD R9, R9, 0x1, -R2 ;  /* 0x0000000109099824 */ /* 0x000fe200078e0a02 */
[----:B-----5:R-:W-:Y:S01]  /*20480*/  IABS R15, R12 ;  /* 0x0000000c000f7213 */ /* 0x020fe20000000000 */
[----:B------:R-:W-:Y:S02]  /*20490*/  IMAD R18, R2, R6, R18 ;  /* 0x0000000602127224 */ /* 0x000fe400078e0212 */
[----:B------:R-:W-:Y:S02]  /*204a0*/  @!P5 IMAD.MOV R9, RZ, RZ, -R9 ;  /* 0x000000ffff09d224 */ /* 0x000fe400078e0a09 */
[----:B------:R-:W-:Y:S01]  /*204b0*/  IMAD.HI.U32 R3, R0, R15, RZ ;  /* 0x0000000f00037227 */ /* 0x000fe200078e00ff */
[----:B------:R-:W-:-:S02]  /*204c0*/  ISETP.GT.U32.AND P5, PT, R2, R18, PT ;  /* 0x000000120200720c */ /* 0x000fc40003fa4070 */
[C---:B------:R-:W-:Y:S01]  /*204d0*/  ISETP.GT.U32.AND P1, PT, R2.reuse, R4, PT ;  /* 0x000000040200720c */ /* 0x040fe20003f24070 */
[----:B------:R-:W-:Y:S01]  /*204e0*/  IMAD.MOV R3, RZ, RZ, -R3 ;  /* 0x000000ffff037224 */ /* 0x000fe200078e0a03 */
[----:B------:R-:W-:Y:S01]  /*204f0*/  ISETP.GT.U32.AND P4, PT, R2, R7, PT ;  /* 0x000000070200720c */ /* 0x000fe20003f84070 */
[----:B------:R-:W-:-:S04]  /*20500*/  IMAD.HI.U32 R6, R0, R16, RZ ;  /* 0x0000001000067227 */ /* 0x000fc800078e00ff */
[----:B------:R-:W-:Y:S02]  /*20510*/  IMAD R15, R2, R3, R15 ;  /* 0x00000003020f7224 */ /* 0x000fe400078e020f */
[----:B------:R-:W-:Y:S02]  /*20520*/  IMAD.MOV R6, RZ, RZ, -R6 ;  /* 0x000000ffff067224 */ /* 0x000fe400078e0a06 */
[----:B------:R-:W-:Y:S01]  /*20530*/  @!P5 IMAD.IADD R18, R18, 0x1, -R2 ;  /* 0x000000011212d824 */ /* 0x000fe200078e0a02 */
[C---:B------:R-:W-:Y:S01]  /*20540*/  ISETP.GT.U32.AND P5, PT, R2.reuse, R15, PT ;  /* 0x0000000f0200720c */ /* 0x040fe20003fa4070 */
[----:B------:R-:W-:Y:S02]  /*20550*/  IMAD R16, R2, R6, R16 ;  /* 0x0000000602107224 */ /* 0x000fe400078e0210 */
[--C-:B------:R-:W-:Y:S01]  /*20560*/  @!P1 IMAD.IADD R4, R4, 0x1, -R2.reuse ;  /* 0x0000000104049824 */ /* 0x100fe200078e0a02 */
[C---:B------:R-:W-:Y:S01]  /*20570*/  ISETP.GT.U32.AND P1, PT, R2.reuse, R8, PT ;  /* 0x000000080200720c */ /* 0x040fe20003f24070 */
[----:B------:R-:W-:Y:S01]  /*20580*/  @!P4 IMAD.IADD R7, R7, 0x1, -R2 ;  /* 0x000000010707c824 */ /* 0x000fe200078e0a02 */
[----:B------:R-:W-:-:S02]  /*20590*/  ISETP.GT.U32.AND P4, PT, R2, R16, PT ;  /* 0x000000100200720c */ /* 0x000fc40003f84070 */
[----:B------:R-:W-:-:S05]  /*205a0*/  ISETP.GT.U32.AND P0, PT, R2, R4, PT ;  /* 0x000000040200720c */ /* 0x000fca0003f04070 */
[----:B------:R-:W-:-:S04]  /*205b0*/  @!P5 IMAD.IADD R15, R15, 0x1, -R2 ;  /* 0x000000010f0fd824 */ /* 0x000fc800078e0a02 */
[--C-:B------:R-:W-:Y:S01]  /*205c0*/  @!P1 IMAD.IADD R8, R8, 0x1, -R2.reuse ;  /* 0x0000000108089824 */ /* 0x100fe200078e0a02 */
[----:B------:R-:W-:Y:S01]  /*205d0*/  ISETP.GT.U32.AND P5, PT, R2, R15, PT ;  /* 0x0000000f0200720c */ /* 0x000fe20003fa4070 */
[----:B------:R-:W-:Y:S01]  /*205e0*/  @!P4 IMAD.IADD R16, R16, 0x1, -R2 ;  /* 0x000000011010c824 */ /* 0x000fe200078e0a02 */
[----:B------:R-:W-:Y:S01]  /*205f0*/  ISETP.GE.AND P4, PT, R12, RZ, PT ;  /* 0x000000ff0c00720c */ /* 0x000fe20003f86270 */
[----:B------:R-:W-:Y:S02]  /*20600*/  IMAD.MOV.U32 R12, RZ, RZ, R8 ;  /* 0x000000ffff0c7224 */ /* 0x000fe400078e0008 */
[----:B------:R-:W-:Y:S02]  /*20610*/  @!P0 IMAD.IADD R4, R4, 0x1, -R2 ;  /* 0x0000000104048824 */ /* 0x000fe400078e0a02 */
[----:B------:R-:W-:Y:S02]  /*20620*/  @!P3 IMAD.MOV R12, RZ, RZ, -R12 ;  /* 0x000000ffff0cb224 */ /* 0x000fe400078e0a0c */
[----:B------:R-:W-:Y:S01]  /*20630*/  @!P2 IMAD.MOV R7, RZ, RZ, -R7 ;  /* 0x000000ffff07a224 */ /* 0x000fe200078e0a07 */
[----:B------:R-:W-:-:S03]  /*20640*/  ISETP.GE.AND P1, PT, R11, RZ, PT ;  /* 0x000000ff0b00720c */ /* 0x000fc60003f26270 */
[----:B------:R-:W-:Y:S01]  /*20650*/  @!P5 IMAD.IADD R15, R15, 0x1, -R2 ;  /* 0x000000010f0fd824 */ /* 0x000fe200078e0a02 */
[----:B------:R-:W-:Y:S01]  /*20660*/  IABS R11, R14 ;  /* 0x0000000e000b7213 */ /* 0x000fe20000000000 */
[----:B------:R-:W-:Y:S01]  /*20670*/  IMAD.MOV.U32 R8, RZ, RZ, R13 ;  /* 0x000000ffff087224 */ /* 0x000fe200078e000d */
[----:B---3--:R-:W-:Y:S02]  /*20680*/  ISETP.GE.AND P5, PT, R20, RZ, PT ;  /* 0x000000ff1400720c */ /* 0x008fe40003fa6270 */
[----:B--2---:R-:W-:Y:S02]  /*20690*/  ISETP.GE.AND P6, PT, R10, RZ, PT ;  /* 0x000000ff0a00720c */ /* 0x004fe40003fc6270 */
[----:B------:R-:W2:Y:S04]  /*206a0*/  LDL R10, [R1+0xabc] ;  /* 0x000abc00010a7983 */ /* 0x000ea80000100800 */
[----:B------:R-:W-:Y:S04]  /*206b0*/  STL [R1+0x1b8], R9 ;  /* 0x0001b80901007387 */ /* 0x000fe80000100800 */
[----:B----4-:R0:W-:Y:S03]  /*206c0*/  STL [R1+0x5190], R5 ;  /* 0x0051900501007387 */ /* 0x0101e60000100800 */
[----:B------:R-:W-:Y:S01]  /*206d0*/  @!P6 IMAD.MOV R4, RZ, RZ, -R4 ;  /* 0x000000ffff04e224 */ /* 0x000fe200078e0a04 */
[----:B------:R-:W-:-:S02]  /*206e0*/  ISETP.GE.AND P0, PT, R17, RZ, PT ;  /* 0x000000ff1100720c */ /* 0x000fc40003f06270 */
[----:B------:R-:W-:Y:S02]  /*206f0*/  IABS R17, R5 ;  /* 0x0000000500117213 */ /* 0x000fe40000000000 */
[----:B0-----:R-:W3:Y:S01]  /*20700*/  LDL.LU R5, [R1+0xac4] ;  /* 0x000ac40001057983 */ /* 0x001ee20000300800 */
[----:B------:R-:W-:-:S03]  /*20710*/  ISETP.GE.AND P6, PT, R14, RZ, PT ;  /* 0x000000ff0e00720c */ /* 0x000fc60003fc6270 */
[----:B------:R-:W-:Y:S01]  /*20720*/  STL [R1+0x1b4], R12 ;  /* 0x0001b40c01007387 */ /* 0x000fe20000100800 */
[----:B------:R-:W-:-:S03]  /*20730*/  IABS R9, R20 ;  /* 0x0000001400097213 */ /* 0x000fc60000000000 */
[----:B------:R0:W-:Y:S04]  /*20740*/  STL [R1+0x1b0], R7 ;  /* 0x0001b00701007387 */ /* 0x0001e80000100800 */
[----:B------:R-:W-:Y:S04]  /*20750*/  STL [R1+0x1ac], R4 ;  /* 0x0001ac0401007387 */ /* 0x000fe80000100800 */
[----:B------:R-:W4:Y:S04]  /*20760*/  LDL R13, [R1+0xacc] ;  /* 0x000acc00010d7983 */ /* 0x000f280000100800 */
[----:B0-----:R-:W5:Y:S04]  /*20770*/  LDL R7, [R1+0xac8] ;  /* 0x000ac80001077983 */ /* 0x001f680000100800 */
[----:B------:R-:W2:Y:S04]  /*20780*/  LDL R14, [R1+0xad0] ;  /* 0x000ad000010e7983 */ /* 0x000ea80000100800 */
[----:B------:R0:W-:Y:S04]  /*20790*/  STL [R1+0x51ac], R15 ;  /* 0x0051ac0f01007387 */ /* 0x0001e80000100800 */
[----:B------:R-:W2:Y:S01]  /*207a0*/  LDL.LU R20, [R1+0xad4] ;  /* 0x000ad40001147983 */ /* 0x000ea20000300800 */
[----:B------:R-:W-:-:S02]  /*207b0*/  ISETP.GT.U32.AND P3, PT, R2, R18, PT ;  /* 0x000000120200720c */ /* 0x000fc40003f64070 */
[----:B------:R-:W-:-:S11]  /*207c0*/  ISETP.GT.U32.AND P2, PT, R2, R16, PT ;  /* 0x000000100200720c */ /* 0x000fd60003f44070 */
[--C-:B------:R-:W-:Y:S02]  /*207d0*/  @!P3 IMAD.IADD R18, R18, 0x1, -R2.reuse ;  /* 0x000000011212b824 */ /* 0x100fe400078e0a02 */
[----:B------:R-:W-:Y:S02]  /*207e0*/  @!P2 IMAD.IADD R16, R16, 0x1, -R2 ;  /* 0x000000011010a824 */ /* 0x000fe400078e0a02 */
[----:B0-----:R-:W-:-:S04]  /*207f0*/  IMAD.MOV.U32 R15, RZ, RZ, R18 ;  /* 0x000000ffff0f7224 */ /* 0x001fc800078e0012 */
[----:B------:R-:W-:Y:S02]  /*20800*/  @!P1 IMAD.MOV R15, RZ, RZ, -R15 ;  /* 0x000000ffff0f9224 */ /* 0x000fe400078e0a0f */
[----:B------:R-:W-:-:S04]  /*20810*/  IMAD.HI.U32 R3, R0, R17, RZ ;  /* 0x0000001100037227 */ /* 0x000fc800078e00ff */
[----:B------:R-:W-:Y:S01]  /*20820*/  IMAD.MOV R3, RZ, RZ, -R3 ;  /* 0x000000ffff037224 */ /* 0x000fe200078e0a03 */
[----:B--2---:R0:W-:Y:S02]  /*20830*/  STL [R1+0x51a8], R20 ;  /* 0x0051a81401007387 */ /* 0x0041e40000100800 */
[----:B0-----:R-:W-:-:S04]  /*20840*/  IMAD.MOV.U32 R20, RZ, RZ, R8 ;  /* 0x000000ffff147224 */ /* 0x001fc800078e0008 */
[----:B------:R-:W-:Y:S02]  /*20850*/  IMAD.MOV.U32 R18, RZ, RZ, R20 ;  /* 0x000000ffff127224 */ /* 0x000fe400078e0014 */
[----:B------:R-:W-:Y:S02]  /*20860*/  IMAD.MOV.U32 R20, RZ, RZ, R16 ;  /* 0x000000ffff147224 */ /* 0x000fe400078e0010 */
[----:B------:R-:W2:Y:S04]  /*20870*/  LDL.LU R16, [R1+0xabc] ;  /* 0x000abc0001107983 */ /* 0x000ea80000300800 */
[----:B------:R0:W-:Y:S04]  /*20880*/  STL [R1+0x1a8], R15 ;  /* 0x0001a80f01007387 */ /* 0x0001e80000100800 */
[----:B0-----:R-:W2:Y:S01]  /*20890*/  LDL.LU R15, [R1+0x51ac] ;  /* 0x0051ac00010f7983 */ /* 0x001ea20000300800 */
[----:B------:R-:W-:-:S02]  /*208a0*/  IMAD R17, R2, R3, R17 ;  /* 0x0000000302117224 */ /* 0x000fc400078e0211 */
[----:B------:R-:W-:-:S03]  /*208b0*/  IMAD.HI.U32 R6, R0, R11, RZ ;  /* 0x0000000b00067227 */ /* 0x000fc600078e00ff */
[----:B------:R-:W-:Y:S01]  /*208c0*/  ISETP.GT.U32.AND P2, PT, R2, R17, PT ;  /* 0x000000110200720c */ /* 0x000fe20003f44070 */
[----:B------:R-:W-:-:S04]  /*208d0*/  IMAD.MOV R6, RZ, RZ, -R6 ;  /* 0x000000ffff067224 */ /* 0x000fc800078e0a06 */
[----:B------:R-:W-:Y:S02]  /*208e0*/  IMAD R11, R2, R6, R11 ;  /* 0x00000006020b7224 */ /* 0x000fe400078e020b */
[----:B------:R-:W-:-:S03]  /*208f0*/  IMAD.HI.U32 R4, R0, R9, RZ ;  /* 0x0000000900047227 */ /* 0x000fc600078e00ff */
[C---:B------:R-:W-:Y:S01]  /*20900*/  ISETP.GT.U32.AND P3, PT, R2.reuse, R11, PT ;  /* 0x0000000b0200720c */ /* 0x040fe20003f64070 */
[----:B------:R-:W-:Y:S02]  /*20910*/  IMAD.MOV R4, RZ, RZ, -R4 ;  /* 0x000000ffff047224 */ /* 0x000fe400078e0a04 */
[----:B------:R-:W-:Y:S02]  /*20920*/  @!P2 IMAD.IADD R17, R17, 0x1, -R2 ;  /* 0x000000011111a824 */ /* 0x000fe400078e0a02 */
[----:B------:R-:W-:-:S03]  /*20930*/  IMAD R9, R2, R4, R9 ;  /* 0x0000000402097224 */ /* 0x000fc600078e0209 */
[----:B------:R-:W-:-:S05]  /*20940*/  ISETP.GT.U32.AND P1, PT, R2, R17, PT ;  /* 0x000000110200720c */ /* 0x000fca0003f24070 */
[----:B------:R-:W-:Y:S01]  /*20950*/  @!P3 IMAD.IADD R11, R11, 0x1, -R2 ;  /* 0x000000010b0bb824 */ /* 0x000fe200078e0a02 */
[----:B------:R-:W-:Y:S01]  /*20960*/  ISETP.GT.U32.AND P3, PT, R2, R9, PT ;  /* 0x000000090200720c */ /* 0x000fe20003f64070 */
[----:B------:R-:W-:Y:S01]  /*20970*/  @!P0 IMAD.MOV R20, RZ, RZ, -R20 ;  /* 0x000000ffff148224 */ /* 0x000fe200078e0a14 */
[----:B-----5:R-:W-:Y:S02]  /*20980*/  IABS R7, R7 ;  /* 0x0000000700077213 */ /* 0x020fe40000000000 */
[----:B----4-:R-:W-:-:S03]  /*20990*/  IABS R6, R13 ;  /* 0x0000000d00067213 */ /* 0x010fc60000000000 */
[----:B------:R-:W-:Y:S01]  /*209a0*/  @!P1 IMAD.IADD R17, R17, 0x1, -R2 ;  /* 0x0000000111119824 */ /* 0x000fe200078e0a02 */
[----:B------:R0:W-:Y:S01]  /*209b0*/  STL [R1+0x1a4], R20 ;  /* 0x0001a41401007387 */ /* 0x0001e20000100800 */
[----:B------:R-:W-:Y:S01]  /*209c0*/  IMAD.HI.U32 R13, R0, R7, RZ ;  /* 0x00000007000d7227 */ /* 0x000fe200078e00ff */
[----:B------:R-:W-:-:S03]  /*209d0*/  IABS R10, R10 ;  /* 0x0000000a000a7213 */ /* 0x000fc60000000000 */
[----:B------:R-:W-:Y:S01]  /*209e0*/  @!P3 IMAD.IADD R9, R9, 0x1, -R2 ;  /* 0x000000010909b824 */ /* 0x000fe200078e0a02 */
[----:B------:R-:W-:Y:S01]  /*209f0*/  ISETP.GT.U32.AND P3, PT, R2, R11, PT ;  /* 0x0000000b0200720c */ /* 0x000fe20003f64070 */
[----:B0-----:R-:W4:Y:S01]  /*20a00*/  LDL.LU R20, [R1+0x51a8] ;  /* 0x0051a80001147983 */ /* 0x001f220000300800 */
[----:B------:R-:W-:Y:S01]  /*20a10*/  IABS R4, R14 ;  /* 0x0000000e00047213 */ /* 0x000fe20000000000 */
[----:B------:R-:W-:Y:S02]  /*20a20*/  IMAD.MOV R13, RZ, RZ, -R13 ;  /* 0x000000ffff0d7224 */ /* 0x000fe400078e0a0d */
[----:B------:R-:W-:Y:S01]  /*20a30*/  IMAD.HI.U32 R3, R0, R10, RZ ;  /* 0x0000000a00037227 */ /* 0x000fe200078e00ff */
[----:B------:R-:W-:-:S03]  /*20a40*/  IABS R12, R8 ;  /* 0x00000008000c7213 */ /* 0x000fc60000000000 */
[----:B------:R-:W-:Y:S02]  /*20a50*/  IMAD R7, R2, R13, R7 ;  /* 0x0000000d02077224 */ /* 0x000fe400078e0207 */
[----:B------:R-:W-:-:S04]  /*20a60*/  IMAD.HI.U32 R13, R0, R4, RZ ;  /* 0x00000004000d7227 */ /* 0x000fc800078e00ff */
[----:B------:R-:W-:Y:S02]  /*20a70*/  IMAD.MOV R3, RZ, RZ, -R3 ;  /* 0x000000ffff037224 */ /* 0x000fe400078e0a03 */
[----:B------:R-:W-:Y:S02]  /*20a80*/  IMAD.MOV R13, RZ, RZ, -R13 ;  /* 0x000000ffff0d7224 */ /* 0x000fe400078e0a0d */
[----:B------:R-:W-:Y:S02]  /*20a90*/  IMAD R10, R2, R3, R10 ;  /* 0x00000003020a7224 */ /* 0x000fe400078e020a */
[----:B------:R-:W-:-:S04]  /*20aa0*/  IMAD.HI.U32 R3, R0, R12, RZ ;  /* 0x0000000c00037227 */ /* 0x000fc800078e00ff */
[----:B------:R-:W-:Y:S02]  /*20ab0*/  @!P3 IMAD.IADD R11, R11, 0x1, -R2 ;  /* 0x000000010b0bb824 */ /* 0x000fe400078e0a02 */
[----:B------:R-:W-:Y:S02]  /*20ac0*/  IMAD R4, R2, R13, R4 ;  /* 0x0000000d02047224 */ /* 0x000fe400078e0204 */
[----:B------:R-:W-:-:S04]  /*20ad0*/  IMAD.MOV R3, RZ, RZ, -R3 ;  /* 0x000000ffff037224 */ /* 0x000fc800078e0a03 */
[----:B------:R-:W-:Y:S01]  /*20ae0*/  IMAD R12, R2, R3, R12 ;  /* 0x00000003020c7224 */ /* 0x000fe200078e020c */
[----:B---3--:R-:W-:-:S05]  /*20af0*/  IABS R8, R5 ;  /* 0x0000000500087213 */ /* 0x008fca0000000000 */
[----:B------:R-:W-:-:S04]  /*20b00*/  IMAD.HI.U32 R14, R0, R8, RZ ;  /* 0x00000008000e7227 */ /* 0x000fc800078e00ff */
[----:B------:R-:W-:-:S04]  /*20b10*/  IMAD.MOV R14, RZ, RZ, -R14 ;  /* 0x000000ffff0e7224 */ /* 0x000fc800078e0a0e */
[----:B------:R-:W-:Y:S02]  /*20b20*/  IMAD R8, R2, R14, R8 ;  /* 0x0000000e02087224 */ /* 0x000fe400078e0208 */
[----:B--2---:R-:W-:-:S05]  /*20b30*/  @!P4 IMAD.MOV R15, RZ, RZ, -R15 ;  /* 0x000000ffff0fc224 */ /* 0x004fca00078e0a0f */
[----:B------:R-:W-:Y:S04]  /*20b40*/  STL [R1+0x1a0], R15 ;  /* 0x0001a00f01007387 */ /* 0x000fe80000100800 */
[----:B------:R0:W-:Y:S04]  /*20b50*/  STL [R1+0x5194], R17 ;  /* 0x0051941101007387 */ /* 0x0001e80000100800 */
[----:B0-----:R-:W2:Y:S01]  /*20b60*/  LDL.LU R17, [R1+0xad8] ;  /* 0x000ad80001117983 */ /* 0x001ea20000300800 */
[----:B------:R-:W-:-:S03]  /*20b70*/  ISETP.GE.AND P3, PT, R16, RZ, PT ;  /* 0x000000ff1000720c */ /* 0x000fc60003f66270 */
[----:B------:R-:W3:Y:S04]  /*20b80*/  LDL.LU R15, [R1+0xacc] ;  /* 0x000acc00010f7983 */ /* 0x000ee80000300800 */
[----:B------:R-:W5:Y:S04]  /*20b90*/  LDL.LU R16, [R1+0xad0] ;  /* 0x000ad00001107983 */ /* 0x000f680000300800 */
[----:B------:R-:W3:Y:S01]  /*20ba0*/  LDL.LU R13, [R1+0xac8] ;  /* 0x000ac800010d7983 */ /* 0x000ee20000300800 */
[----:B------:R-:W-:-:S13]  /*20bb0*/  ISETP.GT.U32.AND P4, PT, R2, R12, PT ;  /* 0x0000000c0200720c */ /* 0x000fda0003f84070 */
[----:B------:R-:W-:Y:S01]  /*20bc0*/  @!P4 IMAD.IADD R12, R12, 0x1, -R2 ;  /* 0x000000010c0cc824 */ /* 0x000fe200078e0a02 */
[----:B------:R-:W-:Y:S01]  /*20bd0*/  ISETP.GE.AND P4, PT, R5, RZ, PT ;  /* 0x000000ff0500720c */ /* 0x000fe20003f86270 */
[----:B------:R-:W-:-:S04]  /*20be0*/  IMAD.MOV.U32 R5, RZ, RZ, R11 ;  /* 0x000000ffff057224 */ /* 0x000fc800078e000b */
[----:B------:R-:W-:-:S05]  /*20bf0*/  @!P6 IMAD.MOV R5, RZ, RZ, -R5 ;  /* 0x000000ffff05e224 */ /* 0x000fca00078e0a05 */
[----:B------:R0:W-:Y:S04]  /*20c00*/  STL [R1+0x19c], R5 ;  /* 0x00019c0501007387 */ /* 0x0001e80000100800 */
[----:B------:R-:W5:Y:S04]  /*20c10*/  LDL.LU R14, [R1+0xadc] ;  /* 0x000adc00010e7983 */ /* 0x000f680000300800 */
[----:B0-----:R-:W5:Y:S01]  /*20c20*/  LDL.LU R5, [R1+0xae0] ;  /* 0x000ae00001057983 */ /* 0x001f620000300800 */
[C---:B------:R-:W-:Y:S02]  /*20c30*/  ISETP.GT.U32.AND P2, PT, R2.reuse, R10, PT ;  /* 0x0000000a0200720c */ /* 0x040fe40003f44070 */
[----:B------:R-:W-:-:S02]  /*20c40*/  ISETP.GT.U32.AND P0, PT, R2, R9, PT ;  /* 0x000000090200720c */ /* 0x000fc40003f04070 */
[----:B------:R-:W-:Y:S01]  /*20c50*/  ISETP.GT.U32.AND P1, PT, R2, R8, PT ;  /* 0x000000080200720c */ /* 0x000fe20003f24070 */
[----:B------:R-:W-:-:S08]  /*20c60*/  IMAD.HI.U32 R3, R0, R6, RZ ;  /* 0x0000000600037227 */ /* 0x000fd000078e00ff */
[----:B------:R-:W-:Y:S02]  /*20c70*/  @!P2 IMAD.IADD R10, R10, 0x1, -R2 ;  /* 0x000000010a0aa824 */ /* 0x000fe400078e0a02 */
[----:B------:R-:W-:-:S03]  /*20c80*/  IMAD.MOV R3, RZ, RZ, -R3 ;  /* 0x000000ffff037224 */ /* 0x000fc600078e0a03 */
[C---:B------:R-:W-:Y:S01]  /*20c90*/  ISETP.GT.U32.AND P2, PT, R2.reuse, R10, PT ;  /* 0x0000000a0200720c */ /* 0x040fe20003f44070 */
[----:B------:R-:W-:Y:S02]  /*20ca0*/  @!P0 IMAD.IADD R9, R9, 0x1, -R2 ;  /* 0x0000000109098824 */ /* 0x000fe400078e0a02 */
[----:B------:R-:W-:Y:S02]  /*20cb0*/  IMAD R6, R2, R3, R6 ;  /* 0x0000000302067224 */ /* 0x000fe400078e0206 */
[----:B------:R-:W-:Y:S01]  /*20cc0*/  @!P1 IMAD.IADD R8, R8, 0x1, -R2 ;  /* 0x0000000108089824 */ /* 0x000fe200078e0a02 */
[C---:B------:R-:W-:Y:S01]  /*20cd0*/  ISETP.GT.U32.AND P1, PT, R2.reuse, R12, PT ;  /* 0x0000000c0200720c */ /* 0x040fe20003f24070 */
[----:B------:R-:W-:Y:S01]  /*20ce0*/  @!P5 IMAD.MOV R9, RZ, RZ, -R9 ;  /* 0x000000ffff09d224 */ /* 0x000fe200078e0a09 */
[----:B------:R-:W-:-:S05]  /*20cf0*/  ISETP.GT.U32.AND P5, PT, R2, R6, PT ;  /* 0x000000060200720c */ /* 0x000fca0003fa4070 */
[----:B------:R-:W-:Y:S01]  /*20d00*/  @!P2 IMAD.IADD R10, R10, 0x1, -R2 ;  /* 0x000000010a0aa824 */ /* 0x000fe200078e0a02 */
[----:B------:R-:W-:Y:S02]  /*20d10*/  ISETP.GE.AND P2, PT, R18, RZ, PT ;  /* 0x000000ff1200720c */ /* 0x000fe40003f46270 */
[----:B------:R-:W-:-:S03]  /*20d20*/  ISETP.GT.U32.AND P0, PT, R2, R7, PT ;  /* 0x000000070200720c */ /* 0x000fc60003f04070 */
[----:B------:R-:W-:Y:S01]  /*20d30*/  @!P1 IMAD.IADD R12, R12, 0x1, -R2 ;  /* 0x000000010c0c9824 */ /* 0x000fe200078e0a02 */
[----:B------:R0:W-:Y:S01]  /*20d40*/  STL [R1+0x5198], R9 ;  /* 0x0051980901007387 */ /* 0x0001e20000100800 */
[----:B------:R-:W-:Y:S02]  /*20d50*/  @!P3 IMAD.MOV R10, RZ, RZ, -R10 ;  /* 0x000000ffff0ab224 */ /* 0x000fe400078e0a0a */
[----:B------:R-:W-:Y:S02]  /*20d60*/  @!P5 IMAD.IADD R6, R6, 0x1, -R2 ;  /* 0x000000010606d824 */ /* 0x000fe400078e0a02 */
[----:B0-----:R-:W-:Y:S01]  /*20d70*/  IMAD.MOV.U32 R9, RZ, RZ, R12 ;  /* 0x000000ffff097224 */ /* 0x001fe200078e000c */
[----:B------:R-:W-:Y:S03]  /*20d80*/  STL [R1+0x198], R10 ;  /* 0x0001980a01007387 */ /* 0x000fe60000100800 */
[----:B------:R-:W-:Y:S01]  /*20d90*/  @!P2 IMAD.MOV R9, RZ, RZ, -R9 ;  /* 0x000000ffff09a224 */ /* 0x000fe200078e0a09 */
[C---:B------:R-:W-:Y:S01]  /*20da0*/  ISETP.GT.U32.AND P2, PT, R2.reuse, R6, PT ;  /* 0x000000060200720c */ /* 0x040fe20003f44070 */
[----:B------:R-:W-:Y:S01]  /*20db0*/  @!P0 IMAD.IADD R7, R7, 0x1, -R2 ;  /* 0x0000000107078824 */ /* 0x000fe200078e0a02 */
[----:B------:R-:W-:-:S04]  /*20dc0*/  ISETP.GT.U32.AND P6, PT, R2, R8, PT ;  /* 0x000000080200720c */ /* 0x000fc80003fc4070 */
[----:B------:R-:W-:Y:S02]  /*20dd0*/  ISETP.GT.U32.AND P0, PT, R2, R7, PT ;  /* 0x000000070200720c */ /* 0x000fe40003f04070 */
[----:B----4-:R-:W-:-:S05]  /*20de0*/  IABS R3, R20 ;  /* 0x0000001400037213 */ /* 0x010fca0000000000 */
[----:B------:R-:W-:Y:S02]  /*20df0*/  @!P2 IMAD.IADD R6, R6, 0x1, -R2 ;  /* 0x000000010606a824 */ /* 0x000fe400078e0a02 */
[----:B------:R-:W-:-:S04]  /*20e00*/  IMAD.HI.U32 R11, R0, R3, RZ ;  /* 0x00000003000b7227 */ /* 0x000fc800078e00ff */
[--C-:B------:R-:W-:Y:S02]  /*20e10*/  @!P6 IMAD.IADD R8, R8, 0x1, -R2.reuse ;  /* 0x000000010808e824 */ /* 0x100fe400078e0a02 */
[----:B------:R-:W-:Y:S02]  /*20e20*/  @!P0 IMAD.IADD R7, R7, 0x1, -R2 ;  /* 0x0000000107078824 */ /* 0x000fe400078e0a02 */
[----:B------:R-:W-:Y:S02]  /*20e30*/  IMAD.MOV R11, RZ, RZ, -R11 ;  /* 0x000000ffff0b7224 */ /* 0x000fe400078e0a0b */
[----:B------:R-:W-:Y:S01]  /*20e40*/  @!P4 IMAD.MOV R8, RZ, RZ, -R8 ;  /* 0x000000ffff08c224 */ /* 0x000fe200078e0a08 */
[----:B------:R-:W-:Y:S01]  /*20e50*/  ISETP.GE.AND P5, PT, R20, RZ, PT ;  /* 0x000000ff1400720c */ /* 0x000fe20003fa6270 */
[C---:B------:R-:W-:Y:S01]  /*20e60*/  IMAD R3, R2.reuse, R11, R3 ;  /* 0x0000000b02037224 */ /* 0x040fe200078e0203 */
[----:B------:R-:W4:Y:S04]  /*20e70*/  LDL.LU R20, [R1+0xae4] ;  /* 0x000ae40001147983 */ /* 0x000f280000300800 */
[----:B------:R-:W-:Y:S04]  /*20e80*/  STL [R1+0x194], R9 ;  /* 0x0001940901007387 */ /* 0x000fe80000100800 */
[----:B------:R0:W-:Y:S01]  /*20e90*/  STL [R1+0x190], R8 ;  /* 0x0001900801007387 */ /* 0x0001e20000100800 */
[----:B------:R-:W-:Y:S01]  /*20ea0*/  ISETP.GT.U32.AND P4, PT, R2, R3, PT ;  /* 0x000000030200720c */ /* 0x000fe20003f84070 */
[----:B0-----:R-:W-:-:S12]  /*20eb0*/  IMAD.MOV.U32 R8, RZ, RZ, R6 ;  /* 0x000000ffff087224 */ /* 0x001fd800078e0006 */
[----:B------:R-:W-:Y:S01]  /*20ec0*/  @!P4 IMAD.IADD R3, R3, 0x1, -R2 ;  /* 0x000000010303c824 */ /* 0x000fe200078e0a02 */
[----:B--2---:R-:W-:-:S05]  /*20ed0*/  IABS R18, R17 ;  /* 0x0000001100127213 */ /* 0x004fca0000000000 */
[----:B------:R-:W-:-:S04]  /*20ee0*/  IMAD.HI.U32 R10, R0, R18, RZ ;  /* 0x00000012000a7227 */ /* 0x000fc800078e00ff */
[----:B------:R-:W-:-:S04]  /*20ef0*/  IMAD.MOV R10, RZ, RZ, -R10 ;  /* 0x000000ffff0a7224 */ /* 0x000fc800078e0a0a */
[----:B------:R-:W-:Y:S01]  /*20f00*/  IMAD R18, R2, R10, R18 ;  /* 0x0000000a02127224 */ /* 0x000fe200078e0212 */
[----:B---3--:R-:W-:-:S04]  /*20f10*/  ISETP.GE.AND P3, PT, R13, RZ, PT ;  /* 0x000000ff0d00720c */ /* 0x008fc80003f66270 */
[----:B------:R-:W-:Y:S02]  /*20f20*/  ISETP.GT.U32.AND P2, PT, R2, R18, PT ;  /* 0x000000120200720c */ /* 0x000fe40003f44070 */
[----:B------:R-:W-:-:S07]  /*20f30*/  ISETP.GE.AND P6, PT, R15, RZ, PT ;  /* 0x000000ff0f00720c */ /* 0x000fce0003fc6270 */
[----:B------:R-:W-:-:S04]  /*20f40*/  @!P3 IMAD.MOV R7, RZ, RZ, -R7 ;  /* 0x000000ffff07b224 */ /* 0x000fc800078e0a07 */
[----:B------:R-:W-:Y:S01]  /*20f50*/  @!P2 IMAD.IADD R18, R18, 0x1, -R2 ;  /* 0x000000011212a824 */ /* 0x000fe200078e0a02 */
[----:B------:R-:W-:Y:S01]  /*20f60*/  STL [R1+0x18c], R7 ;  /* 0x00018c0701007387 */ /* 0x000fe20000100800 */
[----:B------:R-:W-:-:S03]  /*20f70*/  ISETP.GE.AND P3, PT, R17, RZ, PT ;  /* 0x000000ff1100720c */ /* 0x000fc60003f66270 */
[----:B------:R-:W2:Y:S01]  /*20f80*/  LDL R13, [R1+0xae8] ;  /* 0x000ae800010d7983 */ /* 0x000ea20000100800 */
[----:B------:R-:W-:-:S03]  /*20f90*/  ISETP.GT.U32.AND P2, PT, R2, R18, PT ;  /* 0x000000120200720c */ /* 0x000fc60003f44070 */
[----:B------:R-:W3:Y:S04]  /*20fa0*/  LDL R12, [R1+0xaec] ;  /* 0x000aec00010c7983 */ /* 0x000ee80000100800 */
[----:B------:R-:W3:Y:S04]  /*20fb0*/  LDL R17, [R1+0xaf4] ;  /* 0x000af40001117983 */ /* 0x000ee80000100800 */
[----:B------:R-:W3:Y:S01]  /*20fc0*/  LDL R9, [R1+0xaf0] ;  /* 0x000af00001097983 */ /* 0x000ee20000100800 */
[----:B------:R-:W-:Y:S02]  /*20fd0*/  @!P6 IMAD.MOV R8, RZ, RZ, -R8 ;  /* 0x000000ffff08e224 */ /* 0x000fe400078e0a08 */
[----:B------:R-:W-:Y:S01]  /*20fe0*/  @!P2 IMAD.IADD R18, R18, 0x1, -R2 ;  /* 0x000000011212a824 */ /* 0x000fe200078e0a02 */
[----:B-----5:R-:W-:-:S02]  /*20ff0*/  IABS R15, R5 ;  /* 0x00000005000f7213 */ /* 0x020fc40000000000 */
[----:B------:R-:W-:Y:S02]  /*21000*/  ISETP.GE.AND P4, PT, R5, RZ, PT ;  /* 0x000000ff0500720c */ /* 0x000fe40003f86270 */
[----:B------:R-:W5:Y:S04]  /*21010*/  LDL.LU R5, [R1+0xb00] ;  /* 0x000b000001057983 */ /* 0x000f680000300800 */
[----:B------:R-:W-:Y:S04]  /*21020*/  STL [R1+0x188], R8 ;  /* 0x0001880801007387 */ /* 0x000fe80000100800 */
[----:B------:R0:W-:Y:S04]  /*21030*/  STL [R1+0x51a0], R18 ;  /* 0x0051a01201007387 */ /* 0x0001e80000100800 */
[----:B0-----:R-:W5:Y:S01]  /*21040*/  LDL R18, [R1+0xb04] ;  /* 0x000b040001127983 */ /* 0x001f620000100800 */
[----:B------:R-:W-:-:S02]  /*21050*/  ISETP.GT.U32.AND P1, PT, R2, R4, PT ;  /* 0x000000040200720c */ /* 0x000fc40003f24070 */
[----:B------:R-:W-:-:S11]  /*21060*/  ISETP.GE.AND P0, PT, R16, RZ, PT ;  /* 0x000000ff1000720c */ /* 0x000fd60003f06270 */
[----:B------:R-:W-:-:S05]  /*21070*/  @!P1 IMAD.IADD R4, R4, 0x1, -R2 ;  /* 0x0000000104049824 */ /* 0x000fca00078e0a02 */
[----:B------:R-:W-:Y:S02]  /*21080*/  ISETP.GT.U32.AND P1, PT, R2, R4, PT ;  /* 0x000000040200720c */ /* 0x000fe40003f24070 */
[----:B------:R-:W-:-:S05]  /*21090*/  IABS R16, R14 ;  /* 0x0000000e00107213 */ /* 0x000fca0000000000 */
[----:B------:R-:W-:Y:S01]  /*210a0*/  IMAD.HI.U32 R7, R0, R16, RZ ;  /* 0x0000001000077227 */ /* 0x000fe200078e00ff */
[----:B------:R-:W-:-:S03]  /*210b0*/  ISETP.GT.U32.AND P6, PT, R2, R3, PT ;  /* 0x000000030200720c */ /* 0x000fc60003fc4070 */
[----:B------:R-:W-:Y:S02]  /*210c0*/  IMAD.MOV R7, RZ, RZ, -R7 ;  /* 0x000000ffff077224 */ /* 0x000fe400078e0a07 */
[----:B------:R-:W-:Y:S01]  /*210d0*/  @!P1 IMAD.IADD R4, R4, 0x1, -R2 ;  /* 0x0000000104049824 */ /* 0x000fe200078e0a02 */
[----:B------:R-:W-:Y:S01]  /*210e0*/  ISETP.GE.AND P1, PT, R14, RZ, PT ;  /* 0x000000ff0e00720c */ /* 0x000fe20003f26270 */
[----:B------:R-:W-:-:S04]  /*210f0*/  IMAD.HI.U32 R6, R0, R15, RZ ;  /* 0x0000000f00067227 */ /* 0x000fc800078e00ff */
[----:B------:R-:W-:Y:S02]  /*21100*/  IMAD R16, R2, R7, R16 ;  /* 0x0000000702107224 */ /* 0x000fe400078e0210 */
[----:B------:R-:W-:-:S04]  /*21110*/  IMAD.MOV R6, RZ, RZ, -R6 ;  /* 0x000000ffff067224 */ /* 0x000fc800078e0a06 */
[----:B------:R-:W-:Y:S01]  /*21120*/  IMAD R15, R2, R6, R15 ;  /* 0x00000006020f7224 */ /* 0x000fe200078e020f */
[----:B----4-:R-:W-:-:S05]  /*21130*/  IABS R14, R20 ;  /* 0x00000014000e7213 */ /* 0x010fca0000000000 */
[----:B------:R-:W-:-:S04]  /*21140*/  IMAD.HI.U32 R7, R0, R14, RZ ;  /* 0x0000000e00077227 */ /* 0x000fc800078e00ff */
[----:B------:R-:W-:Y:S02]  /*21150*/  IMAD.MOV R7, RZ, RZ, -R7 ;  /* 0x000000ffff077224 */ /* 0x000fe400078e0a07 */
[----:B------:R-:W-:Y:S02]  /*21160*/  @!P6 IMAD.IADD R3, R3, 0x1, -R2 ;  /* 0x000000010303e824 */ /* 0x000fe400078e0a02 */
[----:B------:R-:W-:Y:S02]  /*21170*/  IMAD R14, R2, R7, R14 ;  /* 0x00000007020e7224 */ /* 0x000fe400078e020e */
[----:B------:R-:W-:Y:S01]  /*21180*/  @!P5 IMAD.MOV R3, RZ, RZ, -R3 ;  /* 0x000000ffff03d224 */ /* 0x000fe200078e0a03 */
[----:B--2---:R-:W-:Y:S02]  /*21190*/  IABS R13, R13 ;  /* 0x0000000d000d7213 */ /* 0x004fe40000000000 */
[----:B---3--:R-:W-:Y:S02]  /*211a0*/  IABS R11, R12 ;  /* 0x0000000c000b7213 */ /* 0x008fe40000000000 */
[----:B------:R-:W-:Y:S01]  /*211b0*/  IABS R8, R17 ;  /* 0x0000001100087213 */ /* 0x000fe20000000000 */
[----:B------:R-:W-:-:S02]  /*211c0*/  IMAD.MOV.U32 R17, RZ, RZ, R19 ;  /* 0x000000ffff117224 */ /* 0x000fc400078e0013 */
[----:B------:R-:W-:Y:S01]  /*211d0*/  IMAD.HI.U32 R19, R0, R13, RZ ;  /* 0x0000000d00137227 */ /* 0x000fe200078e00ff */
[----:B------:R-:W-:-:S03]  /*211e0*/  IABS R6, R9 ;  /* 0x0000000900067213 */ /* 0x000fc60000000000 */
[----:B------:R-:W-:-:S04]  /*211f0*/  IMAD.HI.U32 R12, R0, R11, RZ ;  /* 0x0000000b000c7227 */ /* 0x000fc800078e00ff */
[----:B------:R-:W-:Y:S02]  /*21200*/  IMAD.MOV.U32 R9, RZ, RZ, R4 ;  /* 0x000000ffff097224 */ /* 0x000fe400078e0004 */
[----:B------:R-:W-:Y:S02]  /*21210*/  IMAD.MOV R19, RZ, RZ, -R19 ;  /* 0x000000ffff137224 */ /* 0x000fe400078e0a13 */
[----:B------:R-:W-:Y:S02]  /*21220*/  IMAD.MOV R12, RZ, RZ, -R12 ;  /* 0x000000ffff0c7224 */ /* 0x000fe400078e0a0c */
[----:B------:R-:W-:-:S04]  /*21230*/  IMAD.HI.U32 R7, R0, R8, RZ ;  /* 0x0000000800077227 */ /* 0x000fc800078e00ff */
[----:B------:R-:W-:Y:S02]  /*21240*/  @!P0 IMAD.MOV R9, RZ, RZ, -R9 ;  /* 0x000000ffff098224 */ /* 0x000fe400078e0a09 */
[C---:B------:R-:W-:Y:S02]  /*21250*/  IMAD R13, R2.reuse, R19, R13 ;  /* 0x00000013020d7224 */ /* 0x040fe400078e020d */
[----:B------:R-:W-:Y:S01]  /*21260*/  IMAD.MOV R7, RZ, RZ, -R7 ;  /* 0x000000ffff077224 */ /* 0x000fe200078e0a07 */
[----:B------:R-:W2:Y:S01]  /*21270*/  LDL R19, [R1+0xafc] ;  /* 0x000afc0001137983 */ /* 0x000ea20000100800 */
[----:B------:R-:W-:-:S03]  /*21280*/  IMAD R11, R2, R12, R11 ;  /* 0x0000000c020b7224 */ /* 0x000fc600078e020b */
[----:B------:R-:W3:Y:S01]  /*21290*/  LDL R12, [R1+0xaf8] ;  /* 0x000af800010c7983 */ /* 0x000ee20000100800 */
[----:B------:R-:W-:-:S03]  /*212a0*/  IMAD R8, R2, R7, R8 ;  /* 0x0000000702087224 */ /* 0x000fc600078e0208 */
[----:B------:R0:W-:Y:S01]  /*212b0*/  STL [R1+0x184], R9 ;  /* 0x0001840901007387 */ /* 0x0001e20000100800 */
[----:B-----5:R-:W-:-:S03]  /*212c0*/  IABS R7, R5 ;  /* 0x0000000500077213 */ /* 0x020fc60000000000 */
[----:B------:R1:W-:Y:S04]  /*212d0*/  STL [R1+0x51a4], R5 ;  /* 0x0051a40501007387 */ /* 0x0003e80000100800 */
[----:B0-----:R-:W4:Y:S04]  /*212e0*/  LDL.LU R9, [R1+0xb08] ;  /* 0x000b080001097983 */ /* 0x001f280000300800 */
[----:B------:R0:W-:Y:S04]  /*212f0*/  STL [R1+0x180], R3 ;  /* 0x0001800301007387 */ /* 0x0001e80000100800 */
[----:B-1----:R-:W5:Y:S01]  /*21300*/  LDL.LU R5, [R1+0xae8] ;  /* 0x000ae80001057983 */ /* 0x002f620000300800 */
[----:B0-----:R-:W-:-:S03]  /*21310*/  IABS R3, R18 ;  /* 0x0000001200037213 */ /* 0x001fc60000000000 */
[----:B------:R-:W2:Y:S01]  /*21320*/  LDL.LU R18, [R1+0xaec] ;  /* 0x000aec0001127983 */ /* 0x000ea20000300800 */
[C---:B------:R-:W-:Y:S02]  /*21330*/  ISETP.GT.U32.AND P6, PT, R2.reuse, R16, PT ;  /* 0x000000100200720c */ /* 0x040fe40003fc4070 */
[----:B------:R-:W-:-:S11]  /*21340*/  ISETP.GT.U32.AND P2, PT, R2, R15, PT ;  /* 0x0000000f0200720c */ /* 0x000fd60003f44070 */
[--C-:B------:R-:W-:Y:S01]  /*21350*/  @!P6 IMAD.IADD R16, R16, 0x1, -R2.reuse ;  /* 0x000000011010e824 */ /* 0x100fe200078e0a02 */
[C---:B------:R-:W-:Y:S01]  /*21360*/  ISETP.GT.U32.AND P6, PT, R2.reuse, R14, PT ;  /* 0x0000000e0200720c */ /* 0x040fe20003fc4070 */
[----:B------:R-:W-:Y:S01]  /*21370*/  @!P2 IMAD.IADD R15, R15, 0x1, -R2 ;  /* 0x000000010f0fa824 */ /* 0x000fe200078e0a02 */
[----:B------:R-:W-:Y:S01]  /*21380*/  ISETP.GT.U32.AND P2, PT, R2, R13, PT ;  /* 0x0000000d0200720c */ /* 0x000fe20003f44070 */
[----:B------:R-:W-:-:S03]  /*21390*/  IMAD.HI.U32 R10, R0, R6, RZ ;  /* 0x00000006000a7227 */ /* 0x000fc600078e00ff */
[----:B------:R-:W-:-:S07]  /*213a0*/  ISETP.GT.U32.AND P0, PT, R2, R15, PT ;  /* 0x0000000f0200720c */ /* 0x000fce0003f04070 */
[--C-:B------:R-:W-:Y:S02]  /*213b0*/  @!P6 IMAD.IADD R14, R14, 0x1, -R2.reuse ;  /* 0x000000010e0ee824 */ /* 0x100fe400078e0a02 */
[----:B------:R-:W-:-:S03]  /*213c0*/  @!P2 IMAD.IADD R13, R13, 0x1, -R2 ;  /* 0x000000010d0da824 */ /* 0x000fc600078e0a02 */
[----:B------:R-:W-:Y:S01]  /*213d0*/  ISETP.GT.U32.AND P2, PT, R2, R14, PT ;  /* 0x0000000e0200720c */ /* 0x000fe20003f44070 */
[----:B------:R-:W-:-:S04]  /*213e0*/  IMAD.MOV R10, RZ, RZ, -R10 ;  /* 0x000000ffff0a7224 */ /* 0x000fc800078e0a0a */
[----:B------:R-:W-:Y:S02]  /*213f0*/  IMAD R6, R2, R10, R6 ;  /* 0x0000000a02067224 */ /* 0x000fe400078e0206 */
[----:B------:R-:W-:-:S03]  /*21400*/  @!P0 IMAD.IADD R15, R15, 0x1, -R2 ;  /* 0x000000010f0f8824 */ /* 0x000fc600078e0a02 */
[----:B------:R-:W-:-:S03]  /*21410*/  ISETP.GT.U32.AND P0, PT, R2, R6, PT ;  /* 0x000000060200720c */ /* 0x000fc60003f04070 */
[----:B------:R-:W-:Y:S01]  /*21420*/  @!P2 IMAD.IADD R14, R14, 0x1, -R2 ;  /* 0x000000010e0ea824 */ /* 0x000fe200078e0a02 */
[----:B------:R-:W-:-:S09]  /*21430*/  ISETP.GT.U32.AND P2, PT, R2, R8, PT ;  /* 0x000000080200720c */ /* 0x000fd20003f44070 */
[----:B------:R-:W-:-:S04]  /*21440*/  @!P0 IMAD.IADD R6, R6, 0x1, -R2 ;  /* 0x0000000106068824 */ /* 0x000fc800078e0a02 */
[----:B------:R-:W-:Y:S01]  /*21450*/  @!P2 IMAD.IADD R8, R8, 0x1, -R2 ;  /* 0x000000010808a824 */ /* 0x000fe200078e0a02 */
[----:B-----5:R-:W-:Y:S02]  /*21460*/  ISETP.GE.AND P0, PT, R5, RZ, PT ;  /* 0x000000ff0500720c */ /* 0x020fe40003f06270 */
[----:B------:R-:W5:Y:S01]  /*21470*/  LDL.LU R5, [R1+0x51a4] ;  /* 0x0051a40001057983 */ /* 0x000f620000300800 */
[----:B--2---:R-:W-:-:S03]  /*21480*/  ISETP.GE.AND P2, PT, R18, RZ, PT ;  /* 0x000000ff1200720c */ /* 0x004fc60003f46270 */
[----:B------:R-:W2:Y:S01]  /*21490*/  LDL.LU R18, [R1+0x51a0] ;  /* 0x0051a00001127983 */ /* 0x000ea20000300800 */
[C---:B------:R-:W-:Y:S02]  /*214a0*/  ISETP.GT.U32.AND P5, PT, R2.reuse, R13, PT ;  /* 0x0000000d0200720c */ /* 0x040fe40003fa4070 */
[----:B------:R-:W-:Y:S02]  /*214b0*/  ISETP.GT.U32.AND P6, PT, R2, R16, PT ;  /* 0x000000100200720c */ /* 0x000fe40003fc4070 */
[----:B------:R-:W-:Y:S01]  /*214c0*/  IABS R10, R19 ;  /* 0x00000013000a7213 */ /* 0x000fe20000000000 */
[----:B------:R-:W-:-:S08]  /*214d0*/  IMAD.HI.U32 R19, R0, R7, RZ ;  /* 0x0000000700137227 */ /* 0x000fd000078e00ff */
[----:B------:R-:W-:Y:S01]  /*214e0*/  @!P5 IMAD.IADD R13, R13, 0x1, -R2 ;  /* 0x000000010d0dd824 */ /* 0x000fe200078e0a02 */
[----:B------:R-:W-:Y:S01]  /*214f0*/  ISETP.GE.AND P5, PT, R20, RZ, PT ;  /* 0x000000ff1400720c */ /* 0x000fe20003fa6270 */
[----:B------:R-:W-:-:S04]  /*21500*/  IMAD.HI.U32 R20, R0, R10, RZ ;  /* 0x0000000a00147227 */ /* 0x000fc800078e00ff */
[----:B------:R-:W-:Y:S02]  /*21510*/  @!P6 IMAD.IADD R16, R16, 0x1, -R2 ;  /* 0x000000011010e824 */ /* 0x000fe400078e0a02 */
[----:B------:R-:W-:Y:S02]  /*21520*/  IMAD.MOV R20, RZ, RZ, -R20 ;  /* 0x000000ffff147224 */ /* 0x000fe400078e0a14 */
[----:B------:R-:W-:Y:S02]  /*21530*/  @!P1 IMAD.MOV R16, RZ, RZ, -R16 ;  /* 0x000000ffff109224 */ /* 0x000fe400078e0a10 */
[C---:B------:R-:W-:Y:S02]  /*21540*/  IMAD R10, R2.reuse, R20, R10 ;  /* 0x00000014020a7224 */ /* 0x040fe400078e020a */
[----:B------:R-:W-:Y:S01]  /*21550*/  IMAD.MOV R19, RZ, RZ, -R19 ;  /* 0x000000ffff137224 */ /* 0x000fe200078e0a13 */
[----:B------:R-:W4:Y:S04]  /*21560*/  LDL.LU R20, [R1+0xaf0] ;  /* 0x000af00001147983 */ /* 0x000f280000300800 */
[----:B------:R0:W-:Y:S01]  /*21570*/  STL [R1+0x178], R16 ;  /* 0x0001781001007387 */ /* 0x0001e20000100800 */
[----:B------:R-:W-:Y:S01]  /*21580*/  IMAD R7, R2, R19, R7 ;  /* 0x0000001302077224 */ /* 0x000fe200078e0207 */
[----:B---3--:R-:W-:-:S02]  /*21590*/  IABS R4, R12 ;  /* 0x0000000c00047213 */ /* 0x008fc40000000000 */
[----:B------:R-:W-:Y:S01]  /*215a0*/  ISETP.GT.U32.AND P6, PT, R2, R11, PT ;  /* 0x0000000b0200720c */ /* 0x000fe20003fc4070 */
[----:B--2---:R-:W-:-:S05]  /*215b0*/  @!P3 IMAD.MOV R18, RZ, RZ, -R18 ;  /* 0x000000ffff12b224 */ /* 0x004fca00078e0a12 */
[----:B------:R1:W-:Y:S04]  /*215c0*/  STL [R1+0x17c], R18 ;  /* 0x00017c1201007387 */ /* 0x0003e80000100800 */
[----:B0-----:R-:W2:Y:S04]  /*215d0*/  LDL.LU R16, [R1+0xaf4] ;  /* 0x000af40001107983 */ /* 0x001ea80000300800 */
[----:B------:R-:W3:Y:S01]  /*215e0*/  LDL.LU R19, [R1+0xaf8] ;  /* 0x000af80001137983 */ /* 0x000ee20000300800 */
[----:B------:R-:W-:Y:S01]  /*215f0*/  IMAD.HI.U32 R12, R0, R4, RZ ;  /* 0x00000004000c7227 */ /* 0x000fe200078e00ff */
[----:B------:R-:W-:-:S02]  /*21600*/  ISETP.GT.U32.AND P1, PT, R2, R6, PT ;  /* 0x000000060200720c */ /* 0x000fc40003f24070 */
[----:B-1----:R-:W3:Y:S01]  /*21610*/  LDL.LU R18, [R1+0xafc] ;  /* 0x000afc0001127983 */ /* 0x002ee20000300800 */
[----:B------:R-:W-:-:S04]  /*21620*/  IMAD.MOV R12, RZ, RZ, -R12 ;  /* 0x000000ffff0c7224 */ /* 0x000fc800078e0a0c */
[----:B------:R-:W-:Y:S02]  /*21630*/  IMAD R4, R2, R12, R4 ;  /* 0x0000000c02047224 */ /* 0x000fe400078e0204 */
[----:B------:R-:W-:-:S03]  /*21640*/  @!P6 IMAD.IADD R11, R11, 0x1, -R2 ;  /* 0x000000010b0be824 */ /* 0x000fc600078e0a02 */
[----:B------:R-:W-:Y:S01]  /*21650*/  ISETP.GT.U32.AND P6, PT, R2, R4, PT ;  /* 0x000000040200720c */ /* 0x000fe20003fc4070 */
[----:B------:R-:W-:Y:S01]  /*21660*/  IMAD.HI.U32 R12, R0, R3, RZ ;  /* 0x00000003000c7227 */ /* 0x000fe200078e00ff */
[----:B------:R-:W-:-:S03]  /*21670*/  ISETP.GT.U32.AND P3, PT, R2, R11, PT ;  /* 0x0000000b0200720c */ /* 0x000fc60003f64070 */
[----:B------:R-:W-:Y:S02]  /*21680*/  IMAD.MOV R12, RZ, RZ, -R12 ;  /* 0x000000ffff0c7224 */ /* 0x000fe400078e0a0c */
[----:B------:R-:W-:Y:S02]  /*21690*/  @!P4 IMAD.MOV R15, RZ, RZ, -R15 ;  /* 0x000000ffff0fc224 */ /* 0x000fe400078e0a0f */
[----:B------:R-:W-:-:S04]  /*216a0*/  IMAD R3, R2, R12, R3 ;  /* 0x0000000c02037224 */ /* 0x000fc800078e0203 */
[----:B------:R-:W-:Y:S01]  /*216b0*/  @!P6 IMAD.IADD R4, R4, 0x1, -R2 ;  /* 0x000000010404e824 */ /* 0x000fe200078e0a02 */
[C---:B------:R-:W-:Y:S01]  /*216c0*/  ISETP.GT.U32.AND P6, PT, R2.reuse, R8, PT ;  /* 0x000000080200720c */ /* 0x040fe20003fc4070 */
[----:B------:R-:W-:Y:S01]  /*216d0*/  @!P5 IMAD.MOV R14, RZ, RZ, -R14 ;  /* 0x000000ffff0ed224 */ /* 0x000fe200078e0a0e */
[C---:B------:R-:W-:Y:S02]  /*216e0*/  ISETP.GT.U32.AND P5, PT, R2.reuse, R10, PT ;  /* 0x0000000a0200720c */ /* 0x040fe40003fa4070 */
[----:B------:R-:W-:Y:S01]  /*216f0*/  ISETP.GT.U32.AND P4, PT, R2, R4, PT ;  /* 0x000000040200720c */ /* 0x000fe20003f84070 */
[--C-:B------:R-:W-:Y:S01]  /*21700*/  @!P1 IMAD.IADD R6, R6, 0x1, -R2.reuse ;  /* 0x0000000106069824 */ /* 0x100fe200078e0a02 */
[----:B------:R-:W-:Y:S01]  /*21710*/  ISETP.GT.U32.AND P1, PT, R2, R3, PT ;  /* 0x000000030200720c */ /* 0x000fe20003f24070 */
[----:B------:R-:W-:Y:S01]  /*21720*/  @!P0 IMAD.MOV R13, RZ, RZ, -R13 ;  /* 0x000000ffff0d8224 */ /* 0x000fe200078e0a0d */
[----:B------:R-:W-:Y:S01]  /*21730*/  STL [R1+0x174], R15 ;  /* 0x0001740f01007387 */ /* 0x000fe20000100800 */
[----:B------:R-:W-:Y:S01]  /*21740*/  @!P3 IMAD.IADD R11, R11, 0x1, -R2 ;  /* 0x000000010b0bb824 */ /* 0x000fe200078e0a02 */
[----:B----4-:R-:W-:Y:S01]  /*21750*/  ISETP.GE.AND P3, PT, R20, RZ, PT ;  /* 0x000000ff1400720c */ /* 0x010fe20003f66270 */
[----:B------:R-:W-:Y:S01]  /*21760*/  IMAD.MOV.U32 R20, RZ, RZ, R17 ;  /* 0x000000ffff147224 */ /* 0x000fe200078e0011 */
[----:B------:R-:W-:Y:S01]  /*21770*/  STL [R1+0x170], R14 ;  /* 0x0001700e01007387 */ /* 0x000fe20000100800 */
[----:B------:R-:W-:-:S03]  /*21780*/  ISETP.GT.U32.AND P0, PT, R2, R7, PT ;  /* 0x000000070200720c */ /* 0x000fc60003f04070 */
[----:B------:R0:W-:Y:S01]  /*21790*/  STL [R1+0x16c], R13 ;  /* 0x00016c0d01007387 */ /* 0x0001e20000100800 */
[----:B------:R-:W-:-:S03]  /*217a0*/  @!P6 IMAD.IADD R8, R8, 0x1, -R2 ;  /* 0x000000010808e824 */ /* 0x000fc600078e0a02 */
[----:B------:R-:W4:Y:S01]  /*217b0*/  LDL.LU R17, [R1+0xb0c] ;  /* 0x000b0c0001117983 */ /* 0x000f220000300800 */
[--C-:B------:R-:W-:Y:S02]  /*217c0*/  @!P4 IMAD.IADD R4, R4, 0x1, -R2.reuse ;  /* 0x000000010404c824 */ /* 0x100fe400078e0a02 */
[--C-:B------:R-:W-:Y:S02]  /*217d0*/  @!P5 IMAD.IADD R10, R10, 0x1, -R2.reuse ;  /* 0x000000010a0ad824 */ /* 0x100fe400078e0a02 */
[----:B------:R-:W-:-:S03]  /*217e0*/  @!P1 IMAD.IADD R3, R3, 0x1, -R2 ;  /* 0x0000000103039824 */ /* 0x000fc600078e0a02 */
[----:B------:R-:W-:Y:S01]  /*217f0*/  ISETP.GT.U32.AND P1, PT, R2, R10, PT ;  /* 0x0000000a0200720c */ /* 0x000fe20003f24070 */
[----:B------:R-:W-:Y:S02]  /*21800*/  @!P2 IMAD.MOV R11, RZ, RZ, -R11 ;  /* 0x000000ffff0ba224 */ /* 0x000fe400078e0a0b */
[----:B------:R-:W-:Y:S01]  /*21810*/  @!P0 IMAD.IADD R7, R7, 0x1, -R2 ;  /* 0x0000000107078824 */ /* 0x000fe200078e0a02 */
[----:B-----5:R-:W-:Y:S01]  /*21820*/  ISETP.GE.AND P0, PT, R5, RZ, PT ;  /* 0x000000ff0500720c */ /* 0x020fe20003f06270 */
[----:B------:R-:W-:Y:S02]  /*21830*/  @!P3 IMAD.MOV R6, RZ, RZ, -R6 ;  /* 0x000000ffff06b224 */ /* 0x000fe400078e0a06 */
[----:B------:R-:W-:Y:S01]  /*21840*/  IMAD.MOV.U32 R5, RZ, RZ, R28 ;  /* 0x000000ffff057224 */ /* 0x000fe200078e001c */
[----:B------:R-:W-:-:S05]  /*21850*/  IABS R12, R9 ;  /* 0x00000009000c7213 */ /* 0x000fca0000000000 */
[----:B------:R-:W-:Y:S01]  /*21860*/  @!P1 IMAD.IADD R10, R10, 0x1, -R2 ;  /* 0x000000010a0a9824 */ /* 0x000fe200078e0a02 */
[----:B------:R-:W-:Y:S02]  /*21870*/  ISETP.GE.AND P1, PT, R9, RZ, PT ;  /* 0x000000ff0900720c */ /* 0x000fe40003f26270 */
[----:B--2---:R-:W-:Y:S02]  /*21880*/  ISETP.GE.AND P6, PT, R16, RZ, PT ;  /* 0x000000ff1000720c */ /* 0x004fe40003fc6270 */
[----:B---3--:R-:W-:Y:S02]  /*21890*/  ISETP.GE.AND P4, PT, R19, RZ, PT ;  /* 0x000000ff1300720c */ /* 0x008fe40003f86270 */
[----:B------:R-:W2:Y:S04]  /*218a0*/  LDL.LU R19, [R1+0xb04] ;  /* 0x000b040001137983 */ /* 0x000ea80000300800 */
[----:B------:R-:W3:Y:S05]  /*218b0*/  LDL.LU R28, [R1+0xb24] ;  /* 0x000b2400011c7983 */ /* 0x000eea0000300800 */
[----:B------:R-:W-:Y:S01]  /*218c0*/  @!P6 IMAD.MOV R8, RZ, RZ, -R8 ;  /* 0x000000ffff08e224 */ /* 0x000fe200078e0a08 */
[----:B------:R-:W-:Y:S01]  /*218d0*/  STL [R1+0x168], R11 ;  /* 0x0001680b01007387 */ /* 0x000fe20000100800 */
[----:B------:R-:W-:-:S03]  /*218e0*/  @!P4 IMAD.MOV R4, RZ, RZ, -R4 ;  /* 0x000000ffff04c224 */ /* 0x000fc600078e0a04 */
[----:B------:R4:W-:Y:S04]  /*218f0*/  STL [R1+0x164], R6 ;  /* 0x0001640601007387 */ /* 0x0009e80000100800 */
[----:B------:R1:W-:Y:S04]  /*21900*/  STL [R1+0x160], R8 ;  /* 0x0001600801007387 */ /* 0x0003e80000100800 */
[----:B------:R-:W-:Y:S04]  /*21910*/  STL [R1+0x15c], R4 ;  /* 0x00015c0401007387 */ /* 0x000fe80000100800 */
[----:B------:R-:W5:Y:S01]  /*21920*/  LDL.LU R9, [R1+0xb34] ;  /* 0x000b340001097983 */ /* 0x000f620000300800 */
[----:B0-----:R-:W-:-:S04]  /*21930*/  IMAD.HI.U32 R13, R0, R12, RZ ;  /* 0x0000000c000d7227 */ /* 0x001fc800078e00ff */
[----:B------:R-:W-:-:S04]  /*21940*/  IMAD.MOV R13, RZ, RZ, -R13 ;  /* 0x000000ffff0d7224 */ /* 0x000fc800078e0a0d */
[----:B------:R-:W-:Y:S01]  /*21950*/  IMAD R13, R2, R13, R12 ;  /* 0x0000000d020d7224 */ /* 0x000fe200078e020c */
[----:B------:R-:W-:-:S04]  /*21960*/  ISETP.GE.AND P5, PT, R18, RZ, PT ;  /* 0x000000ff1200720c */ /* 0x000fc80003fa6270 */
[C---:B------:R-:W-:Y:S02]  /*21970*/  ISETP.GT.U32.AND P4, PT, R2.reuse, R13, PT ;  /* 0x0000000d0200720c */ /* 0x040fe40003f84070 */
[C---:B------:R-:W-:Y:S02]  /*21980*/  ISETP.GT.U32.AND P3, PT, R2.reuse, R7, PT ;  /* 0x000000070200720c */ /* 0x040fe40003f64070 */
[----:B------:R-:W-:Y:S02]  /*21990*/  ISETP.GT.U32.AND P2, PT, R2, R3, PT ;  /* 0x000000030200720c */ /* 0x000fe40003f44070 */
[----:B----4-:R-:W-:-:S03]  /*219a0*/  IABS R6, R17 ;  /* 0x0000001100067213 */ /* 0x010fc60000000000 */
[----:B------:R-:W-:-:S04]  /*219b0*/  @!P5 IMAD.MOV R10, RZ, RZ, -R10 ;  /* 0x000000ffff0ad224 */ /* 0x000fc800078e0a0a */
[----:B------:R-:W-:Y:S02]  /*219c0*/  @!P4 IMAD.IADD R13, R13, 0x1, -R2 ;  /* 0x000000010d0dc824 */ /* 0x000fe400078e0a02 */
[----:B-1----:R-:W-:-:S03]  /*219d0*/  IMAD.HI.U32 R8, R0, R6, RZ ;  /* 0x0000000600087227 */ /* 0x002fc600078e00ff */
[C---:B------:R-:W-:Y:S01]  /*219e0*/  ISETP.GT.U32.AND P5, PT, R2.reuse, R13, PT ;  /* 0x0000000d0200720c */ /* 0x040fe20003fa4070 */
[----:B------:R-:W-:Y:S02]  /*219f0*/  @!P3 IMAD.IADD R7, R7, 0x1, -R2 ;  /* 0x000000010707b824 */ /* 0x000fe400078e0a02 */
[----:B------:R-:W-:Y:S02]  /*21a00*/  IMAD.MOV R8, RZ, RZ, -R8 ;  /* 0x000000ffff087224 */ /* 0x000fe400078e0a08 */
[----:B------:R-:W-:Y:S01]  /*21a10*/  @!P2 IMAD.IADD R3, R3, 0x1, -R2 ;  /* 0x000000010303a824 */ /* 0x000fe200078e0a02 */
[----:B------:R0:W-:Y:S01]  /*21a20*/  STL [R1+0x158], R10 ;  /* 0x0001580a01007387 */ /* 0x0001e20000100800 */
[----:B------:R-:W-:Y:S01]  /*21a30*/  IMAD R6, R2, R8, R6 ;  /* 0x0000000802067224 */ /* 0x000fe200078e0206 */
[----:B------:R-:W-:Y:S01]  /*21a40*/  ISETP.GE.AND P3, PT, R17, RZ, PT ;  /* 0x000000ff1100720c */ /* 0x000fe20003f66270 */
[----:B------:R-:W-:Y:S01]  /*21a50*/  IMAD.MOV.U32 R8, RZ, RZ, R3 ;  /* 0x000000ffff087224 */ /* 0x000fe200078e0003 */
[----:B------:R-:W4:Y:S01]  /*21a60*/  LDL.LU R17, [R1+0xb14] ;  /* 0x000b140001117983 */ /* 0x000f220000300800 */
[----:B0-----:R-:W-:-:S02]  /*21a70*/  IMAD.MOV.U32 R10, RZ, RZ, R7 ;  /* 0x000000ffff0a7224 */ /* 0x001fc400078e0007 */
[----:B------:R-:W-:Y:S02]  /*21a80*/  @!P5 IMAD.IADD R13, R13, 0x1, -R2 ;  /* 0x000000010d0dd824 */ /* 0x000fe400078e0a02 */
[----:B------:R-:W-:Y:S02]  /*21a90*/  @!P0 IMAD.MOV R10, RZ, RZ, -R10 ;  /* 0x000000ffff0a8224 */ /* 0x000fe400078e0a0a */
[----:B------:R-:W-:-:S04]  /*21aa0*/  IMAD.MOV.U32 R14, RZ, RZ, R13 ;  /* 0x000000ffff0e7224 */ /* 0x000fc800078e000d */
[----:B------:R-:W-:Y:S01]  /*21ab0*/  @!P1 IMAD.MOV R14, RZ, RZ, -R14 ;  /* 0x000000ffff0e9224 */ /* 0x000fe200078e0a0e */
[----:B------:R-:W-:Y:S02]  /*21ac0*/  ISETP.GE.AND P4, PT, R20, RZ, PT ;  /* 0x000000ff1400720c */ /* 0x000fe40003f86270 */
[----:B------:R-:W-:Y:S02]  /*21ad0*/  IABS R3, R20 ;  /* 0x0000001400037213 */ /* 0x000fe40000000000 */
[----:B--2---:R-:W-:Y:S02]  /*21ae0*/  ISETP.GE.AND P6, PT, R19, RZ, PT ;  /* 0x000000ff1300720c */ /* 0x004fe40003fc6270 */
[----:B---3--:R-:W-:Y:S02]  /*21af0*/  IABS R4, R28 ;  /* 0x0000001c00047213 */ /* 0x008fe40000000000 */
[----:B------:R-:W-:Y:S02]  /*21b00*/  ISETP.GE.AND P2, PT, R28, RZ, PT ;  /* 0x000000ff1c00720c */ /* 0x000fe40003f46270 */
[----:B------:R-:W2:Y:S07]  /*21b10*/  LDL.LU R28, [R1+0xb18] ;  /* 0x000b1800011c7983 */ /* 0x000eae0000300800 */
[----:B------:R-:W-:Y:S01]  /*21b20*/  @!P6 IMAD.MOV R8, RZ, RZ, -R8 ;  /* 0x000000ffff08e224 */ /* 0x000fe200078e0a08 */
[----:B------:R0:W-:Y:S04]  /*21b30*/  STL [R1+0x154], R10 ;  /* 0x0001540a01007387 */ /* 0x0001e80000100800 */
[----:B------:R1:W-:Y:S04]  /*21b40*/  STL [R1+0x150], R8 ;  /* 0x0001500801007387 */ /* 0x0003e80000100800 */
[----:B------:R-:W3:Y:S01]  /*21b50*/  LDL R18, [R1+0xb20] ;  /* 0x000b200001127983 */ /* 0x000ee20000100800 */
[----:B-----5:R-:W-:-:S02]  /*21b60*/  ISETP.GE.AND P6, PT, R9, RZ, PT ;  /* 0x000000ff0900720c */ /* 0x020fc40003fc6270 */
[----:B------:R-:W-:Y:S02]  /*21b70*/  IABS R11, R9 ;  /* 0x00000009000b7213 */ /* 0x000fe40000000000 */
[----:B------:R-:W5:Y:S04]  /*21b80*/  LDL R9, [R1+0xb1c] ;  /* 0x000b1c0001097983 */ /* 0x000f680000100800 */
[----:B------:R-:W2:Y:S04]  /*21b90*/  LDL.LU R19, [R1+0xb28] ;  /* 0x000b280001137983 */ /* 0x000ea80000300800 */
[----:B------:R5:W-:Y:S04]  /*21ba0*/  STL [R1+0x14c], R14 ;  /* 0x00014c0e01007387 */ /* 0x000be80000100800 */
[----:B------:R-:W2:Y:S01]  /*21bb0*/  LDL.LU R20, [R1+0xb30] ;  /* 0x000b300001147983 */ /* 0x000ea20000300800 */
[----:B------:R-:W-:Y:S01]  /*21bc0*/  IMAD.HI.U32 R7, R0, R4, RZ ;  /* 0x0000000400077227 */ /* 0x000fe200078e00ff */
[----:B------:R-:W-:-:S03]  /*21bd0*/  ISETP.GT.U32.AND P0, PT, R2, R6, PT ;  /* 0x000000060200720c */ /* 0x000fc60003f04070 */
[----:B------:R-:W-:-:S04]  /*21be0*/  IMAD.MOV R7, RZ, RZ, -R7 ;  /* 0x000000ffff077224 */ /* 0x000fc800078e0a07 */
[----:B------:R-:W-:-:S05]  /*21bf0*/  IMAD R4, R2, R7, R4 ;  /* 0x0000000702047224 */ /* 0x000fca00078e0204 */
[----:B------:R-:W-:Y:S01]  /*21c00*/  ISETP.GT.U32.AND P5, PT, R2, R4, PT ;  /* 0x000000040200720c */ /* 0x000fe20003fa4070 */
[----:B------:R-:W-:-:S05]  /*21c10*/  @!P0 IMAD.IADD R6, R6, 0x1, -R2 ;  /* 0x0000000106068824 */ /* 0x000fca00078e0a02 */
[----:B------:R-:W-:Y:S01]  /*21c20*/  ISETP.GT.U32.AND P0, PT, R2, R6, PT ;  /* 0x000000060200720c */ /* 0x000fe20003f04070 */
[----:B------:R-:W-:Y:S01]  /*21c30*/  IMAD.HI.U32 R12, R0, R3, RZ ;  /* 0x00000003000c7227 */ /* 0x000fe200078e00ff */
[----:B0-----:R-:W-:-:S05]  /*21c40*/  IABS R10, R5 ;  /* 0x00000005000a7213 */ /* 0x001fca0000000000 */
[----:B------:R-:W-:Y:S02]  /*21c50*/  @!P5 IMAD.IADD R4, R4, 0x1, -R2 ;  /* 0x000000010404d824 */ /* 0x000fe400078e0a02 */
[----:B-1----:R-:W-:-:S03]  /*21c60*/  IMAD.HI.U32 R8, R0, R11, RZ ;  /* 0x0000000b00087227 */ /* 0x002fc600078e00ff */
[----:B------:R-:W-:Y:S01]  /*21c70*/  ISETP.GT.U32.AND P5, PT, R2, R4, PT ;  /* 0x000000040200720c */ /* 0x000fe20003fa4070 */
[----:B------:R-:W-:Y:S02]  /*21c80*/  IMAD.MOV R12, RZ, RZ, -R12 ;  /* 0x000000ffff0c7224 */ /* 0x000fe400078e0a0c */
[----:B------:R-:W-:Y:S01]  /*21c90*/  IMAD.HI.U32 R7, R0, R10, RZ ;  /* 0x0000000a00077227 */ /* 0x000fe200078e00ff */
[----:B------:R-:W-:-:S03]  /*21ca0*/  ISETP.GE.AND P1, PT, R5, RZ, PT ;  /* 0x000000ff0500720c */ /* 0x000fc60003f26270 */
[----:B------:R-:W-:Y:S02]  /*21cb0*/  IMAD.MOV R8, RZ, RZ, -R8 ;  /* 0x000000ffff087224 */ /* 0x000fe400078e0a08 */
[----:B------:R-:W-:Y:S02]  /*21cc0*/  IMAD R3, R2, R12, R3 ;  /* 0x0000000c02037224 */ /* 0x000fe400078e0203 */
[----:B------:R-:W-:Y:S02]  /*21cd0*/  @!P0 IMAD.IADD R6, R6, 0x1, -R2 ;  /* 0x0000000106068824 */ /* 0x000fe400078e0a02 */
[----:B------:R-:W-:Y:S01]  /*21ce0*/  IMAD.MOV R7, RZ, RZ, -R7 ;  /* 0x000000ffff077224 */ /* 0x000fe200078e0a07 */
[C---:B------:R-:W-:Y:S01]  /*21cf0*/  ISETP.GT.U32.AND P0, PT, R2.reuse, R3, PT ;  /* 0x000000030200720c */ /* 0x040fe20003f04070 */
[----:B------:R-:W-:Y:S02]  /*21d00*/  IMAD R11, R2, R8, R11 ;  /* 0x00000008020b7224 */ /* 0x000fe400078e020b */
[----:B------:R-:W-:-:S02]  /*21d10*/  IMAD.MOV.U32 R5, RZ, RZ, R6 ;  /* 0x000000ffff057224 */ /* 0x000fc400078e0006 */
[C---:B------:R-:W-:Y:S02]  /*21d20*/  IMAD R10, R2.reuse, R7, R10 ;  /* 0x00000007020a7224 */ /* 0x040fe400078e020a */
[----:B------:R-:W-:Y:S01]  /*21d30*/  @!P3 IMAD.MOV R5, RZ, RZ, -R5 ;  /* 0x000000ffff05b224 */ /* 0x000fe200078e0a05 */
[----:B------:R-:W-:Y:S01]  /*21d40*/  ISETP.GT.U32.AND P3, PT, R2, R11, PT ;  /* 0x0000000b0200720c */ /* 0x000fe20003f64070 */
[--C-:B------:R-:W-:Y:S01]  /*21d50*/  @!P5 IMAD.IADD R4, R4, 0x1, -R2.reuse ;  /* 0x000000010404d824 */ /* 0x100fe200078e0a02 */
[----:B------:R-:W-:Y:S02]  /*21d60*/  ISETP.GT.U32.AND P5, PT, R2, R10, PT ;  /* 0x0000000a0200720c */ /* 0x000fe40003fa4070 */
[----:B----4-:R-:W-:Y:S01]  /*21d70*/  IABS R16, R17 ;  /* 0x0000001100107213 */ /* 0x010fe20000000000 */
[----:B------:R-:W-:-:S04]  /*21d80*/  @!P0 IMAD.IADD R3, R3, 0x1, -R2 ;  /* 0x0000000103038824 */ /* 0x000fc800078e0a02 */
[----:B------:R-:W-:-:S04]  /*21d90*/  IMAD.HI.U32 R7, R0, R16, RZ ;  /* 0x0000001000077227 */ /* 0x000fc800078e00ff */
[----:B------:R-:W-:Y:S01]  /*21da0*/  @!P3 IMAD.IADD R11, R11, 0x1, -R2 ;  /* 0x000000010b0bb824 */ /* 0x000fe200078e0a02 */
[----:B------:R-:W-:Y:S01]  /*21db0*/  ISETP.GT.U32.AND P3, PT, R2, R3, PT ;  /* 0x000000030200720c */ /* 0x000fe20003f64070 */
[----:B------:R-:W-:Y:S02]  /*21dc0*/  IMAD.MOV.U32 R8, RZ, RZ, R4 ;  /* 0x000000ffff087224 */ /* 0x000fe400078e0004 */
[----:B------:R-:W-:Y:S02]  /*21dd0*/  @!P5 IMAD.IADD R10, R10, 0x1, -R2 ;  /* 0x000000010a0ad824 */ /* 0x000fe400078e0a02 */
[----:B------:R-:W-:Y:S02]  /*21de0*/  IMAD.MOV R7, RZ, RZ, -R7 ;  /* 0x000000ffff077224 */ /* 0x000fe400078e0a07 */
[----:B------:R-:W-:Y:S01]  /*21df0*/  @!P2 IMAD.MOV R8, RZ, RZ, -R8 ;  /* 0x000000ffff08a224 */ /* 0x000fe200078e0a08 */
[C---:B------:R-:W-:Y:S01]  /*21e00*/  ISETP.GT.U32.AND P2, PT, R2.reuse, R10, PT ;  /* 0x0000000a0200720c */ /* 0x040fe20003f44070 */
[C---:B------:R-:W-:Y:S01]  /*21e10*/  IMAD R16, R2.reuse, R7, R16 ;  /* 0x0000000702107224 */ /* 0x040fe200078e0210 */
[----:B------:R-:W-:Y:S01]  /*21e20*/  ISETP.GE.AND P0, PT, R17, RZ, PT ;  /* 0x000000ff1100720c */ /* 0x000fe20003f06270 */
[----:B------:R0:W-:Y:S01]  /*21e30*/  STL [R1+0x148], R5 ;  /* 0x0001480501007387 */ /* 0x0001e20000100800 */
[----:B------:R-:W-:Y:S01]  /*21e40*/  ISETP.GT.U32.AND P5, PT, R2, R11, PT ;  /* 0x0000000b0200720c */ /* 0x000fe20003fa4070 */
[----:B------:R-:W-:-:S02]  /*21e50*/  IMAD.MOV.U32 R17, RZ, RZ, R29 ;  /* 0x000000ffff117224 */ /* 0x000fc400078e001d */
[----:B------:R-:W-:-:S06]  /*21e60*/  @!P3 IMAD.IADD R3, R3, 0x1, -R2 ;  /* 0x000000010303b824 */ /* 0x000fcc00078e0a02 */
[----:B------:R-:W-:-:S04]  /*21e70*/  @!P2 IMAD.IADD R10, R10, 0x1, -R2 ;  /* 0x000000010a0aa824 */ /* 0x000fc800078e0a02 */
[----:B------:R-:W-:Y:S01]  /*21e80*/  @!P5 IMAD.IADD R11, R11, 0x1, -R2 ;  /* 0x000000010b0bd824 */ /* 0x000fe200078e0a02 */
[----:B-----5:R-:W-:Y:S02]  /*21e90*/  IABS R14, R9 ;  /* 0x00000009000e7213 */ /* 0x020fe40000000000 */
[----:B------:R-:W4:Y:S03]  /*21ea0*/  LDL.LU R9, [R1+0xb3c] ;  /* 0x000b3c0001097983 */ /* 0x000f260000300800 */
[----:B------:R-:W-:Y:S01]  /*21eb0*/  IMAD.HI.U32 R7, R0, R14, RZ ;  /* 0x0000000e00077227 */ /* 0x000fe200078e00ff */
[----:B0-----:R-:W5:Y:S03]  /*21ec0*/  LDL.LU R5, [R1+0xb38] ;  /* 0x000b380001057983 */ /* 0x001f660000300800 */
[----:B------:R-:W-:Y:S01]  /*21ed0*/  IMAD.MOV R7, RZ, RZ, -R7 ;  /* 0x000000ffff077224 */ /* 0x000fe200078e0a07 */
[----:B--2---:R-:W-:-:S03]  /*21ee0*/  IABS R12, R20 ;  /* 0x00000014000c7213 */ /* 0x004fc60000000000 */
[----:B------:R-:W-:Y:S01]  /*21ef0*/  IMAD R14, R2, R7, R14 ;  /* 0x00000007020e7224 */ /* 0x000fe200078e020e */
[----:B---3--:R-:W-:Y:S01]  /*21f00*/  IABS R13, R18 ;  /* 0x00000012000d7213 */ /* 0x008fe20000000000 */
[----:B------:R0:W-:Y:S01]  /*21f10*/  STL [R1+0x519c], R17 ;  /* 0x00519c1101007387 */ /* 0x0001e20000100800 */
[----:B------:R-:W-:Y:S02]  /*21f20*/  IMAD.HI.U32 R18, R0, R12, RZ ;  /* 0x0000000c00127227 */ /* 0x000fe400078e00ff */
[C---:B------:R-:W-:Y:S02]  /*21f30*/  ISETP.GT.U32.AND P2, PT, R2.reuse, R14, PT ;  /* 0x0000000e0200720c */ /* 0x040fe40003f44070 */
[----:B------:R-:W-:Y:S02]  /*21f40*/  IMAD.MOV R18, RZ, RZ, -R18 ;  /* 0x000000ffff127224 */ /* 0x000fe400078e0a12 */
[----:B0-----:R-:W-:Y:S01]  /*21f50*/  IMAD.MOV.U32 R17, RZ, RZ, R3 ;  /* 0x000000ffff117224 */ /* 0x001fe200078e0003 */
[----:B------:R-:W-:Y:S03]  /*21f60*/  STL [R1+0x144], R8 ;  /* 0x0001440801007387 */ /* 0x000fe60000100800 */
[----:B------:R-:W-:Y:S01]  /*21f70*/  @!P4 IMAD.MOV R17, RZ, RZ, -R17 ;  /* 0x000000ffff11c224 */ /* 0x000fe200078e0a11 */
[----:B------:R-:W2:Y:S01]  /*21f80*/  LDL.LU R29, [R1+0xb44] ;  /* 0x000b4400011d7983 */ /* 0x000ea20000300800 */
[----:B------:R-:W-:-:S03]  /*21f90*/  IMAD R12, R2, R18, R12 ;  /* 0x00000012020c7224 */ /* 0x000fc600078e020c */
[----:B------:R-:W3:Y:S04]  /*21fa0*/  LDL.LU R18, [R1+0xb20] ;  /* 0x000b200001127983 */ /* 0x000ee80000300800 */
[----:B------:R0:W-:Y:S01]  /*21fb0*/  STL [R1+0x140], R17 ;  /* 0x0001401101007387 */ /* 0x0001e20000100800 */
[----:B------:R-:W-:Y:S01]  /*21fc0*/  @!P2 IMAD.IADD R14, R14, 0x1, -R2 ;  /* 0x000000010e0ea824 */ /* 0x000fe200078e0a02 */
[----:B------:R-:W-:Y:S02]  /*21fd0*/  IABS R15, R28 ;  /* 0x0000001c000f7213 */ /* 0x000fe40000000000 */
[----:B------:R-:W-:Y:S02]  /*21fe0*/  ISETP.GE.AND P2, PT, R28, RZ, PT ;  /* 0x000000ff1c00720c */ /* 0x000fe40003f46270 */
[----:B------:R-:W2:Y:S01]  /*21ff0*/  LDL.LU R28, [R1+0xb48] ;  /* 0x000b4800011c7983 */ /* 0x000ea20000300800 */
[----:B0-----:R-:W-:-:S04]  /*22000*/  IMAD.MOV.U32 R17, RZ, RZ, R11 ;  /* 0x000000ffff117224 */ /* 0x001fc800078e000b */
[----:B------:R-:W-:Y:S02]  /*22010*/  @!P6 IMAD.MOV R17, RZ, RZ, -R17 ;  /* 0x000000ffff11e224 */ /* 0x000fe400078e0a11 */
[----:B------:R-:W-:Y:S02]  /*22020*/  IMAD.MOV.U32 R11, RZ, RZ, R10 ;  /* 0x000000ffff0b7224 */ /* 0x000fe400078e000a */
[----:B------:R-:W2:Y:S04]  /*22030*/  LDL.LU R10, [R1+0xb1c] ;  /* 0x000b1c00010a7983 */ /* 0x000ea80000300800 */
[----:B------:R0:W-:Y:S04]  /*22040*/  STL [R1+0x13c], R17 ;  /* 0x00013c1101007387 */ /* 0x0001e80000100800 */
[----:B0-----:R-:W2:Y:S01]  /*22050*/  LDL.LU R17, [R1+0x519c] ;  /* 0x00519c0001117983 */ /* 0x001ea20000300800 */
[----:B------:R-:W-:-:S04]  /*22060*/  IMAD.HI.U32 R6, R0, R15, RZ ;  /* 0x0000000f00067227 */ /* 0x000fc800078e00ff */
[----:B------:R-:W-:Y:S02]  /*22070*/  IMAD.MOV R6, RZ, RZ, -R6 ;  /* 0x000000ffff067224 */ /* 0x000fe400078e0a06 */
[----:B------:R-:W-:-:S04]  /*22080*/  IMAD.HI.U32 R4, R0, R13, RZ ;  /* 0x0000000d00047227 */ /* 0x000fc800078e00ff */
[----:B------:R-:W-:Y:S01]  /*22090*/  IMAD R15, R2, R6, R15 ;  /* 0x00000006020f7224 */ /* 0x000fe200078e020f */
[----:B------:R-:W-:Y:S01]  /*220a0*/  IABS R6, R19 ;  /* 0x0000001300067213 */ /* 0x000fe20000000000 */
[----:B------:R-:W-:-:S03]  /*220b0*/  IMAD.MOV R4, RZ, RZ, -R4 ;  /* 0x000000ffff047224 */ /* 0x000fc600078e0a04 */
[C---:B------:R-:W-:Y:S01]  /*220c0*/  ISETP.GT.U32.AND P5, PT, R2.reuse, R15, PT ;  /* 0x0000000f0200720c */ /* 0x040fe20003fa4070 */
[----:B------:R-:W-:Y:S02]  /*220d0*/  IMAD R13, R2, R4, R13 ;  /* 0x00000004020d7224 */ /* 0x000fe400078e020d */
[----:B------:R-:W-:Y:S01]  /*220e0*/  IMAD.HI.U32 R4, R0, R6, RZ ;  /* 0x0000000600047227 */ /* 0x000fe200078e00ff */
[----:B------:R-:W-:-:S03]  /*220f0*/  ISETP.GT.U32.AND P3, PT, R2, R16, PT ;  /* 0x000000100200720c */ /* 0x000fc60003f64070 */
[----:B------:R-:W-:-:S04]  /*22100*/  IMAD.MOV R4, RZ, RZ, -R4 ;  /* 0x000000ffff047224 */ /* 0x000fc800078e0a04 */
[----:B------:R-:W-:Y:S02]  /*22110*/  IMAD R6, R2, R4, R6 ;  /* 0x0000000402067224 */ /* 0x000fe400078e0206 */
[----:B------:R-:W-:-:S03]  /*22120*/  @!P5 IMAD.IADD R15, R15, 0x1, -R2 ;  /* 0x000000010f0fd824 */ /* 0x000fc600078e0a02 */
[----:B------:R-:W-:Y:S01]  /*22130*/  ISETP.GT.U32.AND P5, PT, R2, R6, PT ;  /* 0x000000060200720c */ /* 0x000fe20003fa4070 */
[----:B------:R-:W-:Y:S01]  /*22140*/  @!P3 IMAD.IADD R16, R16, 0x1, -R2 ;  /* 0x000000011010b824 */ /* 0x000fe200078e0a02 */
[----:B------:R-:W-:-:S04]  /*22150*/  ISETP.GT.U32.AND P3, PT, R2, R13, PT ;  /* 0x0000000d0200720c */ /* 0x000fc80003f64070 */
[----:B------:R-:W-:-:S07]  /*22160*/  ISETP.GT.U32.AND P4, PT, R2, R16, PT ;  /* 0x000000100200720c */ /* 0x000fce0003f84070 */
[--C-:B------:R-:W-:Y:S01]  /*22170*/  @!P5 IMAD.IADD R6, R6, 0x1, -R2.reuse ;  /* 0x000000010606d824 */ /* 0x100fe200078e0a02 */
[----:B------:R-:W-:Y:S01]  /*22180*/  ISETP.GT.U32.AND P5, PT, R2, R14, PT ;  /* 0x0000000e0200720c */ /* 0x000fe20003fa4070 */
[--C-:B------:R-:W-:Y:S02]  /*22190*/  @!P3 IMAD.IADD R13, R13, 0x1, -R2.reuse ;  /* 0x000000010d0db824 */ /* 0x100fe400078e0a02 */
[----:B------:R-:W-:Y:S02]  /*221a0*/  @!P1 IMAD.MOV R11, RZ, RZ, -R11 ;  /* 0x000000ffff0b9224 */ /* 0x000fe400078e0a0b */
[----:B------:R-:W-:Y:S01]  /*221b0*/  @!P4 IMAD.IADD R16, R16, 0x1, -R2 ;  /* 0x000000011010c824 */ /* 0x000fe200078e0a02 */
[C---:B------:R-:W-:Y:S02]  /*221c0*/  ISETP.GT.U32.AND P4, PT, R2.reuse, R12, PT ;  /* 0x0000000c0200720c */ /* 0x040fe40003f84070 */
[----:B------:R-:W-:-:S05]  /*221d0*/  ISETP.GT.U32.AND P1, PT, R2, R13, PT ;  /* 0x0000000d0200720c */ /* 0x000fca0003f24070 */
[--C-:B------:R-:W-:Y:S01]  /*221e0*/  @!P5 IMAD.IADD R14, R14, 0x1, -R2.reuse ;  /* 0x000000010e0ed824 */ /* 0x100fe200078e0a02 */
[----:B------:R2:W-:Y:S01]  /*221f0*/  STL [R1+0x138], R11 ;  /* 0x0001380b01007387 */ /* 0x0005e20000100800 */
[C---:B------:R-:W-:Y:S02]  /*22200*/  ISETP.GT.U32.AND P6, PT, R2.reuse, R6, PT ;  /* 0x000000060200720c */ /* 0x040fe40003fc4070 */
[----:B------:R-:W-:Y:S02]  /*22210*/  ISETP.GT.U32.AND P3, PT, R2, R15, PT ;  /* 0x0000000f0200720c */ /* 0x000fe40003f64070 */
[--C-:B------:R-:W-:Y:S01]  /*22220*/  @!P4 IMAD.IADD R12, R12, 0x1, -R2.reuse ;  /* 0x000000010c0cc824 */ /* 0x100fe200078e0a02 */
[----:B------:R-:W-:Y:S01]  /*22230*/  ISETP.GE.AND P4, PT, R19, RZ, PT ;  /* 0x000000ff1300720c */ /* 0x000fe20003f86270 */
[--C-:B------:R-:W-:Y:S01]  /*22240*/  @!P1 IMAD.IADD R13, R13, 0x1, -R2.reuse ;  /* 0x000000010d0d9824 */ /* 0x100fe200078e0a02 */
[----:B------:R-:W2:Y:S06]  /*22250*/  LDL.LU R19, [R1+0xb4c] ;  /* 0x000b4c0001137983 */ /* 0x000eac0000300800 */
[----:B------:R-:W-:-:S02]  /*22260*/  @!P6 IMAD.IADD R6, R6, 0x1, -R2 ;  /* 0x000000010606e824 */ /* 0x000fc400078e0a02 */
[----:B------:R-:W-:-:S04]  /*22270*/  @!P3 IMAD.IADD R15, R15, 0x1, -R2 ;  /* 0x000000010f0fb824 */ /* 0x000fc800078e0a02 */
[----:B------:R-:W-:Y:S02]  /*22280*/  @!P2 IMAD.MOV R15, RZ, RZ, -R15 ;  /* 0x000000ffff0fa224 */ /* 0x000fe400078e0a0f */
[----:B------:R-:W-:Y:S01]  /*22290*/  @!P4 IMAD.MOV R6, RZ, RZ, -R6 ;  /* 0x000000ffff06c224 */ /* 0x000fe200078e0a06 */
[----:B-----5:R-:W-:-:S05]  /*222a0*/  IABS R8, R5 ;  /* 0x0000000500087213 */ /* 0x020fca0000000000 */
[----:B------:R-:W-:-:S04]  /*222b0*/  IMAD.HI.U32 R4, R0, R8, RZ ;  /* 0x0000000800047227 */ /* 0x000fc800078e00ff */
[----:B------:R-:W-:-:S04]  /*222c0*/  IMAD.MOV R4, RZ, RZ, -R4 ;  /* 0x000000ffff047224 */ /* 0x000fc800078e0a04 */
[----:B------:R-:W-:Y:S01]  /*222d0*/  IMAD R8, R2, R4, R8 ;  /* 0x0000000402087224 */ /* 0x000fe200078e0208 */
[----:B----4-:R-:W-:-:S04]  /*222e0*/  IABS R7, R9 ;  /* 0x0000000900077213 */ /* 0x010fc80000000000 */
[----:B------:R-:W-:Y:S01]  /*222f0*/  ISETP.GT.U32.AND P5, PT, R2, R8, PT ;  /* 0x000000080200720c */ /* 0x000fe20003fa4070 */
[----:B------:R-:W-:-:S04]  /*22300*/  IMAD.HI.U32 R3, R0, R7, RZ ;  /* 0x0000000700037227 */ /* 0x000fc800078e00ff */
[----:B------:R-:W-:Y:S01]  /*22310*/  IMAD.MOV R3, RZ, RZ, -R3 ;  /* 0x000000ffff037224 */ /* 0x000fe200078e0a03 */
[----:B---3--:R-:W-:-:S03]  /*22320*/  ISETP.GE.AND P1, PT, R18, RZ, PT ;  /* 0x000000ff1200720c */ /* 0x008fc60003f26270 */
[----:B------:R-:W-:-:S04]  /*22330*/  IMAD R7, R2, R3, R7 ;  /* 0x0000000302077224 */ /* 0x000fc800078e0207 */
[----:B------:R-:W-:Y:S01]  /*22340*/  @!P5 IMAD.IADD R8, R8, 0x1, -R2 ;  /* 0x000000010808d824 */ /* 0x000fe200078e0a02 */
[----:B------:R-:W-:Y:S02]  /*22350*/  ISETP.GE.AND P5, PT, R20, RZ, PT ;  /* 0x000000ff1400720c */ /* 0x000fe40003fa6270 */
[----:B------:R-:W3:Y:S01]  /*22360*/  LDL.LU R20, [R1+0xb50] ;  /* 0x000b500001147983 */ /* 0x000ee20000300800 */
[C---:B------:R-:W-:Y:S02]  /*22370*/  ISETP.GT.U32.AND P6, PT, R2.reuse, R7, PT ;  /* 0x000000070200720c */ /* 0x040fe40003fc4070 */
[----:B------:R-:W-:Y:S02]  /*22380*/  ISETP.GT.U32.AND P2, PT, R2, R8, PT ;  /* 0x000000080200720c */ /* 0x000fe40003f44070 */
[----:B--2---:R-:W-:-:S05]  /*22390*/  IABS R11, R17 ;  /* 0x00000011000b7213 */ /* 0x004fca0000000000 */
[----:B------:R-:W-:-:S04]  /*223a0*/  IMAD.HI.U32 R18, R0, R11, RZ ;  /* 0x0000000b00127227 */ /* 0x000fc800078e00ff */
[----:B------:R-:W-:Y:S01]  /*223b0*/  IMAD.MOV R18, RZ, RZ, -R18 ;  /* 0x000000ffff127224 */ /* 0x000fe200078e0a12 */
[----:B------:R-:W-:-:S03]  /*223c0*/  ISETP.GE.AND P3, PT, R10, RZ, PT ;  /* 0x000000ff0a00720c */ /* 0x000fc60003f66270 */
[----:B------:R-:W-:Y:S02]  /*223d0*/  IMAD R11, R2, R18, R11 ;  /* 0x00000012020b7224 */ /* 0x000fe400078e020b */
[----:B------:R-:W-:Y:S01]  /*223e0*/  IMAD.MOV.U32 R18, RZ, RZ, R17 ;  /* 0x000000ffff127224 */ /* 0x000fe200078e0011 */
[----:B------:R-:W-:Y:S01]  /*223f0*/  IABS R10, R29 ;  /* 0x0000001d000a7213 */ /* 0x000fe20000000000 */
[----:B------:R-:W-:-:S04]  /*22400*/  IMAD.MOV.U32 R17, RZ, RZ, R16 ;  /* 0x000000ffff117224 */ /* 0x000fc800078e0010 */
[----:B------:R-:W-:Y:S01]  /*22410*/  @!P0 IMAD.MOV R17, RZ, RZ, -R17 ;  /* 0x000000ffff118224 */ /* 0x000fe200078e0a11 */
[----:B------:R-:W-:Y:S01]  /*22420*/  ISETP.GT.U32.AND P0, PT, R2, R12, PT ;  /* 0x0000000c0200720c */ /* 0x000fe20003f04070 */
[----:B------:R-:W-:-:S04]  /*22430*/  IMAD.HI.U32 R4, R0, R10, RZ ;  /* 0x0000000a00047227 */ /* 0x000fc800078e00ff */
[----:B------:R-:W-:Y:S02]  /*22440*/  IMAD.MOV R4, RZ, RZ, -R4 ;  /* 0x000000ffff047224 */ /* 0x000fe400078e0a04 */
[----:B------:R-:W-:Y:S02]  /*22450*/  @!P6 IMAD.IADD R7, R7, 0x1, -R2 ;  /* 0x000000010707e824 */ /* 0x000fe400078e0a02 */
[----:B------:R-:W-:Y:S01]  /*22460*/  @!P1 IMAD.MOV R13, RZ, RZ, -R13 ;  /* 0x000000ffff0d9224 */ /* 0x000fe200078e0a0d */
[----:B------:R-:W-:Y:S01]  /*22470*/  ISETP.GE.AND P1, PT, R5, RZ, PT ;  /* 0x000000ff0500720c */ /* 0x000fe20003f26270 */
[C---:B------:R-:W-:Y:S02]  /*22480*/  IMAD R10, R2.reuse, R4, R10 ;  /* 0x00000004020a7224 */ /* 0x040fe400078e020a */
[----:B------:R-:W-:Y:S01]  /*22490*/  @!P3 IMAD.MOV R14, RZ, RZ, -R14 ;  /* 0x000000ffff0eb224 */ /* 0x000fe200078e0a0e */
[----:B------:R-:W-:Y:S01]  /*224a0*/  ISETP.GT.U32.AND P3, PT, R2, R7, PT ;  /* 0x000000070200720c */ /* 0x000fe20003f64070 */
[--C-:B------:R-:W-:Y:S01]  /*224b0*/  @!P0 IMAD.IADD R12, R12, 0x1, -R2.reuse ;  /* 0x000000010c0c8824 */ /* 0x100fe200078e0a02 */
[C---:B------:R-:W-:Y:S01]  /*224c0*/  ISETP.GT.U32.AND P6, PT, R2.reuse, R11, PT ;  /* 0x0000000b0200720c */ /* 0x040fe20003fc4070 */
[----:B------:R-:W-:Y:S01]  /*224d0*/  IMAD.MOV.U32 R16, RZ, RZ, R9 ;  /* 0x000000ffff107224 */ /* 0x000fe200078e0009 */
[----:B------:R-:W-:Y:S01]  /*224e0*/  ISETP.GT.U32.AND P0, PT, R2, R10, PT ;  /* 0x0000000a0200720c */ /* 0x000fe20003f04070 */
[----:B------:R-:W2:Y:S01]  /*224f0*/  LDL.LU R9, [R1+0x5198] ;  /* 0x0051980001097983 */ /* 0x000ea20000300800 */
[----:B------:R-:W-:-:S03]  /*22500*/  @!P2 IMAD.IADD R8, R8, 0x1, -R2 ;  /* 0x000000010808a824 */ /* 0x000fc600078e0a02 */
[----:B------:R0:W-:Y:S01]  /*22510*/  STL [R1+0x134], R17 ;  /* 0x0001341101007387 */ /* 0x0001e20000100800 */
[----:B------:R-:W-:Y:S02]  /*22520*/  @!P5 IMAD.MOV R12, RZ, RZ, -R12 ;  /* 0x000000ffff0cd224 */ /* 0x000fe400078e0a0c */
[----:B------:R-:W-:Y:S01]  /*22530*/  @!P1 IMAD.MOV R8, RZ, RZ, -R8 ;  /* 0x000000ffff089224 */ /* 0x000fe200078e0a08 */
[----:B0-----:R-:W4:Y:S04]  /*22540*/  LDL.LU R17, [R1+0x5194] ;  /* 0x0051940001117983 */ /* 0x001f280000300800 */
[----:B------:R-:W-:Y:S04]  /*22550*/  STL [R1+0x130], R15 ;  /* 0x0001300f01007387 */ /* 0x000fe80000100800 */
[----:B------:R-:W-:Y:S01]  /*22560*/  STL [R1+0x12c], R14 ;  /* 0x00012c0e01007387 */ /* 0x000fe20000100800 */
[----:B------:R-:W-:-:S03]  /*22570*/  @!P3 IMAD.IADD R7, R7, 0x1, -R2 ;  /* 0x000000010707b824 */ /* 0x000fc600078e0a02 */
[----:B------:R-:W5:Y:S01]  /*22580*/  LDL.LU R5, [R1+0x5190] ;  /* 0x0051900001057983 */ /* 0x000f620000300800 */
[----:B------:R-:W-:-:S03]  /*22590*/  ISETP.GE.AND P3, PT, R29, RZ, PT ;  /* 0x000000ff1d00720c */ /* 0x000fc60003f66270 */
[----:B------:R0:W-:Y:S01]  /*225a0*/  STL [R1+0x128], R13 ;  /* 0x0001280d01007387 */ /* 0x0001e20000100800 */
[----:B------:R-:W-:-:S03]  /*225b0*/  @!P6 IMAD.IADD R11, R11, 0x1, -R2 ;  /* 0x000000010b0be824 */ /* 0x000fc600078e0a02 */
[----:B------:R-:W-:Y:S01]  /*225c0*/  STL [R1+0x120], R6 ;  /* 0x0001200601007387 */ /* 0x000fe20000100800 */
[----:B------:R-:W-:-:S03]  /*225d0*/  IABS R3, R28 ;  /* 0x0000001c00037213 */ /* 0x000fc60000000000 */
[----:B------:R-:W-:Y:S01]  /*225e0*/  STL [R1+0x11c], R12 ;  /* 0x00011c0c01007387 */ /* 0x000fe20000100800 */
[----:B------:R-:W-:Y:S01]  /*225f0*/  ISETP.GE.AND P6, PT, R28, RZ, PT ;  /* 0x000000ff1c00720c */ /* 0x000fe20003fc6270 */
[----:B------:R-:W-:Y:S02]  /*22600*/  @!P0 IMAD.IADD R10, R10, 0x1, -R2 ;  /* 0x000000010a0a8824 */ /* 0x000fe400078e0a02 */
[----:B------:R1:W-:Y:S04]  /*22610*/  STL [R1+0xf0], R8 ;  /* 0x0000f00801007387 */ /* 0x0003e80000100800 */
[----:B------:R-:W2:Y:S04]  /*22620*/  LDL.LU R29, [R1+0xb58] ;  /* 0x000b5800011d7983 */ /* 0x000ea80000300800 */
[----:B------:R-:W2:Y:S01]  /*22630*/  LDL.LU R28, [R1+0xb5c] ;  /* 0x000b5c00011c7983 */ /* 0x000ea20000300800 */
[----:B------:R-:W-:-:S02]  /*22640*/  ISETP.GT.U32.AND P5, PT, R2, R10, PT ;  /* 0x0000000a0200720c */ /* 0x000fc40003fa4070 */
[----:B------:R-:W-:Y:S02]  /*22650*/  ISETP.GT.U32.AND P0, PT, R2, R11, PT ;  /* 0x0000000b0200720c */ /* 0x000fe40003f04070 */
[----:B------:R-:W-:Y:S01]  /*22660*/  ISETP.GE.AND P4, PT, R16, RZ, PT ;  /* 0x000000ff1000720c */ /* 0x000fe20003f86270 */
[----:B0-----:R-:W-:Y:S01]  /*22670*/  IMAD.HI.U32 R13, R0, R3, RZ ;  /* 0x00000003000d7227 */ /* 0x001fe200078e00ff */
[----:B------:R-:W-:-:S03]  /*22680*/  ISETP.GE.AND P2, PT, R18, RZ, PT ;  /* 0x000000ff1200720c */ /* 0x000fc60003f46270 */
[----:B------:R-:W-:-:S04]  /*22690*/  IMAD.MOV R13, RZ, RZ, -R13 ;  /* 0x000000ffff0d7224 */ /* 0x000fc800078e0a0d */
[--C-:B------:R-:W-:Y:S02]  /*226a0*/  @!P5 IMAD.IADD R10, R10, 0x1, -R2.reuse ;  /* 0x000000010a0ad824 */ /* 0x100fe400078e0a02 */
[----:B------:R-:W-:Y:S02]  /*226b0*/  IMAD R3, R2, R13, R3 ;  /* 0x0000000d02037224 */ /* 0x000fe400078e0203 */
[----:B------:R-:W-:Y:S02]  /*226c0*/  @!P0 IMAD.IADD R11, R11, 0x1, -R2 ;  /* 0x000000010b0b8824 */ /* 0x000fe400078e0a02 */
[----:B------:R-:W-:Y:S02]  /*226d0*/  IMAD.MOV.U32 R13, RZ, RZ, R10 ;  /* 0x000000ffff0d7224 */ /* 0x000fe400078e000a */
[----:B------:R-:W-:Y:S02]  /*226e0*/  @!P4 IMAD.MOV R7, RZ, RZ, -R7 ;  /* 0x000000ffff07c224 */ /* 0x000fe400078e0a07 */
[----:B------:R-:W-:-:S02]  /*226f0*/  @!P2 IMAD.MOV R11, RZ, RZ, -R11 ;  /* 0x000000ffff0ba224 */ /* 0x000fc400078e0a0b */
[----:B------:R-:W-:Y:S01]  /*22700*/  @!P3 IMAD.MOV R13, RZ, RZ, -R13 ;  /* 0x000000ffff0db224 */ /* 0x000fe200078e0a0d */
[----:B------:R0:W-:Y:S01]  /*22710*/  STL [R1+0xe8], R7 ;  /* 0x0000e80701007387 */ /* 0x0001e20000100800 */
[----:B-1----:R-:W-:Y:S02]  /*22720*/  IABS R8, R22 ;  /* 0x0000001600087213 */ /* 0x002fe40000000000 */
[----:B------:R-:W-:Y:S01]  /*22730*/  ISETP.GE.AND P3, PT, R22, RZ, PT ;  /* 0x000000ff1600720c */ /* 0x000fe20003f66270 */
[----:B------:R2:W-:Y:S01]  /*22740*/  STL [R1+0xe0], R11 ;  /* 0x0000e00b01007387 */ /* 0x0005e20000100800 */
[----:B------:R-:W-:-:S03]  /*22750*/  IMAD.MOV.U32 R22, RZ, RZ, R25 ;  /* 0x000000ffff167224 */ /* 0x000fc600078e0019 */
[----:B------:R-:W-:Y:S04]  /*22760*/  STL [R1+0x4c], R13 ;  /* 0x00004c0d01007387 */ /* 0x000fe80000100800 */
[----:B------:R-:W4:Y:S01]  /*22770*/  LDL.LU R25, [R1+0xb68] ;  /* 0x000b680001197983 */ /* 0x000f220000300800 */
[----:B------:R-:W-:Y:S02]  /*22780*/  ISETP.GT.U32.AND P1, PT, R2, R3, PT ;  /* 0x000000030200720c */ /* 0x000fe40003f24070 */
[----:B------:R-:W-:-:S05]  /*22790*/  IABS R6, R19 ;  /* 0x0000001300067213 */ /* 0x000fca0000000000 */
[----:B------:R-:W-:-:S04]  /*227a0*/  IMAD.HI.U32 R12, R0, R6, RZ ;  /* 0x00000006000c7227 */ /* 0x000fc800078e00ff */
[----:B------:R-:W-:Y:S02]  /*227b0*/  IMAD.MOV R12, RZ, RZ, -R12 ;  /* 0x000000ffff0c7224 */ /* 0x000fe400078e0a0c */
[----:B------:R-:W-:Y:S02]  /*227c0*/  @!P1 IMAD.IADD R3, R3, 0x1, -R2 ;  /* 0x0000000103039824 */ /* 0x000fe400078e0a02 */
[----:B------:R-:W-:-:S03]  /*227d0*/  IMAD R6, R2, R12, R6 ;  /* 0x0000000c02067224 */ /* 0x000fc600078e0206 */
[C---:B------:R-:W-:Y:S02]  /*227e0*/  ISETP.GT.U32.AND P1, PT, R2.reuse, R3, PT ;  /* 0x000000030200720c */ /* 0x040fe40003f24070 */
[----:B------:R-:W-:-:S11]  /*227f0*/  ISETP.GT.U32.AND P5, PT, R2, R6, PT ;  /* 0x000000060200720c */ /* 0x000fd60003fa4070 */
[--C-:B------:R-:W-:Y:S02]  /*22800*/  @!P1 IMAD.IADD R3, R3, 0x1, -R2.reuse ;  /* 0x0000000103039824 */ /* 0x100fe400078e0a02 */
[----:B------:R-:W-:Y:S01]  /*22810*/  @!P5 IMAD.IADD R6, R6, 0x1, -R2 ;  /* 0x000000010606d824 */ /* 0x000fe200078e0a02 */
[----:B------:R-:W-:-:S04]  /*22820*/  ISETP.GE.AND P4, PT, R19, RZ, PT ;  /* 0x000000ff1300720c */ /* 0x000fc80003f86270 */
[----:B------:R-:W-:-:S13]  /*22830*/  ISETP.GT.U32.AND P5, PT, R2, R6, PT ;  /* 0x000000060200720c */ /* 0x000fda0003fa4070 */
[----:B------:R-:W-:-:S04]  /*22840*/  @!P5 IMAD.IADD R6, R6, 0x1, -R2 ;  /* 0x000000010606d824 */ /* 0x000fc800078e0a02 */
[----:B------:R-:W-:Y:S01]  /*22850*/  @!P4 IMAD.MOV R6, RZ, RZ, -R6 ;  /* 0x000000ffff06c224 */ /* 0x000fe200078e0a06 */
[----:B---3--:R-:W-:-:S05]  /*22860*/  IABS R4, R20 ;  /* 0x0000001400047213 */ /* 0x008fca0000000000 */
[----:B0-----:R-:W-:-:S04]  /*22870*/  IMAD.HI.U32 R7, R0, R4, RZ ;  /* 0x0000000400077227 */ /* 0x001fc800078e00ff */
[----:B------:R-:W-:Y:S02]  /*22880*/  IMAD.MOV R12, RZ, RZ, -R7 ;  /* 0x000000ffff0c7224 */ /* 0x000fe400078e0a07 */
[----:B------:R-:W-:-:S04]  /*22890*/  IMAD.HI.U32 R7, R0, R8, RZ ;  /* 0x0000000800077227 */ /* 0x000fc800078e00ff */
[----:B------:R-:W-:-:S04]  /*228a0*/  IMAD.MOV R7, RZ, RZ, -R7 ;  /* 0x000000ffff077224 */ /* 0x000fc800078e0a07 */
[C---:B------:R-:W-:Y:S02]  /*228b0*/  IMAD R8, R2.reuse, R7, R8 ;  /* 0x0000000702087224 */ /* 0x040fe400078e0208 */
[----:B------:R-:W-:-:S03]  /*228c0*/  IMAD R4, R2, R12, R4 ;  /* 0x0000000c02047224 */ /* 0x000fc600078e0204 */
[C---:B------:R-:W-:Y:S02]  /*228d0*/  ISETP.GT.U32.AND P1, PT, R2.reuse, R8, PT ;  /* 0x000000080200720c */ /* 0x040fe40003f24070 */
[----:B------:R-:W-:Y:S01]  /*228e0*/  ISETP.GT.U32.AND P2, PT, R2, R4, PT ;  /* 0x000000040200720c */ /* 0x000fe20003f44070 */
[----:B------:R-:W-:Y:S01]  /*228f0*/  IMAD.MOV.U32 R12, RZ, RZ, R3 ;  /* 0x000000ffff0c7224 */ /* 0x000fe200078e0003 */
[----:B------:R-:W-:-:S03]  /*22900*/  IABS R7, R21 ;  /* 0x0000001500077213 */ /* 0x000fc60000000000 */
[----:B------:R-:W-:-:S06]  /*22910*/  @!P6 IMAD.MOV R12, RZ, RZ, -R12 ;  /* 0x000000ffff0ce224 */ /* 0x000fcc00078e0a0c */
[--C-:B------:R-:W-:Y:S01]  /*22920*/  @!P1 IMAD.IADD R8, R8, 0x1, -R2.reuse ;  /* 0x0000000108089824 */ /* 0x100fe200078e0a02 */
[----:B------:R0:W-:Y:S01]  /*22930*/  STL [R1+0x44], R12 ;  /* 0x0000440c01007387 */ /* 0x0001e20000100800 */
[----:B------:R-:W-:Y:S02]  /*22940*/  @!P2 IMAD.IADD R4, R4, 0x1, -R2 ;  /* 0x000000010404a824 */ /* 0x000fe400078e0a02 */
[----:B------:R-:W-:Y:S01]  /*22950*/  IMAD.HI.U32 R3, R0, R7, RZ ;  /* 0x0000000700037227 */ /* 0x000fe200078e00ff */
[C---:B------:R-:W-:Y:S02]  /*22960*/  ISETP.GT.U32.AND P1, PT, R2.reuse, R8, PT ;  /* 0x000000080200720c */ /* 0x040fe40003f24070 */
[----:B------:R-:W-:Y:S01]  /*22970*/  ISETP.GT.U32.AND P2, PT, R2, R4, PT ;  /* 0x000000040200720c */ /* 0x000fe20003f44070 */
[----:B------:R-:W-:-:S04]  /*22980*/  IMAD.MOV R3, RZ, RZ, -R3 ;  /* 0x000000ffff037224 */ /* 0x000fc800078e0a03 */
[----:B------:R-:W-:Y:S01]  /*22990*/  IMAD R7, R2, R3, R7 ;  /* 0x0000000302077224 */ /* 0x000fe200078e0207 */
[----:B------:R-:W-:-:S05]  /*229a0*/  ISETP.GE.AND P0, PT, R20, RZ, PT ;  /* 0x000000ff1400720c */ /* 0x000fca0003f06270 */
[--C-:B------:R-:W-:Y:S01]  /*229b0*/  @!P1 IMAD.IADD R8, R8, 0x1, -R2.reuse ;  /* 0x0000000108089824 */ /* 0x100fe200078e0a02 */
[----:B------:R-:W-:Y:S01]  /*229c0*/  ISETP.GT.U32.AND P1, PT, R2, R7, PT ;  /* 0x000000070200720c */ /* 0x000fe20003f24070 */
[----:B------:R-:W-:-:S04]  /*229d0*/  @!P2 IMAD.IADD R4, R4, 0x1, -R2 ;  /* 0x000000010404a824 */ /* 0x000fc800078e0a02 */
[----:B------:R-:W-:-:S04]  /*229e0*/  IMAD.MOV.U32 R14, RZ, RZ, R4 ;  /* 0x000000ffff0e7224 */ /* 0x000fc800078e0004 */
[----:B------:R-:W-:-:S04]  /*229f0*/  @!P0 IMAD.MOV R14, RZ, RZ, -R14 ;  /* 0x000000ffff0e8224 */ /* 0x000fc800078e0a0e */
[----:B------:R-:W-:Y:S01]  /*22a00*/  @!P1 IMAD.IADD R7, R7, 0x1, -R2 ;  /* 0x0000000107079824 */ /* 0x000fe200078e0a02 */
[----:B------:R1:W-:Y:S01]  /*22a10*/  STL [R1+0x40], R6 ;  /* 0x0000400601007387 */ /* 0x0003e20000100800 */
[----:B------:R-:W-:-:S03]  /*22a20*/  @!P3 IMAD.MOV R8, RZ, RZ, -R8 ;  /* 0x000000ffff08b224 */ /* 0x000fc600078e0a08 */
[----:B------:R-:W-:Y:S01]  /*22a30*/  STL [R1+0x14], R14 ;  /* 0x0000140e01007387 */ /* 0x000fe20000100800 */
[----:B------:R-:W-:Y:S02]  /*22a40*/  ISETP.GT.U32.AND P1, PT, R2, R7, PT ;  /* 0x000000070200720c */ /* 0x000fe40003f24070 */
[----:B--2---:R-:W-:Y:S02]  /*22a50*/  IABS R11, R28 ;  /* 0x0000001c000b7213 */ /* 0x004fe40000000000 */
[----:B------:R-:W-:-:S03]  /*22a60*/  IABS R10, R29 ;  /* 0x0000001d000a7213 */ /* 0x000fc60000000000 */
[----:B0-----:R-:W-:-:S04]  /*22a70*/  IMAD.HI.U32 R12, R0, R11, RZ ;  /* 0x0000000b000c7227 */ /* 0x001fc800078e00ff */
[----:B------:R-:W-:Y:S02]  /*22a80*/  IMAD.MOV R12, RZ, RZ, -R12 ;  /* 0x000000ffff0c7224 */ /* 0x000fe400078e0a0c */
[----:B------:R-:W-:-:S04]  /*22a90*/  IMAD.HI.U32 R13, R0, R10, RZ ;  /* 0x0000000a000d7227 */ /* 0x000fc800078e00ff */
[----:B------:R-:W-:Y:S02]  /*22aa0*/  IMAD R11, R2, R12, R11 ;  /* 0x0000000c020b7224 */ /* 0x000fe400078e020b */
[----:B------:R-:W-:-:S03]  /*22ab0*/  IMAD.MOV R13, RZ, RZ, -R13 ;  /* 0x000000ffff0d7224 */ /* 0x000fc600078e0a0d */
[C---:B------:R-:W-:Y:S01]  /*22ac0*/  ISETP.GT.U32.AND P4, PT, R2.reuse, R11, PT ;  /* 0x0000000b0200720c */ /* 0x040fe20003f84070 */
[----:B------:R-:W-:-:S05]  /*22ad0*/  IMAD R10, R2, R13, R10 ;  /* 0x0000000d020a7224 */ /* 0x000fca00078e020a */
[----:B------:R-:W-:Y:S02]  /*22ae0*/  ISETP.GT.U32.AND P2, PT, R2, R10, PT ;  /* 0x0000000a0200720c */ /* 0x000fe40003f44070 */
[----:B------:R-:W-:Y:S01]  /*22af0*/  ISETP.GE.AND P5, PT, R28, RZ, PT ;  /* 0x000000ff1c00720c */ /* 0x000fe20003fa6270 */
[----:B------:R-:W-:-:S04]  /*22b00*/  IMAD.MOV.U32 R28, RZ, RZ, R23 ;  /* 0x000000ffff1c7224 */ /* 0x000fc800078e0017 */
[----:B------:R-:W-:Y:S02]  /*22b10*/  @!P4 IMAD.IADD R11, R11, 0x1, -R2 ;  /* 0x000000010b0bc824 */ /* 0x000fe400078e0a02 */
[----:B------:R-:W-:Y:S02]  /*22b20*/  IMAD.MOV.U32 R23, RZ, RZ, R22 ;  /* 0x000000ffff177224 */ /* 0x000fe400078e0016 */
[----:B------:R-:W2:Y:S01]  /*22b30*/  LDL.LU R22, [R1+0xb7c] ;  /* 0x000b7c0001167983 */ /* 0x000ea20000300800 */
[----:B----4-:R-:W-:Y:S01]  /*22b40*/  IABS R3, R25 ;  /* 0x0000001900037213 */ /* 0x010fe20000000000 */
[----:B------:R-:W-:Y:S01]  /*22b50*/  @!P2 IMAD.IADD R10, R10, 0x1, -R2 ;  /* 0x000000010a0aa824 */ /* 0x000fe200078e0a02 */
[----:B------:R-:W-:-:S03]  /*22b60*/  ISETP.GT.U32.AND P3, PT, R2, R11, PT ;  /* 0x0000000b0200720c */ /* 0x000fc60003f64070 */
[----:B------:R-:W-:Y:S01]  /*22b70*/  IMAD.HI.U32 R4, R0, R3, RZ ;  /* 0x0000000300047227 */ /* 0x000fe200078e00ff */
[----:B------:R-:W-:-:S03]  /*22b80*/  ISETP.GT.U32.AND P4, PT, R2, R10, PT ;  /* 0x0000000a0200720c */ /* 0x000fc60003f84070 */
[----:B------:R-:W-:Y:S01]  /*22b90*/  IMAD.MOV R4, RZ, RZ, -R4 ;  /* 0x000000ffff047224 */ /* 0x000fe200078e0a04 */
[----:B------:R-:W-:-:S03]  /*22ba0*/  ISETP.GE.AND P6, PT, R29, RZ, PT ;  /* 0x000000ff1d00720c */ /* 0x000fc60003fc6270 */
[C---:B------:R-:W-:Y:S01]  /*22bb0*/  IMAD R3, R2.reuse, R4, R3 ;  /* 0x0000000402037224 */ /* 0x040fe200078e0203 */
[----:B------:R0:W-:Y:S01]  /*22bc0*/  STL [R1+0x10], R8 ;  /* 0x0000100801007387 */ /* 0x0001e20000100800 */
[--C-:B------:R-:W-:Y:S01]  /*22bd0*/  @!P1 IMAD.IADD R7, R7, 0x1, -R2.reuse ;  /* 0x0000000107079824 */ /* 0x100fe200078e0a02 */
[----:B------:R-:W-:Y:S01]  /*22be0*/  ISETP.GE.AND P1, PT, R25, RZ, PT ;  /* 0x000000ff1900720c */ /* 0x000fe20003f26270 */
[--C-:B------:R-:W-:Y:S01]  /*22bf0*/  @!P3 IMAD.IADD R11, R11, 0x1, -R2.reuse ;  /* 0x000000010b0bb824 */ /* 0x100fe200078e0a02 */
[----:B------:R-:W-:Y:S01]  /*22c00*/  ISETP.GT.U32.AND P3, PT, R2, R3, PT ;  /* 0x000000030200720c */ /* 0x000fe20003f64070 */
[----:B------:R-:W3:Y:S01]  /*22c10*/  LDL.LU R25, [R1+0xb80] ;  /* 0x000b800001197983 */ /* 0x000ee20000300800 */
[----:B------:R-:W-:-:S04]  /*22c20*/  @!P4 IMAD.IADD R10, R10, 0x1, -R2 ;  /* 0x000000010a0ac824 */ /* 0x000fc800078e0a02 */
[----:B------:R-:W-:Y:S01]  /*22c30*/  @!P6 IMAD.MOV R10, RZ, RZ, -R10 ;  /* 0x000000ffff0ae224 */ /* 0x000fe200078e0a0a */
[----:B------:R-:W-:Y:S02]  /*22c40*/  ISETP.GE.AND P0, PT, R21, RZ, PT ;  /* 0x000000ff1500720c */ /* 0x000fe40003f06270 */
[----:B------:R-:W-:Y:S02]  /*22c50*/  IABS R29, R26 ;  /* 0x0000001a001d7213 */ /* 0x000fe40000000000 */
[----:B------:R-:W-:Y:S01]  /*22c60*/  ISETP.GE.AND P2, PT, R26, RZ, PT ;  /* 0x000000ff1a00720c */ /* 0x000fe20003f46270 */
[----:B------:R4:W-:Y:S01]  /*22c70*/  STL [R1+0xc], R10 ;  /* 0x00000c0a01007387 */ /* 0x0009e20000100800 */
[----:B------:R-:W-:Y:S01]  /*22c80*/  @!P3 IMAD.IADD R3, R3, 0x1, -R2 ;  /* 0x000000010303b824 */ /* 0x000fe200078e0a02 */
[----:B------:R-:W-:Y:S02]  /*22c90*/  IABS R26, R27 ;  /* 0x0000001b001a7213 */ /* 0x000fe40000000000 */
[----:B------:R-:W-:Y:S01]  /*22ca0*/  ISETP.GE.AND P3, PT, R27, RZ, PT ;  /* 0x000000ff1b00720c */ /* 0x000fe20003f66270 */
[----:B------:R-:W5:Y:S04]  /*22cb0*/  LDL.LU R21, [R1+0xb84] ;  /* 0x000b840001157983 */ /* 0x000f680000300800 */
[----:B------:R-:W5:Y:S01]  /*22cc0*/  LDL.LU R27, [R1+0xb88] ;  /* 0x000b8800011b7983 */ /* 0x000f620000300800 */
[----:B-1----:R-:W-:-:S04]  /*22cd0*/  IMAD.HI.U32 R6, R0, R29, RZ ;  /* 0x0000001d00067227 */ /* 0x002fc800078e00ff */
[----:B------:R-:W-:-:S04]  /*22ce0*/  IMAD.MOV R6, RZ, RZ, -R6 ;  /* 0x000000ffff067224 */ /* 0x000fc800078e0a06 */
[----:B------:R-:W-:Y:S02]  /*22cf0*/  IMAD R29, R2, R6, R29 ;  /* 0x00000006021d7224 */ /* 0x000fe400078e021d */
[----:B------:R-:W-:-:S03]  /*22d00*/  IMAD.HI.U32 R4, R0, R26, RZ ;  /* 0x0000001a00047227 */ /* 0x000fc600078e00ff */
[----:B------:R-:W-:Y:S01]  /*22d10*/  ISETP.GT.U32.AND P4, PT, R2, R29, PT ;  /* 0x0000001d0200720c */ /* 0x000fe20003f84070 */
[----:B------:R-:W-:-:S04]  /*22d20*/  IMAD.MOV R4, RZ, RZ, -R4 ;  /* 0x000000ffff047224 */ /* 0x000fc800078e0a04 */
[----:B------:R-:W-:Y:S01]  /*22d30*/  IMAD R26, R2, R4, R26 ;  /* 0x00000004021a7224 */ /* 0x000fe200078e021a */
[----:B------:R-:W-:-:S07]  /*22d40*/  IABS R6, R28 ;  /* 0x0000001c00067213 */ /* 0x000fce0000000000 */
[----:B------:R-:W-:Y:S01]  /*22d50*/  @!P4 IMAD.IADD R29, R29, 0x1, -R2 ;  /* 0x000000011d1dc824 */ /* 0x000fe200078e0a02 */
[----:B------:R-:W-:Y:S02]  /*22d60*/  ISETP.GT.U32.AND P4, PT, R2, R26, PT ;  /* 0x0000001a0200720c */ /* 0x000fe40003f84070 */
[----:B------:R-:W-:Y:S01]  /*22d70*/  IABS R16, R24 ;  /* 0x0000001800107213 */ /* 0x000fe20000000000 */
[----:B------:R-:W-:Y:S01]  /*22d80*/  IMAD.HI.U32 R4, R0, R6, RZ ;  /* 0x0000000600047227 */ /* 0x000fe200078e00ff */
[----:B------:R-:W-:Y:S02]  /*22d90*/  ISETP.GT.U32.AND P6, PT, R2, R29, PT ;  /* 0x0000001d0200720c */ /* 0x000fe40003fc4070 */
[----:B0-----:R-:W-:Y:S01]  /*22da0*/  IABS R8, R23 ;  /* 0x0000001700087213 */ /* 0x001fe20000000000 */
[----:B------:R-:W-:-:S04]  /*22db0*/  IMAD.HI.U32 R12, R0, R16, RZ ;  /* 0x00000010000c7227 */ /* 0x000fc800078e00ff */
[----:B------:R-:W-:Y:S02]  /*22dc0*/  @!P5 IMAD.MOV R11, RZ, RZ, -R11 ;  /* 0x000000ffff0bd224 */ /* 0x000fe400078e0a0b */
[----:B------:R-:W-:Y:S01]  /*22dd0*/  @!P4 IMAD.IADD R26, R26, 0x1, -R2 ;  /* 0x000000011a1ac824 */ /* 0x000fe200078e0a02 */
[----:B------:R-:W-:Y:S01]  /*22de0*/  ISETP.GT.U32.AND P4, PT, R2, R3, PT ;  /* 0x000000030200720c */ /* 0x000fe20003f84070 */
[----:B------:R-:W-:Y:S02]  /*22df0*/  IMAD.MOV R4, RZ, RZ, -R4 ;  /* 0x000000ffff047224 */ /* 0x000fe400078e0a04 */
[----:B------:R-:W-:Y:S02]  /*22e00*/  IMAD.MOV R12, RZ, RZ, -R12 ;  /* 0x000000ffff0c7224 */ /* 0x000fe400078e0a0c */
[----:B----4-:R-:W-:Y:S01]  /*22e10*/  IMAD.HI.U32 R10, R0, R8, RZ ;  /* 0x00000008000a7227 */ /* 0x010fe200078e00ff */
[----:B------:R0:W-:Y:S03]  /*22e20*/  STL [R1+0x8], R11 ;  /* 0x0000080b01007387 */ /* 0x0001e60000100800 */
[----:B------:R-:W-:-:S02]  /*22e30*/  IMAD R6, R2, R4, R6 ;  /* 0x0000000402067224 */ /* 0x000fc400078e0206 */
[C---:B------:R-:W-:Y:S02]  /*22e40*/  IMAD R16, R2.reuse, R12, R16 ;  /* 0x0000000c02107224 */ /* 0x040fe400078e0210 */
[----:B------:R-:W-:Y:S02]  /*22e50*/  IMAD.MOV R10, RZ, RZ, -R10 ;  /* 0x000000ffff0a7224 */ /* 0x000fe400078e0a0a */
[----:B0-----:R-:W-:Y:S02]  /*22e60*/  IMAD.MOV.U32 R11, RZ, RZ, R7 ;  /* 0x000000ffff0b7224 */ /* 0x001fe400078e0007 */
[----:B------:R-:W-:Y:S01]  /*22e70*/  @!P6 IMAD.IADD R29, R29, 0x1, -R2 ;  /* 0x000000011d1de824 */ /* 0x000fe200078e0a02 */
[C---:B------:R-:W-:Y:S01]  /*22e80*/  ISETP.GT.U32.AND P6, PT, R2.reuse, R6, PT ;  /* 0x000000060200720c */ /* 0x040fe20003fc4070 */
[C---:B------:R-:W-:Y:S02]  /*22e90*/  IMAD R8, R2.reuse, R10, R8 ;  /* 0x0000000a02087224 */ /* 0x040fe400078e0208 */
[----:B------:R-:W-:Y:S01]  /*22ea0*/  @!P0 IMAD.MOV R11, RZ, RZ, -R11 ;  /* 0x000000ffff0b8224 */ /* 0x000fe200078e0a0b */
[C---:B------:R-:W-:Y:S01]  /*22eb0*/  ISETP.GT.U32.AND P0, PT, R2.reuse, R16, PT ;  /* 0x000000100200720c */ /* 0x040fe20003f04070 */
[----:B------:R-:W-:Y:S01]  /*22ec0*/  @!P4 IMAD.IADD R3, R3, 0x1, -R2 ;  /* 0x000000010303c824 */ /* 0x000fe200078e0a02 */
[----:B------:R-:W-:-:S02]  /*22ed0*/  ISETP.GT.U32.AND P4, PT, R2, R8, PT ;  /* 0x000000080200720c */ /* 0x000fc40003f84070 */
[----:B------:R-:W-:-:S05]  /*22ee0*/  ISETP.GT.U32.AND P5, PT, R2, R26, PT ;  /* 0x0000001a0200720c */ /* 0x000fca0003fa4070 */
[----:B------:R-:W-:-:S04]  /*22ef0*/  @!P6 IMAD.IADD R6, R6, 0x1, -R2 ;  /* 0x000000010606e824 */ /* 0x000fc800078e0a02 */
[--C-:B------:R-:W-:Y:S01]  /*22f00*/  @!P0 IMAD.IADD R16, R16, 0x1, -R2.reuse ;  /* 0x0000000110108824 */ /* 0x100fe200078e0a02 */
[----:B------:R-:W-:Y:S01]  /*22f10*/  ISETP.GT.U32.AND P0, PT, R2, R6, PT ;  /* 0x000000060200720c */ /* 0x000fe20003f04070 */
[----:B------:R-:W-:-:S03]  /*22f20*/  @!P4 IMAD.IADD R8, R8, 0x1, -R2 ;  /* 0x000000010808c824 */ /* 0x000fc600078e0a02 */
[----:B------:R-:W-:Y:S01]  /*22f30*/  ISETP.GT.U32.AND P4, PT, R2, R16, PT ;  /* 0x000000100200720c */ /* 0x000fe20003f84070 */
[----:B------:R-:W-:Y:S02]  /*22f40*/  @!P5 IMAD.IADD R26, R26, 0x1, -R2 ;  /* 0x000000011a1ad824 */ /* 0x000fe400078e0a02 */
[----:B------:R-:W-:Y:S02]  /*22f50*/  @!P2 IMAD.MOV R29, RZ, RZ, -R29 ;  /* 0x000000ffff1da224 */ /* 0x000fe400078e0a1d */
[----:B------:R-:W-:Y:S01]  /*22f60*/  @!P1 IMAD.MOV R3, RZ, RZ, -R3 ;  /* 0x000000ffff039224 */ /* 0x000fe200078e0a03 */
[----:B------:R-:W-:Y:S01]  /*22f70*/  ISETP.GT.U32.AND P1, PT, R2, R8, PT ;  /* 0x000000080200720c */ /* 0x000fe20003f24070 */
[----:B------:R-:W-:Y:S01]  /*22f80*/  @!P3 IMAD.MOV R26, RZ, RZ, -R26 ;  /* 0x000000ffff1ab224 */ /* 0x000fe200078e0a1a */
[----:B------:R-:W-:Y:S01]  /*22f90*/  STL [R1+0x514c], R29 ;  /* 0x00514c1d01007387 */ /* 0x000fe20000100800 */
[----:B------:R-:W-:Y:S02]  /*22fa0*/  ISETP.GE.AND P2, PT, R28, RZ, PT ;  /* 0x000000ff1c00720c */ /* 0x000fe40003f46270 */
[----:B------:R-:W-:Y:S01]  /*22fb0*/  ISETP.GE.AND P5, PT, R24, RZ, PT ;  /* 0x000000ff1800720c */ /* 0x000fe20003fa6270 */
[----:B------:R0:W-:Y:S01]  /*22fc0*/  STL [R1], R11 ;  /* 0x0000000b01007387 */ /* 0x0001e20000100800 */
[----:B------:R-:W-:Y:S01]  /*22fd0*/  ISETP.GE.AND P6, PT, R23, RZ, PT ;  /* 0x000000ff1700720c */ /* 0x000fe20003fc6270 */
[----:B------:R-:W-:-:S02]  /*22fe0*/  @!P0 IMAD.IADD R6, R6, 0x1, -R2 ;  /* 0x0000000106068824 */ /* 0x000fc400078e0a02 */
[----:B------:R1:W-:Y:S01]  /*22ff0*/  STL [R1+0x5150], R3 ;  /* 0x0051500301007387 */ /* 0x0003e20000100800 */
[----:B------:R-:W-:-:S03]  /*23000*/  @!P4 IMAD.IADD R16, R16, 0x1, -R2 ;  /* 0x000000011010c824 */ /* 0x000fc600078e0a02 */
[----:B------:R-:W-:Y:S04]  /*23010*/  STL [R1+0x5154], R26 ;  /* 0x0051541a01007387 */ /* 0x000fe80000100800 */
[----:B------:R-:W4:Y:S01]  /*23020*/  LDL.LU R23, [R1+0xb8c] ;  /* 0x000b8c0001177983 */ /* 0x000f220000300800 */
[----:B------:R-:W-:Y:S02]  /*23030*/  @!P1 IMAD.IADD R8, R8, 0x1, -R2 ;  /* 0x0000000108089824 */ /* 0x000fe400078e0a02 */
[----:B------:R-:W-:Y:S02]  /*23040*/  @!P2 IMAD.MOV R6, RZ, RZ, -R6 ;  /* 0x000000ffff06a224 */ /* 0x000fe400078e0a06 */
[----:B------:R-:W-:Y:S02]  /*23050*/  @!P5 IMAD.MOV R16, RZ, RZ, -R16 ;  /* 0x000000ffff10d224 */ /* 0x000fe400078e0a10 */
[----:B------:R-:W-:Y:S01]  /*23060*/  @!P6 IMAD.MOV R8, RZ, RZ, -R8 ;  /* 0x000000ffff08e224 */ /* 0x000fe200078e0a08 */
[----:B--2---:R-:W-:-:S05]  /*23070*/  IABS R4, R22 ;  /* 0x0000001600047213 */ /* 0x004fca0000000000 */
[----:B------:R-:W-:-:S04]  /*23080*/  IMAD.HI.U32 R7, R0, R4, RZ ;  /* 0x0000000400077227 */ /* 0x000fc800078e00ff */
[----:B------:R-:W-:Y:S01]  /*23090*/  IMAD.MOV R7, RZ, RZ, -R7 ;  /* 0x000000ffff077224 */ /* 0x000fe200078e0a07 */
[----:B------:R-:W-:Y:S02]  /*230a0*/  ISETP.GE.AND P0, PT, R22, RZ, PT ;  /* 0x000000ff1600720c */ /* 0x000fe40003f06270 */
[----:B------:R-:W2:Y:S01]  /*230b0*/  LDL.LU R22, [R1+0xb90] ;  /* 0x000b900001167983 */ /* 0x000ea20000300800 */
[----:B------:R-:W-:Y:S01]  /*230c0*/  IMAD R4, R2, R7, R4 ;  /* 0x0000000702047224 */ /* 0x000fe200078e0204 */
[----:B---3--:R-:W-:Y:S02]  /*230d0*/  IABS R7, R25 ;  /* 0x0000001900077213 */ /* 0x008fe40000000000 */
[----:B------:R-:W-:Y:S02]  /*230e0*/  ISETP.GE.AND P4, PT, R25, RZ, PT ;  /* 0x000000ff1900720c */ /* 0x000fe40003f86270 */
[----:B------:R-:W3:Y:S04]  /*230f0*/  LDL.LU R25, [R1+0xb94] ;  /* 0x000b940001197983 */ /* 0x000ee80000300800 */
[----:B------:R-:W-:Y:S04]  /*23100*/  STL [R1+0x5158], R6 ;  /* 0x0051580601007387 */ /* 0x000fe80000100800 */
[----:B------:R-:W-:Y:S04]  /*23110*/  STL [R1+0x515c], R16 ;  /* 0x00515c1001007387 */ /* 0x000fe80000100800 */
[----:B------:R-:W-:Y:S01]  /*23120*/  STL [R1+0x5160], R8 ;  /* 0x0051600801007387 */ /* 0x000fe20000100800 */
[----:B-----5:R-:W-:-:S02]  /*23130*/  IABS R15, R27 ;  /* 0x0000001b000f7213 */ /* 0x020fc40000000000 */
[----:B------:R-:W-:Y:S02]  /*23140*/  ISETP.GE.AND P6, PT, R27, RZ, PT ;  /* 0x000000ff1b00720c */ /* 0x000fe40003fc6270 */
[----:B------:R-:W5:Y:S01]  /*23150*/  LDL.LU R27, [R1+0xbb8] ;  /* 0x000bb800011b7983 */ /* 0x000f620000300800 */
[----:B0-----:R-:W-:Y:S01]  /*23160*/  IMAD.HI.U32 R11, R0, R7, RZ ;  /* 0x00000007000b7227 */ /* 0x001fe200078e00ff */
[----:B------:R-:W-:-:S03]  /*23170*/  IABS R18, R21 ;  /* 0x0000001500127213 */ /* 0x000fc60000000000 */
[----:B------:R-:W-:-:S04]  /*23180*/  IMAD.MOV R11, RZ, RZ, -R11 ;  /* 0x000000ffff0b7224 */ /* 0x000fc800078e0a0b */
[C---:B------:R-:W-:Y:S01]  /*23190*/  IMAD R7, R2.reuse, R11, R7 ;  /* 0x0000000b02077224 */ /* 0x040fe200078e0207 */
[----:B------:R-:W-:Y:S01]  /*231a0*/  ISETP.GT.U32.AND P3, PT, R2, R4, PT ;  /* 0x000000040200720c */ /* 0x000fe20003f64070 */
[----:B------:R-:W-:-:S03]  /*231b0*/  IMAD.HI.U32 R10, R0, R18, RZ ;  /* 0x00000012000a7227 */ /* 0x000fc600078e00ff */
[----:B------:R-:W-:Y:S01]  /*231c0*/  ISETP.GT.U32.AND P1, PT, R2, R7, PT ;  /* 0x000000070200720c */ /* 0x000fe20003f24070 */
[----:B------:R-:W-:-:S04]  /*231d0*/  IMAD.MOV R11, RZ, RZ, -R10 ;  /* 0x000000ffff0b7224 */ /* 0x000fc800078e0a0a */
[----:B------:R-:W-:-:S04]  /*231e0*/  IMAD R18, R2, R11, R18 ;  /* 0x0000000b02127224 */ /* 0x000fc800078e0212 */
[----:B------:R-:W-:Y:S01]  /*231f0*/  @!P3 IMAD.IADD R4, R4, 0x1, -R2 ;  /* 0x000000010404b824 */ /* 0x000fe200078e0a02 */
[----:B------:R-:W-:-:S03]  /*23200*/  ISETP.GT.U32.AND P2, PT, R2, R18, PT ;  /* 0x000000120200720c */ /* 0x000fc60003f44070 */
[----:B------:R-:W-:Y:S01]  /*23210*/  @!P1 IMAD.IADD R7, R7, 0x1, -R2 ;  /* 0x0000000107079824 */ /* 0x000fe200078e0a02 */
[----:B------:R-:W-:-:S04]  /*23220*/  ISETP.GT.U32.AND P3, PT, R2, R4, PT ;  /* 0x000000040200720c */ /* 0x000fc80003f64070 */
[----:B------:R-:W-:Y:S02]  /*23230*/  ISETP.GT.U32.AND P1, PT, R2, R7, PT ;  /* 0x000000070200720c */ /* 0x000fe40003f24070 */
[----:B------:R-:W-:Y:S02]  /*23240*/  ISETP.GE.AND P5, PT, R21, RZ, PT ;  /* 0x000000ff1500720c */ /* 0x000fe40003fa6270 */
[----:B------:R-:W4:Y:S01]  /*23250*/  LDL.LU R21, [R1+0xb98] ;  /* 0x000b980001157983 */ /* 0x000f220000300800 */
[----:B------:R-:W-:-:S04]  /*23260*/  @!P2 IMAD.IADD R18, R18, 0x1, -R2 ;  /* 0x000000011212a824 */ /* 0x000fc800078e0a02 */
[----:B------:R-:W-:Y:S01]  /*23270*/  @!P3 IMAD.IADD R4, R4, 0x1, -R2 ;  /* 0x000000010404b824 */ /* 0x000fe200078e0a02 */
[----:B------:R-:W-:-:S03]  /*23280*/  ISETP.GT.U32.AND P2, PT, R2, R18, PT ;  /* 0x000000120200720c */ /* 0x000fc60003f44070 */
[----:B------:R-:W-:Y:S02]  /*23290*/  @!P1 IMAD.IADD R7, R7, 0x1, -R2 ;  /* 0x0000000107079824 */ /* 0x000fe400078e0a02 */
[----:B------:R-:W-:Y:S02]  /*232a0*/  @!P0 IMAD.MOV R4, RZ, RZ, -R4 ;  /* 0x000000ffff048224 */ /* 0x000fe400078e0a04 */
[----:B------:R-:W-:-:S03]  /*232b0*/  @!P4 IMAD.MOV R7, RZ, RZ, -R7 ;  /* 0x000000ffff07c224 */ /* 0x000fc600078e0a07 */
[----:B------:R-:W-:Y:S04]  /*232c0*/  STL [R1+0x5164], R4 ;  /* 0x0051640401007387 */ /* 0x000fe80000100800 */
[----:B------:R-:W-:Y:S01]  /*232d0*/  STL [R1+0x5168], R7 ;  /* 0x0051680701007387 */ /* 0x000fe20000100800 */
[----:B------:R-:W-:-:S04]  /*232e0*/  @!P2 IMAD.IADD R18, R18, 0x1, -R2 ;  /* 0x000000011212a824 */ /* 0x000fc800078e0a02 */
[----:B-1----:R-:W-:-:S04]  /*232f0*/  IMAD.MOV.U32 R3, RZ, RZ, R18 ;  /* 0x000000ffff037224 */ /* 0x002fc800078e0012 */
[----:B------:R-:W-:Y:S01]  /*23300*/  @!P5 IMAD.MOV R3, RZ, RZ, -R3 ;  /* 0x000000ffff03d224 */ /* 0x000fe200078e0a03 */
[----:B--2---:R-:W-:-:S05]  /*23310*/  IABS R11, R22 ;  /* 0x00000016000b7213 */ /* 0x004fca0000000000 */
[----:B------:R-:W-:Y:S01]  /*23320*/  IMAD.HI.U32 R14, R0, R11, RZ ;  /* 0x0000000b000e7227 */ /* 0x000fe200078e00ff */
[----:B---3--:R-:W-:Y:S02]  /*23330*/  IABS R12, R25 ;  /* 0x00000019000c7213 */ /* 0x008fe40000000000 */
[----:B------:R-:W-:Y:S02]  /*23340*/  ISETP.GE.AND P4, PT, R25, RZ, PT ;  /* 0x000000ff1900720c */ /* 0x000fe40003f86270 */
[----:B------:R-:W2:Y:S01]  /*23350*/  LDL.LU R25, [R1+0xb9c] ;  /* 0x000b9c0001197983 */ /* 0x000ea20000300800 */
[----:B------:R-:W-:-:S03]  /*23360*/  IMAD.MOV R14, RZ, RZ, -R14 ;  /* 0x000000ffff0e7224 */ /* 0x000fc600078e0a0e */
[----:B------:R0:W-:Y:S01]  /*23370*/  STL [R1+0x34], R3 ;  /* 0x0000340301007387 */ /* 0x0001e20000100800 */
[----:B------:R-:W-:Y:S01]  /*23380*/  IMAD R11, R2, R14, R11 ;  /* 0x0000000e020b7224 */ /* 0x000fe200078e020b */
[----:B-----5:R-:W-:Y:S02]  /*23390*/  ISETP.GE.AND P5, PT, R27, RZ, PT ;  /* 0x000000ff1b00720c */ /* 0x020fe40003fa6270 */
[----:B------:R-:W-:Y:S02]  /*233a0*/  IABS R14, R27 ;  /* 0x0000001b000e7213 */ /* 0x000fe40000000000 */
[----:B------:R-:W3:Y:S01]  /*233b0*/  LDL.LU R27, [R1+0xbc4] ;  /* 0x000bc400011b7983 */ /* 0x000ee20000300800 */
[----:B------:R-:W-:-:S04]  /*233c0*/  IMAD.HI.U32 R10, R0, R15, RZ ;  /* 0x0000000f000a7227 */ /* 0x000fc800078e00ff */
[----:B------:R-:W-:-:S04]  /*233d0*/  IMAD.MOV R10, RZ, RZ, -R10 ;  /* 0x000000ffff0a7224 */ /* 0x000fc800078e0a0a */
[----:B------:R-:W-:Y:S01]  /*233e0*/  IMAD R15, R2, R10, R15 ;  /* 0x0000000a020f7224 */ /* 0x000fe200078e020f */
[----:B----4-:R-:W-:-:S04]  /*233f0*/  IABS R13, R23 ;  /* 0x00000017000d7213 */ /* 0x010fc80000000000 */
[----:B------:R-:W-:Y:S01]  /*23400*/  ISETP.GT.U32.AND P3, PT, R2, R15, PT ;  /* 0x0000000f0200720c */ /* 0x000fe20003f64070 */
[----:B------:R-:W-:-:S04]  /*23410*/  IMAD.HI.U32 R10, R0, R13, RZ ;  /* 0x0000000d000a7227 */ /* 0x000fc800078e00ff */
[----:B------:R-:W-:-:S04]  /*23420*/  IMAD.MOV R10, RZ, RZ, -R10 ;  /* 0x000000ffff0a7224 */ /* 0x000fc800078e0a0a */
[----:B------:R-:W-:-:S04]  /*23430*/  IMAD R13, R2, R10, R13 ;  /* 0x0000000a020d7224 */ /* 0x000fc800078e020d */
[----:B------:R-:W-:Y:S01]  /*23440*/  @!P3 IMAD.IADD R15, R15, 0x1, -R2 ;  /* 0x000000010f0fb824 */ /* 0x000fe200078e0a02 */
[----:B------:R-:W-:-:S04]  /*23450*/  ISETP.GT.U32.AND P2, PT, R2, R13, PT ;  /* 0x0000000d0200720c */ /* 0x000fc80003f44070 */
[----:B------:R-:W-:Y:S01]  /*23460*/  ISETP.GT.U32.AND P3, PT, R2, R15, PT ;  /* 0x0000000f0200720c */ /* 0x000fe20003f64070 */
[----:B------:R-:W-:-:S08]  /*23470*/  IMAD.HI.U32 R10, R0, R12, RZ ;  /* 0x0000000c000a7227 */ /* 0x000fd000078e00ff */
[----:B------:R-:W-:-:S04]  /*23480*/  @!P2 IMAD.IADD R13, R13, 0x1, -R2 ;  /* 0x000000010d0da824 */ /* 0x000fc800078e0a02 */
[----:B------:R-:W-:Y:S01]  /*23490*/  @!P3 IMAD.IADD R15, R15, 0x1, -R2 ;  /* 0x000000010f0fb824 */ /* 0x000fe200078e0a02 */
[C---:B------:R-:W-:Y:S01]  /*234a0*/  ISETP.GT.U32.AND P3, PT, R2.reuse, R11, PT ;  /* 0x0000000b0200720c */ /* 0x040fe20003f64070 */
[----:B------:R-:W-:Y:S01]  /*234b0*/  IMAD.MOV R10, RZ, RZ, -R10 ;  /* 0x000000ffff0a7224 */ /* 0x000fe200078e0a0a */
[C---:B------:R-:W-:Y:S01]  /*234c0*/  ISETP.GT.U32.AND P2, PT, R2.reuse, R13, PT ;  /* 0x0000000d0200720c */ /* 0x040fe20003f44070 */
[----:B0-----:R-:W-:Y:S02]  /*234d0*/  IMAD.MOV.U32 R3, RZ, RZ, R15 ;  /* 0x000000ffff037224 */ /* 0x001fe400078e000f */
[----:B------:R-:W-:Y:S02]  /*234e0*/  IMAD R12, R2, R10, R12 ;  /* 0x0000000a020c7224 */ /* 0x000fe400078e020c */
[----:B------:R-:W-:-:S03]  /*234f0*/  @!P6 IMAD.MOV R3, RZ, RZ, -R3 ;  /* 0x000000ffff03e224 */ /* 0x000fc600078e0a03 */
[----:B------:R-:W-:-:S03]  /*23500*/  ISETP.GT.U32.AND P6, PT, R2, R12, PT ;  /* 0x0000000c0200720c */ /* 0x000fc60003fc4070 */
[--C-:B------:R-:W-:Y:S01]  /*23510*/  @!P3 IMAD.IADD R11, R11, 0x1, -R2.reuse ;  /* 0x000000010b0bb824 */ /* 0x100fe200078e0a02 */
[----:B------:R-:W-:Y:S01]  /*23520*/  ISETP.GE.AND P0, PT, R23, RZ, PT ;  /* 0x000000ff1700720c */ /* 0x000fe20003f06270 */
[----:B------:R-:W-:Y:S01]  /*23530*/  @!P2 IMAD.IADD R13, R13, 0x1, -R2 ;  /* 0x000000010d0da824 */ /* 0x000fe200078e0a02 */
[----:B------:R-:W-:Y:S01]  /*23540*/  IABS R10, R21 ;  /* 0x00000015000a7213 */ /* 0x000fe20000000000 */
[----:B------:R0:W-:Y:S01]  /*23550*/  STL [R1+0x38], R3 ;  /* 0x0000380301007387 */ /* 0x0001e20000100800 */
[----:B------:R-:W-:Y:S02]  /*23560*/  ISETP.GE.AND P2, PT, R21, RZ, PT ;  /* 0x000000ff1500720c */ /* 0x000fe40003f46270 */
[----:B------:R-:W-:Y:S01]  /*23570*/  ISETP.GT.U32.AND P3, PT, R2, R11, PT ;  /* 0x0000000b0200720c */ /* 0x000fe20003f64070 */
[----:B------:R-:W4:Y:S01]  /*23580*/  LDL.LU R21, [R1+0xba0] ;  /* 0x000ba00001157983 */ /* 0x000f220000300800 */
[----:B------:R-:W-:Y:S01]  /*23590*/  IMAD.HI.U32 R18, R0, R14, RZ ;  /* 0x0000000e00127227 */ /* 0x000fe200078e00ff */
[----:B------:R-:W-:-:S03]  /*235a0*/  ISETP.GE.AND P1, PT, R22, RZ, PT ;  /* 0x000000ff1600720c */ /* 0x000fc60003f26270 */
[----:B------:R-:W-:Y:S02]  /*235b0*/  IMAD.MOV R18, RZ, RZ, -R18 ;  /* 0x000000ffff127224 */ /* 0x000fe400078e0a12 */
[----:B------:R-:W-:Y:S02]  /*235c0*/  IMAD.MOV.U32 R4, RZ, RZ, R13 ;  /* 0x000000ffff047224 */ /* 0x000fe400078e000d */
[----:B------:R-:W-:Y:S02]  /*235d0*/  @!P6 IMAD.IADD R12, R12, 0x1, -R2 ;  /* 0x000000010c0ce824 */ /* 0x000fe400078e0a02 */
[C---:B------:R-:W-:Y:S02]  /*235e0*/  IMAD R14, R2.reuse, R18, R14 ;  /* 0x00000012020e7224 */ /* 0x040fe400078e020e */
[----:B------:R-:W-:Y:S01]  /*235f0*/  @!P0 IMAD.MOV R4, RZ, RZ, -R4 ;  /* 0x000000ffff048224 */ /* 0x000fe200078e0a04 */
[----:B------:R-:W-:Y:S01]  /*23600*/  ISETP.GT.U32.AND P6, PT, R2, R12, PT ;  /* 0x0000000c0200720c */ /* 0x000fe20003fc4070 */
[----:B------:R-:W-:-:S02]  /*23610*/  @!P3 IMAD.IADD R11, R11, 0x1, -R2 ;  /* 0x000000010b0bb824 */ /* 0x000fc400078e0a02 */
[----:B------:R-:W-:-:S04]  /*23620*/  IMAD.HI.U32 R15, R0, R10, RZ ;  /* 0x0000000a000f7227 */ /* 0x000fc800078e00ff */
[----:B0-----:R-:W-:Y:S02]  /*23630*/  IMAD.MOV.U32 R3, RZ, RZ, R11 ;  /* 0x000000ffff037224 */ /* 0x001fe400078e000b */
[----:B------:R-:W-:Y:S02]  /*23640*/  IMAD.MOV R15, RZ, RZ, -R15 ;  /* 0x000000ffff0f7224 */ /* 0x000fe400078e0a0f */
[----:B------:R-:W-:Y:S02]  /*23650*/  @!P1 IMAD.MOV R3, RZ, RZ, -R3 ;  /* 0x000000ffff039224 */ /* 0x000fe400078e0a03 */
[----:B------:R-:W-:Y:S02]  /*23660*/  IMAD R10, R2, R15, R10 ;  /* 0x0000000f020a7224 */ /* 0x000fe400078e020a */
[----:B------:R-:W-:Y:S01]  /*23670*/  @!P6 IMAD.IADD R12, R12, 0x1, -R2 ;  /* 0x000000010c0ce824 */ /* 0x000fe200078e0a02 */
[----:B--2---:R-:W-:Y:S02]  /*23680*/  IABS R18, R25 ;  /* 0x0000001900127213 */ /* 0x004fe40000000000 */
[----:B------:R-:W-:-:S02]  /*23690*/  ISETP.GE.AND P0, PT, R25, RZ, PT ;  /* 0x000000ff1900720c */ /* 0x000fc40003f06270 */
[----:B------:R-:W2:Y:S04]  /*236a0*/  LDL.LU R25, [R1+0xbcc] ;  /* 0x000bcc0001197983 */ /* 0x000ea80000300800 */
[----:B------:R-:W-:Y:S04]  /*236b0*/  STL [R1+0x2c], R4 ;  /* 0x00002c0401007387 */ /* 0x000fe80000100800 */
[----:B------:R0:W-:Y:S04]  /*236c0*/  STL [R1+0x30], R3 ;  /* 0x0000300301007387 */ /* 0x0001e80000100800 */
[----:B------:R-:W5:Y:S01]  /*236d0*/  LDL.LU R22, [R1+0xba4] ;  /* 0x000ba40001167983 */ /* 0x000f620000300800 */
[----:B---3--:R-:W-:-:S02]  /*236e0*/  ISETP.GE.AND P6, PT, R27, RZ, PT ;  /* 0x000000ff1b00720c */ /* 0x008fc40003fc6270 */
[----:B------:R-:W-:Y:S02]  /*236f0*/  IABS R15, R27 ;  /* 0x0000001b000f7213 */ /* 0x000fe40000000000 */
[----:B------:R-:W3:Y:S01]  /*23700*/  LDL.LU R27, [R1+0xba8] ;  /* 0x000ba800011b7983 */ /* 0x000ee20000300800 */
[C---:B------:R-:W-:Y:S02]  /*23710*/  ISETP.GT.U32.AND P3, PT, R2.reuse, R14, PT ;  /* 0x0000000e0200720c */ /* 0x040fe40003f64070 */
[----:B------:R-:W-:Y:S01]  /*23720*/  ISETP.GT.U32.AND P1, PT, R2, R10, PT ;  /* 0x0000000a0200720c */ /* 0x000fe20003f24070 */
[----:B------:R-:W-:-:S04]  /*23730*/  IMAD.HI.U32 R11, R0, R18, RZ ;  /* 0x00000012000b7227 */ /* 0x000fc800078e00ff */
[----:B------:R-:W-:-:S06]  /*23740*/  IMAD.MOV R11, RZ, RZ, -R11 ;  /* 0x000000ffff0b7224 */ /* 0x000fcc00078e0a0b */
[--C-:B------:R-:W-:Y:S02]  /*23750*/  @!P3 IMAD.IADD R14, R14, 0x1, -R2.reuse ;  /* 0x000000010e0eb824 */ /* 0x100fe400078e0a02 */
[----:B------:R-:W-:-:S03]  /*23760*/  @!P1 IMAD.IADD R10, R10, 0x1, -R2 ;  /* 0x000000010a0a9824 */ /* 0x000fc600078e0a02 */
[C---:B------:R-:W-:Y:S01]  /*23770*/  ISETP.GT.U32.AND P3, PT, R2.reuse, R14, PT ;  /* 0x0000000e0200720c */ /* 0x040fe20003f64070 */
[C---:B------:R-:W-:Y:S02]  /*23780*/  IMAD R18, R2.reuse, R11, R18 ;  /* 0x0000000b02127224 */ /* 0x040fe400078e0212 */
[----:B0-----:R-:W-:Y:S01]  /*23790*/  IMAD.MOV.U32 R3, RZ, RZ, R12 ;  /* 0x000000ffff037224 */ /* 0x001fe200078e000c */
[----:B------:R-:W-:Y:S01]  /*237a0*/  ISETP.GT.U32.AND P1, PT, R2, R10, PT ;  /* 0x0000000a0200720c */ /* 0x000fe20003f24070 */
[----:B------:R-:W-:-:S04]  /*237b0*/  IMAD.HI.U32 R13, R0, R15, RZ ;  /* 0x0000000f000d7227 */ /* 0x000fc800078e00ff */
[----:B------:R-:W-:Y:S01]  /*237c0*/  @!P4 IMAD.MOV R3, RZ, RZ, -R3 ;  /* 0x000000ffff03c224 */ /* 0x000fe200078e0a03 */
[----:B------:R-:W-:Y:S01]  /*237d0*/  ISETP.GT.U32.AND P4, PT, R2, R18, PT ;  /* 0x000000120200720c */ /* 0x000fe20003f84070 */
[----:B------:R-:W-:Y:S02]  /*237e0*/  IMAD.MOV R13, RZ, RZ, -R13 ;  /* 0x000000ffff0d7224 */ /* 0x000fe400078e0a0d */
[--C-:B------:R-:W-:Y:S01]  /*237f0*/  @!P3 IMAD.IADD R14, R14, 0x1, -R2.reuse ;  /* 0x000000010e0eb824 */ /* 0x100fe200078e0a02 */
[----:B------:R0:W-:Y:S01]  /*23800*/  STL [R1+0x64], R3 ;  /* 0x0000640301007387 */ /* 0x0001e20000100800 */
[----:B------:R-:W-:Y:S02]  /*23810*/  IMAD R15, R2, R13, R15 ;  /* 0x0000000d020f7224 */ /* 0x000fe400078e020f */
[----:B------:R-:W-:Y:S02]  /*23820*/  @!P1 IMAD.IADD R10, R10, 0x1, -R2 ;  /* 0x000000010a0a9824 */ /* 0x000fe400078e0a02 */
[----:B0-----:R-:W-:Y:S01]  /*23830*/  IMAD.MOV.U32 R3, RZ, RZ, R14 ;  /* 0x000000ffff037224 */ /* 0x001fe200078e000e */
[----:B------:R-:W-:-:S03]  /*23840*/  ISETP.GT.U32.AND P1, PT, R2, R15, PT ;  /* 0x0000000f0200720c */ /* 0x000fc60003f24070 */
[----:B------:R-:W-:Y:S02]  /*23850*/  @!P4 IMAD.IADD R18, R18, 0x1, -R2 ;  /* 0x000000011212c824 */ /* 0x000fe400078e0a02 */
[----:B------:R-:W-:-:S03]  /*23860*/  @!P5 IMAD.MOV R3, RZ, RZ, -R3 ;  /* 0x000000ffff03d224 */ /* 0x000fc600078e0a03 */
[----:B------:R-:W-:Y:S02]  /*23870*/  ISETP.GT.U32.AND P4, PT, R2, R18, PT ;  /* 0x000000120200720c */ /* 0x000fe40003f84070 */
[----:B------:R0:W-:Y:S01]  /*23880*/  STL [R1+0x28], R3 ;  /* 0x0000280301007387 */ /* 0x0001e20000100800 */
[----:B----4-:R-:W-:Y:S02]  /*23890*/  IABS R11, R21 ;  /* 0x00000015000b7213 */ /* 0x010fe40000000000 */
[----:B------:R-:W-:Y:S02]  /*238a0*/  ISETP.GE.AND P3, PT, R21, RZ, PT ;  /* 0x000000ff1500720c */ /* 0x000fe40003f66270 */
[----:B------:R-:W4:Y:S01]  /*238b0*/  LDL.LU R21, [R1+0xbd8] ;  /* 0x000bd80001157983 */ /* 0x000f220000300800 */
[----:B0-----:R-:W-:Y:S02]  /*238c0*/  IMAD.MOV.U32 R3, RZ, RZ, R10 ;  /* 0x000000ffff037224 */ /* 0x001fe400078e000a */
[----:B------:R-:W-:-:S02]  /*238d0*/  @!P1 IMAD.IADD R15, R15, 0x1, -R2 ;  /* 0x000000010f0f9824 */ /* 0x000fc400078e0a02 */
[----:B------:R-:W-:Y:S02]  /*238e0*/  @!P2 IMAD.MOV R3, RZ, RZ, -R3 ;  /* 0x000000ffff03a224 */ /* 0x000fe400078e0a03 */
[----:B------:R-:W-:Y:S01]  /*238f0*/  @!P4 IMAD.IADD R18, R18, 0x1, -R2 ;  /* 0x000000011212c824 */ /* 0x000fe200078e0a02 */
[----:B------:R-:W-:Y:S01]  /*23900*/  ISETP.GT.U32.AND P1, PT, R2, R15, PT ;  /* 0x0000000f0200720c */ /* 0x000fe20003f24070 */
[----:B------:R-:W-:-:S04]  /*23910*/  IMAD.HI.U32 R12, R0, R11, RZ ;  /* 0x0000000b000c7227 */ /* 0x000fc800078e00ff */
[----:B------:R-:W-:-:S04]  /*23920*/  IMAD.MOV R12, RZ, RZ, -R12 ;  /* 0x000000ffff0c7224 */ /* 0x000fc800078e0a0c */
[----:B------:R-:W-:-:S04]  /*23930*/  IMAD R11, R2, R12, R11 ;  /* 0x0000000c020b7224 */ /* 0x000fc800078e020b */
[----:B------:R-:W-:Y:S01]  /*23940*/  @!P1 IMAD.IADD R15, R15, 0x1, -R2 ;  /* 0x000000010f0f9824 */ /* 0x000fe200078e0a02 */
[----:B--2---:R-:W-:Y:S02]  /*23950*/  IABS R13, R25 ;  /* 0x00000019000d7213 */ /* 0x004fe40000000000 */
[----:B------:R-:W-:Y:S02]  /*23960*/  ISETP.GE.AND P5, PT, R25, RZ, PT ;  /* 0x000000ff1900720c */ /* 0x000fe40003fa6270 */
[----:B------:R-:W2:Y:S04]  /*23970*/  LDL.LU R25, [R1+0xbac] ;  /* 0x000bac0001197983 */ /* 0x000ea80000300800 */
[----:B------:R0:W-:Y:S02]  /*23980*/  STL [R1+0x60], R3 ;  /* 0x0000600301007387 */ /* 0x0001e40000100800 */
[----:B0-----:R-:W-:-:S04]  /*23990*/  IMAD.MOV.U32 R3, RZ, RZ, R18 ;  /* 0x000000ffff037224 */ /* 0x001fc800078e0012 */
[----:B------:R-:W-:Y:S01]  /*239a0*/  @!P0 IMAD.MOV R3, RZ, RZ, -R3 ;  /* 0x000000ffff038224 */ /* 0x000fe200078e0a03 */
[----:B---3--:R-:W-:Y:S02]  /*239b0*/  IABS R12, R27 ;  /* 0x0000001b000c7213 */ /* 0x008fe40000000000 */
[----:B------:R-:W-:Y:S02]  /*239c0*/  ISETP.GE.AND P1, PT, R27, RZ, PT ;  /* 0x000000ff1b00720c */ /* 0x000fe40003f26270 */
[----:B------:R0:W-:Y:S04]  /*239d0*/  STL [R1+0x5c], R3 ;  /* 0x00005c0301007387 */ /* 0x0001e80000100800 */
[----:B------:R-:W3:Y:S01]  /*239e0*/  LDL.LU R27, [R1+0xbb0] ;  /* 0x000bb000011b7983 */ /* 0x000ee20000300800 */
[----:B------:R-:W-:Y:S01]  /*239f0*/  IMAD.HI.U32 R14, R0, R13, RZ ;  /* 0x0000000d000e7227 */ /* 0x000fe200078e00ff */
[----:B------:R-:W-:-:S03]  /*23a00*/  ISETP.GT.U32.AND P2, PT, R2, R11, PT ;  /* 0x0000000b0200720c */ /* 0x000fc60003f44070 */
[----:B------:R-:W-:-:S04]  /*23a10*/  IMAD.MOV R14, RZ, RZ, -R14 ;  /* 0x000000ffff0e7224 */ /* 0x000fc800078e0a0e */
[----:B------:R-:W-:Y:S01]  /*23a20*/  IMAD R13, R2, R14, R13 ;  /* 0x0000000e020d7224 */ /* 0x000fe200078e020d */
[----:B-----5:R-:W-:-:S04]  /*23a30*/  IABS R10, R22 ;  /* 0x00000016000a7213 */ /* 0x020fc80000000000 */
[----:B------:R-:W-:Y:S01]  /*23a40*/  ISETP.GT.U32.AND P0, PT, R2, R13, PT ;  /* 0x0000000d0200720c */ /* 0x000fe20003f04070 */
[----:B------:R-:W-:-:S04]  /*23a50*/  IMAD.HI.U32 R19, R0, R10, RZ ;  /* 0x0000000a00137227 */ /* 0x000fc800078e00ff */
[--C-:B------:R-:W-:Y:S02]  /*23a60*/  @!P2 IMAD.IADD R11, R11, 0x1, -R2.reuse ;  /* 0x000000010b0ba824 */ /* 0x100fe400078e0a02 */
[----:B------:R-:W-:Y:S02]  /*23a70*/  @!P6 IMAD.MOV R15, RZ, RZ, -R15 ;  /* 0x000000ffff0fe224 */ /* 0x000fe400078e0a0f */
[----:B------:R-:W-:Y:S01]  /*23a80*/  IMAD.MOV R18, RZ, RZ, -R19 ;  /* 0x000000ffff127224 */ /* 0x000fe200078e0a13 */
[----:B------:R-:W-:Y:S02]  /*23a90*/  ISETP.GT.U32.AND P2, PT, R2, R11, PT ;  /* 0x0000000b0200720c */ /* 0x000fe40003f44070 */
[----:B------:R-:W-:Y:S01]  /*23aa0*/  STL [R1+0x5130], R15 ;  /* 0x0051300f01007387 */ /* 0x000fe20000100800 */
[----:B------:R-:W-:Y:S02]  /*23ab0*/  @!P0 IMAD.IADD R13, R13, 0x1, -R2 ;  /* 0x000000010d0d8824 */ /* 0x000fe400078e0a02 */
[----:B------:R-:W-:-:S03]  /*23ac0*/  IMAD.HI.U32 R14, R0, R12, RZ ;  /* 0x0000000c000e7227 */ /* 0x000fc600078e00ff */
[----:B------:R-:W-:Y:S01]  /*23ad0*/  ISETP.GT.U32.AND P0, PT, R2, R13, PT ;  /* 0x0000000d0200720c */ /* 0x000fe20003f04070 */
[----:B------:R-:W-:-:S04]  /*23ae0*/  IMAD.MOV R14, RZ, RZ, -R14 ;  /* 0x000000ffff0e7224 */ /* 0x000fc800078e0a0e */
[----:B------:R-:W-:Y:S02]  /*23af0*/  IMAD R12, R2, R14, R12 ;  /* 0x0000000e020c7224 */ /* 0x000fe400078e020c */
[--C-:B------:R-:W-:Y:S01]  /*23b00*/  @!P2 IMAD.IADD R11, R11, 0x1, -R2.reuse ;  /* 0x000000010b0ba824 */ /* 0x100fe200078e0a02 */
[----:B----4-:R-:W-:Y:S02]  /*23b10*/  ISETP.GE.AND P6, PT, R21, RZ, PT ;  /* 0x000000ff1500720c */ /* 0x010fe40003fc6270 */
[----:B------:R-:W-:Y:S02]  /*23b20*/  IABS R19, R21 ;  /* 0x0000001500137213 */ /* 0x000fe40000000000 */
[----:B------:R-:W4:Y:S01]  /*23b30*/  LDL.LU R21, [R1+0xbe0] ;  /* 0x000be00001157983 */ /* 0x000f220000300800 */
[----:B0-----:R-:W-:Y:S02]  /*23b40*/  IMAD.MOV.U32 R3, RZ, RZ, R11 ;  /* 0x000000ffff037224 */ /* 0x001fe400078e000b */
[----:B------:R-:W-:-:S02]  /*23b50*/  @!P0 IMAD.IADD R13, R13, 0x1, -R2 ;  /* 0x000000010d0d8824 */ /* 0x000fc400078e0a02 */
[----:B------:R-:W-:Y:S02]  /*23b60*/  @!P3 IMAD.MOV R3, RZ, RZ, -R3 ;  /* 0x000000ffff03b224 */ /* 0x000fe400078e0a03 */
[----:B------:R-:W-:-:S03]  /*23b70*/  IMAD.MOV.U32 R4, RZ, RZ, R13 ;  /* 0x000000ffff047224 */ /* 0x000fc600078e000d */
[----:B------:R0:W-:Y:S01]  /*23b80*/  STL [R1+0x58], R3 ;  /* 0x0000580301007387 */ /* 0x0001e20000100800 */
[----:B------:R-:W-:Y:S01]  /*23b90*/  @!P5 IMAD.MOV R4, RZ, RZ, -R4 ;  /* 0x000000ffff04d224 */ /* 0x000fe200078e0a04 */
[----:B--2---:R-:W-:-:S05]  /*23ba0*/  IABS R14, R25 ;  /* 0x00000019000e7213 */ /* 0x004fca0000000000 */
[----:B------:R-:W-:Y:S02]  /*23bb0*/  IMAD.MOV.U32 R11, RZ, RZ, R14 ;  /* 0x000000ffff0b7224 */ /* 0x000fe400078e000e */
[----:B------:R-:W-:-:S04]  /*23bc0*/  IMAD.HI.U32 R14, R0, R19, RZ ;  /* 0x00000013000e7227 */ /* 0x000fc800078e00ff */
[----:B------:R-:W-:Y:S01]  /*23bd0*/  IMAD.MOV R14, RZ, RZ, -R14 ;  /* 0x000000ffff0e7224 */ /* 0x000fe200078e0a0e */
[----:B------:R-:W-:Y:S02]  /*23be0*/  ISETP.GE.AND P0, PT, R25, RZ, PT ;  /* 0x000000ff1900720c */ /* 0x000fe40003f06270 */
[----:B------:R-:W2:Y:S01]  /*23bf0*/  LDL.LU R25, [R1+0xbb4] ;  /* 0x000bb40001197983 */ /* 0x000ea20000300800 */
[C---:B------:R-:W-:Y:S01]  /*23c00*/  IMAD R19, R2.reuse, R14, R19 ;  /* 0x0000000e02137224 */ /* 0x040fe200078e0213 */
[----:B---3--:R-:W-:Y:S02]  /*23c10*/  IABS R14, R27 ;  /* 0x0000001b000e7213 */ /* 0x008fe40000000000 */
[----:B------:R-:W-:Y:S02]  /*23c20*/  ISETP.GE.AND P5, PT, R27, RZ, PT ;  /* 0x000000ff1b00720c */ /* 0x000fe40003fa6270 */
[----:B------:R-:W3:Y:S01]  /*23c30*/  LDL.LU R27, [R1+0xbe8] ;  /* 0x000be800011b7983 */ /* 0x000ee20000300800 */
[----:B------:R-:W-:-:S05]  /*23c40*/  IMAD R10, R2, R18, R10 ;  /* 0x00000012020a7224 */ /* 0x000fca00078e020a */
[C---:B------:R-:W-:Y:S02]  /*23c50*/  ISETP.GT.U32.AND P2, PT, R2.reuse, R10, PT ;  /* 0x0000000a0200720c */ /* 0x040fe40003f44070 */
[----:B------:R-:W-:-:S11]  /*23c60*/  ISETP.GT.U32.AND P3, PT, R2, R12, PT ;  /* 0x0000000c0200720c */ /* 0x000fd60003f64070 */
[----:B------:R-:W-:-:S05]  /*23c70*/  @!P2 IMAD.IADD R10, R10, 0x1, -R2 ;  /* 0x000000010a0aa824 */ /* 0x000fca00078e0a02 */
[----:B------:R-:W-:Y:S01]  /*23c80*/  ISETP.GT.U32.AND P2, PT, R2, R10, PT ;  /* 0x0000000a0200720c */ /* 0x000fe20003f44070 */
[----:B------:R-:W-:Y:S01]  /*23c90*/  @!P3 IMAD.IADD R12, R12, 0x1, -R2 ;  /* 0x000000010c0cb824 */ /* 0x000fe200078e0a02 */
[----:B------:R-:W-:-:S04]  /*23ca0*/  ISETP.GE.AND P4, PT, R22, RZ, PT ;  /* 0x000000ff1600720c */ /* 0x000fc80003f86270 */
[----:B------:R-:W-:-:S07]  /*23cb0*/  ISETP.GT.U32.AND P3, PT, R2, R12, PT ;  /* 0x0000000c0200720c */ /* 0x000fce0003f64070 */
[----:B------:R-:W-:-:S04]  /*23cc0*/  @!P2 IMAD.IADD R10, R10, 0x1, -R2 ;  /* 0x000000010a0aa824 */ /* 0x000fc800078e0a02 */
[----:B0-----:R-:W-:Y:S01]  /*23cd0*/  IMAD.MOV.U32 R3, RZ, RZ, R10 ;  /* 0x000000ffff037224 */ /* 0x001fe200078e000a */
[----:B------:R-:W-:Y:S01]  /*23ce0*/  ISETP.GT.U32.AND P2, PT, R2, R19, PT ;  /* 0x000000130200720c */ /* 0x000fe20003f44070 */
[----:B------:R-:W-:Y:S02]  /*23cf0*/  @!P3 IMAD.IADD R12, R12, 0x1, -R2 ;  /* 0x000000010c0cb824 */ /* 0x000fe400078e0a02 */
[----:B------:R-:W-:Y:S01]  /*23d00*/  @!P4 IMAD.MOV R3, RZ, RZ, -R3 ;  /* 0x000000ffff03c224 */ /* 0x000fe200078e0a03 */
[----:B------:R-:W-:Y:S04]  /*23d10*/  STL [R1+0x48], R4 ;  /* 0x0000480401007387 */ /* 0x000fe80000100800 */
[----:B------:R0:W-:Y:S04]  /*23d20*/  STL [R1+0x54], R3 ;  /* 0x0000540301007387 */ /* 0x0001e80000100800 */
[----:B------:R-:W5:Y:S01]  /*23d30*/  LDL.LU R22, [R1+0xbbc] ;  /* 0x000bbc0001167983 */ /* 0x000f620000300800 */
[----:B0-----:R-:W-:-:S04]  /*23d40*/  IMAD.MOV.U32 R3, RZ, RZ, R12 ;  /* 0x000000ffff037224 */ /* 0x001fc800078e000c */
[----:B------:R-:W-:Y:S01]  /*23d50*/  @!P1 IMAD.MOV R3, RZ, RZ, -R3 ;  /* 0x000000ffff039224 */ /* 0x000fe200078e0a03 */
[----:B----4-:R-:W-:Y:S01]  /*23d60*/  ISETP.GE.AND P3, PT, R21, RZ, PT ;  /* 0x000000ff1500720c */ /* 0x010fe20003f66270 */
[----:B------:R-:W-:Y:S01]  /*23d70*/  @!P2 IMAD.IADD R19, R19, 0x1, -R2 ;  /* 0x000000011313a824 */ /* 0x000fe200078e0a02 */
[----:B------:R-:W-:Y:S02]  /*23d80*/  IABS R13, R21 ;  /* 0x00000015000d7213 */ /* 0x000fe40000000000 */
[----:B------:R0:W-:Y:S04]  /*23d90*/  STL [R1+0x50], R3 ;  /* 0x0000500301007387 */ /* 0x0001e80000100800 */
[----:B------:R-:W4:Y:S01]  /*23da0*/  LDL.LU R21, [R1+0xbc0] ;  /* 0x000bc00001157983 */ /* 0x000f220000300800 */
[----:B------:R-:W-:Y:S01]  /*23db0*/  ISETP.GT.U32.AND P2, PT, R2, R19, PT ;  /* 0x000000130200720c */ /* 0x000fe20003f44070 */
[----:B------:R-:W-:-:S04]  /*23dc0*/  IMAD.HI.U32 R18, R0, R11, RZ ;  /* 0x0000000b00127227 */ /* 0x000fc800078e00ff */
[----:B------:R-:W-:-:S04]  /*23dd0*/  IMAD.MOV R18, RZ, RZ, -R18 ;  /* 0x000000ffff127224 */ /* 0x000fc800078e0a12 */
[----:B------:R-:W-:Y:S02]  /*23de0*/  IMAD R11, R2, R18, R11 ;  /* 0x00000012020b7224 */ /* 0x000fe400078e020b */
[----:B------:R-:W-:-:S04]  /*23df0*/  IMAD.HI.U32 R18, R0, R13, RZ ;  /* 0x0000000d00127227 */ /* 0x000fc800078e00ff */
[----:B------:R-:W-:Y:S02]  /*23e00*/  @!P2 IMAD.IADD R19, R19, 0x1, -R2 ;  /* 0x000000011313a824 */ /* 0x000fe400078e0a02 */
[----:B------:R-:W-:-:S04]  /*23e10*/  IMAD.HI.U32 R10, R0, R14, RZ ;  /* 0x0000000e000a7227 */ /* 0x000fc800078e00ff */
[----:B0-----:R-:W-:Y:S02]  /*23e20*/  IMAD.MOV.U32 R3, RZ, RZ, R19 ;  /* 0x000000ffff037224 */ /* 0x001fe400078e0013 */
[----:B------:R-:W-:Y:S02]  /*23e30*/  IMAD.MOV R18, RZ, RZ, -R18 ;  /* 0x000000ffff127224 */ /* 0x000fe400078e0a12 */
[----:B------:R-:W-:Y:S02]  /*23e40*/  IMAD.MOV R10, RZ, RZ, -R10 ;  /* 0x000000ffff0a7224 */ /* 0x000fe400078e0a0a */
[----:B------:R-:W-:Y:S02]  /*23e50*/  @!P6 IMAD.MOV R3, RZ, RZ, -R3 ;  /* 0x000000ffff03e224 */ /* 0x000fe400078e0a03 */
[C---:B------:R-:W-:Y:S02]  /*23e60*/  IMAD R13, R2.reuse, R18, R13 ;  /* 0x00000012020d7224 */ /* 0x040fe400078e020d */
[----:B------:R-:W-:Y:S01]  /*23e70*/  IMAD R14, R2, R10, R14 ;  /* 0x0000000a020e7224 */ /* 0x000fe200078e020e */
[----:B--2---:R-:W-:-:S02]  /*23e80*/  IABS R10, R25 ;  /* 0x00000019000a7213 */ /* 0x004fc40000000000 */
[----:B------:R-:W-:Y:S02]  /*23e90*/  ISETP.GE.AND P2, PT, R25, RZ, PT ;  /* 0x000000ff1900720c */ /* 0x000fe40003f46270 */
[----:B---3--:R-:W-:Y:S02]  /*23ea0*/  IABS R18, R27 ;  /* 0x0000001b00127213 */ /* 0x008fe40000000000 */
[----:B------:R-:W-:Y:S02]  /*23eb0*/  ISETP.GE.AND P6, PT, R27, RZ, PT ;  /* 0x000000ff1b00720c */ /* 0x000fe40003fc6270 */
[----:B------:R-:W2:Y:S04]  /*23ec0*/  LDL.LU R27, [R1+0xc00] ;  /* 0x000c0000011b7983 */ /* 0x000ea80000300800 */
[----:B------:R0:W-:Y:S04]  /*23ed0*/  STL [R1+0x24], R3 ;  /* 0x0000240301007387 */ /* 0x0001e80000100800 */
[----:B------:R-:W3:Y:S01]  /*23ee0*/  LDL.LU R25, [R1+0xbc8] ;  /* 0x000bc80001197983 */ /* 0x000ee20000300800 */
[----:B------:R-:W-:-:S02]  /*23ef0*/  ISETP.GT.U32.AND P4, PT, R2, R11, PT ;  /* 0x0000000b0200720c */ /* 0x000fc40003f84070 */
[----:B------:R-:W-:-:S11]  /*23f00*/  ISETP.GT.U32.AND P1, PT, R2, R14, PT ;  /* 0x0000000e0200720c */ /* 0x000fd60003f24070 */
[----:B------:R-:W-:-:S05]  /*23f10*/  @!P4 IMAD.IADD R11, R11, 0x1, -R2 ;  /* 0x000000010b0bc824 */ /* 0x000fca00078e0a02 */
[----:B------:R-:W-:Y:S01]  /*23f20*/  ISETP.GT.U32.AND P4, PT, R2, R11, PT ;  /* 0x0000000b0200720c */ /* 0x000fe20003f84070 */
[----:B------:R-:W-:-:S04]  /*23f30*/  IMAD.HI.U32 R12, R0, R10, RZ ;  /* 0x0000000a000c7227 */ /* 0x000fc800078e00ff */
[----:B------:R-:W-:Y:S02]  /*23f40*/  IMAD.MOV R12, RZ, RZ, -R12 ;  /* 0x000000ffff0c7224 */ /* 0x000fe400078e0a0c */
[----:B------:R-:W-:-:S06]  /*23f50*/  @!P1 IMAD.IADD R14, R14, 0x1, -R2 ;  /* 0x000000010e0e9824 */ /* 0x000fcc00078e0a02 */
[----:B------:R-:W-:Y:S01]  /*23f60*/  @!P4 IMAD.IADD R11, R11, 0x1, -R2 ;  /* 0x000000010b0bc824 */ /* 0x000fe200078e0a02 */
[C---:B------:R-:W-:Y:S01]  /*23f70*/  ISETP.GT.U32.AND P4, PT, R2.reuse, R13, PT ;  /* 0x0000000d0200720c */ /* 0x040fe20003f84070 */
[C---:B------:R-:W-:Y:S02]  /*23f80*/  IMAD R10, R2.reuse, R12, R10 ;  /* 0x0000000c020a7224 */ /* 0x040fe400078e020a */
[----:B0-----:R-:W-:Y:S01]  /*23f90*/  IMAD.MOV.U32 R3, RZ, RZ, R11 ;  /* 0x000000ffff037224 */ /* 0x001fe200078e000b */
[----:B------:R-:W-:-:S03]  /*23fa0*/  ISETP.GT.U32.AND P1, PT, R2, R14, PT ;  /* 0x0000000e0200720c */ /* 0x000fc60003f24070 */
[----:B------:R-:W-:Y:S01]  /*23fb0*/  @!P0 IMAD.MOV R3, RZ, RZ, -R3 ;  /* 0x000000ffff038224 */ /* 0x000fe200078e0a03 */
[----:B------:R-:W-:-:S05]  /*23fc0*/  ISETP.GT.U32.AND P0, PT, R2, R10, PT ;  /* 0x0000000a0200720c */ /* 0x000fca0003f04070 */
[----:B------:R-:W-:Y:S02]  /*23fd0*/  @!P4 IMAD.IADD R13, R13, 0x1, -R2 ;  /* 0x000000010d0dc824 */ /* 0x000fe400078e0a02 */
[----:B------:R-:W-:-:S03]  /*23fe0*/  IMAD.HI.U32 R11, R0, R18, RZ ;  /* 0x00000012000b7227 */ /* 0x000fc600078e00ff */
[----:B------:R-:W-:Y:S01]  /*23ff0*/  ISETP.GT.U32.AND P4, PT, R2, R13, PT ;  /* 0x0000000d0200720c */ /* 0x000fe20003f84070 */
[----:B------:R-:W-:Y:S02]  /*24000*/  IMAD.MOV R11, RZ, RZ, -R11 ;  /* 0x000000ffff0b7224 */ /* 0x000fe400078e0a0b */
[--C-:B------:R-:W-:Y:S01]  /*24010*/  @!P1 IMAD.IADD R14, R14, 0x1, -R2.reuse ;  /* 0x000000010e0e9824 */ /* 0x100fe200078e0a02 */
[----:B-----5:R-:W-:Y:S01]  /*24020*/  IABS R19, R22 ;  /* 0x0000001600137213 */ /* 0x020fe20000000000 */
[----:B------:R-:W-:Y:S01]  /*24030*/  @!P0 IMAD.IADD R10, R10, 0x1, -R2 ;  /* 0x000000010a0a8824 */ /* 0x000fe200078e0a02 */
[----:B------:R0:W-:Y:S01]  /*24040*/  STL [R1+0x3c], R3 ;  /* 0x00003c0301007387 */ /* 0x0001e20000100800 */
[----:B------:R-:W-:Y:S02]  /*24050*/  IMAD R18, R2, R11, R18 ;  /* 0x0000000b02127224 */ /* 0x000fe400078e0212 */
[----:B------:R-:W-:Y:S01]  /*24060*/  IMAD.HI.U32 R11, R0, R19, RZ ;  /* 0x00000013000b7227 */ /* 0x000fe200078e00ff */
[----:B------:R-:W-:-:S03]  /*24070*/  ISETP.GT.U32.AND P0, PT, R2, R10, PT ;  /* 0x0000000a0200720c */ /* 0x000fc60003f04070 */
[----:B0-----:R-:W-:Y:S01]  /*24080*/  IMAD.MOV.U32 R3, RZ, RZ, R14 ;  /* 0x000000ffff037224 */ /* 0x001fe200078e000e */
[----:B------:R-:W-:Y:S01]  /*24090*/  ISETP.GE.AND P1, PT, R22, RZ, PT ;  /* 0x000000ff1600720c */ /* 0x000fe20003f26270 */
[----:B------:R-:W-:Y:S01]  /*240a0*/  @!P4 IMAD.IADD R13, R13, 0x1, -R2 ;  /* 0x000000010d0dc824 */ /* 0x000fe200078e0a02 */
[C---:B------:R-:W-:Y:S01]  /*240b0*/  ISETP.GT.U32.AND P4, PT, R2.reuse, R18, PT ;  /* 0x000000120200720c */ /* 0x040fe20003f84070 */
[----:B------:R-:W-:Y:S01]  /*240c0*/  @!P5 IMAD.MOV R3, RZ, RZ, -R3 ;  /* 0x000000ffff03d224 */ /* 0x000fe200078e0a03 */
[----:B------:R-:W5:Y:S01]  /*240d0*/  LDL.LU R22, [R1+0xbd0] ;  /* 0x000bd00001167983 */ /* 0x000f620000300800 */
[----:B----4-:R-:W-:Y:S01]  /*240e0*/  IABS R12, R21 ;  /* 0x00000015000c7213 */ /* 0x010fe20000000000 */
[----:B------:R-:W-:Y:S02]  /*240f0*/  IMAD.MOV R11, RZ, RZ, -R11 ;  /* 0x000000ffff0b7224 */ /* 0x000fe400078e0a0b */
[----:B------:R0:W-:Y:S02]  /*24100*/  STL [R1+0x1c], R3 ;  /* 0x00001c0301007387 */ /* 0x0001e40000100800 */
[----:B------:R-:W-:-:S02]  /*24110*/  IMAD R19, R2, R11, R19 ;  /* 0x0000000b02137224 */ /* 0x000fc400078e0213 */
[----:B------:R-:W-:Y:S02]  /*24120*/  @!P0 IMAD.IADD R10, R10, 0x1, -R2 ;  /* 0x000000010a0a8824 */ /* 0x000fe400078e0a02 */
[----:B0-----:R-:W-:Y:S02]  /*24130*/  IMAD.MOV.U32 R3, RZ, RZ, R13 ;  /* 0x000000ffff037224 */ /* 0x001fe400078e000d */
[----:B------:R-:W-:Y:S01]  /*24140*/  IMAD.HI.U32 R13, R0, R12, RZ ;  /* 0x0000000c000d7227 */ /* 0x000fe200078e00ff */
[----:B------:R-:W-:-:S03]  /*24150*/  ISETP.GT.U32.AND P0, PT, R2, R19, PT ;  /* 0x000000130200720c */ /* 0x000fc60003f04070 */
[----:B------:R-:W-:Y:S02]  /*24160*/  @!P3 IMAD.MOV R3, RZ, RZ, -R3 ;  /* 0x000000ffff03b224 */ /* 0x000fe400078e0a03 */
[----:B------:R-:W-:Y:S02]  /*24170*/  IMAD.MOV R13, RZ, RZ, -R13 ;  /* 0x000000ffff0d7224 */ /* 0x000fe400078e0a0d */
[----:B------:R-:W-:Y:S01]  /*24180*/  @!P4 IMAD.IADD R18, R18, 0x1, -R2 ;  /* 0x000000011212c824 */ /* 0x000fe200078e0a02 */
[----:B------:R0:W-:Y:S01]  /*24190*/  STL [R1+0x20], R3 ;  /* 0x0000200301007387 */ /* 0x0001e20000100800 */
[----:B------:R-:W-:-:S03]  /*241a0*/  IMAD R12, R2, R13, R12 ;  /* 0x0000000d020c7224 */ /* 0x000fc600078e020c */
[----:B------:R-:W-:Y:S01]  /*241b0*/  ISETP.GT.U32.AND P4, PT, R2, R18, PT ;  /* 0x000000120200720c */ /* 0x000fe20003f84070 */
[----:B0-----:R-:W-:-:S04]  /*241c0*/  IMAD.MOV.U32 R3, RZ, RZ, R10 ;  /* 0x000000ffff037224 */ /* 0x001fc800078e000a */
[----:B------:R-:W-:Y:S01]  /*241d0*/  @!P2 IMAD.MOV R3, RZ, RZ, -R3 ;  /* 0x000000ffff03a224 */ /* 0x000fe200078e0a03 */
[C---:B------:R-:W-:Y:S01]  /*241e0*/  ISETP.GT.U32.AND P2, PT, R2.reuse, R12, PT ;  /* 0x0000000c0200720c */ /* 0x040fe20003f44070 */
[--C-:B------:R-:W-:Y:S01]  /*241f0*/  @!P0 IMAD.IADD R19, R19, 0x1, -R2.reuse ;  /* 0x0000000113138824 */ /* 0x100fe200078e0a02 */
[----:B------:R-:W-:Y:S02]  /*24200*/  ISETP.GE.AND P5, PT, R21, RZ, PT ;  /* 0x000000ff1500720c */ /* 0x000fe40003fa6270 */
[----:B------:R-:W4:Y:S02]  /*24210*/  LDL.LU R21, [R1+0xc04] ;  /* 0x000c040001157983 */ /* 0x000f240000300800 */
[----:B------:R-:W-:Y:S01]  /*24220*/  ISETP.GT.U32.AND P0, PT, R2, R19, PT ;  /* 0x000000130200720c */ /* 0x000fe20003f04070 */
[--C-:B------:R-:W-:Y:S01]  /*24230*/  @!P4 IMAD.IADD R18, R18, 0x1, -R2.reuse ;  /* 0x000000011212c824 */ /* 0x100fe200078e0a02 */
[----:B------:R0:W-:Y:S04]  /*24240*/  STL [R1+0x18], R3 ;  /* 0x0000180301007387 */ /* 0x0001e80000100800 */
[----:B------:R-:W4:Y:S01]  /*24250*/  LDL.LU R24, [R1+0xbd4] ;  /* 0x000bd40001187983 */ /* 0x000f220000300800 */
[----:B------:R-:W-:-:S05]  /*24260*/  @!P2 IMAD.IADD R12, R12, 0x1, -R2 ;  /* 0x000000010c0ca824 */ /* 0x000fca00078e0a02 */
[----:B------:R-:W-:Y:S01]  /*24270*/  ISETP.GT.U32.AND P2, PT, R2, R12, PT ;  /* 0x0000000c0200720c */ /* 0x000fe20003f44070 */
[----:B------:R-:W-:Y:S02]  /*24280*/  @!P0 IMAD.IADD R19, R19, 0x1, -R2 ;  /* 0x0000000113138824 */ /* 0x000fe400078e0a02 */
[----:B------:R-:W-:Y:S02]  /*24290*/  @!P6 IMAD.MOV R18, RZ, RZ, -R18 ;  /* 0x000000ffff12e224 */ /* 0x000fe400078e0a12 */
[----:B------:R-:W-:-:S08]  /*242a0*/  @!P1 IMAD.MOV R19, RZ, RZ, -R19 ;  /* 0x000000ffff139224 */ /* 0x000fd000078e0a13 */
[----:B------:R-:W-:-:S04]  /*242b0*/  @!P2 IMAD.IADD R12, R12, 0x1, -R2 ;  /* 0x000000010c0ca824 */ /* 0x000fc800078e0a02 */
[----:B------:R-:W-:Y:S01]  /*242c0*/  @!P5 IMAD.MOV R12, RZ, RZ, -R12 ;  /* 0x000000ffff0cd224 */ /* 0x000fe200078e0a0c */
[----:B--2---:R-:W-:Y:S02]  /*242d0*/  ISETP.GE.AND P3, PT, R27, RZ, PT ;  /* 0x000000ff1b00720c */ /* 0x004fe40003f66270 */
[----:B------:R-:W-:Y:S02]  /*242e0*/  IABS R11, R27 ;  /* 0x0000001b000b7213 */ /* 0x000fe40000000000 */
[----:B---3--:R-:W-:Y:S02]  /*242f0*/  IABS R27, R25 ;  /* 0x00000019001b7213 */ /* 0x008fe40000000000 */
[----:B------:R-:W-:Y:S02]  /*24300*/  ISETP.GE.AND P4, PT, R25, RZ, PT ;  /* 0x000000ff1900720c */ /* 0x000fe40003f86270 */
[----:B------:R-:W2:Y:S04]  /*24310*/  LDL.LU R25, [R1+0xbdc] ;  /* 0x000bdc0001197983 */ /* 0x000ea80000300800 */
[----:B------:R-:W-:Y:S04]  /*24320*/  STL [R1+0x5134], R18 ;  /* 0x0051341201007387 */ /* 0x000fe80000100800 */
[----:B------:R-:W-:Y:S04]  /*24330*/  STL [R1+0x5138], R19 ;  /* 0x0051381301007387 */ /* 0x000fe80000100800 */
[----:B------:R-:W3:Y:S04]  /*24340*/  LDL.LU R8, [R1+0xbe4] ;  /* 0x000be40001087983 */ /* 0x000ee80000300800 */
[----:B------:R-:W3:Y:S04]  /*24350*/  LDL.LU R16, [R1+0xbec] ;  /* 0x000bec0001107983 */ /* 0x000ee80000300800 */
[----:B------:R-:W3:Y:S04]  /*24360*/  LDL.LU R6, [R1+0xbf4] ;  /* 0x000bf40001067983 */ /* 0x000ee80000300800 */
[----:B------:R-:W-:Y:S04]  /*24370*/  STL [R1+0x513c], R12 ;  /* 0x00513c0c01007387 */ /* 0x000fe80000100800 */
[----:B------:R-:W3:Y:S04]  /*24380*/  LDL.LU R26, [R1+0xbf8] ;  /* 0x000bf800011a7983 */ /* 0x000ee80000300800 */
[----:B------:R-:W3:Y:S04]  /*24390*/  LDL.LU R29, [R1+0xbfc] ;  /* 0x000bfc00011d7983 */ /* 0x000ee80000300800 */
[----:B0-----:R-:W3:Y:S01]  /*243a0*/  LDL R3, [R1+0xde0] ;  /* 0x000de00001037983 */ /* 0x001ee20000100800 */
[----:B------:R-:W-:-:S04]  /*243b0*/  IMAD.MOV.U32 R14, RZ, RZ, R11 ;  /* 0x000000ffff0e7224 */ /* 0x000fc800078e000b */
[----:B------:R-:W-:-:S04]  /*243c0*/  IMAD.HI.U32 R20, R0, R14, RZ ;  /* 0x0000000e00147227 */ /* 0x000fc800078e00ff */
[----:B------:R-:W-:Y:S02]  /*243d0*/  IMAD.MOV R20, RZ, RZ, -R20 ;  /* 0x000000ffff147224 */ /* 0x000fe400078e0a14 */
[----:B------:R-:W-:-:S04]  /*243e0*/  IMAD.HI.U32 R11, R0, R27, RZ ;  /* 0x0000001b000b7227 */ /* 0x000fc800078e00ff */
[----:B------:R-:W-:Y:S02]  /*243f0*/  IMAD R20, R2, R20, R14 ;  /* 0x0000001402147224 */ /* 0x000fe400078e020e */
[----:B------:R-:W-:-:S03]  /*24400*/  IMAD.MOV R11, RZ, RZ, -R11 ;  /* 0x000000ffff0b7224 */ /* 0x000fc600078e0a0b */
[C---:B------:R-:W-:Y:S01]  /*24410*/  ISETP.GT.U32.AND P0, PT, R2.reuse, R20, PT ;  /* 0x000000140200720c */ /* 0x040fe20003f04070 */
[----:B------:R-:W-:Y:S01]  /*24420*/  IMAD R27, R2, R11, R27 ;  /* 0x0000000b021b7224 */ /* 0x000fe200078e021b */
[----:B-----5:R-:W-:-:S05]  /*24430*/  IABS R10, R22 ;  /* 0x00000016000a7213 */ /* 0x020fca0000000000 */
[----:B------:R-:W-:-:S04]  /*24440*/  IMAD.HI.U32 R11, R0, R10, RZ ;  /* 0x0000000a000b7227 */ /* 0x000fc800078e00ff */
[----:B------:R-:W-:Y:S02]  /*24450*/  IMAD.MOV R11, RZ, RZ, -R11 ;  /* 0x000000ffff0b7224 */ /* 0x000fe400078e0a0b */
[----:B------:R-:W-:Y:S02]  /*24460*/  @!P0 IMAD.IADD R20, R20, 0x1, -R2 ;  /* 0x0000000114148824 */ /* 0x000fe400078e0a02 */
[----:B------:R-:W-:-:S03]  /*24470*/  IMAD R10, R2, R11, R10 ;  /* 0x0000000b020a7224 */ /* 0x000fc600078e020a */
[C---:B------:R-:W-:Y:S02]  /*24480*/  ISETP.GT.U32.AND P0, PT, R2.reuse, R20, PT ;  /* 0x000000140200720c */ /* 0x040fe40003f04070 */
[----:B------:R-:W-:Y:S02]  /*24490*/  ISETP.GT.U32.AND P5, PT, R2, R10, PT ;  /* 0x0000000a0200720c */ /* 0x000fe40003fa4070 */
[----:B------:R-:W-:-:S09]  /*244a0*/  ISETP.GE.AND P6, PT, R22, RZ, PT ;  /* 0x000000ff1600720c */ /* 0x000fd20003fc6270 */
[--C-:B------:R-:W-:Y:S02]  /*244b0*/  @!P0 IMAD.IADD R20, R20, 0x1, -R2.reuse ;  /* 0x0000000114148824 */ /* 0x100fe400078e0a02 */
[----:B------:R-:W-:Y:S01]  /*244c0*/  @!P5 IMAD.IADD R10, R10, 0x1, -R2 ;  /* 0x000000010a0ad824 */ /* 0x000fe200078e0a02 */
[----:B----4-:R-:W-:-:S05]  /*244d0*/  IABS R11, R21 ;  /* 0x00000015000b7213 */ /* 0x010fca0000000000 */
[----:B------:R-:W-:-:S04]  /*244e0*/  IMAD.MOV.U32 R23, RZ, RZ, R11 ;  /* 0x000000ffff177224 */ /* 0x000fc800078e000b */
[----:B------:R-:W-:-:S04]  /*244f0*/  IMAD.HI.U32 R11, R0, R23, RZ ;  /* 0x00000017000b7227 */ /* 0x000fc800078e00ff */
[----:B------:R-:W-:Y:S01]  /*24500*/  @!P3 IMAD.MOV R20, RZ, RZ, -R20 ;  /* 0x000000ffff14b224 */ /* 0x000fe200078e0a14 */
[C---:B------:R-:W-:Y:S01]  /*24510*/  ISETP.GT.U32.AND P3, PT, R2.reuse, R10, PT ;  /* 0x0000000a0200720c */ /* 0x040fe20003f64070 */
[----:B------:R-:W-:Y:S01]  /*24520*/  IMAD.MOV R13, RZ, RZ, -R11 ;  /* 0x000000ffff0d7224 */ /* 0x000fe200078e0a0b */
[----:B------:R-:W-:Y:S02]  /*24530*/  ISETP.GT.U32.AND P1, PT, R2, R27, PT ;  /* 0x0000001b0200720c */ /* 0x000fe40003f24070 */
[----:B------:R-:W-:Y:S02]  /*24540*/  ISETP.GE.AND P2, PT, R21, RZ, PT ;  /* 0x000000ff1500720c */ /* 0x000fe40003f46270 */
[----:B------:R-:W-:-:S05]  /*24550*/  IABS R21, R24 ;  /* 0x0000001800157213 */ /* 0x000fca0000000000 */
[----:B------:R-:W-:-:S04]  /*24560*/  IMAD.HI.U32 R14, R0, R21, RZ ;  /* 0x00000015000e7227 */ /* 0x000fc800078e00ff */
[----:B------:R-:W-:Y:S02]  /*24570*/  @!P3 IMAD.IADD R10, R10, 0x1, -R2 ;  /* 0x000000010a0ab824 */ /* 0x000fe400078e0a02 */
[----:B------:R-:W-:Y:S02]  /*24580*/  IMAD.MOV R14, RZ, RZ, -R14 ;  /* 0x000000ffff0e7224 */ /* 0x000fe400078e0a0e */
[----:B------:R-:W-:Y:S02]  /*24590*/  IMAD R13, R2, R13, R23 ;  /* 0x0000000d020d7224 */ /* 0x000fe400078e0217 */
[----:B------:R-:W-:Y:S01]  /*245a0*/  @!P1 IMAD.IADD R27, R27, 0x1, -R2 ;  /* 0x000000011b1b9824 */ /* 0x000fe200078e0a02 */
[----:B------:R-:W-:Y:S01]  /*245b0*/  ISETP.GE.AND P0, PT, R24, RZ, PT ;  /* 0x000000ff1800720c */ /* 0x000fe20003f06270 */
[----:B------:R-:W-:-:S03]  /*245c0*/  IMAD R21, R2, R14, R21 ;  /* 0x0000000e02157224 */ /* 0x000fc600078e0215 */
[----:B------:R-:W-:Y:S01]  /*245d0*/  ISETP.GT.U32.AND P1, PT, R2, R27, PT ;  /* 0x0000001b0200720c */ /* 0x000fe20003f24070 */
[----:B------:R-:W-:-:S12]  /*245e0*/  @!P6 IMAD.MOV R10, RZ, RZ, -R10 ;  /* 0x000000ffff0ae224 */ /* 0x000fd800078e0a0a */
[----:B------:R-:W-:-:S04]  /*245f0*/  @!P1 IMAD.IADD R27, R27, 0x1, -R2 ;  /* 0x000000011b1b9824 */ /* 0x000fc800078e0a02 */
[----:B------:R-:W-:Y:S01]  /*24600*/  @!P4 IMAD.MOV R27, RZ, RZ, -R27 ;  /* 0x000000ffff1bc224 */ /* 0x000fe200078e0a1b */
[C---:B------:R-:W-:Y:S02]  /*24610*/  ISETP.GT.U32.AND P4, PT, R2.reuse, R21, PT ;  /* 0x000000150200720c */ /* 0x040fe40003f84070 */
[----:B------:R-:W-:-:S11]  /*24620*/  ISETP.GT.U32.AND P1, PT, R2, R13, PT ;  /* 0x0000000d0200720c */ /* 0x000fd60003f24070 */
[--C-:B------:R-:W-:Y:S02]  /*24630*/  @!P4 IMAD.IADD R21, R21, 0x1, -R2.reuse ;  /* 0x000000011515c824 */ /* 0x100fe400078e0a02 */
[----:B------:R-:W-:-:S05]  /*24640*/  @!P1 IMAD.IADD R13, R13, 0x1, -R2 ;  /* 0x000000010d0d9824 */ /* 0x000fca00078e0a02 */
[----:B------:R-:W-:-:S13]  /*24650*/  ISETP.GT.U32.AND P1, PT, R2, R13, PT ;  /* 0x0000000d0200720c */ /* 0x000fda0003f24070 */
[----:B------:R-:W-:Y:S01]  /*24660*/  @!P1 IMAD.IADD R13, R13, 0x1, -R2 ;  /* 0x000000010d0d9824 */ /* 0x000fe200078e0a02 */
[----:B--2---:R-:W-:-:S05]  /*24670*/  IABS R22, R25 ;  /* 0x0000001900167213 */ /* 0x004fca0000000000 */
[----:B------:R-:W-:-:S04]  /*24680*/  IMAD.HI.U32 R11, R0, R22, RZ ;  /* 0x00000016000b7227 */ /* 0x000fc800078e00ff */
[----:B------:R-:W-:-:S04]  /*24690*/  IMAD.MOV R11, RZ, RZ, -R11 ;  /* 0x000000ffff0b7224 */ /* 0x000fc800078e0a0b */
[----:B------:R-:W-:Y:S01]  /*246a0*/  IMAD R22, R2, R11, R22 ;  /* 0x0000000b02167224 */ /* 0x000fe200078e0216 */
[----:B---3--:R-:W-:-:S04]  /*246b0*/  IABS R28, R8 ;  /* 0x00000008001c7213 */ /* 0x008fc80000000000 */
[----:B------:R-:W-:Y:S01]  /*246c0*/  ISETP.GT.U32.AND P3, PT, R2, R22, PT ;  /* 0x000000160200720c */ /* 0x000fe20003f64070 */
[C---:B------:R-:W-:Y:S01]  /*246d0*/  IMAD.HI.U32 R23, R0.reuse, R28, RZ ;  /* 0x0000001c00177227 */ /* 0x040fe200078e00ff */
[----:B------:R-:W-:Y:S02]  /*246e0*/  IABS R14, R16 ;  /* 0x00000010000e7213 */ /* 0x000fe40000000000 */
[----:B------:R-:W-:Y:S01]  /*246f0*/  IABS R11, R6 ;  /* 0x00000006000b7213 */ /* 0x000fe20000000000 */
[----:B------:R-:W-:Y:S01]  /*24700*/  IMAD.MOV R23, RZ, RZ, -R23 ;  /* 0x000000ffff177224 */ /* 0x000fe200078e0a17 */
[----:B------:R-:W-:Y:S02]  /*24710*/  ISETP.GE.AND P5, PT, R25, RZ, PT ;  /* 0x000000ff1900720c */ /* 0x000fe40003fa6270 */
[----:B------:R-:W-:Y:S01]  /*24720*/  IABS R24, R26 ;  /* 0x0000001a00187213 */ /* 0x000fe20000000000 */
[----:B------:R-:W-:-:S04]  /*24730*/  IMAD.HI.U32 R4, R0, R14, RZ ;  /* 0x0000000e00047227 */ /* 0x000fc800078e00ff */
[----:B------:R-:W-:Y:S02]  /*24740*/  @!P3 IMAD.IADD R22, R22, 0x1, -R2 ;  /* 0x000000011616b824 */ /* 0x000fe400078e0a02 */
[----:B------:R-:W-:Y:S02]  /*24750*/  IMAD R28, R2, R23, R28 ;  /* 0x00000017021c7224 */ /* 0x000fe400078e021c */
[----:B------:R-:W-:Y:S01]  /*24760*/  IMAD.HI.U32 R25, R0, R11, RZ ;  /* 0x0000000b00197227 */ /* 0x000fe200078e00ff */
[----:B------:R-:W-:-:S03]  /*24770*/  ISETP.GT.U32.AND P6, PT, R2, R22, PT ;  /* 0x000000160200720c */ /* 0x000fc60003fc4070 */
[----:B------:R-:W-:Y:S02]  /*24780*/  IMAD.MOV.U32 R23, RZ, RZ, R24 ;  /* 0x000000ffff177224 */ /* 0x000fe400078e0018 */
[----:B------:R-:W-:Y:S02]  /*24790*/  IMAD.MOV R24, RZ, RZ, -R4 ;  /* 0x000000ffff187224 */ /* 0x000fe400078e0a04 */
[----:B------:R-:W-:Y:S02]  /*247a0*/  IMAD.MOV R25, RZ, RZ, -R25 ;  /* 0x000000ffff197224 */ /* 0x000fe400078e0a19 */
[----:B------:R-:W-:-:S04]  /*247b0*/  IMAD.HI.U32 R4, R0, R23, RZ ;  /* 0x0000001700047227 */ /* 0x000fc800078e00ff */
[----:B------:R-:W-:Y:S02]  /*247c0*/  IMAD R11, R2, R25, R11 ;  /* 0x00000019020b7224 */ /* 0x000fe400078e020b */
[----:B------:R-:W-:-:S04]  /*247d0*/  IMAD.MOV R25, RZ, RZ, -R4 ;  /* 0x000000ffff197224 */ /* 0x000fc800078e0a04 */
[----:B------:R-:W-:Y:S02]  /*247e0*/  IMAD R23, R2, R25, R23 ;  /* 0x0000001902177224 */ /* 0x000fe400078e0217 */
[----:B------:R-:W-:-:S03]  /*247f0*/  @!P6 IMAD.IADD R22, R22, 0x1, -R2 ;  /* 0x000000011616e824 */ /* 0x000fc600078e0a02 */
[C---:B------:R-:W-:Y:S02]  /*24800*/  ISETP.GT.U32.AND P6, PT, R2.reuse, R23, PT ;  /* 0x000000170200720c */ /* 0x040fe40003fc4070 */
[----:B------:R-:W-:-:S11]  /*24810*/  ISETP.GT.U32.AND P3, PT, R2, R21, PT ;  /* 0x000000150200720c */ /* 0x000fd60003f64070 */
[----:B------:R-:W-:-:S05]  /*24820*/  @!P6 IMAD.IADD R23, R23, 0x1, -R2 ;  /* 0x000000011717e824 */ /* 0x000fca00078e0a02 */
[C---:B------:R-:W-:Y:S01]  /*24830*/  ISETP.GT.U32.AND P6, PT, R2.reuse, R23, PT ;  /* 0x000000170200720c */ /* 0x040fe20003fc4070 */
[C---:B------:R-:W-:Y:S01]  /*24840*/  IMAD R14, R2.reuse, R24, R14 ;  /* 0x00000018020e7224 */ /* 0x040fe200078e020e */
[----:B------:R-:W-:Y:S01]  /*24850*/  IABS R24, R29 ;  /* 0x0000001d00187213 */ /* 0x000fe20000000000 */
[----:B------:R-:W-:Y:S01]  /*24860*/  @!P3 IMAD.IADD R21, R21, 0x1, -R2 ;  /* 0x000000011515b824 */ /* 0x000fe200078e0a02 */
[----:B------:R-:W-:-:S03]  /*24870*/  ISETP.GT.U32.AND P3, PT, R2, R11, PT ;  /* 0x0000000b0200720c */ /* 0x000fc60003f64070 */
[----:B------:R-:W-:-:S06]  /*24880*/  IMAD.HI.U32 R4, R0, R24, RZ ;  /* 0x0000001800047227 */ /* 0x000fcc00078e00ff */
[----:B------:R-:W-:Y:S01]  /*24890*/  @!P6 IMAD.IADD R23, R23, 0x1, -R2 ;  /* 0x000000011717e824 */ /* 0x000fe200078e0a02 */
[----:B------:R-:W-:Y:S02]  /*248a0*/  ISETP.GE.AND P6, PT, R29, RZ, PT ;  /* 0x000000ff1d00720c */ /* 0x000fe40003fc6270 */
[----:B------:R-:W0:Y:S01]  /*248b0*/  S2R R29, SR_TID.X ;  /* 0x00000000001d7919 */ /* 0x000e220000002100 */
[----:B------:R-:W-:Y:S01]  /*248c0*/  IMAD.MOV R4, RZ, RZ, -R4 ;  /* 0x000000ffff047224 */ /* 0x000fe200078e0a04 */
[----:B------:R-:W-:-:S03]  /*248d0*/  ISETP.GT.U32.AND P1, PT, R2, R28, PT ;  /* 0x0000001c0200720c */ /* 0x000fc60003f24070 */
[----:B------:R-:W-:Y:S02]  /*248e0*/  IMAD R24, R2, R4, R24 ;  /* 0x0000000402187224 */ /* 0x000fe400078e0218 */
[----:B------:R-:W-:-:S03]  /*248f0*/  @!P3 IMAD.IADD R11, R11, 0x1, -R2 ;  /* 0x000000010b0bb824 */ /* 0x000fc600078e0a02 */
[C---:B------:R-:W-:Y:S01]  /*24900*/  ISETP.GT.U32.AND P3, PT, R2.reuse, R24, PT ;  /* 0x000000180200720c */ /* 0x040fe20003f64070 */
[----:B------:R-:W-:Y:S01]  /*24910*/  @!P2 IMAD.MOV R13, RZ, RZ, -R13 ;  /* 0x000000ffff0da224 */ /* 0x000fe200078e0a0d */
[----:B------:R-:W-:Y:S02]  /*24920*/  IABS R25, R3 ;  /* 0x0000000300197213 */ /* 0x000fe40000000000 */
[----:B------:R-:W-:Y:S01]  /*24930*/  ISETP.GT.U32.AND P2, PT, R2, R14, PT ;  /* 0x0000000e0200720c */ /* 0x000fe20003f44070 */
[----:B------:R-:W-:Y:S02]  /*24940*/  @!P1 IMAD.IADD R28, R28, 0x1, -R2 ;  /* 0x000000011c1c9824 */ /* 0x000fe400078e0a02 */
[----:B------:R-:W-:-:S03]  /*24950*/  IMAD.HI.U32 R0, R0, R25, RZ ;  /* 0x0000001900007227 */ /* 0x000fc600078e00ff */
[----:B------:R-:W-:-:S03]  /*24960*/  ISETP.GT.U32.AND P1, PT, R2, R28, PT ;  /* 0x0000001c0200720c */ /* 0x000fc60003f24070 */
[----:B------:R-:W-:Y:S02]  /*24970*/  @!P3 IMAD.IADD R24, R24, 0x1, -R2 ;  /* 0x000000011818b824 */ /* 0x000fe400078e0a02 */
[----:B------:R-:W-:Y:S02]  /*24980*/  IMAD.MOV R0, RZ, RZ, -R0 ;  /* 0x000000ffff007224 */ /* 0x000fe400078e0a00 */
[----:B------:R-:W-:Y:S01]  /*24990*/  @!P5 IMAD.MOV R22, RZ, RZ, -R22 ;  /* 0x000000ffff16d224 */ /* 0x000fe200078e0a16 */
[C---:B------:R-:W-:Y:S01]  /*249a0*/  ISETP.GT.U32.AND P5, PT, R2.reuse, R24, PT ;  /* 0x000000180200720c */ /* 0x040fe20003fa4070 */
[----:B------:R-:W-:Y:S01]  /*249b0*/  IMAD R25, R2, R0, R25 ;  /* 0x0000000002197224 */ /* 0x000fe200078e0219 */
[----:B------:R-:W-:Y:S01]  /*249c0*/  ISETP.GE.AND P4, PT, R8, RZ, PT ;  /* 0x000000ff0800720c */ /* 0x000fe20003f86270 */
[--C-:B------:R-:W-:Y:S01]  /*249d0*/  @!P2 IMAD.IADD R14, R14, 0x1, -R2.reuse ;  /* 0x000000010e0ea824 */ /* 0x100fe200078e0a02 */
[C---:B0-----:R-:W-:Y:S02]  /*249e0*/  LOP3.LUT R0, R29.reuse, 0x3, RZ, 0xc0, !PT ;  /* 0x000000031d007812 */ /* 0x041fe400078ec0ff */
[----:B------:R-:W-:Y:S01]  /*249f0*/  SHF.R.U32.HI R7, RZ, 0x2, R29 ;  /* 0x00000002ff077819 */ /* 0x000fe2000001161d */
[----:B------:R-:W-:Y:S01]  /*24a00*/  @!P0 IMAD.MOV R21, RZ, RZ, -R21 ;  /* 0x000000ffff158224 */ /* 0x000fe200078e0a15 */
[----:B------:R-:W-:Y:S01]  /*24a10*/  STL [R1+0x5140], R20 ;  /* 0x0051401401007387 */ /* 0x000fe20000100800 */
[----:B------:R-:W-:Y:S01]  /*24a20*/  IMAD R8, R0, 0x220, RZ ;  /* 0x0000022000087824 */ /* 0x000fe200078e02ff */
[----:B------:R-:W-:Y:S01]  /*24a30*/  ISETP.GT.U32.AND P2, PT, R2, R14, PT ;  /* 0x0000000e0200720c */ /* 0x000fe20003f44070 */
[--C-:B------:R-:W-:Y:S01]  /*24a40*/  @!P1 IMAD.IADD R28, R28, 0x1, -R2.reuse ;  /* 0x000000011c1c9824 */ /* 0x100fe200078e0a02 */
[----:B------:R-:W-:Y:S01]  /*24a50*/  LOP3.LUT R4, R29, 0x7, RZ, 0xc0, !PT ;  /* 0x000000071d047812 */ /* 0x000fe200078ec0ff */
[----:B------:R-:W-:Y:S01]  /*24a60*/  STL [R1+0x5144], R27 ;  /* 0x0051441b01007387 */ /* 0x000fe20000100800 */
[----:B------:R-:W-:Y:S01]  /*24a70*/  SGXT.U32 R0, R7, 0x3 ;  /* 0x000000030700781a */ /* 0x000fe20000000000 */
[----:B------:R-:W-:-:S02]  /*24a80*/  @!P5 IMAD.IADD R24, R24, 0x1, -R2 ;  /* 0x000000011818d824 */ /* 0x000fc400078e0a02 */
[----:B------:R-:W-:Y:S01]  /*24a90*/  STL [R1+0x5148], R10 ;  /* 0x0051480a01007387 */ /* 0x000fe20000100800 */
[----:B------:R-:W-:Y:S01]  /*24aa0*/  LOP3.LUT R0, R8, R0, RZ, 0xfc, !PT ;  /* 0x0000000008007212 */ /* 0x000fe200078efcff */
[----:B------:R-:W-:Y:S02]  /*24ab0*/  IMAD R4, R4, 0x90, RZ ;  /* 0x0000009004047824 */ /* 0x000fe400078e02ff */
[----:B------:R-:W-:Y:S01]  /*24ac0*/  STL [R1+0x516c], R13 ;  /* 0x00516c0d01007387 */ /* 0x000fe20000100800 */
[----:B------:R-:W-:Y:S01]  /*24ad0*/  ISETP.GE.AND P5, PT, R5, RZ, PT ;  /* 0x000000ff0500720c */ /* 0x000fe20003fa6270 */
[----:B------:R-:W-:Y:S02]  /*24ae0*/  IMAD.SHL.U32 R7, R29, 0x2, RZ ;  /* 0x000000021d077824 */ /* 0x000fe400078e00ff */
[----:B------:R-:W-:Y:S01]  /*24af0*/  STL [R1+0x5170], R21 ;  /* 0x0051701501007387 */ /* 0x000fe20000100800 */
[----:B------:R-:W-:-:S03]  /*24b00*/  @!P4 IMAD.MOV R28, RZ, RZ, -R28 ;  /* 0x000000ffff1cc224 */ /* 0x000fc600078e0a1c */
[----:B------:R-:W-:Y:S04]  /*24b10*/  STL [R1+0x5174], R22 ;  /* 0x0051741601007387 */ /* 0x000fe80000100800 */
[----:B------:R-:W2:Y:S04]  /*24b20*/  LDL.LU R5, [R1+0x518c] ;  /* 0x00518c0001057983 */ /* 0x000ea80000300800 */
[----:B------:R0:W-:Y:S01]  /*24b30*/  STL [R1+0x4fe0], R0 ;  /* 0x004fe00001007387 */ /* 0x0001e20000100800 */
[----:B------:R-:W-:-:S03]  /*24b40*/  @!P2 IMAD.IADD R14, R14, 0x1, -R2 ;  /* 0x000000010e0ea824 */ /* 0x000fc600078e0a02 */
[----:B------:R-:W-:Y:S01]  /*24b50*/  STL [R1+0x5178], R28 ;  /* 0x0051781c01007387 */ /* 0x000fe20000100800 */
[----:B------:R-:W-:Y:S02]  /*24b60*/  ISETP.GT.U32.AND P2, PT, R2, R25, PT ;  /* 0x000000190200720c */ /* 0x000fe40003f44070 */
[----:B0-----:R-:W-:Y:S02]  /*24b70*/  LOP3.LUT R0, R4, 0x30, R7, 0x78, !PT ;  /* 0x0000003004007812 */ /* 0x001fe400078e7807 */
[----:B------:R-:W3:Y:S01]  /*24b80*/  LDL.LU R7, [R1+0x9c4] ;  /* 0x0009c40001077983 */ /* 0x000ee20000300800 */
[----:B------:R-:W-:-:S03]  /*24b90*/  ISETP.GE.AND P4, PT, R3, RZ, PT ;  /* 0x000000ff0300720c */ /* 0x000fc60003f86270 */
[----:B------:R-:W4:Y:S04]  /*24ba0*/  LDL.LU R4, [R1+0x9c0] ;  /* 0x0009c00001047983 */ /* 0x000f280000300800 */
[----:B------:R-:W5:Y:S04]  /*24bb0*/  LDL.LU R8, [R1+0x9bc] ;  /* 0x0009bc0001087983 */ /* 0x000f680000300800 */
[----:B------:R-:W5:Y:S01]  /*24bc0*/  LDL.LU R3, [R1+0x9b8] ;  /* 0x0009b80001037983 */ /* 0x000f620000300800 */
[----:B------:R-:W-:Y:S02]  /*24bd0*/  ISETP.GE.AND P3, PT, R6, RZ, PT ;  /* 0x000000ff0600720c */ /* 0x000fe40003f66270 */
[----:B------:R-:W0:Y:S01]  /*24be0*/  LDC R6, c[0x0][0x3ac] ;  /* 0x0000eb00ff067b82 */ /* 0x000e220000000800 */
[----:B------:R-:W-:Y:S01]  /*24bf0*/  @!P2 IMAD.IADD R25, R25, 0x1, -R2 ;  /* 0x000000011919a824 */ /* 0x000fe200078e0a02 */
[----:B------:R-:W-:-:S04]  /*24c00*/  ISETP.GT.U32.AND P0, PT, R2, R11, PT ;  /* 0x0000000b0200720c */ /* 0x000fc80003f04070 */
[----:B------:R-:W-:Y:S02]  /*24c10*/  ISETP.GT.U32.AND P2, PT, R2, R25, PT ;  /* 0x000000190200720c */ /* 0x000fe40003f44070 */
[----:B------:R-:W-:-:S07]  /*24c20*/  LOP3.LUT R29, R29, 0x3f, RZ, 0xc0, !PT ;  /* 0x0000003f1d1d7812 */ /* 0x000fce00078ec0ff */
[----:B------:R-:W-:-:S04]  /*24c30*/  @!P0 IMAD.IADD R11, R11, 0x1, -R2 ;  /* 0x000000010b0b8824 */ /* 0x000fc800078e0a02 */
[----:B------:R-:W-:Y:S02]  /*24c40*/  @!P2 IMAD.IADD R25, R25, 0x1, -R2 ;  /* 0x000000011919a824 */ /* 0x000fe400078e0a02 */
[----:B0-----:R-:W-:Y:S02]  /*24c50*/  IMAD R2, R29, R6, RZ ;  /* 0x000000061d027224 */ /* 0x001fe400078e02ff */
[----:B------:R-:W5:Y:S01]  /*24c60*/  LDL.LU R29, [R1+0x9b4] ;  /* 0x0009b400011d7983 */ /* 0x000f620000300800 */
[----:B------:R-:W-:Y:S02]  /*24c70*/  ISETP.GE.AND P1, PT, R16, RZ, PT ;  /* 0x000000ff1000720c */ /* 0x000fe40003f26270 */
[----:B------:R-:W-:Y:S01]  /*24c80*/  ISETP.GE.AND P0, PT, R26, RZ, PT ;  /* 0x000000ff1a00720c */ /* 0x000fe20003f06270 */
[----:B------:R-:W5:Y:S01]  /*24c90*/  LDL.LU R12, [R1+0x99c] ;  /* 0x00099c00010c7983 */ /* 0x000f620000300800 */
[----:B------:R-:W-:-:S03]  /*24ca0*/  @!P3 IMAD.MOV R11, RZ, RZ, -R11 ;  /* 0x000000ffff0bb224 */ /* 0x000fc600078e0a0b */
[----:B------:R-:W5:Y:S04]  /*24cb0*/  LDL.LU R19, [R1+0x98c] ;  /* 0x00098c0001137983 */ /* 0x000f680000300800 */
[----:B------:R-:W5:Y:S02]  /*24cc0*/  LDL.LU R18, [R1+0x988] ;  /* 0x0009880001127983 */ /* 0x000f640000300800 */
[----:B------:R-:W-:Y:S02]  /*24cd0*/  @!P1 IMAD.MOV R14, RZ, RZ, -R14 ;  /* 0x000000ffff0e9224 */ /* 0x000fe400078e0a0e */
[----:B------:R-:W5:Y:S01]  /*24ce0*/  LDL.LU R16, [R1+0x980] ;  /* 0x0009800001107983 */ /* 0x000f620000300800 */
[----:B------:R-:W-:-:S03]  /*24cf0*/  @!P0 IMAD.MOV R23, RZ, RZ, -R23 ;  /* 0x000000ffff178224 */ /* 0x000fc600078e0a17 */
[----:B------:R-:W5:Y:S04]  /*24d00*/  LDL.LU R6, [R1+0x97c] ;  /* 0x00097c0001067983 */ /* 0x000f680000300800 */
[----:B------:R-:W5:Y:S04]  /*24d10*/  LDL.LU R26, [R1+0x978] ;  /* 0x00097800011a7983 */ /* 0x000f680000300800 */
[----:B------:R-:W-:Y:S04]  /*24d20*/  STL [R1+0x517c], R2 ;  /* 0x00517c0201007387 */ /* 0x000fe80000100800 */
[----:B------:R-:W-:Y:S04]  /*24d30*/  STL [R1+0x5180], R14 ;  /* 0x0051800e01007387 */ /* 0x000fe80000100800 */
[----:B------:R0:W-:Y:S04]  /*24d40*/  STL [R1+0x5184], R11 ;  /* 0x0051840b01007387 */ /* 0x0001e80000100800 */
[----:B0-----:R-:W5:Y:S04]  /*24d50*/  LDL.LU R11, [R1+0x9a0] ;  /* 0x0009a000010b7983 */ /* 0x001f680000300800 */
[----:B------:R0:W-:Y:S04]  /*24d60*/  STL [R1+0x5188], R23 ;  /* 0x0051881701007387 */ /* 0x0001e80000100800 */
[----:B0-----:R-:W5:Y:S01]  /*24d70*/  LDL.LU R23, [R1+0x9a4] ;  /* 0x0009a40001177983 */ /* 0x001f620000300800 */
[----:B--2---:R-:W-:-:S02]  /*24d80*/  ISETP.NE.AND P2, PT, R5, RZ, PT ;  /* 0x000000ff0500720c */ /* 0x004fc40003f45270 */
[----:B------:R-:W-:-:S04]  /*24d90*/  LOP3.LUT R5, RZ, R5, RZ, 0x33, !PT ;  /* 0x00000005ff057212 */ /* 0x000fc800078e33ff */
[C---:B---3--:R-:W-:Y:S02]  /*24da0*/  SEL R0, R5.reuse, R7, !P2 ;  /* 0x0000000705007207 */ /* 0x048fe40005000000 */
[----:B----4-:R-:W-:-:S03]  /*24db0*/  SEL R4, R5, R4, !P2 ;  /* 0x0000000405047207 */ /* 0x010fc60005000000 */
[----:B------:R0:W-:Y:S01]  /*24dc0*/  STL [R1+0x124], R0 ;  /* 0x0001240001007387 */ /* 0x0001e20000100800 */
[----:B-----5:R-:W-:-:S03]  /*24dd0*/  SEL R2, R5, R8, !P2 ;  /* 0x0000000805027207 */ /* 0x020fc60005000000 */
[----:B------:R-:W-:Y:S04]  /*24de0*/  STL [R1+0x118], R4 ;  /* 0x0001180401007387 */ /* 0x000fe80000100800 */
[----:B------:R-:W2:Y:S01]  /*24df0*/  LDL.LU R14, [R1+0x974] ;  /* 0x00097400010e7983 */ /* 0x000ea20000300800 */
[----:B0-----:R-:W-:-:S03]  /*24e00*/  SEL R0, R5, R3, !P2 ;  /* 0x0000000305007207 */ /* 0x001fc60005000000 */
[----:B------:R0:W-:Y:S04]  /*24e10*/  STL [R1+0x114], R2 ;  /* 0x0001140201007387 */ /* 0x0001e80000100800 */
[----:B0-----:R-:W3:Y:S04]  /*24e20*/  LDL.LU R2, [R1+0x968] ;  /* 0x0009680001027983 */ /* 0x001ee80000300800 */
[----:B------:R0:W-:Y:S04]  /*24e30*/  STL [R1+0x110], R0 ;  /* 0x0001100001007387 */ /* 0x0001e80000100800 */
[----:B------:R-:W4:Y:S04]  /*24e40*/  LDL.LU R28, [R1+0x964] ;  /* 0x00096400011c7983 */ /* 0x000f280000300800 */
[----:B0-----:R-:W5:Y:S04]  /*24e50*/  LDL.LU R0, [R1+0x958] ;  /* 0x0009580001007983 */ /* 0x001f680000300800 */
[----:B------:R-:W5:Y:S04]  /*24e60*/  LDL.LU R22, [R1+0x954] ;  /* 0x0009540001167983 */ /* 0x000f680000300800 */
[----:B------:R-:W5:Y:S04]  /*24e70*/  LDL.LU R21, [R1+0x950] ;  /* 0x0009500001157983 */ /* 0x000f680000300800 */
[----:B------:R-:W5:Y:S04]  /*24e80*/  LDL.LU R13, [R1+0x948] ;  /* 0x00094800010d7983 */ /* 0x000f680000300800 */
[----:B------:R-:W5:Y:S04]  /*24e90*/  LDL.LU R10, [R1+0x944] ;  /* 0x00094400010a7983 */ /* 0x000f680000300800 */
[----:B------:R-:W5:Y:S04]  /*24ea0*/  LDL.LU R27, [R1+0x940] ;  /* 0x00094000011b7983 */ /* 0x000f680000300800 */
[----:B------:R-:W5:Y:S04]  /*24eb0*/  LDL.LU R20, [R1+0x93c] ;  /* 0x00093c0001147983 */ /* 0x000f680000300800 */
[----:B------:R-:W5:Y:S01]  /*24ec0*/  LDL.LU R3, [R1+0x934] ;  /* 0x0009340001037983 */ /* 0x000f620000300800 */
[----:B------:R-:W-:-:S03]  /*24ed0*/  SEL R4, R5, R29, !P2 ;  /* 0x0000001d05047207 */ /* 0x000fc60005000000 */
[----:B------:R-:W5:Y:S04]  /*24ee0*/  LDL.LU R15, [R1+0x930] ;  /* 0x00093000010f7983 */ /* 0x000f680000300800 */
[----:B------:R-:W5:Y:S04]  /*24ef0*/  LDL.LU R7, [R1+0x92c] ;  /* 0x00092c0001077983 */ /* 0x000f680000300800 */
[----:B------:R0:W-:Y:S04]  /*24f00*/  STL [R1+0x10c], R4 ;  /* 0x00010c0401007387 */ /* 0x0001e80000100800 */
[----:B0-----:R-:W5:Y:S04]  /*24f10*/  LDL.LU R4, [R1+0x924] ;  /* 0x0009240001047983 */ /* 0x001f680000300800 */
[----:B------:R-:W5:Y:S04]  /*24f20*/  LDL.LU R8, [R1+0x920] ;  /* 0x0009200001087983 */ /* 0x000f680000300800 */
[----:B------:R-:W5:Y:S01]  /*24f30*/  LDL.LU R29, [R1+0x914] ;  /* 0x00091400011d7983 */ /* 0x000f620000300800 */
[----:B------:R-:W-:-:S05]  /*24f40*/  SEL R23, R5, R23, !P2 ;  /* 0x0000001705177207 */ /* 0x000fca0005000000 */
[----:B------:R0:W-:Y:S01]  /*24f50*/  STL [R1+0x108], R23 ;  /* 0x0001081701007387 */ /* 0x0001e20000100800 */
[C---:B------:R-:W-:Y:S02]  /*24f60*/  SEL R18, R5.reuse, R18, !P2 ;  /* 0x0000001205127207 */ /* 0x040fe40005000000 */
[C---:B0-----:R-:W-:Y:S02]  /*24f70*/  SEL R23, R5.reuse, R11, !P2 ;  /* 0x0000000b05177207 */ /* 0x041fe40005000000 */
[C---:B------:R-:W-:Y:S02]  /*24f80*/  SEL R11, R5.reuse, R12, !P2 ;  /* 0x0000000c050b7207 */ /* 0x040fe40005000000 */
[C---:B------:R-:W-:Y:S01]  /*24f90*/  SEL R12, R5.reuse, R19, !P2 ;  /* 0x00000013050c7207 */ /* 0x040fe20005000000 */
[----:B------:R-:W-:Y:S04]  /*24fa0*/  STL [R1+0x104], R23 ;  /* 0x0001041701007387 */ /* 0x000fe80000100800 */
[----:B------:R0:W-:Y:S04]  /*24fb0*/  STL [R1+0x100], R11 ;  /* 0x0001000b01007387 */ /* 0x0001e80000100800 */
[----:B------:R1:W-:Y:S04]  /*24fc0*/  STL [R1+0xfc], R12 ;  /* 0x0000fc0c01007387 */ /* 0x0003e80000100800 */
[----:B------:R-:W-:Y:S01]  /*24fd0*/  STL [R1+0xf8], R18 ;  /* 0x0000f81201007387 */ /* 0x000fe20000100800 */
[----:B0-----:R-:W-:-:S02]  /*24fe0*/  SEL R11, R5, R16, !P2 ;  /* 0x00000010050b7207 */ /* 0x001fc40005000000 */
[C---:B-1----:R-:W-:Y:S02]  /*24ff0*/  SEL R12, R5.reuse, R6, !P2 ;  /* 0x00000006050c7207 */ /* 0x042fe40005000000 */
[----:B------:R-:W5:Y:S04]  /*25000*/  LDL.LU R6, [R1+0x908] ;  /* 0x0009080001067983 */ /* 0x000f680000300800 */
[----:B------:R0:W-:Y:S04]  /*25010*/  STL [R1+0xf4], R11 ;  /* 0x0000f40b01007387 */ /* 0x0001e80000100800 */
[----:B------:R1:W-:Y:S01]  /*25020*/  STL [R1+0xec], R12 ;  /* 0x0000ec0c01007387 */ /* 0x0003e20000100800 */
[----:B0-----:R-:W-:-:S03]  /*25030*/  SEL R11, R5, R26, !P2 ;  /* 0x0000001a050b7207 */ /* 0x001fc60005000000 */
[----:B-1----:R-:W5:Y:S04]  /*25040*/  LDL.LU R12, [R1+0x904] ;  /* 0x00090400010c7983 */ /* 0x002f680000300800 */
[----:B------:R-:W5:Y:S04]  /*25050*/  LDL.LU R19, [R1+0x900] ;  /* 0x0009000001137983 */ /* 0x000f680000300800 */
[----:B------:R4:W-:Y:S04]  /*25060*/  STL [R1+0xe4], R11 ;  /* 0x0000e40b01007387 */ /* 0x0009e80000100800 */
[----:B------:R-:W5:Y:S04]  /*25070*/  LDL.LU R18, [R1+0x8fc] ;  /* 0x0008fc0001127983 */ /* 0x000f680000300800 */
[----:B------:R-:W5:Y:S04]  /*25080*/  LDL.LU R16, [R1+0x8f0] ;  /* 0x0008f00001107983 */ /* 0x000f680000300800 */
[----:B------:R-:W5:Y:S01]  /*25090*/  LDL.LU R26, [R1+0x8ec] ;  /* 0x0008ec00011a7983 */ /* 0x000f620000300800 */
[----:B--2---:R-:W-:-:S05]  /*250a0*/  SEL R23, R5, R14, !P2 ;  /* 0x0000000e05177207 */ /* 0x004fca0005000000 */
[----:B------:R-:W-:Y:S01]  /*250b0*/  STL [R1+0xdc], R23 ;  /* 0x0000dc1701007387 */ /* 0x000fe20000100800 */
[C---:B---3--:R-:W-:Y:S02]  /*250c0*/  SEL R14, R5.reuse, R2, !P2 ;  /* 0x00000002050e7207 */ /* 0x048fe40005000000 */
[----:B----4-:R-:W-:-:S03]  /*250d0*/  SEL R11, R5, R28, !P2 ;  /* 0x0000001c050b7207 */ /* 0x010fc60005000000 */
[----:B------:R-:W-:Y:S01]  /*250e0*/  STL [R1+0xd8], R14 ;  /* 0x0000d80e01007387 */ /* 0x000fe20000100800 */
[----:B-----5:R-:W-:-:S03]  /*250f0*/  SEL R2, R5, R0, !P2 ;  /* 0x0000000005027207 */ /* 0x020fc60005000000 */
[----:B------:R0:W-:Y:S01]  /*25100*/  STL [R1+0xd4], R11 ;  /* 0x0000d40b01007387 */ /* 0x0001e20000100800 */
[----:B------:R-:W-:-:S03]  /*25110*/  SEL R0, R5, R22, !P2 ;  /* 0x0000001605007207 */ /* 0x000fc60005000000 */
[----:B------:R1:W-:Y:S04]  /*25120*/  STL [R1+0xd0], R2 ;  /* 0x0000d00201007387 */ /* 0x0003e80000100800 */
[----:B------:R2:W-:Y:S01]  /*25130*/  STL [R1+0xcc], R0 ;  /* 0x0000cc0001007387 */ /* 0x0005e20000100800 */
[C---:B0-----:R-:W-:Y:S02]  /*25140*/  SEL R11, R5.reuse, R21, !P2 ;  /* 0x00000015050b7207 */ /* 0x041fe40005000000 */
[----:B-1----:R-:W-:-:S03]  /*25150*/  SEL R2, R5, R13, !P2 ;  /* 0x0000000d05027207 */ /* 0x002fc60005000000 */
[----:B------:R-:W-:Y:S01]  /*25160*/  STL [R1+0xc8], R11 ;  /* 0x0000c80b01007387 */ /* 0x000fe20000100800 */
[C---:B--2---:R-:W-:Y:S02]  /*25170*/  SEL R0, R5.reuse, R10, !P2 ;  /* 0x0000000a05007207 */ /* 0x044fe40005000000 */
[C---:B------:R-:W-:Y:S01]  /*25180*/  SEL R10, R5.reuse, R27, !P2 ;  /* 0x0000001b050a7207 */ /* 0x040fe20005000000 */
[----:B------:R-:W-:Y:S04]  /*25190*/  STL [R1+0xc4], R2 ;  /* 0x0000c40201007387 */ /* 0x000fe80000100800 */
[----:B------:R0:W-:Y:S04]  /*251a0*/  STL [R1+0xc0], R0 ;  /* 0x0000c00001007387 */ /* 0x0001e80000100800 */
[----:B------:R-:W-:Y:S01]  /*251b0*/  STL [R1+0xbc], R10 ;  /* 0x0000bc0a01007387 */ /* 0x000fe20000100800 */
[----:B0-----:R-:W-:-:S03]  /*251c0*/  SEL R0, R5, R3, !P2 ;  /* 0x0000000305007207 */ /* 0x001fc60005000000 */
[----:B------:R-:W2:Y:S01]  /*251d0*/  LDL.LU R3, [R1+0x8e8] ;  /* 0x0008e80001037983 */ /* 0x000ea20000300800 */
[----:B------:R-:W-:-:S05]  /*251e0*/  SEL R2, R5, R20, !P2 ;  /* 0x0000001405027207 */ /* 0x000fca0005000000 */
[----:B------:R0:W-:Y:S04]  /*251f0*/  STL [R1+0xb8], R2 ;  /* 0x0000b80201007387 */ /* 0x0001e80000100800 */
[----:B------:R1:W-:Y:S01]  /*25200*/  STL [R1+0xb4], R0 ;  /* 0x0000b40001007387 */ /* 0x0003e20000100800 */
[C---:B------:R-:W-:Y:S02]  /*25210*/  SEL R4, R5.reuse, R4, !P2 ;  /* 0x0000000405047207 */ /* 0x040fe40005000000 */
[C---:B0-----:R-:W-:Y:S02]  /*25220*/  SEL R2, R5.reuse, R15, !P2 ;  /* 0x0000000f05027207 */ /* 0x041fe40005000000 */
[----:B-1----:R-:W-:-:S03]  /*25230*/  SEL R0, R5, R7, !P2 ;  /* 0x0000000705007207 */ /* 0x002fc60005000000 */
[----:B------:R0:W-:Y:S04]  /*25240*/  STL [R1+0xb0], R2 ;  /* 0x0000b00201007387 */ /* 0x0001e80000100800 */
[----:B------:R1:W-:Y:S01]  /*25250*/  STL [R1+0xac], R0 ;  /* 0x0000ac0001007387 */ /* 0x0003e20000100800 */
[----:B0-----:R-:W-:-:S03]  /*25260*/  SEL R2, R5, R8, !P2 ;  /* 0x0000000805027207 */ /* 0x001fc60005000000 */
[----:B------:R0:W-:Y:S01]  /*25270*/  STL [R1+0xa8], R4 ;  /* 0x0000a80401007387 */ /* 0x0001e20000100800 */
[----:B-1----:R-:W-:-:S03]  /*25280*/  SEL R0, R5, R29, !P2 ;  /* 0x0000001d05007207 */ /* 0x002fc60005000000 */
[----:B------:R-:W3:Y:S04]  /*25290*/  LDL.LU R23, [R1+0x8e4] ;  /* 0x0008e40001177983 */ /* 0x000ee80000300800 */
[----:B------:R-:W-:Y:S04]  /*252a0*/  STL [R1+0xa4], R2 ;  /* 0x0000a40201007387 */ /* 0x000fe80000100800 */
[----:B------:R-:W4:Y:S04]  /*252b0*/  LDL.LU R11, [R1+0x8dc] ;  /* 0x0008dc00010b7983 */ /* 0x000f280000300800 */
[----:B------:R1:W-:Y:S04]  /*252c0*/  STL [R1+0xa0], R0 ;  /* 0x0000a00001007387 */ /* 0x0003e80000100800 */
[----:B------:R-:W5:Y:S04]  /*252d0*/  LDL.LU R15, [R1+0x8c8] ;  /* 0x0008c800010f7983 */ /* 0x000f680000300800 */
[----:B------:R-:W5:Y:S04]  /*252e0*/  LDL.LU R7, [R1+0x8c4] ;  /* 0x0008c40001077983 */ /* 0x000f680000300800 */
[----:B0-----:R-:W5:Y:S04]  /*252f0*/  LDL.LU R4, [R1+0x8c0] ;  /* 0x0008c00001047983 */ /* 0x001f680000300800 */
[----:B------:R-:W5:Y:S04]  /*25300*/  LDL.LU R8, [R1+0x8bc] ;  /* 0x0008bc0001087983 */ /* 0x000f680000300800 */
[----:B------:R-:W5:Y:S01]  /*25310*/  LDL.LU R29, [R1+0x68] ;  /* 0x00006800011d7983 */ /* 0x000f620000300800 */
[----:B-1----:R-:W-:-:S03]  /*25320*/  SEL R0, R5, R6, !P2 ;  /* 0x0000000605007207 */ /* 0x002fc60005000000 */
[----:B------:R-:W5:Y:S04]  /*25330*/  LDL.LU R6, [R1+0x8b4] ;  /* 0x0008b40001067983 */ /* 0x000f680000300800 */
[----:B------:R0:W-:Y:S01]  /*25340*/  STL [R1+0x9c], R0 ;  /* 0x00009c0001007387 */ /* 0x0001e20000100800 */
[C---:B------:R-:W-:Y:S02]  /*25350*/  SEL R2, R5.reuse, R12, !P2 ;  /* 0x0000000c05027207 */ /* 0x040fe40005000000 */
[----:B0-----:R-:W-:-:S03]  /*25360*/  SEL R0, R5, R19, !P2 ;  /* 0x0000001305007207 */ /* 0x001fc60005000000 */
[----:B------:R0:W-:Y:S01]  /*25370*/  STL [R1+0x98], R2 ;  /* 0x0000980201007387 */ /* 0x0001e20000100800 */
[----:B------:R-:W-:-:S03]  /*25380*/  SEL R10, R5, R18, !P2 ;  /* 0x00000012050a7207 */ /* 0x000fc60005000000 */
[----:B------:R1:W-:Y:S01]  /*25390*/  STL [R1+0x94], R0 ;  /* 0x0000940001007387 */ /* 0x0003e20000100800 */
[----:B0-----:R-:W-:-:S03]  /*253a0*/  SEL R2, R5, R16, !P2 ;  /* 0x0000001005027207 */ /* 0x001fc60005000000 */
[----:B------:R-:W-:Y:S04]  /*253b0*/  STL [R1+0x90], R10 ;  /* 0x0000900a01007387 */ /* 0x000fe80000100800 */
[----:B------:R-:W5:Y:S01]  /*253c0*/  LDL.LU R14, [R1+0x8b0] ;  /* 0x0008b000010e7983 */ /* 0x000f620000300800 */
[----:B-1----:R-:W-:-:S03]  /*253d0*/  SEL R0, R5, R26, !P2 ;  /* 0x0000001a05007207 */ /* 0x002fc60005000000 */
[----:B------:R0:W-:Y:S04]  /*253e0*/  STL [R1+0x8c], R2 ;  /* 0x00008c0201007387 */ /* 0x0001e80000100800 */
[----:B0-----:R-:W5:Y:S04]  /*253f0*/  LDL.LU R2, [R1+0x8ac] ;  /* 0x0008ac0001027983 */ /* 0x001f680000300800 */
[----:B------:R0:W-:Y:S04]  /*25400*/  STL [R1+0x88], R0 ;  /* 0x0000880001007387 */ /* 0x0001e80000100800 */
[----:B------:R-:W5:Y:S04]  /*25410*/  LDL.LU R28, [R1+0x8a8] ;  /* 0x0008a800011c7983 */ /* 0x000f680000300800 */
[----:B0-----:R-:W5:Y:S04]  /*25420*/  LDL.LU R0, [R1+0x8a0] ;  /* 0x0008a00001007983 */ /* 0x001f680000300800 */
[----:B------:R-:W5:Y:S04]  /*25430*/  LDL.LU R22, [R1+0x89c] ;  /* 0x00089c0001167983 */ /* 0x000f680000300800 */
[----:B------:R-:W5:Y:S04]  /*25440*/  LDL.LU R21, [R1+0x898] ;  /* 0x0008980001157983 */ /* 0x000f680000300800 */
[----:B------:R-:W5:Y:S04]  /*25450*/  LDL.LU R13, [R1+0x894] ;  /* 0x00089400010d7983 */ /* 0x000f680000300800 */
[----:B------:R-:W5:Y:S04]  /*25460*/  LDL.LU R10, [R1+0x890] ;  /* 0x00089000010a7983 */ /* 0x000f680000300800 */
[----:B------:R-:W5:Y:S04]  /*25470*/  LDL.LU R27, [R1+0x888] ;  /* 0x00088800011b7983 */ /* 0x000f680000300800 */
[----:B------:R-:W5:Y:S04]  /*25480*/  LDL.LU R20, [R1+0x878] ;  /* 0x0008780001147983 */ /* 0x000f680000300800 */
[----:B------:R-:W5:Y:S04]  /*25490*/  LDL.LU R26, [R1+0x874] ;  /* 0x00087400011a7983 */ /* 0x000f680000300800 */
[----:B------:R-:W5:Y:S04]  /*254a0*/  LDL.LU R12, [R1+0x86c] ;  /* 0x00086c00010c7983 */ /* 0x000f680000300800 */
[----:B------:R-:W5:Y:S01]  /*254b0*/  LDL.LU R19, [R1+0x864] ;  /* 0x0008640001137983 */ /* 0x000f620000300800 */
[----:B--2---:R-:W-:-:S05]  /*254c0*/  SEL R3, R5, R3, !P2 ;  /* 0x0000000305037207 */ /* 0x004fca0005000000 */
[----:B------:R0:W-:Y:S04]  /*254d0*/  STL [R1+0x84], R3 ;  /* 0x0000840301007387 */ /* 0x0001e80000100800 */
[----:B------:R-:W2:Y:S04]  /*254e0*/  LDL.LU R18, [R1+0x860] ;  /* 0x0008600001127983 */ /* 0x000ea80000300800 */
[----:B------:R-:W2:Y:S04]  /*254f0*/  LDL.LU R16, [R1+0x85c] ;  /* 0x00085c0001107983 */ /* 0x000ea80000300800 */
[----:B0-----:R-:W2:Y:S01]  /*25500*/  LDL.LU R3, [R1+0x858] ;  /* 0x0008580001037983 */ /* 0x001ea20000300800 */
[----:B---3--:R-:W-:-:S02]  /*25510*/  SEL R23, R5, R23, !P2 ;  /* 0x0000001705177207 */ /* 0x008fc40005000000 */
[----:B----4-:R-:W-:-:S03]  /*25520*/  SEL R11, R5, R11, !P2 ;  /* 0x0000000b050b7207 */ /* 0x010fc60005000000 */
[----:B------:R-:W-:Y:S04]  /*25530*/  STL [R1+0x80], R23 ;  /* 0x0000801701007387 */ /* 0x000fe80000100800 */
[----:B------:R0:W-:Y:S01]  /*25540*/  STL [R1+0x7c], R11 ;  /* 0x00007c0b01007387 */ /* 0x0001e20000100800 */
[C---:B-----5:R-:W-:Y:S02]  /*25550*/  SEL R15, R5.reuse, R15, !P2 ;  /* 0x0000000f050f7207 */ /* 0x060fe40005000000 */
[----:B------:R-:W-:-:S03]  /*25560*/  SEL R7, R5, R7, !P2 ;  /* 0x0000000705077207 */ /* 0x000fc60005000000 */
[----:B------:R-:W-:Y:S01]  /*25570*/  STL [R1+0x78], R15 ;  /* 0x0000780f01007387 */ /* 0x000fe20000100800 */
[----:B0-----:R-:W-:-:S03]  /*25580*/  SEL R11, R5, R4, !P2 ;  /* 0x00000004050b7207 */ /* 0x001fc60005000000 */
[----:B------:R0:W-:Y:S04]  /*25590*/  STL [R1+0x74], R7 ;  /* 0x0000740701007387 */ /* 0x0001e80000100800 */
[----:B------:R-:W-:Y:S01]  /*255a0*/  STL [R1+0x70], R11 ;  /* 0x0000700b01007387 */ /* 0x000fe20000100800 */
[----:B0-----:R-:W-:-:S03]  /*255b0*/  SEL R7, R5, R29, !P2 ;  /* 0x0000001d05077207 */ /* 0x001fc60005000000 */
[----:B------:R-:W3:Y:S01]  /*255c0*/  LDL.LU R29, [R1+0x854] ;  /* 0x00085400011d7983 */ /* 0x000ee20000300800 */
[----:B------:R-:W-:-:S05]  /*255d0*/  SEL R4, R5, R8, !P2 ;  /* 0x0000000805047207 */ /* 0x000fca0005000000 */
[----:B------:R0:W-:Y:S04]  /*255e0*/  STL [R1+0x6c], R4 ;  /* 0x00006c0401007387 */ /* 0x0001e80000100800 */
[----:B------:R1:W-:Y:S04]  /*255f0*/  STL [R1+0x68], R7 ;  /* 0x0000680701007387 */ /* 0x0003e80000100800 */
[----:B------:R-:W4:Y:S01]  /*25600*/  LDL.LU R15, [R1+0x848] ;  /* 0x00084800010f7983 */ /* 0x000f220000300800 */
[----:B0-----:R-:W-:-:S03]  /*25610*/  SEL R4, R5, R6, !P2 ;  /* 0x0000000605047207 */ /* 0x001fc60005000000 */
[----:B-1----:R-:W5:Y:S04]  /*25620*/  LDL.LU R7, [R1+0x844] ;  /* 0x0008440001077983 */ /* 0x002f680000300800 */
[----:B------:R0:W-:Y:S04]  /*25630*/  STL [R1+0x1bc], R4 ;  /* 0x0001bc0401007387 */ /* 0x0001e80000100800 */
[----:B0-----:R-:W5:Y:S04]  /*25640*/  LDL.LU R4, [R1+0x840] ;  /* 0x0008400001047983 */ /* 0x001f680000300800 */
[----:B------:R-:W5:Y:S04]  /*25650*/  LDL.LU R8, [R1+0x83c] ;  /* 0x00083c0001087983 */ /* 0x000f680000300800 */
[----:B------:R-:W5:Y:S01]  /*25660*/  LDL.LU R6, [R1+0x828] ;  /* 0x0008280001067983 */ /* 0x000f620000300800 */
[----:B------:R-:W-:-:S02]  /*25670*/  SEL R23, R5, R14, !P2 ;  /* 0x0000000e05177207 */ /* 0x000fc40005000000 */
[----:B------:R-:W-:-:S03]  /*25680*/  SEL R14, R5, R2, !P2 ;  /* 0x00000002050e7207 */ /* 0x000fc60005000000 */
[----:B------:R-:W-:Y:S01]  /*25690*/  STL [R1+0x1c8], R23 ;  /* 0x0001c81701007387 */ /* 0x000fe20000100800 */
[----:B------:R-:W-:-:S03]  /*256a0*/  SEL R11, R5, R28, !P2 ;  /* 0x0000001c050b7207 */ /* 0x000fc60005000000 */
[----:B------:R-:W-:Y:S01]  /*256b0*/  STL [R1+0x1d0], R14 ;  /* 0x0001d00e01007387 */ /* 0x000fe20000100800 */
[----:B------:R-:W-:-:S03]  /*256c0*/  SEL R2, R5, R0, !P2 ;  /* 0x0000000005027207 */ /* 0x000fc60005000000 */
[----:B------:R0:W-:Y:S01]  /*256d0*/  STL [R1+0x1d4], R11 ;  /* 0x0001d40b01007387 */ /* 0x0001e20000100800 */
[----:B------:R-:W-:-:S03]  /*256e0*/  SEL R0, R5, R22, !P2 ;  /* 0x0000001605007207 */ /* 0x000fc60005000000 */
[----:B------:R1:W-:Y:S04]  /*256f0*/  STL [R1+0x1d8], R2 ;  /* 0x0001d80201007387 */ /* 0x0003e80000100800 */
[----:B------:R1:W-:Y:S01]  /*25700*/  STL [R1+0x2f0], R0 ;  /* 0x0002f00001007387 */ /* 0x0003e20000100800 */
[C---:B0-----:R-:W-:Y:S02]  /*25710*/  SEL R11, R5.reuse, R21, !P2 ;  /* 0x00000015050b7207 */ /* 0x041fe40005000000 */
[----:B-1----:R-:W-:-:S03]  /*25720*/  SEL R2, R5, R13, !P2 ;  /* 0x0000000d05027207 */ /* 0x002fc60005000000 */
[----:B------:R-:W-:Y:S01]  /*25730*/  STL [R1+0x2f8], R11 ;  /* 0x0002f80b01007387 */ /* 0x000fe20000100800 */
[C---:B------:R-:W-:Y:S02]  /*25740*/  SEL R0, R5.reuse, R10, !P2 ;  /* 0x0000000a05007207 */ /* 0x040fe40005000000 */
[C---:B------:R-:W-:Y:S01]  /*25750*/  SEL R10, R5.reuse, R27, !P2 ;  /* 0x0000001b050a7207 */ /* 0x040fe20005000000 */
        /* <DEDUP_REMOVED lines=8> */
[----:B0-----:R-:W-:-:S02]  /*257e0*/  SEL R2, R5, R12, !P2 ;  /* 0x0000000c05027207 */ /* 0x001fc40005000000 */
[----:B-1----:R-:W-:-:S03]  /*257f0*/  SEL R0, R5, R19, !P2 ;  /* 0x0000001305007207 */ /* 0x002fc60005000000 */
[----:B------:R0:W-:Y:S04]  /*25800*/  STL [R1+0x358], R2 ;  /* 0x0003580201007387 */ /* 0x0001e80000100800 */
[----:B------:R1:W-:Y:S01]  /*25810*/  STL [R1+0x388], R0 ;  /* 0x0003880001007387 */ /* 0x0003e20000100800 */
[C---:B--2---:R-:W-:Y:S02]  /*25820*/  SEL R10, R5.reuse, R18, !P2 ;  /* 0x00000012050a7207 */ /* 0x044fe40005000000 */
[----:B0-----:R-:W-:-:S03]  /*25830*/  SEL R2, R5, R16, !P2 ;  /* 0x0000001005027207 */ /* 0x001fc60005000000 */
[----:B------:R-:W-:Y:S01]  /*25840*/  STL [R1+0x390], R10 ;  /* 0x0003900a01007387 */ /* 0x000fe20000100800 */
[----:B-1----:R-:W-:-:S03]  /*25850*/  SEL R0, R5, R3, !P2 ;  /* 0x0000000305007207 */ /* 0x002fc60005000000 */
[----:B------:R-:W2:Y:S04]  /*25860*/  LDL.LU R23, [R1+0x820] ;  /* 0x0008200001177983 */ /* 0x000ea80000300800 */
[----:B------:R-:W-:Y:S04]  /*25870*/  STL [R1+0x3a4], R2 ;  /* 0x0003a40201007387 */ /* 0x000fe80000100800 */
[----:B------:R-:W2:Y:S04]  /*25880*/  LDL.LU R11, [R1+0x81c] ;  /* 0x00081c00010b7983 */ /* 0x000ea80000300800 */
[----:B------:R3:W-:Y:S04]  /*25890*/  STL [R1+0x3ac], R0 ;  /* 0x0003ac0001007387 */ /* 0x0007e80000100800 */
[----:B------:R-:W2:Y:S04]  /*258a0*/  LDL.LU R12, [R1+0x810] ;  /* 0x00081000010c7983 */ /* 0x000ea80000300800 */
[----:B------:R-:W2:Y:S04]  /*258b0*/  LDL.LU R19, [R1+0x80c] ;  /* 0x00080c0001137983 */ /* 0x000ea80000300800 */
[----:B------:R-:W2:Y:S04]  /*258c0*/  LDL.LU R18, [R1+0x804] ;  /* 0x0008040001127983 */ /* 0x000ea80000300800 */
[----:B------:R-:W2:Y:S04]  /*258d0*/  LDL.LU R16, [R1+0x800] ;  /* 0x0008000001107983 */ /* 0x000ea80000300800 */
[----:B------:R-:W2:Y:S01]  /*258e0*/  LDL.LU R3, [R1+0x7f8] ;  /* 0x0007f80001037983 */ /* 0x000ea20000300800 */
[----:B---3--:R-:W-:-:S03]  /*258f0*/  SEL R0, R5, R29, !P2 ;  /* 0x0000001d05007207 */ /* 0x008fc60005000000 */
[----:B------:R-:W3:Y:S04]  /*25900*/  LDL.LU R29, [R1+0x7f4] ;  /* 0x0007f400011d7983 */ /* 0x000ee80000300800 */
[----:B------:R5:W-:Y:S01]  /*25910*/  STL [R1+0x3b4], R0 ;  /* 0x0003b40001007387 */ /* 0x000be20000100800 */
[C---:B----4-:R-:W-:Y:S02]  /*25920*/  SEL R2, R5.reuse, R15, !P2 ;  /* 0x0000000f05027207 */ /* 0x050fe40005000000 */
[----:B-----5:R-:W-:-:S03]  /*25930*/  SEL R0, R5, R7, !P2 ;  /* 0x0000000705007207 */ /* 0x020fc60005000000 */
[----:B------:R0:W-:Y:S04]  /*25940*/  STL [R1+0x3bc], R2 ;  /* 0x0003bc0201007387 */ /* 0x0001e80000100800 */
[----:B------:R1:W-:Y:S01]  /*25950*/  STL [R1+0x3e8], R0 ;  /* 0x0003e80001007387 */ /* 0x0003e20000100800 */
[C---:B------:R-:W-:Y:S02]  /*25960*/  SEL R4, R5.reuse, R4, !P2 ;  /* 0x0000000405047207 */ /* 0x040fe40005000000 */
[----:B0-----:R-:W-:-:S03]  /*25970*/  SEL R2, R5, R8, !P2 ;  /* 0x0000000805027207 */ /* 0x001fc60005000000 */
[----:B------:R-:W-:Y:S01]  /*25980*/  STL [R1+0x414], R4 ;  /* 0x0004140401007387 */ /* 0x000fe20000100800 */
[----:B-1----:R-:W-:-:S03]  /*25990*/  SEL R0, R5, R6, !P2 ;  /* 0x0000000605007207 */ /* 0x002fc60005000000 */
[----:B------:R-:W4:Y:S04]  /*259a0*/  LDL.LU R14, [R1+0x7ec] ;  /* 0x0007ec00010e7983 */ /* 0x000f280000300800 */
        /* <DEDUP_REMOVED lines=19> */
[----:B--2---:R-:W-:-:S05]  /*25ae0*/  SEL R23, R5, R23, !P2 ;  /* 0x0000001705177207 */ /* 0x004fca0005000000 */
[----:B------:R0:W-:Y:S02]  /*25af0*/  STL [R1+0x658], R23 ;  /* 0x0006581701007387 */ /* 0x0001e40000100800 */
[C---:B0-----:R-:W-:Y:S02]  /*25b00*/  SEL R23, R5.reuse, R11, !P2 ;  /* 0x0000000b05177207 */ /* 0x041fe40005000000 */
[C---:B------:R-:W-:Y:S02]  /*25b10*/  SEL R11, R5.reuse, R12, !P2 ;  /* 0x0000000c050b7207 */ /* 0x040fe40005000000 */
[C---:B------:R-:W-:Y:S01]  /*25b20*/  SEL R12, R5.reuse, R19, !P2 ;  /* 0x00000013050c7207 */ /* 0x040fe20005000000 */
[----:B------:R-:W-:Y:S01]  /*25b30*/  STL [R1+0x660], R23 ;  /* 0x0006601701007387 */ /* 0x000fe20000100800 */
[----:B------:R-:W-:-:S03]  /*25b40*/  SEL R18, R5, R18, !P2 ;  /* 0x0000001205127207 */ /* 0x000fc60005000000 */
[----:B------:R0:W-:Y:S04]  /*25b50*/  STL [R1+0x668], R11 ;  /* 0x0006680b01007387 */ /* 0x0001e80000100800 */
[----:B------:R1:W-:Y:S04]  /*25b60*/  STL [R1+0x670], R12 ;  /* 0x0006700c01007387 */ /* 0x0003e80000100800 */
[----:B------:R-:W-:Y:S01]  /*25b70*/  STL [R1+0x678], R18 ;  /* 0x0006781201007387 */ /* 0x000fe20000100800 */
[C---:B0-----:R-:W-:Y:S02]  /*25b80*/  SEL R11, R5.reuse, R16, !P2 ;  /* 0x00000010050b7207 */ /* 0x041fe40005000000 */
[----:B-1----:R-:W-:-:S02]  /*25b90*/  SEL R12, R5, R3, !P2 ;  /* 0x00000003050c7207 */ /* 0x002fc40005000000 */
[----:B------:R-:W2:Y:S04]  /*25ba0*/  LDL.LU R3, [R1+0x784] ;  /* 0x0007840001037983 */ /* 0x000ea80000300800 */
[----:B------:R3:W-:Y:S04]  /*25bb0*/  STL [R1+0x680], R11 ;  /* 0x0006800b01007387 */ /* 0x0007e80000100800 */
[----:B------:R0:W-:Y:S01]  /*25bc0*/  STL [R1+0x688], R12 ;  /* 0x0006880c01007387 */ /* 0x0001e20000100800 */
[----:B---3--:R-:W-:-:S03]  /*25bd0*/  SEL R11, R5, R29, !P2 ;  /* 0x0000001d050b7207 */ /* 0x008fc60005000000 */
[----:B0-----:R-:W3:Y:S04]  /*25be0*/  LDL.LU R12, [R1+0x780] ;  /* 0x00078000010c7983 */ /* 0x001ee80000300800 */
[----:B------:R-:W3:Y:S04]  /*25bf0*/  LDL.LU R19, [R1+0x77c] ;  /* 0x00077c0001137983 */ /* 0x000ee80000300800 */
[----:B------:R0:W-:Y:S04]  /*25c00*/  STL [R1+0x690], R11 ;  /* 0x0006900b01007387 */ /* 0x0001e80000100800 */
[----:B------:R-:W3:Y:S04]  /*25c10*/  LDL.LU R18, [R1+0x778] ;  /* 0x0007780001127983 */ /* 0x000ee80000300800 */
[----:B------:R-:W3:Y:S04]  /*25c20*/  LDL.LU R16, [R1+0x774] ;  /* 0x0007740001107983 */ /* 0x000ee80000300800 */
[----:B------:R-:W3:Y:S01]  /*25c30*/  LDL.LU R29, [R1+0x770] ;  /* 0x00077000011d7983 */ /* 0x000ee20000300800 */
[----:B----4-:R-:W-:-:S05]  /*25c40*/  SEL R23, R5, R14, !P2 ;  /* 0x0000000e05177207 */ /* 0x010fca0005000000 */
[----:B------:R-:W-:Y:S01]  /*25c50*/  STL [R1+0x694], R23 ;  /* 0x0006941701007387 */ /* 0x000fe20000100800 */
[C---:B-----5:R-:W-:Y:S02]  /*25c60*/  SEL R14, R5.reuse, R2, !P2 ;  /* 0x00000002050e7207 */ /* 0x060fe40005000000 */
[----:B0-----:R-:W-:-:S03]  /*25c70*/  SEL R11, R5, R28, !P2 ;  /* 0x0000001c050b7207 */ /* 0x001fc60005000000 */
        /* <DEDUP_REMOVED lines=9> */
[C---:B----4-:R-:W-:Y:S02]  /*25d10*/  SEL R0, R5.reuse, R10, !P2 ;  /* 0x0000000a05007207 */ /* 0x050fe40005000000 */
[C---:B------:R-:W-:Y:S01]  /*25d20*/  SEL R10, R5.reuse, R27, !P2 ;  /* 0x0000001b050a7207 */ /* 0x040fe20005000000 */
[----:B------:R0:W-:Y:S04]  /*25d30*/  STL [R1+0x704], R2 ;  /* 0x0007040201007387 */ /* 0x0001e80000100800 */
[----:B------:R1:W-:Y:S04]  /*25d40*/  STL [R1+0x71c], R0 ;  /* 0x00071c0001007387 */ /* 0x0003e80000100800 */
[----:B------:R-:W-:Y:S01]  /*25d50*/  STL [R1+0x72c], R10 ;  /* 0x00072c0a01007387 */ /* 0x000fe20000100800 */
[----:B0-----:R-:W-:-:S02]  /*25d60*/  SEL R2, R5, R20, !P2 ;  /* 0x0000001405027207 */ /* 0x001fc40005000000 */
[C---:B-1----:R-:W-:Y:S02]  /*25d70*/  SEL R0, R5.reuse, R6, !P2 ;  /* 0x0000000605007207 */ /* 0x042fe40005000000 */
[----:B------:R-:W4:Y:S04]  /*25d80*/  LDL.LU R6, [R1+0x768] ;  /* 0x0007680001067983 */ /* 0x000f280000300800 */
[----:B------:R0:W-:Y:S04]  /*25d90*/  STL [R1+0x760], R2 ;  /* 0x0007600201007387 */ /* 0x0001e80000100800 */
[----:B------:R1:W-:Y:S01]  /*25da0*/  STL [R1+0x76c], R0 ;  /* 0x00076c0001007387 */ /* 0x0003e20000100800 */
[----:B0-----:R-:W-:-:S02]  /*25db0*/  SEL R2, R5, R15, !P2 ;  /* 0x0000000f05027207 */ /* 0x001fc40005000000 */
[C---:B------:R-:W-:Y:S02]  /*25dc0*/  SEL R4, R5.reuse, R4, !P2 ;  /* 0x0000000405047207 */ /* 0x040fe40005000000 */
[C---:B-1----:R-:W-:Y:S01]  /*25dd0*/  SEL R0, R5.reuse, R7, !P2 ;  /* 0x0000000705007207 */ /* 0x042fe20005000000 */
[----:B------:R0:W-:Y:S04]  /*25de0*/  STL [R1+0x798], R2 ;  /* 0x0007980201007387 */ /* 0x0001e80000100800 */
[----:B------:R1:W-:Y:S01]  /*25df0*/  STL [R1+0x7c4], R0 ;  /* 0x0007c40001007387 */ /* 0x0003e20000100800 */
[----:B0-----:R-:W-:-:S03]  /*25e00*/  SEL R2, R5, R8, !P2 ;  /* 0x0000000805027207 */ /* 0x001fc60005000000 */
[----:B------:R0:W-:Y:S01]  /*25e10*/  STL [R1+0x7f0], R4 ;  /* 0x0007f00401007387 */ /* 0x0001e20000100800 */
[----:B-1----:R-:W-:-:S03]  /*25e20*/  SEL R0, R5, R26, !P2 ;  /* 0x0000001a05007207 */ /* 0x002fc60005000000 */
[----:B------:R-:W5:Y:S04]  /*25e30*/  LDL.LU R23, [R1+0x764] ;  /* 0x0007640001177983 */ /* 0x000f680000300800 */
[----:B------:R-:W-:Y:S04]  /*25e40*/  STL [R1+0x7ec], R2 ;  /* 0x0007ec0201007387 */ /* 0x000fe80000100800 */
[----:B------:R-:W5:Y:S04]  /*25e50*/  LDL.LU R11, [R1+0x75c] ;  /* 0x00075c00010b7983 */ /* 0x000f680000300800 */
[----:B------:R2:W-:Y:S04]  /*25e60*/  STL [R1+0x800], R0 ;  /* 0x0008000001007387 */ /* 0x0005e80000100800 */
[----:B------:R-:W5:Y:S04]  /*25e70*/  LDL.LU R15, [R1+0x758] ;  /* 0x00075800010f7983 */ /* 0x000f680000300800 */
[----:B------:R-:W5:Y:S04]  /*25e80*/  LDL.LU R7, [R1+0x754] ;  /* 0x0007540001077983 */ /* 0x000f680000300800 */
[----:B0-----:R-:W5:Y:S04]  /*25e90*/  LDL.LU R4, [R1+0x750] ;  /* 0x0007500001047983 */ /* 0x001f680000300800 */
[----:B------:R-:W5:Y:S04]  /*25ea0*/  LDL.LU R8, [R1+0x74c] ;  /* 0x00074c0001087983 */ /* 0x000f680000300800 */
[----:B------:R-:W5:Y:S01]  /*25eb0*/  LDL.LU R26, [R1+0x748] ;  /* 0x00074800011a7983 */ /* 0x000f620000300800 */
[----:B--2---:R-:W-:-:S03]  /*25ec0*/  SEL R0, R5, R3, !P2 ;  /* 0x0000000305007207 */ /* 0x004fc60005000000 */
[----:B------:R-:W2:Y:S04]  /*25ed0*/  LDL.LU R3, [R1+0x744] ;  /* 0x0007440001037983 */ /* 0x000ea80000300800 */
[----:B------:R0:W-:Y:S01]  /*25ee0*/  STL [R1+0x808], R0 ;  /* 0x0008080001007387 */ /* 0x0001e20000100800 */
[C---:B---3--:R-:W-:Y:S02]  /*25ef0*/  SEL R2, R5.reuse, R12, !P2 ;  /* 0x0000000c05027207 */ /* 0x048fe40005000000 */
[----:B0-----:R-:W-:-:S03]  /*25f00*/  SEL R0, R5, R19, !P2 ;  /* 0x0000001305007207 */ /* 0x001fc60005000000 */
[----:B------:R0:W-:Y:S04]  /*25f10*/  STL [R1+0x84c], R2 ;  /* 0x00084c0201007387 */ /* 0x0001e80000100800 */
[----:B------:R1:W-:Y:S01]  /*25f20*/  STL [R1+0x86c], R0 ;  /* 0x00086c0001007387 */ /* 0x0003e20000100800 */
[C---:B------:R-:W-:Y:S02]  /*25f30*/  SEL R10, R5.reuse, R18, !P2 ;  /* 0x00000012050a7207 */ /* 0x040fe40005000000 */
[----:B0-----:R-:W-:-:S03]  /*25f40*/  SEL R2, R5, R16, !P2 ;  /* 0x0000001005027207 */ /* 0x001fc60005000000 */
[----:B------:R-:W-:Y:S01]  /*25f50*/  STL [R1+0x870], R10 ;  /* 0x0008700a01007387 */ /* 0x000fe20000100800 */
[----:B-1----:R-:W-:-:S03]  /*25f60*/  SEL R0, R5, R29, !P2 ;  /* 0x0000001d05007207 */ /* 0x002fc60005000000 */
[----:B------:R-:W3:Y:S04]  /*25f70*/  LDL.LU R14, [R1+0x740] ;  /* 0x00074000010e7983 */ /* 0x000ee80000300800 */
[----:B------:R0:W-:Y:S04]  /*25f80*/  STL [R1+0x89c], R2 ;  /* 0x00089c0201007387 */ /* 0x0001e80000100800 */
[----:B0-----:R-:W3:Y:S04]  /*25f90*/  LDL.LU R2, [R1+0x73c] ;  /* 0x00073c0001027983 */ /* 0x001ee80000300800 */
[----:B------:R0:W-:Y:S04]  /*25fa0*/  STL [R1+0x8b4], R0 ;  /* 0x0008b40001007387 */ /* 0x0001e80000100800 */
[----:B------:R-:W3:Y:S04]  /*25fb0*/  LDL.LU R28, [R1+0x738] ;  /* 0x00073800011c7983 */ /* 0x000ee80000300800 */
[----:B0-----:R-:W3:Y:S04]  /*25fc0*/  LDL.LU R0, [R1+0x734] ;  /* 0x0007340001007983 */ /* 0x001ee80000300800 */
[----:B------:R-:W3:Y:S04]  /*25fd0*/  LDL.LU R22, [R1+0x730] ;  /* 0x0007300001167983 */ /* 0x000ee80000300800 */
[----:B------:R-:W3:Y:S04]  /*25fe0*/  LDL.LU R21, [R1+0x728] ;  /* 0x0007280001157983 */ /* 0x000ee80000300800 */
[----:B------:R-:W3:Y:S04]  /*25ff0*/  LDL.LU R13, [R1+0x724] ;  /* 0x00072400010d7983 */ /* 0x000ee80000300800 */
[----:B------:R-:W3:Y:S04]  /*26000*/  LDL.LU R10, [R1+0x720] ;  /* 0x00072000010a7983 */ /* 0x000ee80000300800 */
[----:B------:R-:W3:Y:S04]  /*26010*/  LDL.LU R27, [R1+0x718] ;  /* 0x00071800011b7983 */ /* 0x000ee80000300800 */
[----:B------:R-:W3:Y:S04]  /*26020*/  LDL.LU R20, [R1+0x714] ;  /* 0x0007140001147983 */ /* 0x000ee80000300800 */
[----:B------:R-:W3:Y:S04]  /*26030*/  LDL.LU R29, [R1+0x710] ;  /* 0x00071000011d7983 */ /* 0x000ee80000300800 */
[----:B------:R-:W3:Y:S04]  /*26040*/  LDL.LU R12, [R1+0x70c] ;  /* 0x00070c00010c7983 */ /* 0x000ee80000300800 */
[----:B------:R-:W3:Y:S01]  /*26050*/  LDL.LU R19, [R1+0x708] ;  /* 0x0007080001137983 */ /* 0x000ee20000300800 */
[----:B----4-:R-:W-:-:S05]  /*26060*/  SEL R6, R5, R6, !P2 ;  /* 0x0000000605067207 */ /* 0x010fca0005000000 */
[----:B------:R0:W-:Y:S04]  /*26070*/  STL [R1+0x8c8], R6 ;  /* 0x0008c80601007387 */ /* 0x0001e80000100800 */
[----:B------:R-:W4:Y:S04]  /*26080*/  LDL.LU R18, [R1+0x6fc] ;  /* 0x0006fc0001127983 */ /* 0x000f280000300800 */
[----:B------:R-:W4:Y:S04]  /*26090*/  LDL.LU R16, [R1+0x6f8] ;  /* 0x0006f80001107983 */ /* 0x000f280000300800 */
[----:B0-----:R-:W4:Y:S01]  /*260a0*/  LDL.LU R6, [R1+0x6f0] ;  /* 0x0006f00001067983 */ /* 0x001f220000300800 */
[----:B-----5:R-:W-:-:S05]  /*260b0*/  SEL R23, R5, R23, !P2 ;  /* 0x0000001705177207 */ /* 0x020fca0005000000 */
[----:B------:R0:W-:Y:S01]  /*260c0*/  STL [R1+0x8d4], R23 ;  /* 0x0008d41701007387 */ /* 0x0001e20000100800 */
[----:B------:R-:W-:-:S05]  /*260d0*/  SEL R11, R5, R11, !P2 ;  /* 0x0000000b050b7207 */ /* 0x000fca0005000000 */
[----:B------:R1:W-:Y:S01]  /*260e0*/  STL [R1+0x8ec], R11 ;  /* 0x0008ec0b01007387 */ /* 0x0003e20000100800 */
[C---:B0-----:R-:W-:Y:S02]  /*260f0*/  SEL R23, R5.reuse, R15, !P2 ;  /* 0x0000000f05177207 */ /* 0x041fe40005000000 */
[----:B------:R-:W-:-:S03]  /*26100*/  SEL R15, R5, R7, !P2 ;  /* 0x00000007050f7207 */ /* 0x000fc60005000000 */
[----:B------:R-:W-:Y:S01]  /*26110*/  STL [R1+0x8e8], R23 ;  /* 0x0008e81701007387 */ /* 0x000fe20000100800 */
[----:B-1----:R-:W-:-:S03]  /*26120*/  SEL R11, R5, R4, !P2 ;  /* 0x00000004050b7207 */ /* 0x002fc60005000000 */
[----:B------:R0:W-:Y:S01]  /*26130*/  STL [R1+0x8e4], R15 ;  /* 0x0008e40f01007387 */ /* 0x0001e20000100800 */
[----:B------:R-:W-:-:S03]  /*26140*/  SEL R7, R5, R8, !P2 ;  /* 0x0000000805077207 */ /* 0x000fc60005000000 */
[----:B------:R-:W-:Y:S01]  /*26150*/  STL [R1+0x8e0], R11 ;  /* 0x0008e00b01007387 */ /* 0x000fe20000100800 */
[----:B------:R-:W-:-:S03]  /*26160*/  SEL R4, R5, R26, !P2 ;  /* 0x0000001a05047207 */ /* 0x000fc60005000000 */
[----:B------:R-:W5:Y:S04]  /*26170*/  LDL.LU R26, [R1+0x6ec] ;  /* 0x0006ec00011a7983 */ /* 0x000f680000300800 */
[----:B------:R1:W-:Y:S04]  /*26180*/  STL [R1+0x8dc], R7 ;  /* 0x0008dc0701007387 */ /* 0x0003e80000100800 */
[----:B------:R2:W-:Y:S04]  /*26190*/  STL [R1+0x8d8], R4 ;  /* 0x0008d80401007387 */ /* 0x0005e80000100800 */
[----:B0-----:R-:W5:Y:S04]  /*261a0*/  LDL.LU R15, [R1+0x6e8] ;  /* 0x0006e800010f7983 */ /* 0x001f680000300800 */
[----:B-1----:R-:W5:Y:S01]  /*261b0*/  LDL.LU R7, [R1+0x6e4] ;  /* 0x0006e40001077983 */ /* 0x002f620000300800 */
[----:B--2---:R-:W-:-:S05]  /*261c0*/  SEL R3, R5, R3, !P2 ;  /* 0x0000000305037207 */ /* 0x004fca0005000000 */
[----:B------:R0:W-:Y:S04]  /*261d0*/  STL [R1+0x8d0], R3 ;  /* 0x0008d00301007387 */ /* 0x0001e80000100800 */
[----:B------:R-:W2:Y:S04]  /*261e0*/  LDL.LU R4, [R1+0x6e0] ;  /* 0x0006e00001047983 */ /* 0x000ea80000300800 */
[----:B------:R-:W2:Y:S04]  /*261f0*/  LDL.LU R8, [R1+0x6dc] ;  /* 0x0006dc0001087983 */ /* 0x000ea80000300800 */
[----:B0-----:R-:W2:Y:S01]  /*26200*/  LDL.LU R3, [R1+0x6d8] ;  /* 0x0006d80001037983 */ /* 0x001ea20000300800 */
[----:B---3--:R-:W-:-:S05]  /*26210*/  SEL R23, R5, R14, !P2 ;  /* 0x0000000e05177207 */ /* 0x008fca0005000000 */
[----:B------:R-:W-:Y:S01]  /*26220*/  STL [R1+0x8cc], R23 ;  /* 0x0008cc1701007387 */ /* 0x000fe20000100800 */
[C---:B------:R-:W-:Y:S02]  /*26230*/  SEL R14, R5.reuse, R2, !P2 ;  /* 0x00000002050e7207 */ /* 0x040fe40005000000 */
        /* <DEDUP_REMOVED lines=10> */
[C---:B---3--:R-:W-:Y:S02]  /*262e0*/  SEL R0, R5.reuse, R10, !P2 ;  /* 0x0000000a05007207 */ /* 0x048fe40005000000 */
[C---:B------:R-:W-:Y:S01]  /*262f0*/  SEL R10, R5.reuse, R27, !P2 ;  /* 0x0000001b050a7207 */ /* 0x040fe20005000000 */
[----:B------:R-:W-:Y:S04]  /*26300*/  STL [R1+0x8ac], R2 ;  /* 0x0008ac0201007387 */ /* 0x000fe80000100800 */
[----:B------:R0:W-:Y:S04]  /*26310*/  STL [R1+0x8a8], R0 ;  /* 0x0008a80001007387 */ /* 0x0001e80000100800 */
[----:B------:R-:W-:Y:S01]  /*26320*/  STL [R1+0x8a4], R10 ;  /* 0x0008a40a01007387 */ /* 0x000fe20000100800 */
[----:B0-----:R-:W-:-:S03]  /*26330*/  SEL R0, R5, R29, !P2 ;  /* 0x0000001d05007207 */ /* 0x001fc60005000000 */
[----:B------:R-:W3:Y:S01]  /*26340*/  LDL.LU R29, [R1+0x6d4] ;  /* 0x0006d400011d7983 */ /* 0x000ee20000300800 */
[----:B------:R-:W-:-:S05]  /*26350*/  SEL R2, R5, R20, !P2 ;  /* 0x0000001405027207 */ /* 0x000fca0005000000 */
[----:B------:R0:W-:Y:S04]  /*26360*/  STL [R1+0x8a0], R2 ;  /* 0x0008a00201007387 */ /* 0x0001e80000100800 */
[----:B------:R1:W-:Y:S01]  /*26370*/  STL [R1+0x898], R0 ;  /* 0x0008980001007387 */ /* 0x0003e20000100800 */
[C---:B0-----:R-:W-:Y:S02]  /*26380*/  SEL R2, R5.reuse, R12, !P2 ;  /* 0x0000000c05027207 */ /* 0x041fe40005000000 */
[----:B-1----:R-:W-:-:S03]  /*26390*/  SEL R0, R5, R19, !P2 ;  /* 0x0000001305007207 */ /* 0x002fc60005000000 */
[----:B------:R0:W-:Y:S01]  /*263a0*/  STL [R1+0x894], R2 ;  /* 0x0008940201007387 */ /* 0x0001e20000100800 */
[----:B----4-:R-:W-:-:S03]  /*263b0*/  SEL R10, R5, R18, !P2 ;  /* 0x00000012050a7207 */ /* 0x010fc60005000000 */
[----:B------:R1:W-:Y:S01]  /*263c0*/  STL [R1+0x890], R0 ;  /* 0x0008900001007387 */ /* 0x0003e20000100800 */
[----:B0-----:R-:W-:-:S03]  /*263d0*/  SEL R2, R5, R16, !P2 ;  /* 0x0000001005027207 */ /* 0x001fc60005000000 */
[----:B------:R-:W-:Y:S04]  /*263e0*/  STL [R1+0x88c], R10 ;  /* 0x00088c0a01007387 */ /* 0x000fe80000100800 */
[----:B------:R-:W4:Y:S01]  /*263f0*/  LDL.LU R23, [R1+0x6d0] ;  /* 0x0006d00001177983 */ /* 0x000f220000300800 */
[----:B-1----:R-:W-:-:S03]  /*26400*/  SEL R0, R5, R6, !P2 ;  /* 0x0000000605007207 */ /* 0x002fc60005000000 */
[----:B------:R-:W-:Y:S04]  /*26410*/  STL [R1+0x888], R2 ;  /* 0x0008880201007387 */ /* 0x000fe80000100800 */
[----:B------:R-:W4:Y:S04]  /*26420*/  LDL.LU R11, [R1+0x6cc] ;  /* 0x0006cc00010b7983 */ /* 0x000f280000300800 */
[----:B------:R5:W-:Y:S04]  /*26430*/  STL [R1+0x884], R0 ;  /* 0x0008840001007387 */ /* 0x000be80000100800 */
[----:B------:R-:W4:Y:S04]  /*26440*/  LDL.LU R12, [R1+0x6c8] ;  /* 0x0006c800010c7983 */ /* 0x000f280000300800 */
[----:B------:R-:W4:Y:S04]  /*26450*/  LDL.LU R19, [R1+0x6c0] ;  /* 0x0006c00001137983 */ /* 0x000f280000300800 */
[----:B------:R-:W4:Y:S04]  /*26460*/  LDL.LU R18, [R1+0x6bc] ;  /* 0x0006bc0001127983 */ /* 0x000f280000300800 */
[----:B------:R-:W4:Y:S04]  /*26470*/  LDL.LU R16, [R1+0x6b8] ;  /* 0x0006b80001107983 */ /* 0x000f280000300800 */
[----:B------:R-:W4:Y:S01]  /*26480*/  LDL.LU R6, [R1+0x6b4] ;  /* 0x0006b40001067983 */ /* 0x000f220000300800 */
[----:B-----5:R-:W-:-:S03]  /*26490*/  SEL R0, R5, R26, !P2 ;  /* 0x0000001a05007207 */ /* 0x020fc60005000000 */
[----:B------:R-:W5:Y:S04]  /*264a0*/  LDL.LU R26, [R1+0x6b0] ;  /* 0x0006b000011a7983 */ /* 0x000f680000300800 */
[----:B------:R0:W-:Y:S01]  /*264b0*/  STL [R1+0x880], R0 ;  /* 0x0008800001007387 */ /* 0x0001e20000100800 */
[C---:B------:R-:W-:Y:S02]  /*264c0*/  SEL R2, R5.reuse, R15, !P2 ;  /* 0x0000000f05027207 */ /* 0x040fe40005000000 */
[----:B0-----:R-:W-:-:S03]  /*264d0*/  SEL R0, R5, R7, !P2 ;  /* 0x0000000705007207 */ /* 0x001fc60005000000 */
[----:B------:R0:W-:Y:S04]  /*264e0*/  STL [R1+0x87c], R2 ;  /* 0x00087c0201007387 */ /* 0x0001e80000100800 */
[----:B------:R1:W-:Y:S01]  /*264f0*/  STL [R1+0x878], R0 ;  /* 0x0008780001007387 */ /* 0x0003e20000100800 */
[C---:B--2---:R-:W-:Y:S02]  /*26500*/  SEL R4, R5.reuse, R4, !P2 ;  /* 0x0000000405047207 */ /* 0x044fe40005000000 */
[----:B0-----:R-:W-:-:S03]  /*26510*/  SEL R2, R5, R8, !P2 ;  /* 0x0000000805027207 */ /* 0x001fc60005000000 */
[----:B------:R-:W-:Y:S01]  /*26520*/  STL [R1+0x874], R4 ;  /* 0x0008740401007387 */ /* 0x000fe20000100800 */
[----:B-1----:R-:W-:-:S03]  /*26530*/  SEL R0, R5, R3, !P2 ;  /* 0x0000000305007207 */ /* 0x002fc60005000000 */
[----:B------:R-:W2:Y:S04]  /*26540*/  LDL.LU R14, [R1+0x6ac] ;  /* 0x0006ac00010e7983 */ /* 0x000ea80000300800 */
[----:B------:R0:W-:Y:S04]  /*26550*/  STL [R1+0x868], R2 ;  /* 0x0008680201007387 */ /* 0x0001e80000100800 */
[----:B0-----:R-:W2:Y:S04]  /*26560*/  LDL.LU R2, [R1+0x6a4] ;  /* 0x0006a40001027983 */ /* 0x001ea80000300800 */
[----:B------:R0:W-:Y:S04]  /*26570*/  STL [R1+0x864], R0 ;  /* 0x0008640001007387 */ /* 0x0001e80000100800 */
[----:B------:R-:W2:Y:S04]  /*26580*/  LDL.LU R28, [R1+0x6a0] ;  /* 0x0006a000011c7983 */ /* 0x000ea80000300800 */
[----:B0-----:R-:W2:Y:S04]  /*26590*/  LDL.LU R0, [R1+0x69c] ;  /* 0x00069c0001007983 */ /* 0x001ea80000300800 */
[----:B------:R-:W2:Y:S04]  /*265a0*/  LDL.LU R22, [R1+0x68c] ;  /* 0x00068c0001167983 */ /* 0x000ea80000300800 */
[----:B------:R-:W2:Y:S04]  /*265b0*/  LDL.LU R21, [R1+0x684] ;  /* 0x0006840001157983 */ /* 0x000ea80000300800 */
[----:B------:R-:W2:Y:S04]  /*265c0*/  LDL.LU R13, [R1+0x67c] ;  /* 0x00067c00010d7983 */ /* 0x000ea80000300800 */
[----:B------:R-:W2:Y:S04]  /*265d0*/  LDL.LU R10, [R1+0x674] ;  /* 0x00067400010a7983 */ /* 0x000ea80000300800 */
[----:B------:R-:W2:Y:S04]  /*265e0*/  LDL.LU R27, [R1+0x66c] ;  /* 0x00066c00011b7983 */ /* 0x000ea80000300800 */
[----:B------:R-:W2:Y:S04]  /*265f0*/  LDL.LU R20, [R1+0x664] ;  /* 0x0006640001147983 */ /* 0x000ea80000300800 */
[----:B------:R-:W2:Y:S04]  /*26600*/  LDL.LU R3, [R1+0x65c] ;  /* 0x00065c0001037983 */ /* 0x000ea80000300800 */
[----:B------:R-:W2:Y:S04]  /*26610*/  LDL.LU R15, [R1+0x654] ;  /* 0x00065400010f7983 */ /* 0x000ea80000300800 */
[----:B------:R-:W2:Y:S01]  /*26620*/  LDL.LU R7, [R1+0x64c] ;  /* 0x00064c0001077983 */ /* 0x000ea20000300800 */
[----:B---3--:R-:W-:-:S05]  /*26630*/  SEL R4, R5, R29, !P2 ;  /* 0x0000001d05047207 */ /* 0x008fca0005000000 */
[----:B------:R0:W-:Y:S04]  /*26640*/  STL [R1+0x860], R4 ;  /* 0x0008600401007387 */ /* 0x0001e80000100800 */
[----:B0-----:R-:W3:Y:S04]  /*26650*/  LDL.LU R4, [R1+0x648] ;  /* 0x0006480001047983 */ /* 0x001ee80000300800 */
[----:B------:R-:W3:Y:S04]  /*26660*/  LDL.LU R8, [R1+0x644] ;  /* 0x0006440001087983 */ /* 0x000ee80000300800 */
[----:B------:R-:W3:Y:S01]  /*26670*/  LDL.LU R29, [R1+0x640] ;  /* 0x00064000011d7983 */ /* 0x000ee20000300800 */
[----:B----4-:R-:W-:-:S05]  /*26680*/  SEL R23, R5, R23, !P2 ;  /* 0x0000001705177207 */ /* 0x010fca0005000000 */
        /* <DEDUP_REMOVED lines=11> */
[----:B------:R-:W4:Y:S04]  /*26740*/  LDL.LU R6, [R1+0x63c] ;  /* 0x00063c0001067983 */ /* 0x000f280000300800 */
[----:B------:R5:W-:Y:S04]  /*26750*/  STL [R1+0x844], R11 ;  /* 0x0008440b01007387 */ /* 0x000be80000100800 */
[----:B------:R0:W-:Y:S01]  /*26760*/  STL [R1+0x840], R12 ;  /* 0x0008400c01007387 */ /* 0x0001e20000100800 */
[----:B-----5:R-:W-:-:S03]  /*26770*/  SEL R11, R5, R26, !P2 ;  /* 0x0000001a050b7207 */ /* 0x020fc60005000000 */
[----:B0-----:R-:W5:Y:S04]  /*26780*/  LDL.LU R12, [R1+0x638] ;  /* 0x00063800010c7983 */ /* 0x001f680000300800 */
[----:B------:R-:W5:Y:S04]  /*26790*/  LDL.LU R19, [R1+0x634] ;  /* 0x0006340001137983 */ /* 0x000f680000300800 */
[----:B------:R0:W-:Y:S04]  /*267a0*/  STL [R1+0x83c], R11 ;  /* 0x00083c0b01007387 */ /* 0x0001e80000100800 */
[----:B------:R-:W5:Y:S04]  /*267b0*/  LDL.LU R18, [R1+0x630] ;  /* 0x0006300001127983 */ /* 0x000f680000300800 */
[----:B------:R-:W5:Y:S04]  /*267c0*/  LDL.LU R16, [R1+0x62c] ;  /* 0x00062c0001107983 */ /* 0x000f680000300800 */
[----:B------:R-:W5:Y:S01]  /*267d0*/  LDL.LU R26, [R1+0x628] ;  /* 0x00062800011a7983 */ /* 0x000f620000300800 */
[----:B--2---:R-:W-:-:S05]  /*267e0*/  SEL R23, R5, R14, !P2 ;  /* 0x0000000e05177207 */ /* 0x004fca0005000000 */
[----:B------:R-:W-:Y:S01]  /*267f0*/  STL [R1+0x838], R23 ;  /* 0x0008381701007387 */ /* 0x000fe20000100800 */
[C---:B------:R-:W-:Y:S02]  /*26800*/  SEL R14, R5.reuse, R2, !P2 ;  /* 0x00000002050e7207 */ /* 0x040fe40005000000 */
        /* <DEDUP_REMOVED lines=20> */
[C---:B0-----:R-:W-:Y:S02]  /*26950*/  SEL R2, R5.reuse, R15, !P2 ;  /* 0x0000000f05027207 */ /* 0x041fe40005000000 */
[----:B-1----:R-:W-:-:S03]  /*26960*/  SEL R0, R5, R7, !P2 ;  /* 0x0000000705007207 */ /* 0x002fc60005000000 */
[----:B------:R0:W-:Y:S04]  /*26970*/  STL [R1+0x80c], R2 ;  /* 0x00080c0201007387 */ /* 0x0001e80000100800 */
[----:B------:R1:W-:Y:S01]  /*26980*/  STL [R1+0x804], R0 ;  /* 0x0008040001007387 */ /* 0x0003e20000100800 */
[C---:B---3--:R-:W-:Y:S02]  /*26990*/  SEL R4, R5.reuse, R4, !P2 ;  /* 0x0000000405047207 */ /* 0x048fe40005000000 */
[----:B0-----:R-:W-:-:S03]  /*269a0*/  SEL R2, R5, R8, !P2 ;  /* 0x0000000805027207 */ /* 0x001fc60005000000 */
[----:B------:R0:W-:Y:S01]  /*269b0*/  STL [R1+0x7fc], R4 ;  /* 0x0007fc0401007387 */ /* 0x0001e20000100800 */
[----:B-1----:R-:W-:-:S03]  /*269c0*/  SEL R0, R5, R29, !P2 ;  /* 0x0000001d05007207 */ /* 0x002fc60005000000 */
[----:B------:R-:W3:Y:S04]  /*269d0*/  LDL.LU R23, [R1+0x620] ;  /* 0x0006200001177983 */ /* 0x000ee80000300800 */
[----:B------:R-:W-:Y:S04]  /*269e0*/  STL [R1+0x7f8], R2 ;  /* 0x0007f80201007387 */ /* 0x000fe80000100800 */
[----:B------:R-:W3:Y:S04]  /*269f0*/  LDL.LU R11, [R1+0x61c] ;  /* 0x00061c00010b7983 */ /* 0x000ee80000300800 */
[----:B------:R4:W-:Y:S04]  /*26a00*/  STL [R1+0x7f4], R0 ;  /* 0x0007f40001007387 */ /* 0x0009e80000100800 */
[----:B------:R-:W3:Y:S04]  /*26a10*/  LDL.LU R15, [R1+0x618] ;  /* 0x00061800010f7983 */ /* 0x000ee80000300800 */
[----:B------:R-:W3:Y:S04]  /*26a20*/  LDL.LU R7, [R1+0x614] ;  /* 0x0006140001077983 */ /* 0x000ee80000300800 */
[----:B0-----:R-:W3:Y:S04]  /*26a30*/  LDL.LU R4, [R1+0x610] ;  /* 0x0006100001047983 */ /* 0x001ee80000300800 */
[----:B------:R-:W3:Y:S04]  /*26a40*/  LDL.LU R8, [R1+0x60c] ;  /* 0x00060c0001087983 */ /* 0x000ee80000300800 */
[----:B------:R-:W3:Y:S01]  /*26a50*/  LDL.LU R29, [R1+0x608] ;  /* 0x00060800011d7983 */ /* 0x000ee20000300800 */
[----:B----4-:R-:W-:-:S03]  /*26a60*/  SEL R0, R5, R6, !P2 ;  /* 0x0000000605007207 */ /* 0x010fc60005000000 */
[----:B------:R-:W4:Y:S04]  /*26a70*/  LDL.LU R6, [R1+0x604] ;  /* 0x0006040001067983 */ /* 0x000f280000300800 */
[----:B------:R0:W-:Y:S01]  /*26a80*/  STL [R1+0x7e8], R0 ;  /* 0x0007e80001007387 */ /* 0x0001e20000100800 */
[C---:B-----5:R-:W-:Y:S02]  /*26a90*/  SEL R2, R5.reuse, R12, !P2 ;  /* 0x0000000c05027207 */ /* 0x060fe40005000000 */
[----:B0-----:R-:W-:-:S03]  /*26aa0*/  SEL R0, R5, R19, !P2 ;  /* 0x0000001305007207 */ /* 0x001fc60005000000 */
[----:B------:R0:W-:Y:S04]  /*26ab0*/  STL [R1+0x7e4], R2 ;  /* 0x0007e40201007387 */ /* 0x0001e80000100800 */
[----:B------:R1:W-:Y:S01]  /*26ac0*/  STL [R1+0x7e0], R0 ;  /* 0x0007e00001007387 */ /* 0x0003e20000100800 */
[C---:B------:R-:W-:Y:S02]  /*26ad0*/  SEL R10, R5.reuse, R18, !P2 ;  /* 0x00000012050a7207 */ /* 0x040fe40005000000 */
[----:B0-----:R-:W-:-:S03]  /*26ae0*/  SEL R2, R5, R16, !P2 ;  /* 0x0000001005027207 */ /* 0x001fc60005000000 */
[----:B------:R-:W-:Y:S01]  /*26af0*/  STL [R1+0x7dc], R10 ;  /* 0x0007dc0a01007387 */ /* 0x000fe20000100800 */
[----:B-1----:R-:W-:-:S03]  /*26b00*/  SEL R0, R5, R26, !P2 ;  /* 0x0000001a05007207 */ /* 0x002fc60005000000 */
[----:B------:R-:W5:Y:S04]  /*26b10*/  LDL.LU R14, [R1+0x600] ;  /* 0x00060000010e7983 */ /* 0x000f680000300800 */
        /* <DEDUP_REMOVED lines=20> */
[----:B------:R-:W-:-:S03]  /*26c60*/  SEL R11, R5, R11, !P2 ;  /* 0x0000000b050b7207 */ /* 0x000fc60005000000 */
[----:B------:R-:W-:Y:S04]  /*26c70*/  STL [R1+0x7cc], R23 ;  /* 0x0007cc1701007387 */ /* 0x000fe80000100800 */
[----:B------:R0:W-:Y:S01]  /*26c80*/  STL [R1+0x7c8], R11 ;  /* 0x0007c80b01007387 */ /* 0x0001e20000100800 */
[C---:B------:R-:W-:Y:S02]  /*26c90*/  SEL R15, R5.reuse, R15, !P2 ;  /* 0x0000000f050f7207 */ /* 0x040fe40005000000 */
        /* <DEDUP_REMOVED lines=10> */
[----:B------:R-:W3:Y:S01]  /*26d40*/  LDL.LU R15, [R1+0x5bc] ;  /* 0x0005bc00010f7983 */ /* 0x000ee20000300800 */
[----:B----4-:R-:W-:-:S03]  /*26d50*/  SEL R4, R5, R6, !P2 ;  /* 0x0000000605047207 */ /* 0x010fc60005000000 */
[----:B0-----:R-:W4:Y:S04]  /*26d60*/  LDL.LU R7, [R1+0x5b8] ;  /* 0x0005b80001077983 */ /* 0x001f280000300800 */
[----:B------:R0:W-:Y:S04]  /*26d70*/  STL [R1+0x7ac], R4 ;  /* 0x0007ac0401007387 */ /* 0x0001e80000100800 */
[----:B0-----:R-:W4:Y:S04]  /*26d80*/  LDL.LU R4, [R1+0x5b4] ;  /* 0x0005b40001047983 */ /* 0x001f280000300800 */
[----:B------:R-:W4:Y:S04]  /*26d90*/  LDL.LU R8, [R1+0x5b0] ;  /* 0x0005b00001087983 */ /* 0x000f280000300800 */
[----:B------:R-:W4:Y:S01]  /*26da0*/  LDL.LU R6, [R1+0x5ac] ;  /* 0x0005ac0001067983 */ /* 0x000f220000300800 */
[----:B-----5:R-:W-:-:S05]  /*26db0*/  SEL R23, R5, R14, !P2 ;  /* 0x0000000e05177207 */ /* 0x020fca0005000000 */
        /* <DEDUP_REMOVED lines=12> */
[C---:B-----5:R-:W-:Y:S02]  /*26e80*/  SEL R0, R5.reuse, R10, !P2 ;  /* 0x0000000a05007207 */ /* 0x060fe40005000000 */
        /* <DEDUP_REMOVED lines=29> */
[C---:B------:R-:W-:Y:S02]  /*27060*/  SEL R2, R5.reuse, R15, !P2 ;  /* 0x0000000f05027207 */ /* 0x040fe40005000000 */
[----:B----4-:R-:W-:-:S03]  /*27070*/  SEL R0, R5, R7, !P2 ;  /* 0x0000000705007207 */ /* 0x010fc60005000000 */
        /* <DEDUP_REMOVED lines=8> */
[----:B0-----:R-:W4:Y:S04]  /*27100*/  LDL.LU R2, [R1+0x580] ;  /* 0x0005800001027983 */ /* 0x001f280000300800 */
[----:B------:R0:W-:Y:S04]  /*27110*/  STL [R1+0x748], R0 ;  /* 0x0007480001007387 */ /* 0x0001e80000100800 */
[----:B------:R-:W4:Y:S04]  /*27120*/  LDL.LU R28, [R1+0x57c] ;  /* 0x00057c00011c7983 */ /* 0x000f280000300800 */
[----:B0-----:R-:W4:Y:S04]  /*27130*/  LDL.LU R0, [R1+0x578] ;  /* 0x0005780001007983 */ /* 0x001f280000300800 */
[----:B------:R-:W4:Y:S04]  /*27140*/  LDL.LU R22, [R1+0x574] ;  /* 0x0005740001167983 */ /* 0x000f280000300800 */
[----:B------:R-:W4:Y:S04]  /*27150*/  LDL.LU R21, [R1+0x570] ;  /* 0x0005700001157983 */ /* 0x000f280000300800 */
[----:B------:R-:W4:Y:S04]  /*27160*/  LDL.LU R13, [R1+0x56c] ;  /* 0x00056c00010d7983 */ /* 0x000f280000300800 */
[----:B------:R-:W4:Y:S04]  /*27170*/  LDL.LU R10, [R1+0x568] ;  /* 0x00056800010a7983 */ /* 0x000f280000300800 */
[----:B------:R-:W4:Y:S04]  /*27180*/  LDL.LU R27, [R1+0x564] ;  /* 0x00056400011b7983 */ /* 0x000f280000300800 */
[----:B------:R-:W4:Y:S04]  /*27190*/  LDL.LU R20, [R1+0x560] ;  /* 0x0005600001147983 */ /* 0x000f280000300800 */
[----:B------:R-:W4:Y:S04]  /*271a0*/  LDL.LU R6, [R1+0x55c] ;  /* 0x00055c0001067983 */ /* 0x000f280000300800 */
[----:B------:R-:W4:Y:S04]  /*271b0*/  LDL.LU R15, [R1+0x558] ;  /* 0x00055800010f7983 */ /* 0x000f280000300800 */
[----:B------:R-:W4:Y:S01]  /*271c0*/  LDL.LU R7, [R1+0x554] ;  /* 0x0005540001077983 */ /* 0x000f220000300800 */
[----:B-----5:R-:W-:-:S05]  /*271d0*/  SEL R4, R5, R26, !P2 ;  /* 0x0000001a05047207 */ /* 0x020fca0005000000 */
        /* <DEDUP_REMOVED lines=17> */
[----:B------:R-:W-:Y:S04]  /*272f0*/  STL [R1+0x728], R11 ;  /* 0x0007280b01007387 */ /* 0x000fe80000100800 */
[----:B------:R0:W-:Y:S04]  /*27300*/  STL [R1+0x724], R12 ;  /* 0x0007240c01007387 */ /* 0x0001e80000100800 */
[----:B0-----:R-:W2:Y:S04]  /*27310*/  LDL.LU R12, [R1+0x540] ;  /* 0x00054000010c7983 */ /* 0x001ea80000300800 */
[----:B------:R-:W2:Y:S01]  /*27320*/  LDL.LU R19, [R1+0x53c] ;  /* 0x00053c0001137983 */ /* 0x000ea20000300800 */
[----:B---3--:R-:W-:-:S05]  /*27330*/  SEL R11, R5, R29, !P2 ;  /* 0x0000001d050b7207 */ /* 0x008fca0005000000 */
[----:B------:R0:W-:Y:S04]  /*27340*/  STL [R1+0x720], R11 ;  /* 0x0007200b01007387 */ /* 0x0001e80000100800 */
[----:B------:R-:W3:Y:S04]  /*27350*/  LDL.LU R18, [R1+0x538] ;  /* 0x0005380001127983 */ /* 0x000ee80000300800 */
[----:B------:R-:W3:Y:S04]  /*27360*/  LDL.LU R16, [R1+0x534] ;  /* 0x0005340001107983 */ /* 0x000ee80000300800 */
[----:B------:R-:W3:Y:S01]  /*27370*/  LDL.LU R29, [R1+0x530] ;  /* 0x00053000011d7983 */ /* 0x000ee20000300800 */
[----:B----4-:R-:W-:-:S05]  /*27380*/  SEL R23, R5, R14, !P2 ;  /* 0x0000000e05177207 */ /* 0x010fca0005000000 */
        /* <DEDUP_REMOVED lines=23> */
[----:B-1----:R-:W-:-:S03]  /*27500*/  SEL R0, R5, R7, !P2 ;  /* 0x0000000705007207 */ /* 0x002fc60005000000 */
[----:B------:R0:W-:Y:S04]  /*27510*/  STL [R1+0x6e0], R2 ;  /* 0x0006e00201007387 */ /* 0x0001e80000100800 */
[----:B------:R1:W-:Y:S01]  /*27520*/  STL [R1+0x6dc], R0 ;  /* 0x0006dc0001007387 */ /* 0x0003e20000100800 */
[C---:B-----5:R-:W-:Y:S02]  /*27530*/  SEL R4, R5.reuse, R4, !P2 ;  /* 0x0000000405047207 */ /* 0x060fe40005000000 */
        /* <DEDUP_REMOVED lines=15> */
[C---:B------:R-:W-:Y:S02]  /*27630*/  SEL R2, R5.reuse, R12, !P2 ;  /* 0x0000000c05027207 */ /* 0x040fe40005000000 */
[----:B0-----:R-:W-:-:S03]  /*27640*/  SEL R0, R5, R19, !P2 ;  /* 0x0000001305007207 */ /* 0x001fc60005000000 */
[----:B------:R0:W-:Y:S04]  /*27650*/  STL [R1+0x6c8], R2 ;  /* 0x0006c80201007387 */ /* 0x0001e80000100800 */
[----:B------:R1:W-:Y:S01]  /*27660*/  STL [R1+0x6c0], R0 ;  /* 0x0006c00001007387 */ /* 0x0003e20000100800 */
[C---:B---3--:R-:W-:Y:S02]  /*27670*/  SEL R10, R5.reuse, R18, !P2 ;  /* 0x00000012050a7207 */ /* 0x048fe40005000000 */
        /* <DEDUP_REMOVED lines=70> */
[----:B------:R0:W-:Y:S04]  /*27ae0*/  STL [R1+0x630], R2 ;  /* 0x0006300201007387 */ /* 0x0001e80000100800 */
[----:B------:R1:W-:Y:S01]  /*27af0*/  STL [R1+0x62c], R0 ;  /* 0x00062c0001007387 */ /* 0x0003e20000100800 */
[C---:B----4-:R-:W-:Y:S02]  /*27b00*/  SEL R10, R5.reuse, R18, !P2 ;  /* 0x00000012050a7207 */ /* 0x050fe40005000000 */
[----:B0-----:R-:W-:-:S03]  /*27b10*/  SEL R2, R5, R16, !P2 ;  /* 0x0000001005027207 */ /* 0x001fc60005000000 */
[----:B------:R-:W-:Y:S01]  /*27b20*/  STL [R1+0x628], R10 ;  /* 0x0006280a01007387 */ /* 0x000fe20000100800 */
[----:B-1----:R-:W-:-:S03]  /*27b30*/  SEL R0, R5, R6, !P2 ;  /* 0x0000000605007207 */ /* 0x002fc60005000000 */
[----:B------:R-:W4:Y:S04]  /*27b40*/  LDL.LU R23, [R1+0x4e0] ;  /* 0x0004e00001177983 */ /* 0x000f280000300800 */
        /* <DEDUP_REMOVED lines=76> */
[----:B------:R0:W-:Y:S04]  /*28010*/  STL [R1+0x5c8], R2 ;  /* 0x0005c80201007387 */ /* 0x0001e80000100800 */
[----:B------:R1:W-:Y:S04]  /*28020*/  STL [R1+0x5c4], R0 ;  /* 0x0005c40001007387 */ /* 0x0003e80000100800 */
[----:B------:R-:W-:Y:S01]  /*28030*/  STL [R1+0x5c0], R10 ;  /* 0x0005c00a01007387 */ /* 0x000fe20000100800 */
[----:B0-----:R-:W-:-:S02]  /*28040*/  SEL R2, R5, R20, !P2 ;  /* 0x0000001405027207 */ /* 0x001fc40005000000 */
[C---:B-1----:R-:W-:Y:S02]  /*28050*/  SEL R0, R5.reuse, R3, !P2 ;  /* 0x0000000305007207 */ /* 0x042fe40005000000 */
[----:B------:R-:W2:Y:S04]  /*28060*/  LDL.LU R3, [R1+0x458] ;  /* 0x0004580001037983 */ /* 0x000ea80000300800 */
[----:B------:R0:W-:Y:S04]  /*28070*/  STL [R1+0x5bc], R2 ;  /* 0x0005bc0201007387 */ /* 0x0001e80000100800 */
[----:B------:R1:W-:Y:S01]  /*28080*/  STL [R1+0x5b8], R0 ;  /* 0x0005b80001007387 */ /* 0x0003e20000100800 */
[----:B0-----:R-:W-:-:S02]  /*28090*/  SEL R2, R5, R15, !P2 ;  /* 0x0000000f05027207 */ /* 0x001fc40005000000 */
        /* <DEDUP_REMOVED lines=60> */
[----:B------:R-:W-:Y:S04]  /*28460*/  STL [R1+0x570], R4 ;  /* 0x0005700401007387 */ /* 0x000fe80000100800 */
[----:B------:R0:W-:Y:S04]  /*28470*/  STL [R1+0x56c], R7 ;  /* 0x00056c0701007387 */ /* 0x0001e80000100800 */
[----:B------:R-:W3:Y:S04]  /*28480*/  LDL.LU R15, [R1+0x3d4] ;  /* 0x0003d400010f7983 */ /* 0x000ee80000300800 */
[----:B0-----:R-:W3:Y:S01]  /*28490*/  LDL.LU R7, [R1+0x3e4] ;  /* 0x0003e40001077983 */ /* 0x001ee20000300800 */
[----:B----4-:R-:W-:-:S05]  /*284a0*/  SEL R4, R5, R6, !P2 ;  /* 0x0000000605047207 */ /* 0x010fca0005000000 */
        /* <DEDUP_REMOVED lines=48> */
[----:B0-----:R-:W-:-:S03]  /*287b0*/  SEL R0, R5, R7, !P2 ;  /* 0x0000000705007207 */ /* 0x001fc60005000000 */
[----:B------:R0:W-:Y:S04]  /*287c0*/  STL [R1+0x520], R2 ;  /* 0x0005200201007387 */ /* 0x0001e80000100800 */
[----:B------:R1:W-:Y:S01]  /*287d0*/  STL [R1+0x51c], R0 ;  /* 0x00051c0001007387 */ /* 0x0003e20000100800 */
[C---:B----4-:R-:W-:Y:S02]  /*287e0*/  SEL R4, R5.reuse, R4, !P2 ;  /* 0x0000000405047207 */ /* 0x050fe40005000000 */
        /* <DEDUP_REMOVED lines=219> */
[----:B0-----:R-:W-:-:S03]  /*295a0*/  SEL R12, R5, R16, !P2 ;  /* 0x00000010050c7207 */ /* 0x001fc60005000000 */
[----:B------:R-:W4:Y:S01]  /*295b0*/  LDL.LU R16, [R1+0x214] ;  /* 0x0002140001107983 */ /* 0x000f220000300800 */
[----:B-1----:R-:W-:-:S03]  /*295c0*/  SEL R11, R5, R6, !P2 ;  /* 0x00000006050b7207 */ /* 0x002fc60005000000 */
[----:B------:R0:W-:Y:S04]  /*295d0*/  STL [R1+0x3f0], R12 ;  /* 0x0003f00c01007387 */ /* 0x0001e80000100800 */
[----:B------:R-:W-:Y:S04]  /*295e0*/  STL [R1+0x3ec], R11 ;  /* 0x0003ec0b01007387 */ /* 0x000fe80000100800 */
[----:B0-----:R-:W4:Y:S01]  /*295f0*/  LDL.LU R12, [R1+0x210] ;  /* 0x00021000010c7983 */ /* 0x001f220000300800 */
[----:B-----5:R-:W-:-:S03]  /*29600*/  SEL R6, R5, R26, !P2 ;  /* 0x0000001a05067207 */ /* 0x020fc60005000000 */
[----:B------:R-:W5:Y:S04]  /*29610*/  LDL.LU R19, [R1+0x20c] ;  /* 0x00020c0001137983 */ /* 0x000f680000300800 */
[----:B------:R0:W-:Y:S04]  /*29620*/  STL [R1+0x3e4], R6 ;  /* 0x0003e40601007387 */ /* 0x0001e80000100800 */
[----:B------:R-:W5:Y:S04]  /*29630*/  LDL.LU R18, [R1+0x208] ;  /* 0x0002080001127983 */ /* 0x000f680000300800 */
[----:B0-----:R-:W5:Y:S04]  /*29640*/  LDL.LU R6, [R1+0x204] ;  /* 0x0002040001067983 */ /* 0x001f680000300800 */
[----:B------:R-:W5:Y:S01]  /*29650*/  LDL.LU R26, [R1+0x200] ;  /* 0x00020000011a7983 */ /* 0x000f620000300800 */
[----:B--2---:R-:W-:-:S05]  /*29660*/  SEL R23, R5, R14, !P2 ;  /* 0x0000000e05177207 */ /* 0x004fca0005000000 */
        /* <DEDUP_REMOVED lines=42> */
[C---:B------:R-:W-:Y:S02]  /*29910*/  SEL R2, R5.reuse, R12, !P2 ;  /* 0x0000000c05027207 */ /* 0x040fe40005000000 */
[----:B-----5:R-:W-:-:S03]  /*29920*/  SEL R0, R5, R19, !P2 ;  /* 0x0000001305007207 */ /* 0x020fc60005000000 */
        /* <DEDUP_REMOVED lines=61> */
[----:B-----5:R-:W-:-:S03]  /*29d00*/  SEL R0, R5, R10, !P2 ;  /* 0x0000000a05007207 */ /* 0x020fc60005000000 */
[----:B------:R0:W-:Y:S01]  /*29d10*/  STL [R1+0x324], R2 ;  /* 0x0003240201007387 */ /* 0x0001e20000100800 */
[----:B------:R-:W-:-:S03]  /*29d20*/  SEL R10, R5, R27, !P2 ;  /* 0x0000001b050a7207 */ /* 0x000fc60005000000 */
[----:B------:R1:W-:Y:S01]  /*29d30*/  STL [R1+0x320], R0 ;  /* 0x0003200001007387 */ /* 0x0003e20000100800 */
[C---:B------:R-:W-:Y:S02]  /*29d40*/  SEL R9, R5.reuse, R9, !P2 ;  /* 0x0000000905097207 */ /* 0x040fe40005000000 */
[C---:B0-----:R-:W-:Y:S01]  /*29d50*/  SEL R2, R5.reuse, R20, !P2 ;  /* 0x0000001405027207 */ /* 0x041fe20005000000 */
[----:B------:R-:W-:Y:S01]  /*29d60*/  STL [R1+0x318], R10 ;  /* 0x0003180a01007387 */ /* 0x000fe20000100800 */
[----:B-1----:R-:W-:-:S03]  /*29d70*/  SEL R0, R5, R12, !P2 ;  /* 0x0000000c05007207 */ /* 0x002fc60005000000 */
[----:B------:R0:W-:Y:S04]  /*29d80*/  STL [R1+0x314], R2 ;  /* 0x0003140201007387 */ /* 0x0001e80000100800 */
[----:B------:R1:W-:Y:S01]  /*29d90*/  STL [R1+0x310], R0 ;  /* 0x0003100001007387 */ /* 0x0003e20000100800 */
[----:B0-----:R-:W-:-:S03]  /*29da0*/  SEL R2, R5, R19, !P2 ;  /* 0x0000001305027207 */ /* 0x001fc60005000000 */
[----:B------:R-:W-:Y:S01]  /*29db0*/  STL [R1+0x308], R9 ;  /* 0x0003080901007387 */ /* 0x000fe20000100800 */
        /* <DEDUP_REMOVED lines=9> */
[----:B------:R-:W5:Y:S04]  /*29e50*/  LDL.LU R11, [R1+0x168] ;  /* 0x00016800010b7983 */ /* 0x000f680000300800 */
[----:B------:R0:W-:Y:S04]  /*29e60*/  STL [R1+0x2ec], R0 ;  /* 0x0002ec0001007387 */ /* 0x0001e80000100800 */
[----:B------:R-:W5:Y:S04]  /*29e70*/  LDL.LU R9, [R1+0x164] ;  /* 0x0001640001097983 */ /* 0x000f680000300800 */
[----:B0-----:R-:W5:Y:S04]  /*29e80*/  LDL.LU R0, [R1+0x160] ;  /* 0x0001600001007983 */ /* 0x001f680000300800 */
[----:B------:R-:W5:Y:S04]  /*29e90*/  LDL.LU R6, [R1+0x15c] ;  /* 0x00015c0001067983 */ /* 0x000f680000300800 */
[----:B------:R-:W5:Y:S04]  /*29ea0*/  LDL.LU R26, [R1+0x158] ;  /* 0x00015800011a7983 */ /* 0x000f680000300800 */
[----:B------:R-:W5:Y:S01]  /*29eb0*/  LDL.LU R3, [R1+0x154] ;  /* 0x0001540001037983 */ /* 0x000f620000300800 */
[----:B---3--:R-:W-:-:S03]  /*29ec0*/  SEL R10, R5, R29, !P2 ;  /* 0x0000001d050a7207 */ /* 0x008fc60005000000 */
[----:B------:R-:W3:Y:S04]  /*29ed0*/  LDL.LU R29, [R1+0x150] ;  /* 0x00015000011d7983 */ /* 0x000ee80000300800 */
[----:B------:R0:W-:Y:S01]  /*29ee0*/  STL [R1+0x2e8], R10 ;  /* 0x0002e80a01007387 */ /* 0x0001e20000100800 */
[C---:B------:R-:W-:Y:S02]  /*29ef0*/  SEL R2, R5.reuse, R15, !P2 ;  /* 0x0000000f05027207 */ /* 0x040fe40005000000 */
[----:B0-----:R-:W-:-:S03]  /*29f00*/  SEL R10, R5, R7, !P2 ;  /* 0x00000007050a7207 */ /* 0x001fc60005000000 */
[----:B------:R0:W-:Y:S04]  /*29f10*/  STL [R1+0x2e4], R2 ;  /* 0x0002e40201007387 */ /* 0x0001e80000100800 */
[----:B------:R-:W-:Y:S01]  /*29f20*/  STL [R1+0x2e0], R10 ;  /* 0x0002e00a01007387 */ /* 0x000fe20000100800 */
[C---:B----4-:R-:W-:Y:S02]  /*29f30*/  SEL R7, R5.reuse, R4, !P2 ;  /* 0x0000000405077207 */ /* 0x050fe40005000000 */
[----:B0-----:R-:W-:-:S03]  /*29f40*/  SEL R2, R5, R8, !P2 ;  /* 0x0000000805027207 */ /* 0x001fc60005000000 */
[----:B------:R-:W-:Y:S01]  /*29f50*/  STL [R1+0x2dc], R7 ;  /* 0x0002dc0701007387 */ /* 0x000fe20000100800 */
[----:B------:R-:W-:-:S03]  /*29f60*/  SEL R4, R5, R16, !P2 ;  /* 0x0000001005047207 */ /* 0x000fc60005000000 */
[----:B------:R-:W4:Y:S04]  /*29f70*/  LDL.LU R14, [R1+0x14c] ;  /* 0x00014c00010e7983 */ /* 0x000f280000300800 */
[----:B------:R0:W-:Y:S04]  /*29f80*/  STL [R1+0x2d8], R2 ;  /* 0x0002d80201007387 */ /* 0x0001e80000100800 */
[----:B0-----:R-:W4:Y:S04]  /*29f90*/  LDL.LU R2, [R1+0x148] ;  /* 0x0001480001027983 */ /* 0x001f280000300800 */
[----:B------:R0:W-:Y:S04]  /*29fa0*/  STL [R1+0x2d4], R4 ;  /* 0x0002d40401007387 */ /* 0x0001e80000100800 */
[----:B------:R-:W4:Y:S04]  /*29fb0*/  LDL.LU R28, [R1+0x144] ;  /* 0x00014400011c7983 */ /* 0x000f280000300800 */
[----:B------:R-:W4:Y:S04]  /*29fc0*/  LDL.LU R22, [R1+0x140] ;  /* 0x0001400001167983 */ /* 0x000f280000300800 */
[----:B------:R-:W4:Y:S04]  /*29fd0*/  LDL.LU R21, [R1+0x13c] ;  /* 0x00013c0001157983 */ /* 0x000f280000300800 */
[----:B------:R-:W4:Y:S04]  /*29fe0*/  LDL.LU R13, [R1+0x138] ;  /* 0x00013800010d7983 */ /* 0x000f280000300800 */
        /* <DEDUP_REMOVED lines=11> */
[----:B--2---:R-:W-:-:S05]  /*2a0a0*/  SEL R23, R5, R23, !P2 ;  /* 0x0000001705177207 */ /* 0x004fca0005000000 */
[----:B------:R0:W-:Y:S01]  /*2a0b0*/  STL [R1+0x2d0], R23 ;  /* 0x0002d01701007387 */ /* 0x0001e20000100800 */
[----:B-----5:R-:W-:-:S03]  /*2a0c0*/  SEL R11, R5, R11, !P2 ;  /* 0x0000000b050b7207 */ /* 0x020fc60005000000 */
[----:B0-----:R-:W2:Y:S01]  /*2a0d0*/  LDL.LU R23, [R1+0x5188] ;  /* 0x0051880001177983 */ /* 0x001ea20000300800 */
[----:B------:R-:W-:-:S03]  /*2a0e0*/  SEL R9, R5, R9, !P2 ;  /* 0x0000000905097207 */ /* 0x000fc60005000000 */
[----:B------:R0:W-:Y:S04]  /*2a0f0*/  STL [R1+0x2cc], R11 ;  /* 0x0002cc0b01007387 */ /* 0x0001e80000100800 */
[----:B0-----:R-:W5:Y:S04]  /*2a100*/  LDL.LU R11, [R1+0x5184] ;  /* 0x00518400010b7983 */ /* 0x001f680000300800 */
[----:B------:R0:W-:Y:S02]  /*2a110*/  STL [R1+0x2c8], R9 ;  /* 0x0002c80901007387 */ /* 0x0001e40000100800 */
[----:B0-----:R-:W-:-:S02]  /*2a120*/  SEL R9, R5, R0, !P2 ;  /* 0x0000000005097207 */ /* 0x001fc40005000000 */
[----:B------:R-:W-:-:S03]  /*2a130*/  SEL R0, R5, R6, !P2 ;  /* 0x0000000605007207 */ /* 0x000fc60005000000 */
[----:B------:R0:W-:Y:S01]  /*2a140*/  STL [R1+0x2c4], R9 ;  /* 0x0002c40901007387 */ /* 0x0001e20000100800 */
[----:B------:R-:W-:-:S03]  /*2a150*/  SEL R6, R5, R3, !P2 ;  /* 0x0000000305067207 */ /* 0x000fc60005000000 */
[----:B------:R1:W-:Y:S01]  /*2a160*/  STL [R1+0x2c0], R0 ;  /* 0x0002c00001007387 */ /* 0x0003e20000100800 */
[----:B0-----:R-:W-:-:S03]  /*2a170*/  SEL R9, R5, R26, !P2 ;  /* 0x0000001a05097207 */ /* 0x001fc60005000000 */
[----:B-1----:R-:W2:Y:S04]  /*2a180*/  LDL.LU R0, [R1+0x40] ;  /* 0x0000400001007983 */ /* 0x002ea80000300800 */
[----:B------:R-:W-:Y:S01]  /*2a190*/  STL [R1+0x2bc], R9 ;  /* 0x0002bc0901007387 */ /* 0x000fe20000100800 */
[----:B---3--:R-:W-:-:S03]  /*2a1a0*/  SEL R3, R5, R29, !P2 ;  /* 0x0000001d05037207 */ /* 0x008fc60005000000 */
[----:B------:R0:W-:Y:S04]  /*2a1b0*/  STL [R1+0x2b8], R6 ;  /* 0x0002b80601007387 */ /* 0x0001e80000100800 */
[----:B0-----:R-:W3:Y:S04]  /*2a1c0*/  LDL.LU R6, [R1+0x14] ;  /* 0x0000140001067983 */ /* 0x001ee80000300800 */
[----:B------:R-:W5:Y:S04]  /*2a1d0*/  LDL.LU R26, [R1+0x10] ;  /* 0x00001000011a7983 */ /* 0x000f680000300800 */
[----:B------:R0:W-:Y:S04]  /*2a1e0*/  STL [R1+0x2b4], R3 ;  /* 0x0002b40301007387 */ /* 0x0001e80000100800 */
[----:B0-----:R-:W5:Y:S04]  /*2a1f0*/  LDL.LU R3, [R1+0xc] ;  /* 0x00000c0001037983 */ /* 0x001f680000300800 */
[----:B------:R-:W5:Y:S04]  /*2a200*/  LDL.LU R29, [R1+0x8] ;  /* 0x00000800011d7983 */ /* 0x000f680000300800 */
[----:B------:R-:W5:Y:S01]  /*2a210*/  LDL.LU R9, [R1] ;  /* 0x0000000001097983 */ /* 0x000f620000300800 */
[----:B----4-:R-:W-:-:S05]  /*2a220*/  SEL R14, R5, R14, !P2 ;  /* 0x0000000e050e7207 */ /* 0x010fca0005000000 */
[----:B------:R0:W-:Y:S01]  /*2a230*/  STL [R1+0x2b0], R14 ;  /* 0x0002b00e01007387 */ /* 0x0001e20000100800 */
[----:B------:R-:W-:-:S03]  /*2a240*/  SEL R2, R5, R2, !P2 ;  /* 0x0000000205027207 */ /* 0x000fc60005000000 */
[----:B0-----:R-:W4:Y:S04]  /*2a250*/  LDL.LU R14, [R1+0x5180] ;  /* 0x00518000010e7983 */ /* 0x001f280000300800 */
[----:B------:R0:W-:Y:S01]  /*2a260*/  STL [R1+0x2ac], R2 ;  /* 0x0002ac0201007387 */ /* 0x0001e20000100800 */
[C---:B------:R-:W-:Y:S02]  /*2a270*/  SEL R28, R5.reuse, R28, !P2 ;  /* 0x0000001c051c7207 */ /* 0x040fe40005000000 */
[C---:B------:R-:W-:Y:S01]  /*2a280*/  SEL R22, R5.reuse, R22, !P2 ;  /* 0x0000001605167207 */ /* 0x040fe20005000000 */
[----:B0-----:R-:W4:Y:S01]  /*2a290*/  LDL.LU R2, [R1+0x517c] ;  /* 0x00517c0001027983 */ /* 0x001f220000300800 */
[----:B------:R-:W-:-:S03]  /*2a2a0*/  SEL R21, R5, R21, !P2 ;  /* 0x0000001505157207 */ /* 0x000fc60005000000 */
        /* <DEDUP_REMOVED lines=8> */
[----:B0-----:R-:W4:Y:S04]  /*2a330*/  LDL.LU R22, [R1+0x5174] ;  /* 0x0051740001167983 */ /* 0x001f280000300800 */
[----:B------:R0:W-:Y:S01]  /*2a340*/  STL [R1+0x2a0], R21 ;  /* 0x0002a01501007387 */ /* 0x0001e20000100800 */
[----:B------:R-:W-:-:S03]  /*2a350*/  SEL R10, R5, R10, !P2 ;  /* 0x0000000a050a7207 */ /* 0x000fc60005000000 */
[----:B0-----:R-:W4:Y:S04]  /*2a360*/  LDL.LU R21, [R1+0x5170] ;  /* 0x0051700001157983 */ /* 0x001f280000300800 */
[----:B------:R0:W-:Y:S04]  /*2a370*/  STL [R1+0x294], R13 ;  /* 0x0002940d01007387 */ /* 0x0001e80000100800 */
[----:B0-----:R-:W4:Y:S04]  /*2a380*/  LDL.LU R13, [R1+0x516c] ;  /* 0x00516c00010d7983 */ /* 0x001f280000300800 */
[----:B------:R0:W-:Y:S04]  /*2a390*/  STL [R1+0x16c], R7 ;  /* 0x00016c0701007387 */ /* 0x0001e80000100800 */
[----:B0-----:R-:W4:Y:S04]  /*2a3a0*/  LDL.LU R7, [R1+0x5168] ;  /* 0x0051680001077983 */ /* 0x001f280000300800 */
[----:B------:R0:W-:Y:S01]  /*2a3b0*/  STL [R1+0x168], R4 ;  /* 0x0001680401007387 */ /* 0x0001e20000100800 */
[----:B------:R-:W-:-:S03]  /*2a3c0*/  SEL R20, R5, R20, !P2 ;  /* 0x0000001405147207 */ /* 0x000fc60005000000 */
[----:B0-----:R-:W4:Y:S04]  /*2a3d0*/  LDL.LU R4, [R1+0x5164] ;  /* 0x0051640001047983 */ /* 0x001f280000300800 */
[----:B------:R0:W-:Y:S01]  /*2a3e0*/  STL [R1+0x164], R8 ;  /* 0x0001640801007387 */ /* 0x0001e20000100800 */
[----:B------:R-:W-:-:S03]  /*2a3f0*/  SEL R12, R5, R12, !P2 ;  /* 0x0000000c050c7207 */ /* 0x000fc60005000000 */
[----:B0-----:R-:W4:Y:S04]  /*2a400*/  LDL.LU R8, [R1+0x5160] ;  /* 0x0051600001087983 */ /* 0x001f280000300800 */
[----:B------:R0:W-:Y:S04]  /*2a410*/  STL [R1+0x160], R16 ;  /* 0x0001601001007387 */ /* 0x0001e80000100800 */
[----:B0-----:R-:W4:Y:S04]  /*2a420*/  LDL.LU R16, [R1+0x515c] ;  /* 0x00515c0001107983 */ /* 0x001f280000300800 */
[----:B------:R0:W-:Y:S01]  /*2a430*/  STL [R1+0x15c], R10 ;  /* 0x00015c0a01007387 */ /* 0x0001e20000100800 */
[----:B------:R-:W-:-:S02]  /*2a440*/  SEL R18, R5, R18, !P2 ;  /* 0x0000001205127207 */ /* 0x000fc40005000000 */
[----:B0-----:R-:W-:-:S05]  /*2a450*/  SEL R10, R5, R27, !P2 ;  /* 0x0000001b050a7207 */ /* 0x001fca0005000000 */
[----:B------:R0:W-:Y:S04]  /*2a460*/  STL [R1+0x158], R10 ;  /* 0x0001580a01007387 */ /* 0x0001e80000100800 */
[----:B------:R-:W-:Y:S01]  /*2a470*/  STL [R1+0x154], R20 ;  /* 0x0001541401007387 */ /* 0x000fe20000100800 */
[----:B0-----:R-:W-:-:S03]  /*2a480*/  SEL R10, R5, R19, !P2 ;  /* 0x00000013050a7207 */ /* 0x001fc60005000000 */
[----:B------:R0:W-:Y:S04]  /*2a490*/  STL [R1+0x150], R12 ;  /* 0x0001500c01007387 */ /* 0x0001e80000100800 */
[----:B------:R1:W-:Y:S01]  /*2a4a0*/  STL [R1+0x14c], R10 ;  /* 0x00014c0a01007387 */ /* 0x0003e20000100800 */
[----:B0-----:R-:W-:-:S03]  /*2a4b0*/  SEL R12, R5, R15, !P2 ;  /* 0x0000000f050c7207 */ /* 0x001fc60005000000 */
[----:B-1----:R-:W4:Y:S04]  /*2a4c0*/  LDL.LU R10, [R1+0x34] ;  /* 0x00003400010a7983 */ /* 0x002f280000300800 */
[----:B------:R-:W-:Y:S04]  /*2a4d0*/  STL [R1+0x148], R18 ;  /* 0x0001481201007387 */ /* 0x000fe80000100800 */
[----:B------:R-:W4:Y:S04]  /*2a4e0*/  LDL.LU R27, [R1+0x38] ;  /* 0x00003800011b7983 */ /* 0x000f280000300800 */
[----:B------:R0:W-:Y:S04]  /*2a4f0*/  STL [R1+0x144], R12 ;  /* 0x0001440c01007387 */ /* 0x0001e80000100800 */
[----:B------:R-:W4:Y:S04]  /*2a500*/  LDL.LU R20, [R1+0x2c] ;  /* 0x00002c0001147983 */ /* 0x000f280000300800 */
[----:B0-----:R-:W4:Y:S04]  /*2a510*/  LDL.LU R12, [R1+0x30] ;  /* 0x00003000010c7983 */ /* 0x001f280000300800 */
[----:B------:R-:W4:Y:S04]  /*2a520*/  LDL.LU R19, [R1+0x64] ;  /* 0x0000640001137983 */ /* 0x000f280000300800 */
[----:B------:R-:W4:Y:S04]  /*2a530*/  LDL.LU R18, [R1+0x28] ;  /* 0x0000280001127983 */ /* 0x000f280000300800 */
[----:B------:R-:W4:Y:S01]  /*2a540*/  LDL.LU R15, [R1+0x60] ;  /* 0x00006000010f7983 */ /* 0x000f220000300800 */
[----:B--2---:R-:W-:-:S05]  /*2a550*/  SEL R0, R5, R0, !P2 ;  /* 0x0000000005007207 */ /* 0x004fca0005000000 */
[----:B------:R0:W-:Y:S04]  /*2a560*/  STL [R1+0x140], R0 ;  /* 0x0001400001007387 */ /* 0x0001e80000100800 */
[----:B0-----:R-:W2:Y:S01]  /*2a570*/  LDL.LU R0, [R1+0x54] ;  /* 0x0000540001007983 */ /* 0x001ea20000300800 */
[C---:B---3--:R-:W-:Y:S02]  /*2a580*/  SEL R6, R5.reuse, R6, !P2 ;  /* 0x0000000605067207 */ /* 0x048fe40005000000 */
[----:B-----5:R-:W-:-:S03]  /*2a590*/  SEL R26, R5, R26, !P2 ;  /* 0x0000001a051a7207 */ /* 0x020fc60005000000 */
[----:B------:R0:W-:Y:S04]  /*2a5a0*/  STL [R1+0x13c], R6 ;  /* 0x00013c0601007387 */ /* 0x0001e80000100800 */
[----:B0-----:R-:W3:Y:S01]  /*2a5b0*/  LDL.LU R6, [R1+0x5158] ;  /* 0x0051580001067983 */ /* 0x001ee20000300800 */
[----:B------:R-:W-:-:S03]  /*2a5c0*/  SEL R3, R5, R3, !P2 ;  /* 0x0000000305037207 */ /* 0x000fc60005000000 */
[----:B------:R0:W-:Y:S01]  /*2a5d0*/  STL [R1+0x138], R26 ;  /* 0x0001381a01007387 */ /* 0x0001e20000100800 */
[----:B------:R-:W-:-:S03]  /*2a5e0*/  SEL R29, R5, R29, !P2 ;  /* 0x0000001d051d7207 */ /* 0x000fc60005000000 */
[----:B0-----:R-:W5:Y:S04]  /*2a5f0*/  LDL.LU R26, [R1+0x5154] ;  /* 0x00515400011a7983 */ /* 0x001f680000300800 */
[----:B------:R0:W-:Y:S04]  /*2a600*/  STL [R1+0x134], R3 ;  /* 0x0001340301007387 */ /* 0x0001e80000100800 */
[----:B0-----:R-:W2:Y:S04]  /*2a610*/  LDL.LU R3, [R1+0x5150] ;  /* 0x0051500001037983 */ /* 0x001ea80000300800 */
[----:B------:R0:W-:Y:S04]  /*2a620*/  STL [R1+0x130], R29 ;  /* 0x0001301d01007387 */ /* 0x0001e80000100800 */
[----:B0-----:R-:W2:Y:S01]  /*2a630*/  LDL.LU R29, [R1+0x514c] ;  /* 0x00514c00011d7983 */ /* 0x001ea20000300800 */
[----:B------:R-:W-:-:S05]  /*2a640*/  SEL R9, R5, R9, !P2 ;  /* 0x0000000905097207 */ /* 0x000fca0005000000 */
[----:B------:R0:W-:Y:S01]  /*2a650*/  STL [R1+0x12c], R9 ;  /* 0x00012c0901007387 */ /* 0x0001e20000100800 */
[C---:B----4-:R-:W-:Y:S02]  /*2a660*/  SEL R7, R5.reuse, R7, !P2 ;  /* 0x0000000705077207 */ /* 0x050fe40005000000 */
[C---:B------:R-:W-:Y:S02]  /*2a670*/  SEL R4, R5.reuse, R4, !P2 ;  /* 0x0000000405047207 */ /* 0x040fe40005000000 */
[C---:B------:R-:W-:Y:S02]  /*2a680*/  SEL R8, R5.reuse, R8, !P2 ;  /* 0x0000000805087207 */ /* 0x040fe40005000000 */
[C---:B------:R-:W-:Y:S02]  /*2a690*/  SEL R16, R5.reuse, R16, !P2 ;  /* 0x0000001005107207 */ /* 0x040fe40005000000 */
[C---:B------:R-:W-:Y:S02]  /*2a6a0*/  SEL R10, R5.reuse, R10, !P2 ;  /* 0x0000000a050a7207 */ /* 0x040fe40005000000 */
[----:B------:R-:W-:-:S02]  /*2a6b0*/  SEL R27, R5, R27, !P2 ;  /* 0x0000001b051b7207 */ /* 0x000fc40005000000 */
[C---:B------:R-:W-:Y:S02]  /*2a6c0*/  SEL R20, R5.reuse, R20, !P2 ;  /* 0x0000001405147207 */ /* 0x040fe40005000000 */
[C---:B------:R-:W-:Y:S02]  /*2a6d0*/  SEL R12, R5.reuse, R12, !P2 ;  /* 0x0000000c050c7207 */ /* 0x040fe40005000000 */
[C---:B------:R-:W-:Y:S02]  /*2a6e0*/  SEL R19, R5.reuse, R19, !P2 ;  /* 0x0000001305137207 */ /* 0x040fe40005000000 */
[C---:B------:R-:W-:Y:S02]  /*2a6f0*/  SEL R18, R5.reuse, R18, !P2 ;  /* 0x0000001205127207 */ /* 0x040fe40005000000 */
[C---:B------:R-:W-:Y:S02]  /*2a700*/  SEL R15, R5.reuse, R15, !P2 ;  /* 0x0000000f050f7207 */ /* 0x040fe40005000000 */
[----:B---3--:R-:W-:-:S02]  /*2a710*/  SEL R6, R5, R6, !P2 ;  /* 0x0000000605067207 */ /* 0x008fc40005000000 */
[C---:B-----5:R-:W-:Y:S02]  /*2a720*/  SEL R26, R5.reuse, R26, !P2 ;  /* 0x0000001a051a7207 */ /* 0x060fe40005000000 */
[C---:B--2---:R-:W-:Y:S02]  /*2a730*/  SEL R3, R5.reuse, R3, !P2 ;  /* 0x0000000305037207 */ /* 0x044fe40005000000 */
[C---:B0-----:R-:W-:Y:S02]  /*2a740*/  SEL R9, R5.reuse, R29, !P2 ;  /* 0x0000001d05097207 */ /* 0x041fe40005000000 */
[----:B------:R-:W2:Y:S04]  /*2a750*/  LDL.LU R29, [R1+0x50] ;  /* 0x00005000011d7983 */ /* 0x000ea80000300800 */
[----:B------:R0:W-:Y:S04]  /*2a760*/  STL [R1+0x128], R9 ;  /* 0x0001280901007387 */ /* 0x0001e80000100800 */
[----:B0-----:R-:W3:Y:S04]  /*2a770*/  LDL.LU R9, [R1+0x18] ;  /* 0x0000180001097983 */ /* 0x001ee80000300800 */
[----:B------:R0:W-:Y:S04]  /*2a780*/  STL [R1+0x120], R3 ;  /* 0x0001200301007387 */ /* 0x0001e80000100800 */
[----:B0-----:R-:W4:Y:S04]  /*2a790*/  LDL.LU R3, [R1+0x20] ;  /* 0x0000200001037983 */ /* 0x001f280000300800 */
[----:B------:R0:W-:Y:S04]  /*2a7a0*/  STL [R1+0x11c], R26 ;  /* 0x00011c1a01007387 */ /* 0x0001e80000100800 */
[----:B0-----:R-:W5:Y:S04]  /*2a7b0*/  LDL.LU R26, [R1+0x24] ;  /* 0x00002400011a7983 */ /* 0x001f680000300800 */
[----:B------:R0:W-:Y:S04]  /*2a7c0*/  STL [R1+0xf0], R6 ;  /* 0x0000f00601007387 */ /* 0x0001e80000100800 */
[----:B0-----:R-:W3:Y:S04]  /*2a7d0*/  LDL.LU R6, [R1+0x1c] ;  /* 0x00001c0001067983 */ /* 0x001ee80000300800 */
[----:B------:R0:W-:Y:S04]  /*2a7e0*/  STL [R1+0xe8], R16 ;  /* 0x0000e81001007387 */ /* 0x0001e80000100800 */
[----:B0-----:R-:W3:Y:S04]  /*2a7f0*/  LDL.LU R16, [R1+0x3c] ;  /* 0x00003c0001107983 */ /* 0x001ee80000300800 */
[----:B------:R0:W-:Y:S04]  /*2a800*/  STL [R1+0xe0], R8 ;  /* 0x0000e00801007387 */ /* 0x0001e80000100800 */
[----:B0-----:R-:W4:Y:S04]  /*2a810*/  LDL.LU R8, [R1+0x48] ;  /* 0x0000480001087983 */ /* 0x001f280000300800 */
        /* <DEDUP_REMOVED lines=17> */
[----:B0-----:R-:W4:Y:S01]  /*2a930*/  LDL.LU R15, [R1+0x5130] ;  /* 0x00513000010f7983 */ /* 0x001f220000300800 */
[----:B------:R-:W-:-:S02]  /*2a940*/  SEL R0, R5, R0, !P2 ;  /* 0x0000000005007207 */ /* 0x000fc40005000000 */
[C---:B--2---:R-:W-:Y:S02]  /*2a950*/  SEL R29, R5.reuse, R29, !P2 ;  /* 0x0000001d051d7207 */ /* 0x044fe40005000000 */
[C---:B-----5:R-:W-:Y:S02]  /*2a960*/  SEL R26, R5.reuse, R26, !P2 ;  /* 0x0000001a051a7207 */ /* 0x060fe40005000000 */
[C---:B---3--:R-:W-:Y:S02]  /*2a970*/  SEL R16, R5.reuse, R16, !P2 ;  /* 0x0000001005107207 */ /* 0x048fe40005000000 */
[----:B----4-:R-:W-:-:S05]  /*2a980*/  SEL R7, R5, R7, !P2 ;  /* 0x0000000705077207 */ /* 0x010fca0005000000 */
[----:B------:R0:W-:Y:S02]  /*2a990*/  STL [R1+0x10], R7 ;  /* 0x0000100701007387 */ /* 0x0001e40000100800 */
[C---:B0-----:R-:W-:Y:S02]  /*2a9a0*/  SEL R7, R5.reuse, R4, !P2 ;  /* 0x0000000405077207 */ /* 0x041fe40005000000 */
[C---:B------:R-:W-:Y:S02]  /*2a9b0*/  SEL R4, R5.reuse, R8, !P2 ;  /* 0x0000000805047207 */ /* 0x040fe40005000000 */
[C---:B------:R-:W-:Y:S02]  /*2a9c0*/  SEL R8, R5.reuse, R9, !P2 ;  /* 0x0000000905087207 */ /* 0x040fe40005000000 */
[----:B------:R-:W-:-:S05]  /*2a9d0*/  SEL R15, R5, R15, !P2 ;  /* 0x0000000f050f7207 */ /* 0x000fca0005000000 */
[----:B------:R-:W-:Y:S04]  /*2a9e0*/  STL [R1+0xc], R15 ;  /* 0x00000c0f01007387 */ /* 0x000fe80000100800 */
[----:B------:R0:W-:Y:S04]  /*2a9f0*/  STL [R1+0x8], R7 ;  /* 0x0000080701007387 */ /* 0x0001e80000100800 */
[----:B------:R-:W-:Y:S04]  /*2aa00*/  STL [R1+0x5068], R0 ;  /* 0x0050680001007387 */ /* 0x000fe80000100800 */
[----:B------:R1:W-:Y:S01]  /*2aa10*/  STL [R1+0x4], R4 ;  /* 0x0000040401007387 */ /* 0x0003e20000100800 */
[----:B0-----:R-:W-:-:S02]  /*2aa20*/  SEL R7, R5, R6, !P2 ;  /* 0x0000000605077207 */ /* 0x001fc40005000000 */
[C---:B------:R-:W-:Y:S01]  /*2aa30*/  SEL R6, R5.reuse, R3, !P2 ;  /* 0x0000000305067207 */ /* 0x040fe20005000000 */
[----:B------:R-:W-:Y:S01]  /*2aa40*/  STL [R1+0x506c], R29 ;  /* 0x00506c1d01007387 */ /* 0x000fe20000100800 */
[----:B------:R-:W0:Y:S03]  /*2aa50*/  LDC R3, c[0x0][0x3ac] ;  /* 0x0000eb00ff037b82 */ /* 0x000e260000000800 */
[----:B------:R-:W-:Y:S04]  /*2aa60*/  STL [R1+0x5070], R26 ;  /* 0x0050701a01007387 */ /* 0x000fe80000100800 */
[----:B------:R-:W-:Y:S04]  /*2aa70*/  STL [R1+0x5074], R16 ;  /* 0x0050741001007387 */ /* 0x000fe80000100800 */
[----:B------:R-:W-:Y:S04]  /*2aa80*/  STL [R1+0x5078], R7 ;  /* 0x0050780701007387 */ /* 0x000fe80000100800 */
[----:B------:R-:W-:Y:S04]  /*2aa90*/  STL [R1+0x507c], R6 ;  /* 0x00507c0601007387 */ /* 0x000fe80000100800 */
[----:B-1----:R-:W2:Y:S04]  /*2aaa0*/  LDL.LU R4, [R1+0xc0c] ;  /* 0x000c0c0001047983 */ /* 0x002ea80000300800 */
[----:B------:R-:W3:Y:S01]  /*2aab0*/  LDL.LU R9, [R1+0xc08] ;  /* 0x000c080001097983 */ /* 0x000ee20000300800 */
[----:B------:R-:W-:-:S02]  /*2aac0*/  SEL R18, R5, R18, !P2 ;  /* 0x0000001205127207 */ /* 0x000fc40005000000 */
[C---:B------:R-:W-:Y:S02]  /*2aad0*/  SEL R19, R5.reuse, R19, !P2 ;  /* 0x0000001305137207 */ /* 0x040fe40005000000 */
[C---:B------:R-:W-:Y:S01]  /*2aae0*/  SEL R12, R5.reuse, R12, !P2 ;  /* 0x0000000c050c7207 */ /* 0x040fe20005000000 */
[----:B------:R-:W-:Y:S01]  /*2aaf0*/  STL [R1+0x5080], R8 ;  /* 0x0050800801007387 */ /* 0x000fe20000100800 */
[C---:B------:R-:W-:Y:S02]  /*2ab00*/  SEL R20, R5.reuse, R20, !P2 ;  /* 0x0000001405147207 */ /* 0x040fe40005000000 */
[C---:B------:R-:W-:Y:S01]  /*2ab10*/  SEL R27, R5.reuse, R27, !P2 ;  /* 0x0000001b051b7207 */ /* 0x040fe20005000000 */
[----:B------:R-:W-:Y:S01]  /*2ab20*/  STL [R1+0x5084], R18 ;  /* 0x0050841201007387 */ /* 0x000fe20000100800 */
[C---:B------:R-:W-:Y:S02]  /*2ab30*/  SEL R10, R5.reuse, R10, !P2 ;  /* 0x0000000a050a7207 */ /* 0x040fe40005000000 */
[C---:B------:R-:W-:Y:S01]  /*2ab40*/  SEL R13, R5.reuse, R13, !P2 ;  /* 0x0000000d050d7207 */ /* 0x040fe20005000000 */
[----:B------:R-:W-:Y:S01]  /*2ab50*/  STL [R1+0x5088], R19 ;  /* 0x0050881301007387 */ /* 0x000fe20000100800 */
[C---:B------:R-:W-:Y:S01]  /*2ab60*/  SEL R21, R5.reuse, R21, !P2 ;  /* 0x0000001505157207 */ /* 0x040fe20005000000 */
[----:B------:R-:W-:Y:S01]  /*2ab70*/  @!P6 IMAD.MOV R24, RZ, RZ, -R24 ;  /* 0x000000ffff18e224 */ /* 0x000fe200078e0a18 */
[C---:B------:R-:W-:Y:S01]  /*2ab80*/  SEL R22, R5.reuse, R22, !P2 ;  /* 0x0000001605167207 */ /* 0x040fe20005000000 */
[----:B------:R-:W-:Y:S01]  /*2ab90*/  STL [R1+0x508c], R12 ;  /* 0x00508c0c01007387 */ /* 0x000fe20000100800 */
[----:B------:R-:W-:Y:S01]  /*2aba0*/  @!P5 IMAD.MOV R17, RZ, RZ, -R17 ;  /* 0x000000ffff11d224 */ /* 0x000fe200078e0a11 */
[----:B------:R-:W-:-:S02]  /*2abb0*/  SEL R28, R5, R28, !P2 ;  /* 0x0000001c051c7207 */ /* 0x000fc40005000000 */
[----:B------:R-:W-:Y:S01]  /*2abc0*/  STL [R1+0x5090], R20 ;  /* 0x0050901401007387 */ /* 0x000fe20000100800 */
[----:B------:R-:W-:Y:S01]  /*2abd0*/  @!P4 IMAD.MOV R25, RZ, RZ, -R25 ;  /* 0x000000ffff19c224 */ /* 0x000fe200078e0a19 */
[C---:B------:R-:W-:Y:S02]  /*2abe0*/  SEL R14, R5.reuse, R14, !P2 ;  /* 0x0000000e050e7207 */ /* 0x040fe40005000000 */
[----:B------:R-:W-:Y:S01]  /*2abf0*/  STL [R1+0x5094], R27 ;  /* 0x0050941b01007387 */ /* 0x000fe20000100800 */
[----:B------:R-:W-:-:S03]  /*2ac00*/  SEL R11, R5, R11, !P2 ;  /* 0x0000000b050b7207 */ /* 0x000fc60005000000 */
[----:B------:R-:W-:Y:S01]  /*2ac10*/  STL [R1+0x5098], R10 ;  /* 0x0050980a01007387 */ /* 0x000fe20000100800 */
[----:B------:R-:W-:-:S03]  /*2ac20*/  SEL R23, R5, R23, !P2 ;  /* 0x0000001705177207 */ /* 0x000fc60005000000 */
[----:B------:R-:W-:Y:S01]  /*2ac30*/  STL [R1+0x509c], R13 ;  /* 0x00509c0d01007387 */ /* 0x000fe20000100800 */
[----:B------:R-:W-:-:S03]  /*2ac40*/  SEL R24, R5, R24, !P2 ;  /* 0x0000001805187207 */ /* 0x000fc60005000000 */
[----:B------:R-:W-:Y:S01]  /*2ac50*/  STL [R1+0x50a0], R21 ;  /* 0x0050a01501007387 */ /* 0x000fe20000100800 */
[----:B------:R-:W-:Y:S01]  /*2ac60*/  SEL R17, R5, R17, !P2 ;  /* 0x0000001105117207 */ /* 0x000fe20005000000 */
[----:B0-----:R-:W-:Y:S02]  /*2ac70*/  IMAD R15, R3, 0x40, R2 ;  /* 0x00000040030f7824 */ /* 0x001fe400078e0202 */
[----:B------:R-:W-:Y:S01]  /*2ac80*/  STL [R1+0x50a4], R22 ;  /* 0x0050a41601007387 */ /* 0x000fe20000100800 */
[----:B------:R-:W-:-:S03]  /*2ac90*/  SEL R25, R5, R25, !P2 ;  /* 0x0000001905197207 */ /* 0x000fc60005000000 */
[----:B------:R-:W-:Y:S01]  /*2aca0*/  STL [R1+0x50a8], R28 ;  /* 0x0050a81c01007387 */ /* 0x000fe20000100800 */
[----:B------:R-:W-:-:S03]  /*2acb0*/  IADD3 R3, P2, PT, R2, UR22, RZ ;  /* 0x0000001602037c10 */ /* 0x000fc6000ff5e0ff */
[----:B------:R-:W-:Y:S04]  /*2acc0*/  STL [R1+0x50ac], R14 ;  /* 0x0050ac0e01007387 */ /* 0x000fe80000100800 */
[----:B------:R-:W-:Y:S04]  /*2acd0*/  STL [R1+0x50b0], R11 ;  /* 0x0050b00b01007387 */ /* 0x000fe80000100800 */
[----:B------:R-:W-:Y:S04]  /*2ace0*/  STL [R1+0x50b4], R23 ;  /* 0x0050b41701007387 */ /* 0x000fe80000100800 */
[----:B------:R-:W-:Y:S04]  /*2acf0*/  STL [R1+0x50b8], R24 ;  /* 0x0050b81801007387 */ /* 0x000fe80000100800 */
[----:B------:R-:W-:Y:S04]  /*2ad00*/  STL [R1+0x50bc], R17 ;  /* 0x0050bc1101007387 */ /* 0x000fe80000100800 */
[----:B------:R-:W-:Y:S04]  /*2ad10*/  STL [R1+0x50c0], R25 ;  /* 0x0050c01901007387 */ /* 0x000fe80000100800 */
[----:B------:R0:W-:Y:S01]  /*2ad20*/  STL [R1+0x5044], R3 ;  /* 0x0050440301007387 */ /* 0x0001e20000100800 */
[----:B------:R-:W-:-:S03]  /*2ad30*/  LEA.HI.X.SX32 R2, R2, UR23, 0x1, P2 ;  /* 0x0000001702027c11 */ /* 0x000fc600090f0eff */
[----:B0-----:R-:W4:Y:S01]  /*2ad40*/  LDL.LU R3, [R1+0x124] ;  /* 0x0001240001037983 */ /* 0x001f220000300800 */
[----:B--2---:R-:W-:Y:S02]  /*2ad50*/  IMAD R4, R4, UR73, RZ ;  /* 0x0000004904047c24 */ /* 0x004fe4000f8e02ff */
[----:B---3--:R-:W-:-:S03]  /*2ad60*/  IMAD R9, R9, UR73, RZ ;  /* 0x0000004909097c24 */ /* 0x008fc6000f8e02ff */
[----:B------:R-:W-:Y:S01]  /*2ad70*/  IADD3 R5, P0, PT, R4, UR20, RZ ;  /* 0x0000001404057c10 */ /* 0x000fe2000ff1e0ff */
[----:B------:R-:W-:Y:S02]  /*2ad80*/  UIMAD UR77, UR6, 0x7f, URZ ;  /* 0x0000007f064d78a4 */ /* 0x000fe4000f8e02ff */
[----:B------:R-:W-:Y:S01]  /*2ad90*/  USHF.R.S32.HI UR75, URZ, 0x1f, UR5 ;  /* 0x0000001fff4b7899 */ /* 0x000fe20008011405 */
[----:B------:R-:W-:Y:S01]  /*2ada0*/  IADD3 R0, P1, PT, R9, UR20, RZ ;  /* 0x0000001409007c10 */ /* 0x000fe2000ff3e0ff */
[----:B------:R0:W-:Y:S01]  /*2adb0*/  STL [R1+0x1dfc], R5 ;  /* 0x001dfc0501007387 */ /* 0x0001e20000100800 */
[----:B------:R-:W1:Y:S03]  /*2adc0*/  LDCU UR73, c[0x0][0x3a8] ;  /* 0x00007500ff4977ac */ /* 0x000e660008000800 */
[----:B------:R-:W2:Y:S04]  /*2add0*/  LDL.LU R25, [R1+0x118] ;  /* 0x0001180001197983 */ /* 0x000ea80000300800 */
[----:B------:R3:W-:Y:S01]  /*2ade0*/  STL [R1+0x1e00], R0 ;  /* 0x001e000001007387 */ /* 0x0007e20000100800 */
[----:B0-----:R-:W-:-:S03]  /*2adf0*/  IADD3 R5, P3, PT, R15, UR22, RZ ;  /* 0x000000160f057c10 */ /* 0x001fc6000ff7e0ff */
[----:B------:R-:W5:Y:S04]  /*2ae00*/  LDL.LU R6, [R1+0x114] ;  /* 0x0001140001067983 */ /* 0x000f680000300800 */
[----:B------:R-:W5:Y:S04]  /*2ae10*/  LDL.LU R7, [R1+0x110] ;  /* 0x0001100001077983 */ /* 0x000f680000300800 */
[----:B------:R-:W-:Y:S01]  /*2ae20*/  STL [R1+0x5048], R5 ;  /* 0x0050480501007387 */ /* 0x000fe20000100800 */
[----:B---3--:R-:W-:-:S03]  /*2ae30*/  LEA.HI.X.SX32 R0, R9, UR21, 0x1, P1 ;  /* 0x0000001509007c11 */ /* 0x008fc600088f0eff */
[----:B------:R0:W-:Y:S04]  /*2ae40*/  STL [R1+0x503c], R2 ;  /* 0x00503c0201007387 */ /* 0x0001e80000100800 */
[----:B------:R-:W3:Y:S01]  /*2ae50*/  LDL.LU R17, [R1+0x10c] ;  /* 0x00010c0001117983 */ /* 0x000ee20000300800 */
[----:B0-----:R-:W-:-:S05]  /*2ae60*/  LEA.HI.X.SX32 R2, R4, UR21, 0x1, P0 ;  /* 0x0000001504027c11 */ /* 0x001fca00080f0eff */
[----:B------:R-:W-:Y:S04]  /*2ae70*/  STL [R1+0x1df8], R2 ;  /* 0x001df80201007387 */ /* 0x000fe80000100800 */
[----:B------:R-:W3:Y:S04]  /*2ae80*/  LDL.LU R24, [R1+0x108] ;  /* 0x0001080001187983 */ /* 0x000ee80000300800 */
[----:B------:R0:W-:Y:S04]  /*2ae90*/  STL [R1+0x1df4], R0 ;  /* 0x001df40001007387 */ /* 0x0001e80000100800 */
        /* <DEDUP_REMOVED lines=17> */
[----:B0-----:R-:W3:Y:S01]  /*2afb0*/  LDL.LU R0, [R1+0xb4] ;  /* 0x0000b40001007983 */ /* 0x001ee20000300800 */
[----:B------:R-:W-:Y:S01]  /*2afc0*/  LEA.HI.X.SX32 R4, R15, UR23, 0x1, P3 ;  /* 0x000000170f047c11 */ /* 0x000fe200098f0eff */
[----:B------:R-:W-:-:S02]  /*2afd0*/  UIMAD UR22, UR6, 0x7e, URZ ;  /* 0x0000007e061678a4 */ /* 0x000fc4000f8e02ff */
[----:B------:R-:W-:Y:S02]  /*2afe0*/  UIMAD UR21, UR6, 0x7d, URZ ;  /* 0x0000007d061578a4 */ /* 0x000fe4000f8e02ff */
[----:B------:R4:W-:Y:S01]  /*2aff0*/  STL [R1+0x5040], R4 ;  /* 0x0050400401007387 */ /* 0x0009e20000100800 */
[----:B------:R-:W-:Y:S01]  /*2b000*/  UIMAD UR20, UR6, 0x7c, URZ ;  /* 0x0000007c061478a4 */ /* 0x000fe2000f8e02ff */
[----:B------:R-:W0:Y:S01]  /*2b010*/  LDCU UR23, c[0x0][0x3a8] ;  /* 0x00007500ff1777ac */ /* 0x000e220008000800 */
[----:B----4-:R-:W-:-:S05]  /*2b020*/  IMAD R4, R3, UR76, RZ ;  /* 0x0000004c03047c24 */ /* 0x010fca000f8e02ff */
[----:B------:R-:W-:Y:S01]  /*2b030*/  STL [R1+0x50c4], R4 ;  /* 0x0050c40401007387 */ /* 0x000fe20000100800 */
[----:B--2---:R-:W-:-:S05]  /*2b040*/  IMAD R2, R25, UR76, RZ ;  /* 0x0000004c19027c24 */ /* 0x004fca000f8e02ff */
[----:B------:R2:W-:Y:S01]  /*2b050*/  STL [R1+0x50c8], R2 ;  /* 0x0050c80201007387 */ /* 0x0005e20000100800 */
[----:B-----5:R-:W-:-:S03]  /*2b060*/  IMAD R3, R6, UR76, RZ ;  /* 0x0000004c06037c24 */ /* 0x020fc6000f8e02ff */
[----:B------:R-:W4:Y:S01]  /*2b070*/  LDL.LU R6, [R1+0xb0] ;  /* 0x0000b00001067983 */ /* 0x000f220000300800 */
[----:B--2---:R-:W-:-:S03]  /*2b080*/  IMAD R2, R7, UR76, RZ ;  /* 0x0000004c07027c24 */ /* 0x004fc6000f8e02ff */
[----:B------:R2:W-:Y:S04]  /*2b090*/  STL [R1+0x290], R3 ;  /* 0x0002900301007387 */ /* 0x0005e80000100800 */
[----:B------:R-:W5:Y:S01]  /*2b0a0*/  LDL.LU R7, [R1+0xac] ;  /* 0x0000ac0001077983 */ /* 0x000f620000300800 */
[----:B---3--:R-:W-:-:S03]  /*2b0b0*/  IMAD R4, R17, UR76, RZ ;  /* 0x0000004c11047c24 */ /* 0x008fc6000f8e02ff */
[----:B------:R3:W-:Y:S04]  /*2b0c0*/  STL [R1+0x28c], R2 ;  /* 0x00028c0201007387 */ /* 0x0007e80000100800 */
[----:B------:R0:W-:Y:S01]  /*2b0d0*/  STL [R1+0x288], R4 ;  /* 0x0002880401007387 */ /* 0x0001e20000100800 */
[----:B--2---:R-:W-:-:S05]  /*2b0e0*/  IMAD R3, R24, UR76, RZ ;  /* 0x0000004c18037c24 */ /* 0x004fca000f8e02ff */
[----:B------:R2:W-:Y:S01]  /*2b0f0*/  STL [R1+0x284], R3 ;  /* 0x0002840301007387 */ /* 0x0005e20000100800 */
[----:B---3--:R-:W-:Y:S02]  /*2b100*/  IMAD R2, R23, UR76, RZ ;  /* 0x0000004c17027c24 */ /* 0x008fe4000f8e02ff */
[----:B0-----:R-:W-:-:S03]  /*2b110*/  IMAD R4, R11, UR76, RZ ;  /* 0x0000004c0b047c24 */ /* 0x001fc6000f8e02ff */
[----:B------:R0:W-:Y:S01]  /*2b120*/  STL [R1+0x280], R2 ;  /* 0x0002800201007387 */ /* 0x0001e20000100800 */
[----:B--2---:R-:W-:-:S03]  /*2b130*/  IMAD R3, R14, UR76, RZ ;  /* 0x0000004c0e037c24 */ /* 0x004fc6000f8e02ff */
[----:B------:R2:W-:Y:S01]  /*2b140*/  STL [R1+0x27c], R4 ;  /* 0x00027c0401007387 */ /* 0x0005e20000100800 */
[----:B0-----:R-:W-:-:S03]  /*2b150*/  IMAD R2, R28, UR76, RZ ;  /* 0x0000004c1c027c24 */ /* 0x001fc6000f8e02ff */
[----:B------:R0:W-:Y:S01]  /*2b160*/  STL [R1+0x278], R3 ;  /* 0x0002780301007387 */ /* 0x0001e20000100800 */
[----:B--2---:R-:W-:-:S03]  /*2b170*/  IMAD R4, R22, UR76, RZ ;  /* 0x0000004c16047c24 */ /* 0x004fc6000f8e02ff */
[----:B------:R2:W-:Y:S01]  /*2b180*/  STL [R1+0x274], R2 ;  /* 0x0002740201007387 */ /* 0x0005e20000100800 */
[----:B0-----:R-:W-:-:S03]  /*2b190*/  IMAD R3, R16, UR76, RZ ;  /* 0x0000004c10037c24 */ /* 0x001fc6000f8e02ff */
[----:B------:R0:W-:Y:S01]  /*2b1a0*/  STL [R1+0x270], R4 ;  /* 0x0002700401007387 */ /* 0x0001e20000100800 */
[----:B--2---:R-:W-:-:S03]  /*2b1b0*/  IMAD R2, R26, UR76, RZ ;  /* 0x0000004c1a027c24 */ /* 0x004fc6000f8e02ff */
[----:B------:R-:W2:Y:S04]  /*2b1c0*/  LDL.LU R16, [R1+0xa8] ;  /* 0x0000a80001107983 */ /* 0x000ea80000300800 */
[----:B------:R3:W-:Y:S04]  /*2b1d0*/  STL [R1+0x26c], R3 ;  /* 0x00026c0301007387 */ /* 0x0007e80000100800 */
[----:B------:R-:W2:Y:S04]  /*2b1e0*/  LDL.LU R26, [R1+0xa4] ;  /* 0x0000a400011a7983 */ /* 0x000ea80000300800 */
[----:B------:R1:W-:Y:S01]  /*2b1f0*/  STL [R1+0x268], R2 ;  /* 0x0002680201007387 */ /* 0x0003e20000100800 */
[----:B0-----:R-:W-:-:S02]  /*2b200*/  IMAD R4, R13, UR76, RZ ;  /* 0x0000004c0d047c24 */ /* 0x001fc4000f8e02ff */
[----:B---3--:R-:W-:Y:S02]  /*2b210*/  IMAD R3, R10, UR76, RZ ;  /* 0x0000004c0a037c24 */ /* 0x008fe4000f8e02ff */
[----:B-1----:R-:W-:-:S05]  /*2b220*/  IMAD R2, R21, UR76, RZ ;  /* 0x0000004c15027c24 */ /* 0x002fca000f8e02ff */
[----:B------:R0:W-:Y:S04]  /*2b230*/  STL [R1+0x264], R2 ;  /* 0x0002640201007387 */ /* 0x0001e80000100800 */
[----:B------:R1:W-:Y:S01]  /*2b240*/  STL [R1+0x260], R4 ;  /* 0x0002600401007387 */ /* 0x0003e20000100800 */
[----:B0-----:R-:W-:-:S03]  /*2b250*/  IMAD R2, R27, UR76, RZ ;  /* 0x0000004c1b027c24 */ /* 0x001fc6000f8e02ff */
[----:B------:R0:W-:Y:S01]  /*2b260*/  STL [R1+0x25c], R3 ;  /* 0x00025c0301007387 */ /* 0x0001e20000100800 */
[----:B-1----:R-:W-:-:S03]  /*2b270*/  IMAD R4, R20, UR76, RZ ;  /* 0x0000004c14047c24 */ /* 0x002fc6000f8e02ff */
[----:B------:R1:W-:Y:S01]  /*2b280*/  STL [R1+0x258], R2 ;  /* 0x0002580201007387 */ /* 0x0003e20000100800 */
[----:B0-----:R-:W-:-:S03]  /*2b290*/  IMAD R3, R12, UR76, RZ ;  /* 0x0000004c0c037c24 */ /* 0x001fc6000f8e02ff */
[----:B------:R0:W-:Y:S01]  /*2b2a0*/  STL [R1+0x254], R4 ;  /* 0x0002540401007387 */ /* 0x0001e20000100800 */
[----:B-1----:R-:W-:-:S03]  /*2b2b0*/  IMAD R2, R19, UR76, RZ ;  /* 0x0000004c13027c24 */ /* 0x002fc6000f8e02ff */
[----:B------:R1:W-:Y:S04]  /*2b2c0*/  STL [R1+0x250], R3 ;  /* 0x0002500301007387 */ /* 0x0003e80000100800 */
[----:B------:R3:W-:Y:S01]  /*2b2d0*/  STL [R1+0x24c], R2 ;  /* 0x00024c0201007387 */ /* 0x0007e20000100800 */
[----:B0-----:R-:W-:Y:S02]  /*2b2e0*/  IMAD R4, R18, UR76, RZ ;  /* 0x0000004c12047c24 */ /* 0x001fe4000f8e02ff */
[----:B-1----:R-:W-:-:S03]  /*2b2f0*/  IMAD R3, R8, UR76, RZ ;  /* 0x0000004c08037c24 */ /* 0x002fc6000f8e02ff */
[----:B------:R-:W-:Y:S01]  /*2b300*/  STL [R1+0x248], R4 ;  /* 0x0002480401007387 */ /* 0x000fe20000100800 */
[----:B---3--:R-:W-:-:S03]  /*2b310*/  IMAD R2, R29, UR76, RZ ;  /* 0x0000004c1d027c24 */ /* 0x008fc6000f8e02ff */
[----:B------:R0:W-:Y:S01]  /*2b320*/  STL [R1+0x244], R3 ;  /* 0x0002440301007387 */ /* 0x0001e20000100800 */
[----:B------:R-:W-:-:S03]  /*2b330*/  IMAD R0, R0, UR76, RZ ;  /* 0x0000004c00007c24 */ /* 0x000fc6000f8e02ff */
[----:B------:R-:W3:Y:S04]  /*2b340*/  LDL.LU R15, [R1+0xa0] ;  /* 0x0000a000010f7983 */ /* 0x000ee80000300800 */
[----:B------:R-:W-:Y:S04]  /*2b350*/  STL [R1+0x240], R2 ;  /* 0x0002400201007387 */ /* 0x000fe80000100800 */
[----:B------:R-:W3:Y:S04]  /*2b360*/  LDL.LU R9, [R1+0x9c] ;  /* 0x00009c0001097983 */ /* 0x000ee80000300800 */
[----:B------:R1:W-:Y:S04]  /*2b370*/  STL [R1+0x23c], R0 ;  /* 0x00023c0001007387 */ /* 0x0003e80000100800 */
[----:B------:R-:W3:Y:S04]  /*2b380*/  LDL.LU R5, [R1+0x98] ;  /* 0x0000980001057983 */ /* 0x000ee80000300800 */
[----:B0-----:R-:W3:Y:S04]  /*2b390*/  LDL.LU R3, [R1+0x94] ;  /* 0x0000940001037983 */ /* 0x001ee80000300800 */
[----:B------:R-:W3:Y:S04]  /*2b3a0*/  LDL.LU R25, [R1+0x90] ;  /* 0x0000900001197983 */ /* 0x000ee80000300800 */
[----:B------:R-:W3:Y:S04]  /*2b3b0*/  LDL.LU R29, [R1+0x8c] ;  /* 0x00008c00011d7983 */ /* 0x000ee80000300800 */
[----:B-1----:R-:W3:Y:S04]  /*2b3c0*/  LDL.LU R0, [R1+0x88] ;  /* 0x0000880001007983 */ /* 0x002ee80000300800 */
[----:B------:R-:W3:Y:S01]  /*2b3d0*/  LDL.LU R17, [R1+0x84] ;  /* 0x0000840001117983 */ /* 0x000ee20000300800 */
[----:B----4-:R-:W-:-:S05]  /*2b3e0*/  IMAD R4, R6, UR76, RZ ;  /* 0x0000004c06047c24 */ /* 0x010fca000f8e02ff */
[----:B------:R2:W-:Y:S04]  /*2b3f0*/  STL [R1+0x238], R4 ;  /* 0x0002380401007387 */ /* 0x0005e80000100800 */
[----:B------:R-:W4:Y:S01]  /*2b400*/  LDL.LU R24, [R1+0x80] ;  /* 0x0000800001187983 */ /* 0x000f220000300800 */
[----:B-----5:R-:W-:-:S05]  /*2b410*/  IMAD R2, R7, UR76, RZ ;  /* 0x0000004c07027c24 */ /* 0x020fca000f8e02ff */
[----:B------:R0:W-:Y:S04]  /*2b420*/  STL [R1+0x234], R2 ;  /* 0x0002340201007387 */ /* 0x0001e80000100800 */
        /* <DEDUP_REMOVED lines=8> */
[----:B--2---:R-:W-:-:S05]  /*2b4b0*/  IMAD R4, R16, UR76, RZ ;  /* 0x0000004c10047c24 */ /* 0x004fca000f8e02ff */
[----:B------:R-:W-:Y:S01]  /*2b4c0*/  STL [R1+0x230], R4 ;  /* 0x0002300401007387 */ /* 0x000fe20000100800 */
[----:B0-----:R-:W-:-:S03]  /*2b4d0*/  IMAD R2, R26, UR76, RZ ;  /* 0x0000004c1a027c24 */ /* 0x001fc6000f8e02ff */
[----:B------:R-:W2:Y:S04]  /*2b4e0*/  LDL.LU R13, [R1+0x1d0] ;  /* 0x0001d000010d7983 */ /* 0x000ea80000300800 */
[----:B------:R3:W-:Y:S04]  /*2b4f0*/  STL [R1+0x22c], R2 ;  /* 0x00022c0201007387 */ /* 0x0007e80000100800 */
        /* <DEDUP_REMOVED lines=9> */
[----:B---3--:R-:W-:-:S02]  /*2b590*/  IMAD R2, R15, UR76, RZ ;  /* 0x0000004c0f027c24 */ /* 0x008fc4000f8e02ff */
[----:B------:R-:W-:-:S03]  /*2b5a0*/  IMAD R4, R9, UR76, RZ ;  /* 0x0000004c09047c24 */ /* 0x000fc6000f8e02ff */
[----:B------:R0:W-:Y:S04]  /*2b5b0*/  STL [R1+0x228], R2 ;  /* 0x0002280201007387 */ /* 0x0001e80000100800 */
[----:B------:R1:W-:Y:S01]  /*2b5c0*/  STL [R1+0x224], R4 ;  /* 0x0002240401007387 */ /* 0x0003e20000100800 */
[----:B------:R-:W-:Y:S02]  /*2b5d0*/  IMAD R5, R5, UR76, RZ ;  /* 0x0000004c05057c24 */ /* 0x000fe4000f8e02ff */
[----:B0-----:R-:W-:-:S03]  /*2b5e0*/  IMAD R2, R3, UR76, RZ ;  /* 0x0000004c03027c24 */ /* 0x001fc6000f8e02ff */
[----:B------:R-:W-:Y:S01]  /*2b5f0*/  STL [R1+0x220], R5 ;  /* 0x0002200501007387 */ /* 0x000fe20000100800 */
[----:B-1----:R-:W-:-:S03]  /*2b600*/  IMAD R4, R25, UR76, RZ ;  /* 0x0000004c19047c24 */ /* 0x002fc6000f8e02ff */
[----:B------:R0:W-:Y:S01]  /*2b610*/  STL [R1+0x21c], R2 ;  /* 0x00021c0201007387 */ /* 0x0001e20000100800 */
[----:B------:R-:W-:-:S03]  /*2b620*/  IMAD R3, R29, UR76, RZ ;  /* 0x0000004c1d037c24 */ /* 0x000fc6000f8e02ff */
[----:B------:R1:W-:Y:S04]  /*2b630*/  STL [R1+0x218], R4 ;  /* 0x0002180401007387 */ /* 0x0003e80000100800 */
[----:B------:R-:W3:Y:S01]  /*2b640*/  LDL.LU R29, [R1+0x358] ;  /* 0x00035800011d7983 */ /* 0x000ee20000300800 */
[----:B0-----:R-:W-:-:S03]  /*2b650*/  IMAD R2, R0, UR76, RZ ;  /* 0x0000004c00027c24 */ /* 0x001fc6000f8e02ff */
[----:B------:R4:W-:Y:S04]  /*2b660*/  STL [R1+0x214], R3 ;  /* 0x0002140301007387 */ /* 0x0009e80000100800 */
[----:B------:R-:W3:Y:S01]  /*2b670*/  LDL.LU R0, [R1+0x388] ;  /* 0x0003880001007983 */ /* 0x000ee20000300800 */
[----:B-1----:R-:W-:-:S03]  /*2b680*/  IMAD R4, R17, UR76, RZ ;  /* 0x0000004c11047c24 */ /* 0x002fc6000f8e02ff */
[----:B------:R5:W-:Y:S04]  /*2b690*/  STL [R1+0x210], R2 ;  /* 0x0002100201007387 */ /* 0x000be80000100800 */
[----:B------:R0:W-:Y:S01]  /*2b6a0*/  STL [R1+0x20c], R4 ;  /* 0x00020c0401007387 */ /* 0x0001e20000100800 */
[----:B----4-:R-:W-:-:S05]  /*2b6b0*/  IMAD R3, R24, UR76, RZ ;  /* 0x0000004c18037c24 */ /* 0x010fca000f8e02ff */
[----:B------:R1:W-:Y:S01]  /*2b6c0*/  STL [R1+0x208], R3 ;  /* 0x0002080301007387 */ /* 0x0003e20000100800 */
[----:B-----5:R-:W-:Y:S02]  /*2b6d0*/  IMAD R2, R23, UR76, RZ ;  /* 0x0000004c17027c24 */ /* 0x020fe4000f8e02ff */
[----:B0-----:R-:W-:-:S03]  /*2b6e0*/  IMAD R4, R11, UR76, RZ ;  /* 0x0000004c0b047c24 */ /* 0x001fc6000f8e02ff */
[----:B------:R0:W-:Y:S01]  /*2b6f0*/  STL [R1+0x204], R2 ;  /* 0x0002040201007387 */ /* 0x0001e20000100800 */
[----:B-1----:R-:W-:-:S03]  /*2b700*/  IMAD R3, R14, UR76, RZ ;  /* 0x0000004c0e037c24 */ /* 0x002fc6000f8e02ff */
[----:B------:R1:W-:Y:S04]  /*2b710*/  STL [R1+0x200], R4 ;  /* 0x0002000401007387 */ /* 0x0003e80000100800 */
[----:B------:R4:W-:Y:S01]  /*2b720*/  STL [R1+0x1fc], R3 ;  /* 0x0001fc0301007387 */ /* 0x0009e20000100800 */
[----:B0-----:R-:W-:Y:S02]  /*2b730*/  IMAD R2, R28, UR76, RZ ;  /* 0x0000004c1c027c24 */ /* 0x001fe4000f8e02ff */
[----:B-1----:R-:W-:-:S03]  /*2b740*/  IMAD R4, R22, UR76, RZ ;  /* 0x0000004c16047c24 */ /* 0x002fc6000f8e02ff */
[----:B------:R0:W-:Y:S01]  /*2b750*/  STL [R1+0x1f8], R2 ;  /* 0x0001f80201007387 */ /* 0x0001e20000100800 */
[----:B----4-:R-:W-:-:S03]  /*2b760*/  IMAD R3, R6, UR76, RZ ;  /* 0x0000004c06037c24 */ /* 0x010fc6000f8e02ff */
[----:B------:R-:W-:Y:S04]  /*2b770*/  STL [R1+0x1f4], R4 ;  /* 0x0001f40401007387 */ /* 0x000fe80000100800 */
[----:B------:R-:W4:Y:S01]  /*2b780*/  LDL.LU R6, [R1+0x390] ;  /* 0x0003900001067983 */ /* 0x000f220000300800 */
[----:B0-----:R-:W-:-:S03]  /*2b790*/  IMAD R2, R7, UR76, RZ ;  /* 0x0000004c07027c24 */ /* 0x001fc6000f8e02ff */
[----:B------:R0:W-:Y:S04]  /*2b7a0*/  STL [R1+0x1f0], R3 ;  /* 0x0001f00301007387 */ /* 0x0001e80000100800 */
[----:B------:R-:W5:Y:S04]  /*2b7b0*/  LDL.LU R7, [R1+0x3a4] ;  /* 0x0003a40001077983 */ /* 0x000f680000300800 */
[----:B------:R2:W-:Y:S01]  /*2b7c0*/  STL [R1+0x1ec], R2 ;  /* 0x0001ec0201007387 */ /* 0x0005e20000100800 */
[----:B0-----:R-:W-:-:S05]  /*2b7d0*/  IMAD R3, R21, UR76, RZ ;  /* 0x0000004c15037c24 */ /* 0x001fca000f8e02ff */
[----:B------:R0:W-:Y:S01]  /*2b7e0*/  STL [R1+0x1e8], R3 ;  /* 0x0001e80301007387 */ /* 0x0001e20000100800 */
[----:B--2---:R-:W-:Y:S02]  /*2b7f0*/  IMAD R2, R13, UR76, RZ ;  /* 0x0000004c0d027c24 */ /* 0x004fe4000f8e02ff */
[----:B------:R-:W-:-:S03]  /*2b800*/  IMAD R4, R10, UR76, RZ ;  /* 0x0000004c0a047c24 */ /* 0x000fc6000f8e02ff */
[----:B------:R1:W-:Y:S01]  /*2b810*/  STL [R1+0x1e4], R2 ;  /* 0x0001e40201007387 */ /* 0x0003e20000100800 */
[----:B0-----:R-:W-:-:S03]  /*2b820*/  IMAD R3, R27, UR76, RZ ;  /* 0x0000004c1b037c24 */ /* 0x001fc6000f8e02ff */
[----:B------:R0:W-:Y:S04]  /*2b830*/  STL [R1+0x1e0], R4 ;  /* 0x0001e00401007387 */ /* 0x0001e80000100800 */
[----:B------:R2:W-:Y:S01]  /*2b840*/  STL [R1+0x1dc], R3 ;  /* 0x0001dc0301007387 */ /* 0x0005e20000100800 */
[----:B-1----:R-:W-:Y:S02]  /*2b850*/  IMAD R2, R20, UR76, RZ ;  /* 0x0000004c14027c24 */ /* 0x002fe4000f8e02ff */
[----:B0-----:R-:W-:-:S03]  /*2b860*/  IMAD R4, R12, UR76, RZ ;  /* 0x0000004c0c047c24 */ /* 0x001fc6000f8e02ff */
[----:B------:R0:W-:Y:S01]  /*2b870*/  STL [R1+0x1d8], R2 ;  /* 0x0001d80201007387 */ /* 0x0001e20000100800 */
[----:B--2---:R-:W-:-:S03]  /*2b880*/  IMAD R3, R19, UR76, RZ ;  /* 0x0000004c13037c24 */ /* 0x004fc6000f8e02ff */
[----:B------:R1:W-:Y:S04]  /*2b890*/  STL [R1+0x1d4], R4 ;  /* 0x0001d40401007387 */ /* 0x0003e80000100800 */
[----:B------:R2:W-:Y:S01]  /*2b8a0*/  STL [R1+0x1d0], R3 ;  /* 0x0001d00301007387 */ /* 0x0005e20000100800 */
[----:B0-----:R-:W-:Y:S02]  /*2b8b0*/  IMAD R2, R18, UR76, RZ ;  /* 0x0000004c12027c24 */ /* 0x001fe4000f8e02ff */
[----:B-1----:R-:W-:-:S03]  /*2b8c0*/  IMAD R4, R8, UR76, RZ ;  /* 0x0000004c08047c24 */ /* 0x002fc6000f8e02ff */
[----:B------:R0:W-:Y:S01]  /*2b8d0*/  STL [R1+0x1cc], R2 ;  /* 0x0001cc0201007387 */ /* 0x0001e20000100800 */
[----:B--2---:R-:W-:-:S03]  /*2b8e0*/  IMAD R3, R16, UR76, RZ ;  /* 0x0000004c10037c24 */ /* 0x004fc6000f8e02ff */
[----:B------:R-:W-:Y:S04]  /*2b8f0*/  STL [R1+0x1c8], R4 ;  /* 0x0001c80401007387 */ /* 0x000fe80000100800 */
[----:B------:R-:W2:Y:S01]  /*2b900*/  LDL.LU R15, [R1+0x3ac] ;  /* 0x0003ac00010f7983 */ /* 0x000ea20000300800 */
[----:B0-----:R-:W-:-:S03]  /*2b910*/  IMAD R2, R26, UR76, RZ ;  /* 0x0000004c1a027c24 */ /* 0x001fc6000f8e02ff */
[----:B------:R0:W-:Y:S04]  /*2b920*/  STL [R1+0x1c4], R3 ;  /* 0x0001c40301007387 */ /* 0x0001e80000100800 */
[----:B------:R-:W2:Y:S04]  /*2b930*/  LDL.LU R9, [R1+0x3b4] ;  /* 0x0003b40001097983 */ /* 0x000ea80000300800 */
[----:B------:R3:W-:Y:S04]  /*2b940*/  STL [R1+0x1c0], R2 ;  /* 0x0001c00201007387 */ /* 0x0007e80000100800 */
[----:B------:R-:W2:Y:S04]  /*2b950*/  LDL.LU R5, [R1+0x3bc] ;  /* 0x0003bc0001057983 */ /* 0x000ea80000300800 */
[----:B0-----:R-:W2:Y:S04]  /*2b960*/  LDL.LU R3, [R1+0x3e8] ;  /* 0x0003e80001037983 */ /* 0x001ea80000300800 */
[----:B------:R-:W2:Y:S04]  /*2b970*/  LDL.LU R25, [R1+0x414] ;  /* 0x0004140001197983 */ /* 0x000ea80000300800 */
[----:B------:R-:W2:Y:S04]  /*2b980*/  LDL.LU R16, [R1+0x438] ;  /* 0x0004380001107983 */ /* 0x000ea80000300800 */
[----:B------:R-:W2:Y:S04]  /*2b990*/  LDL.LU R26, [R1+0x4d4] ;  /* 0x0004d400011a7983 */ /* 0x000ea80000300800 */
[----:B------:R-:W2:Y:S01]  /*2b9a0*/  LDL.LU R17, [R1+0x650] ;  /* 0x0006500001117983 */ /* 0x000ea20000300800 */
[----:B---3--:R-:W-:-:S05]  /*2b9b0*/  IMAD R2, R29, UR76, RZ ;  /* 0x0000004c1d027c24 */ /* 0x008fca000f8e02ff */
[----:B------:R-:W-:Y:S01]  /*2b9c0*/  STL [R1+0x1bc], R2 ;  /* 0x0001bc0201007387 */ /* 0x000fe20000100800 */
[----:B------:R-:W-:-:S03]  /*2b9d0*/  IMAD R0, R0, UR76, RZ ;  /* 0x0000004c00007c24 */ /* 0x000fc6000f8e02ff */
        /* <DEDUP_REMOVED lines=8> */
[----:B0-----:R-:W3:Y:S04]  /*2ba60*/  LDL.LU R0, [R1+0x690] ;  /* 0x0006900001007983 */ /* 0x001ee80000300800 */
[----:B------:R-:W3:Y:S01]  /*2ba70*/  LDL.LU R21, [R1+0x694] ;  /* 0x0006940001157983 */ /* 0x000ee20000300800 */
[----:B----4-:R-:W-:-:S05]  /*2ba80*/  IMAD R4, R6, UR76, RZ ;  /* 0x0000004c06047c24 */ /* 0x010fca000f8e02ff */
[----:B------:R-:W-:Y:S01]  /*2ba90*/  STL [R1+0x1b4], R4 ;  /* 0x0001b40401007387 */ /* 0x000fe20000100800 */
[----:B-----5:R-:W-:-:S03]  /*2baa0*/  IMAD R2, R7, UR76, RZ ;  /* 0x0000004c07027c24 */ /* 0x020fc6000f8e02ff */
[----:B------:R-:W4:Y:S04]  /*2bab0*/  LDL.LU R13, [R1+0x698] ;  /* 0x00069800010d7983 */ /* 0x000f280000300800 */
        /* <DEDUP_REMOVED lines=10> */
[----:B--2---:R-:W-:-:S02]  /*2bb60*/  IMAD R2, R15, UR76, RZ ;  /* 0x0000004c0f027c24 */ /* 0x004fc4000f8e02ff */
        /* <DEDUP_REMOVED lines=10> */
[----:B------:R-:W2:Y:S01]  /*2bc10*/  LDL.LU R16, [R1+0x798] ;  /* 0x0007980001107983 */ /* 0x000ea20000300800 */
[----:B0-----:R-:W-:-:S03]  /*2bc20*/  IMAD R2, R26, UR76, RZ ;  /* 0x0000004c1a027c24 */ /* 0x001fc6000f8e02ff */
[----:B------:R3:W-:Y:S01]  /*2bc30*/  STL [R1+0x198], R3 ;  /* 0x0001980301007387 */ /* 0x0007e20000100800 */
[----:B-1----:R-:W-:-:S03]  /*2bc40*/  IMAD R4, R17, UR76, RZ ;  /* 0x0000004c11047c24 */ /* 0x002fc6000f8e02ff */
[----:B------:R-:W2:Y:S04]  /*2bc50*/  LDL.LU R26, [R1+0x7c4] ;  /* 0x0007c400011a7983 */ /* 0x000ea80000300800 */
[----:B------:R0:W-:Y:S04]  /*2bc60*/  STL [R1+0x194], R2 ;  /* 0x0001940201007387 */ /* 0x0001e80000100800 */
[----:B------:R1:W-:Y:S01]  /*2bc70*/  STL [R1+0x190], R4 ;  /* 0x0001900401007387 */ /* 0x0003e20000100800 */
[----:B---3--:R-:W-:-:S05]  /*2bc80*/  IMAD R3, R24, UR76, RZ ;  /* 0x0000004c18037c24 */ /* 0x008fca000f8e02ff */
[----:B------:R3:W-:Y:S01]  /*2bc90*/  STL [R1+0x18c], R3 ;  /* 0x00018c0301007387 */ /* 0x0007e20000100800 */
[----:B0-----:R-:W-:Y:S02]  /*2bca0*/  IMAD R2, R23, UR76, RZ ;  /* 0x0000004c17027c24 */ /* 0x001fe4000f8e02ff */
[----:B-1----:R-:W-:-:S03]  /*2bcb0*/  IMAD R4, R11, UR76, RZ ;  /* 0x0000004c0b047c24 */ /* 0x002fc6000f8e02ff */
[----:B------:R0:W-:Y:S01]  /*2bcc0*/  STL [R1+0x188], R2 ;  /* 0x0001880201007387 */ /* 0x0001e20000100800 */
[----:B---3--:R-:W-:-:S03]  /*2bcd0*/  IMAD R3, R14, UR76, RZ ;  /* 0x0000004c0e037c24 */ /* 0x008fc6000f8e02ff */
[----:B------:R1:W-:Y:S04]  /*2bce0*/  STL [R1+0x184], R4 ;  /* 0x0001840401007387 */ /* 0x0003e80000100800 */
[----:B------:R3:W-:Y:S01]  /*2bcf0*/  STL [R1+0x180], R3 ;  /* 0x0001800301007387 */ /* 0x0007e20000100800 */
[----:B0-----:R-:W-:Y:S02]  /*2bd00*/  IMAD R2, R28, UR76, RZ ;  /* 0x0000004c1c027c24 */ /* 0x001fe4000f8e02ff */
[----:B-1----:R-:W-:-:S03]  /*2bd10*/  IMAD R4, R22, UR76, RZ ;  /* 0x0000004c16047c24 */ /* 0x002fc6000f8e02ff */
[----:B------:R0:W-:Y:S01]  /*2bd20*/  STL [R1+0x17c], R2 ;  /* 0x00017c0201007387 */ /* 0x0001e20000100800 */
[----:B---3--:R-:W-:-:S03]  /*2bd30*/  IMAD R3, R29, UR76, RZ ;  /* 0x0000004c1d037c24 */ /* 0x008fc6000f8e02ff */
[----:B------:R-:W-:Y:S04]  /*2bd40*/  STL [R1+0x178], R4 ;  /* 0x0001780401007387 */ /* 0x000fe80000100800 */
[----:B------:R-:W3:Y:S01]  /*2bd50*/  LDL.LU R29, [R1+0x7f0] ;  /* 0x0007f000011d7983 */ /* 0x000ee20000300800 */
[----:B0-----:R-:W-:-:S03]  /*2bd60*/  IMAD R2, R0, UR76, RZ ;  /* 0x0000004c00027c24 */ /* 0x001fc6000f8e02ff */
[----:B------:R0:W-:Y:S04]  /*2bd70*/  STL [R1+0x174], R3 ;  /* 0x0001740301007387 */ /* 0x0001e80000100800 */
[----:B------:R-:W3:Y:S04]  /*2bd80*/  LDL.LU R0, [R1+0x7ec] ;  /* 0x0007ec0001007983 */ /* 0x000ee80000300800 */
[----:B------:R4:W-:Y:S01]  /*2bd90*/  STL [R1+0x170], R2 ;  /* 0x0001700201007387 */ /* 0x0009e20000100800 */
[----:B0-----:R-:W-:-:S05]  /*2bda0*/  IMAD R3, R21, UR76, RZ ;  /* 0x0000004c15037c24 */ /* 0x001fca000f8e02ff */
[----:B------:R0:W-:Y:S01]  /*2bdb0*/  STL [R1+0x2f0], R3 ;  /* 0x0002f00301007387 */ /* 0x0001e20000100800 */
[----:B----4-:R-:W-:Y:S02]  /*2bdc0*/  IMAD R2, R13, UR76, RZ ;  /* 0x0000004c0d027c24 */ /* 0x010fe4000f8e02ff */
[----:B-----5:R-:W-:-:S03]  /*2bdd0*/  IMAD R4, R10, UR76, RZ ;  /* 0x0000004c0a047c24 */ /* 0x020fc6000f8e02ff */
[----:B------:R1:W-:Y:S01]  /*2bde0*/  STL [R1+0x2f8], R2 ;  /* 0x0002f80201007387 */ /* 0x0003e20000100800 */
[----:B0-----:R-:W-:-:S03]  /*2bdf0*/  IMAD R3, R27, UR76, RZ ;  /* 0x0000004c1b037c24 */ /* 0x001fc6000f8e02ff */
[----:B------:R0:W-:Y:S04]  /*2be00*/  STL [R1+0x30c], R4 ;  /* 0x00030c0401007387 */ /* 0x0001e80000100800 */
[----:B------:R4:W-:Y:S01]  /*2be10*/  STL [R1+0x31c], R3 ;  /* 0x00031c0301007387 */ /* 0x0009e20000100800 */
[----:B-1----:R-:W-:Y:S02]  /*2be20*/  IMAD R2, R20, UR76, RZ ;  /* 0x0000004c14027c24 */ /* 0x002fe4000f8e02ff */
[----:B0-----:R-:W-:-:S03]  /*2be30*/  IMAD R4, R12, UR76, RZ ;  /* 0x0000004c0c047c24 */ /* 0x001fc6000f8e02ff */
[----:B------:R0:W-:Y:S01]  /*2be40*/  STL [R1+0x338], R2 ;  /* 0x0003380201007387 */ /* 0x0001e20000100800 */
[----:B----4-:R-:W-:-:S03]  /*2be50*/  IMAD R3, R19, UR76, RZ ;  /* 0x0000004c13037c24 */ /* 0x010fc6000f8e02ff */
        /* <DEDUP_REMOVED lines=11> */
[----:B------:R1:W-:Y:S04]  /*2bf10*/  STL [R1+0x3a4], R2 ;  /* 0x0003a40201007387 */ /* 0x0003e80000100800 */
[----:B------:R-:W5:Y:S04]  /*2bf20*/  LDL.LU R5, [R1+0x84c] ;  /* 0x00084c0001057983 */ /* 0x000f680000300800 */
[----:B0-----:R-:W5:Y:S04]  /*2bf30*/  LDL.LU R3, [R1+0x86c] ;  /* 0x00086c0001037983 */ /* 0x001f680000300800 */
[----:B------:R-:W5:Y:S04]  /*2bf40*/  LDL.LU R25, [R1+0x870] ;  /* 0x0008700001197983 */ /* 0x000f680000300800 */
[----:B------:R-:W5:Y:S04]  /*2bf50*/  LDL.LU R17, [R1+0x89c] ;  /* 0x00089c0001117983 */ /* 0x000f680000300800 */
[----:B------:R-:W5:Y:S04]  /*2bf60*/  LDL.LU R24, [R1+0x8b4] ;  /* 0x0008b40001187983 */ /* 0x000f680000300800 */
[----:B------:R-:W5:Y:S01]  /*2bf70*/  LDL.LU R23, [R1+0x8c8] ;  /* 0x0008c80001177983 */ /* 0x000f620000300800 */
[----:B--2---:R-:W-:-:S05]  /*2bf80*/  IMAD R4, R16, UR76, RZ ;  /* 0x0000004c10047c24 */ /* 0x004fca000f8e02ff */
[----:B------:R-:W-:Y:S01]  /*2bf90*/  STL [R1+0x3ac], R4 ;  /* 0x0003ac0401007387 */ /* 0x000fe20000100800 */
[----:B-1----:R-:W-:-:S03]  /*2bfa0*/  IMAD R2, R26, UR76, RZ ;  /* 0x0000004c1a027c24 */ /* 0x002fc6000f8e02ff */
        /* <DEDUP_REMOVED lines=24> */
[----:B----4-:R-:W-:-:S02]  /*2c130*/  IMAD R15, R15, UR76, RZ ;  /* 0x0000004c0f0f7c24 */ /* 0x010fc4000f8e02ff */
[----:B-----5:R-:W-:-:S03]  /*2c140*/  IMAD R4, R9, UR76, RZ ;  /* 0x0000004c09047c24 */ /* 0x020fc6000f8e02ff */
[----:B------:R-:W-:Y:S04]  /*2c150*/  STL [R1+0x414], R15 ;  /* 0x0004140f01007387 */ /* 0x000fe80000100800 */
[----:B------:R0:W-:Y:S01]  /*2c160*/  STL [R1+0x438], R4 ;  /* 0x0004380401007387 */ /* 0x0001e20000100800 */
[----:B------:R-:W-:Y:S02]  /*2c170*/  IMAD R2, R5, UR76, RZ ;  /* 0x0000004c05027c24 */ /* 0x000fe4000f8e02ff */
[----:B------:R-:W-:-:S03]  /*2c180*/  IMAD R9, R3, UR76, RZ ;  /* 0x0000004c03097c24 */ /* 0x000fc6000f8e02ff */
[----:B------:R1:W-:Y:S01]  /*2c190*/  STL [R1+0x4d4], R2 ;  /* 0x0004d40201007387 */ /* 0x0003e20000100800 */
[----:B0-----:R-:W-:Y:S02]  /*2c1a0*/  IMAD R4, R25, UR76, RZ ;  /* 0x0000004c19047c24 */ /* 0x001fe4000f8e02ff */
[----:B------:R-:W-:-:S03]  /*2c1b0*/  IMAD R3, R17, UR76, RZ ;  /* 0x0000004c11037c24 */ /* 0x000fc6000f8e02ff */
[----:B------:R-:W-:Y:S01]  /*2c1c0*/  STL [R1+0x658], R4 ;  /* 0x0006580401007387 */ /* 0x000fe20000100800 */
[----:B-1----:R-:W-:-:S03]  /*2c1d0*/  IMAD R2, R24, UR76, RZ ;  /* 0x0000004c18027c24 */ /* 0x002fc6000f8e02ff */
[----:B------:R-:W-:Y:S04]  /*2c1e0*/  STL [R1+0x650], R9 ;  /* 0x0006500901007387 */ /* 0x000fe80000100800 */
[----:B------:R0:W-:Y:S04]  /*2c1f0*/  STL [R1+0x660], R3 ;  /* 0x0006600301007387 */ /* 0x0001e80000100800 */
[----:B------:R-:W-:Y:S04]  /*2c200*/  STL [R1+0x5064], R9 ;  /* 0x0050640901007387 */ /* 0x000fe80000100800 */
[----:B------:R2:W-:Y:S01]  /*2c210*/  STL [R1+0x668], R2 ;  /* 0x0006680201007387 */ /* 0x0005e20000100800 */
[----:B0-----:R-:W-:-:S05]  /*2c220*/  IMAD R3, R23, UR76, RZ ;  /* 0x0000004c17037c24 */ /* 0x001fca000f8e02ff */
[----:B------:R0:W-:Y:S01]  /*2c230*/  STL [R1+0x670], R3 ;  /* 0x0006700301007387 */ /* 0x0001e20000100800 */
[----:B--2---:R-:W-:-:S05]  /*2c240*/  IMAD R2, R11, UR76, RZ ;  /* 0x0000004c0b027c24 */ /* 0x004fca000f8e02ff */
[----:B------:R1:W-:Y:S01]  /*2c250*/  STL [R1+0x678], R2 ;  /* 0x0006780201007387 */ /* 0x0003e20000100800 */
[----:B------:R-:W-:Y:S02]  /*2c260*/  IMAD R4, R14, UR76, RZ ;  /* 0x0000004c0e047c24 */ /* 0x000fe4000f8e02ff */
[----:B0-----:R-:W-:-:S03]  /*2c270*/  IMAD R3, R28, UR76, RZ ;  /* 0x0000004c1c037c24 */ /* 0x001fc6000f8e02ff */
[----:B------:R0:W-:Y:S01]  /*2c280*/  STL [R1+0x680], R4 ;  /* 0x0006800401007387 */ /* 0x0001e20000100800 */
[----:B-1----:R-:W-:-:S03]  /*2c290*/  IMAD R2, R22, UR76, RZ ;  /* 0x0000004c16027c24 */ /* 0x002fc6000f8e02ff */
[----:B------:R1:W-:Y:S01]  /*2c2a0*/  STL [R1+0x688], R3 ;  /* 0x0006880301007387 */ /* 0x0003e20000100800 */
[----:B------:R-:W-:-:S03]  /*2c2b0*/  IMAD R15, R21, UR76, RZ ;  /* 0x0000004c150f7c24 */ /* 0x000fc6000f8e02ff */
[----:B------:R2:W-:Y:S01]  /*2c2c0*/  STL [R1+0x690], R2 ;  /* 0x0006900201007387 */ /* 0x0005e20000100800 */
[----:B0-----:R-:W-:Y:S02]  /*2c2d0*/  IMAD R4, R13, UR76, RZ ;  /* 0x0000004c0d047c24 */ /* 0x001fe4000f8e02ff */
[----:B-1----:R-:W-:-:S03]  /*2c2e0*/  IMAD R3, R10, UR76, RZ ;  /* 0x0000004c0a037c24 */ /* 0x002fc6000f8e02ff */
[----:B------:R-:W-:Y:S01]  /*2c2f0*/  STL [R1+0x698], R4 ;  /* 0x0006980401007387 */ /* 0x000fe20000100800 */
[----:B--2---:R-:W-:-:S03]  /*2c300*/  IMAD R2, R27, UR76, RZ ;  /* 0x0000004c1b027c24 */ /* 0x004fc6000f8e02ff */
[----:B------:R-:W-:Y:S04]  /*2c310*/  STL [R1+0x694], R15 ;  /* 0x0006940f01007387 */ /* 0x000fe80000100800 */
[----:B------:R-:W-:Y:S04]  /*2c320*/  STL [R1+0x6a8], R3 ;  /* 0x0006a80301007387 */ /* 0x000fe80000100800 */
[----:B------:R-:W-:Y:S04]  /*2c330*/  STL [R1+0x50cc], R15 ;  /* 0x0050cc0f01007387 */ /* 0x000fe80000100800 */
[----:B------:R0:W-:Y:S02]  /*2c340*/  STL [R1+0x6c4], R2 ;  /* 0x0006c40201007387 */ /* 0x0001e40000100800 */
[----:B0-----:R-:W-:-:S02]  /*2c350*/  IMAD R2, R20, UR76, RZ ;  /* 0x0000004c14027c24 */ /* 0x001fc4000f8e02ff */
[----:B---3--:R-:W-:-:S03]  /*2c360*/  IMAD R4, R12, UR76, RZ ;  /* 0x0000004c0c047c24 */ /* 0x008fc6000f8e02ff */
[----:B------:R0:W-:Y:S01]  /*2c370*/  STL [R1+0x6f4], R2 ;  /* 0x0006f40201007387 */ /* 0x0001e20000100800 */
[----:B------:R-:W-:-:S03]  /*2c380*/  IMAD R3, R19, UR76, RZ ;  /* 0x0000004c13037c24 */ /* 0x000fc6000f8e02ff */
[----:B------:R1:W-:Y:S01]  /*2c390*/  STL [R1+0x700], R4 ;  /* 0x0007000401007387 */ /* 0x0003e20000100800 */
[----:B0-----:R-:W-:-:S03]  /*2c3a0*/  IMAD R2, R18, UR76, RZ ;  /* 0x0000004c12027c24 */ /* 0x001fc6000f8e02ff */
[----:B------:R0:W-:Y:S01]  /*2c3b0*/  STL [R1+0x704], R3 ;  /* 0x0007040301007387 */ /* 0x0001e20000100800 */
[----:B-1----:R-:W-:-:S03]  /*2c3c0*/  IMAD R4, R8, UR76, RZ ;  /* 0x0000004c08047c24 */ /* 0x002fc6000f8e02ff */
        /* <DEDUP_REMOVED lines=8> */
[----:B------:R-:W-:Y:S04]  /*2c450*/  STL [R1+0x798], R4 ;  /* 0x0007980401007387 */ /* 0x000fe80000100800 */
[----:B------:R-:W-:Y:S04]  /*2c460*/  STL [R1+0x7c4], R3 ;  /* 0x0007c40301007387 */ /* 0x000fe80000100800 */
[----:B------:R-:W2:Y:S01]  /*2c470*/  LDL.LU R15, [R1+0x88c] ;  /* 0x00088c00010f7983 */ /* 0x000ea20000300800 */
[----:B0-----:R-:W-:Y:S02]  /*2c480*/  IMAD R2, R29, UR76, RZ ;  /* 0x0000004c1d027c24 */ /* 0x001fe4000f8e02ff */
[----:B------:R-:W-:-:S03]  /*2c490*/  IMAD R0, R0, UR76, RZ ;  /* 0x0000004c00007c24 */ /* 0x000fc6000f8e02ff */
[----:B------:R-:W-:Y:S04]  /*2c4a0*/  STL [R1+0x7ec], R2 ;  /* 0x0007ec0201007387 */ /* 0x000fe80000100800 */
[----:B--2---:R0:W-:Y:S04]  /*2c4b0*/  STL [R1+0x5128], R15 ;  /* 0x0051280f01007387 */ /* 0x0041e80000100800 */
[----:B------:R-:W-:Y:S04]  /*2c4c0*/  STL [R1+0x7f0], R0 ;  /* 0x0007f00001007387 */ /* 0x000fe80000100800 */
[----:B0-----:R-:W2:Y:S04]  /*2c4d0*/  LDL.LU R15, [R1+0x890] ;  /* 0x00089000010f7983 */ /* 0x001ea80000300800 */
[----:B--2---:R0:W-:Y:S04]  /*2c4e0*/  STL [R1+0x512c], R15 ;  /* 0x00512c0f01007387 */ /* 0x0041e80000100800 */
[----:B0-----:R-:W2:Y:S04]  /*2c4f0*/  LDL.LU R15, [R1+0x894] ;  /* 0x00089400010f7983 */ /* 0x001ea80000300800 */
[----:B------:R-:W3:Y:S04]  /*2c500*/  LDL.LU R9, [R1+0x888] ;  /* 0x0008880001097983 */ /* 0x000ee80000300800 */
[----:B------:R-:W4:Y:S04]  /*2c510*/  LDL.LU R2, [R1+0x884] ;  /* 0x0008840001027983 */ /* 0x000f280000300800 */
[----:B------:R-:W5:Y:S04]  /*2c520*/  LDL.LU R4, [R1+0x880] ;  /* 0x0008800001047983 */ /* 0x000f680000300800 */
        /* <DEDUP_REMOVED lines=25> */
[----:B--2---:R-:W-:-:S05]  /*2c6c0*/  IMAD R15, R15, UR76, RZ ;  /* 0x0000004c0f0f7c24 */ /* 0x004fca000f8e02ff */
[----:B------:R0:W-:Y:S04]  /*2c6d0*/  STL [R1+0x800], R15 ;  /* 0x0008000f01007387 */ /* 0x0001e80000100800 */
[----:B0-----:R-:W2:Y:S02]  /*2c6e0*/  LDL.LU R15, [R1+0x512c] ;  /* 0x00512c00010f7983 */ /* 0x001ea40000300800 */
[----:B--2---:R-:W-:-:S05]  /*2c6f0*/  IMAD R15, R15, UR76, RZ ;  /* 0x0000004c0f0f7c24 */ /* 0x004fca000f8e02ff */
[----:B------:R0:W-:Y:S04]  /*2c700*/  STL [R1+0x808], R15 ;  /* 0x0008080f01007387 */ /* 0x0001e80000100800 */
[----:B0-----:R-:W2:Y:S01]  /*2c710*/  LDL.LU R15, [R1+0x5128] ;  /* 0x00512800010f7983 */ /* 0x001ea20000300800 */
[----:B---3--:R-:W-:Y:S02]  /*2c720*/  IMAD R3, R3, UR76, RZ ;  /* 0x0000004c03037c24 */ /* 0x008fe4000f8e02ff */
[----:B--2---:R-:W-:-:S05]  /*2c730*/  IMAD R15, R15, UR76, RZ ;  /* 0x0000004c0f0f7c24 */ /* 0x004fca000f8e02ff */
[----:B------:R0:W-:Y:S02]  /*2c740*/  STL [R1+0x84c], R15 ;  /* 0x00084c0f01007387 */ /* 0x0001e40000100800 */
[----:B0-----:R-:W-:Y:S02]  /*2c750*/  IMAD R15, R9, UR76, RZ ;  /* 0x0000004c090f7c24 */ /* 0x001fe4000f8e02ff */
[----:B----4-:R-:W-:Y:S02]  /*2c760*/  IMAD R9, R2, UR76, RZ ;  /* 0x0000004c02097c24 */ /* 0x010fe4000f8e02ff */
[----:B-----5:R-:W-:Y:S02]  /*2c770*/  IMAD R2, R4, UR76, RZ ;  /* 0x0000004c04027c24 */ /* 0x020fe4000f8e02ff */
[----:B------:R-:W-:Y:S01]  /*2c780*/  IMAD R4, R5, UR76, RZ ;  /* 0x0000004c05047c24 */ /* 0x000fe2000f8e02ff */
[----:B------:R-:W-:Y:S04]  /*2c790*/  STL [R1+0x86c], R15 ;  /* 0x00086c0f01007387 */ /* 0x000fe80000100800 */
[----:B------:R-:W-:Y:S04]  /*2c7a0*/  STL [R1+0x870], R9 ;  /* 0x0008700901007387 */ /* 0x000fe80000100800 */
[----:B------:R0:W-:Y:S04]  /*2c7b0*/  STL [R1+0x880], R2 ;  /* 0x0008800201007387 */ /* 0x0001e80000100800 */
[----:B------:R1:W-:Y:S04]  /*2c7c0*/  STL [R1+0x87c], R4 ;  /* 0x00087c0401007387 */ /* 0x0003e80000100800 */
[----:B------:R2:W-:Y:S01]  /*2c7d0*/  STL [R1+0x878], R3 ;  /* 0x0008780301007387 */ /* 0x0005e20000100800 */
[----:B0-----:R-:W-:-:S02]  /*2c7e0*/  IMAD R2, R25, UR76, RZ ;  /* 0x0000004c19027c24 */ /* 0x001fc4000f8e02ff */
[----:B-1----:R-:W-:-:S03]  /*2c7f0*/  IMAD R4, R17, UR76, RZ ;  /* 0x0000004c11047c24 */ /* 0x002fc6000f8e02ff */
        /* <DEDUP_REMOVED lines=290> */
[----:B-1----:R-:W-:Y:S02]  /*2da20*/  IMAD R4, R17, UR76, RZ ;  /* 0x0000004c11047c24 */ /* 0x002fe4000f8e02ff */
[----:B--2---:R-:W-:Y:S01]  /*2da30*/  IMAD R3, R24, UR76, RZ ;  /* 0x0000004c18037c24 */ /* 0x004fe2000f8e02ff */
        /* <DEDUP_REMOVED lines=37> */
[----:B------:R-:W-:Y:S04]  /*2dc90*/  STL [R1+0x640], R4 ;  /* 0x0006400401007387 */ /* 0x000fe80000100800 */
[----:B------:R-:W-:Y:S04]  /*2dca0*/  STL [R1+0x63c], R3 ;  /* 0x00063c0301007387 */ /* 0x000fe80000100800 */
[----:B------:R-:W2:Y:S01]  /*2dcb0*/  LDL.LU R15, [R1+0x628] ;  /* 0x00062800010f7983 */ /* 0x000ea20000300800 */
[----:B------:R-:W-:-:S02]  /*2dcc0*/  IMAD R0, R0, UR76, RZ ;  /* 0x0000004c00007c24 */ /* 0x000fc4000f8e02ff */
[----:B0-----:R-:W-:-:S05]  /*2dcd0*/  IMAD R2, R29, UR76, RZ ;  /* 0x0000004c1d027c24 */ /* 0x001fca000f8e02ff */
        /* <DEDUP_REMOVED lines=720> */
[----:B----4-:R-:W-:Y:S02]  /*309e0*/  IMAD R4, R4, UR76, RZ ;  /* 0x0000004c04047c24 */ /* 0x010fe4000f8e02ff */
[----:B-----5:R-:W-:Y:S02]  /*309f0*/  IMAD R25, R25, UR76, RZ ;  /* 0x0000004c19197c24 */ /* 0x020fe4000f8e02ff */
[----:B------:R-:W-:-:S02]  /*30a00*/  IMAD R17, R17, UR76, RZ ;  /* 0x0000004c11117c24 */ /* 0x000fc4000f8e02ff */
[----:B------:R-:W-:Y:S02]  /*30a10*/  IMAD R24, R24, UR76, RZ ;  /* 0x0000004c18187c24 */ /* 0x000fe4000f8e02ff */
[----:B------:R-:W-:Y:S02]  /*30a20*/  IMAD R23, R23, UR76, RZ ;  /* 0x0000004c17177c24 */ /* 0x000fe4000f8e02ff */
[----:B------:R-:W-:Y:S02]  /*30a30*/  IMAD R11, R11, UR76, RZ ;  /* 0x0000004c0b0b7c24 */ /* 0x000fe4000f8e02ff */
[----:B------:R-:W-:Y:S02]  /*30a40*/  IMAD R14, R14, UR76, RZ ;  /* 0x0000004c0e0e7c24 */ /* 0x000fe4000f8e02ff */
[----:B------:R-:W-:Y:S02]  /*30a50*/  IMAD R28, R28, UR76, RZ ;  /* 0x0000004c1c1c7c24 */ /* 0x000fe4000f8e02ff */
        /* <DEDUP_REMOVED lines=16> */
[----:B--2---:R-:W-:-:S05]  /*30b60*/  IMAD R15, R15, UR76, RZ ;  /* 0x0000004c0f0f7c24 */ /* 0x004fca000f8e02ff */
[----:B------:R0:W-:Y:S04]  /*30b70*/  STL [R1+0xcb0], R15 ;  /* 0x000cb00f01007387 */ /* 0x0001e80000100800 */
[----:B0-----:R-:W2:Y:S04]  /*30b80*/  LDL.LU R15, [R1+0x50cc] ;  /* 0x0050cc00010f7983 */ /* 0x001ea80000300800 */
[----:B------:R0:W-:Y:S04]  /*30b90*/  STL [R1+0xcb8], R2 ;  /* 0x000cb80201007387 */ /* 0x0001e80000100800 */
[----:B0-----:R-:W3:Y:S04]  /*30ba0*/  LDL.LU R2, [R1+0x50c8] ;  /* 0x0050c80001027983 */ /* 0x001ee80000300800 */
[----:B------:R0:W-:Y:S04]  /*30bb0*/  STL [R1+0xcbc], R4 ;  /* 0x000cbc0401007387 */ /* 0x0001e80000100800 */
[----:B0-----:R-:W4:Y:S04]  /*30bc0*/  LDL.LU R4, [R1+0x50c4] ;  /* 0x0050c40001047983 */ /* 0x001f280000300800 */
[----:B------:R0:W-:Y:S04]  /*30bd0*/  STL [R1+0xcc4], R25 ;  /* 0x000cc41901007387 */ /* 0x0001e80000100800 */
[----:B0-----:R-:W5:Y:S04]  /*30be0*/  LDL.LU R25, [R1+0x50c0] ;  /* 0x0050c00001197983 */ /* 0x001f680000300800 */
[----:B------:R0:W-:Y:S04]  /*30bf0*/  STL [R1+0xccc], R17 ;  /* 0x000ccc1101007387 */ /* 0x0001e80000100800 */
[----:B0-----:R-:W2:Y:S04]  /*30c00*/  LDL.LU R17, [R1+0x50bc] ;  /* 0x0050bc0001117983 */ /* 0x001ea80000300800 */
        /* <DEDUP_REMOVED lines=39> */
[----:B0-----:R-:W3:Y:S04]  /*30e80*/  LDL.LU R29, [R1+0x506c] ;  /* 0x00506c00011d7983 */ /* 0x001ee80000300800 */
[----:B------:R0:W-:Y:S04]  /*30e90*/  STL [R1+0xd50], R0 ;  /* 0x000d500001007387 */ /* 0x0001e80000100800 */
[----:B0-----:R-:W4:Y:S01]  /*30ea0*/  LDL.LU R0, [R1+0x5068] ;  /* 0x0050680001007983 */ /* 0x001f220000300800 */
[----:B------:R-:W-:-:S02]  /*30eb0*/  IMAD R9, R9, UR76, RZ ;  /* 0x0000004c09097c24 */ /* 0x000fc4000f8e02ff */
[----:B------:R-:W-:Y:S02]  /*30ec0*/  IMAD R5, R5, UR76, RZ ;  /* 0x0000004c05057c24 */ /* 0x000fe4000f8e02ff */
[----:B------:R-:W-:Y:S01]  /*30ed0*/  IMAD R3, R3, UR76, RZ ;  /* 0x0000004c03037c24 */ /* 0x000fe2000f8e02ff */
[----:B------:R-:W-:Y:S04]  /*30ee0*/  STL [R1+0xd58], R9 ;  /* 0x000d580901007387 */ /* 0x000fe80000100800 */
[----:B------:R-:W-:Y:S04]  /*30ef0*/  STL [R1+0xd5c], R5 ;  /* 0x000d5c0501007387 */ /* 0x000fe80000100800 */
[----:B------:R2:W-:Y:S02]  /*30f00*/  STL [R1+0xd64], R3 ;  /* 0x000d640301007387 */ /* 0x0005e40000100800 */
[----:B--2---:R-:W-:-:S02]  /*30f10*/  IMAD R3, R26, UR76, RZ ;  /* 0x0000004c1a037c24 */ /* 0x004fc4000f8e02ff */
[----:B---3--:R-:W-:Y:S02]  /*30f20*/  IMAD R5, R29, UR76, RZ ;  /* 0x0000004c1d057c24 */ /* 0x008fe4000f8e02ff */
[----:B----4-:R-:W-:-:S05]  /*30f30*/  IMAD R0, R0, UR76, RZ ;  /* 0x0000004c00007c24 */ /* 0x010fca000f8e02ff */
[----:B------:R0:W-:Y:S04]  /*30f40*/  STL [R1+0xd68], R0 ;  /* 0x000d680001007387 */ /* 0x0001e80000100800 */
[----:B------:R1:W-:Y:S04]  /*30f50*/  STL [R1+0xd70], R5 ;  /* 0x000d700501007387 */ /* 0x0003e80000100800 */
[----:B------:R2:W-:Y:S01]  /*30f60*/  STL [R1+0xd78], R3 ;  /* 0x000d780301007387 */ /* 0x0005e20000100800 */
[----:B0-----:R-:W-:Y:S02]  /*30f70*/  IMAD R0, R16, UR76, RZ ;  /* 0x0000004c10007c24 */ /* 0x001fe4000f8e02ff */
[----:B-1----:R-:W-:-:S02]  /*30f80*/  IMAD R5, R7, UR76, RZ ;  /* 0x0000004c07057c24 */ /* 0x002fc4000f8e02ff */
        /* <DEDUP_REMOVED lines=21> */
[----:B------:R-:W-:Y:S01]  /*310e0*/  STL [R1+0xdbc], R3 ;  /* 0x000dbc0301007387 */ /* 0x000fe20000100800 */
[----:B------:R-:W-:-:S02]  /*310f0*/  IMAD R6, R11, UR76, RZ ;  /* 0x0000004c0b067c24 */ /* 0x000fc4000f8e02ff */
[----:B0-----:R-:W-:Y:S02]  /*31100*/  IMAD R0, R22, UR76, RZ ;  /* 0x0000004c16007c24 */ /* 0x001fe4000f8e02ff */
[----:B-1----:R-:W-:-:S03]  /*31110*/  IMAD R5, R28, UR76, RZ ;  /* 0x0000004c1c057c24 */ /* 0x002fc6000f8e02ff */
[----:B------:R0:W-:Y:S04]  /*31120*/  STL [R1+0xdc0], R0 ;  /* 0x000dc00001007387 */ /* 0x0001e80000100800 */
[----:B------:R-:W-:Y:S04]  /*31130*/  STL [R1+0xdc8], R5 ;  /* 0x000dc80501007387 */ /* 0x000fe80000100800 */
[----:B------:R-:W-:Y:S04]  /*31140*/  STL [R1+0xdd4], R6 ;  /* 0x000dd40601007387 */ /* 0x000fe80000100800 */
[----:B------:R-:W-:Y:S01]  /*31150*/  STL [R1+0x504c], R5 ;  /* 0x00504c0501007387 */ /* 0x000fe20000100800 */
[----:B0-----:R-:W-:-:S05]  /*31160*/  IMAD R0, R23, UR76, RZ ;  /* 0x0000004c17007c24 */ /* 0x001fca000f8e02ff */
[----:B------:R0:W-:Y:S04]  /*31170*/  STL [R1+0xddc], R0 ;  /* 0x000ddc0001007387 */ /* 0x0001e80000100800 */
[----:B------:R-:W2:Y:S01]  /*31180*/  LDL R9, [R1+0x290] ;  /* 0x0002900001097983 */ /* 0x000ea20000100800 */
[----:B------:R-:W-:Y:S02]  /*31190*/  IMAD R3, R14, UR76, RZ ;  /* 0x0000004c0e037c24 */ /* 0x000fe4000f8e02ff */
[----:B0-----:R-:W-:-:S03]  /*311a0*/  IMAD R0, R24, UR76, RZ ;  /* 0x0000004c18007c24 */ /* 0x001fc6000f8e02ff */
[----:B------:R-:W-:Y:S04]  /*311b0*/  STL [R1+0xdd0], R3 ;  /* 0x000dd00301007387 */ /* 0x000fe80000100800 */
[----:B------:R-:W-:Y:S04]  /*311c0*/  STL [R1+0xde4], R0 ;  /* 0x000de40001007387 */ /* 0x000fe80000100800 */
[----:B------:R0:W-:Y:S01]  /*311d0*/  STL [R1+0x5050], R3 ;  /* 0x0050500301007387 */ /* 0x0001e20000100800 */
[----:B------:R-:W-:Y:S01]  /*311e0*/  SHF.R.S32.HI R5, RZ, 0x1f, R4 ;  /* 0x0000001fff057819 */ /* 0x000fe20000011404 */
[----:B0-----:R-:W-:-:S02]  /*311f0*/  IMAD R3, R17, UR76, RZ ;  /* 0x0000004c11037c24 */ /* 0x001fc4000f8e02ff */
[----:B-----5:R-:W-:-:S03]  /*31200*/  IMAD R0, R25, UR76, RZ ;  /* 0x0000004c19007c24 */ /* 0x020fc6000f8e02ff */
[----:B------:R0:W-:Y:S04]  /*31210*/  STL [R1+0xb30], R3 ;  /* 0x000b300301007387 */ /* 0x0001e80000100800 */
[----:B------:R1:W-:Y:S04]  /*31220*/  STL [R1+0x5054], R4 ;  /* 0x0050540401007387 */ /* 0x0003e80000100800 */
[----:B------:R3:W-:Y:S04]  /*31230*/  STL [R1+0x16c], R5 ;  /* 0x00016c0501007387 */ /* 0x0007e80000100800 */
[----:B------:R-:W4:Y:S01]  /*31240*/  LDL R25, [R1+0x280] ;  /* 0x0002800001197983 */ /* 0x000f220000100800 */
[----:B0-----:R-:W-:-:S03]  /*31250*/  SHF.R.S32.HI R3, RZ, 0x1f, R2 ;  /* 0x0000001fff037819 */ /* 0x001fc60000011402 */
[----:B-1----:R-:W5:Y:S04]  /*31260*/  LDL R4, [R1+0x284] ;  /* 0x0002840001047983 */ /* 0x002f680000100800 */
[----:B------:R0:W-:Y:S04]  /*31270*/  STL [R1+0x168], R3 ;  /* 0x0001680301007387 */ /* 0x0001e80000100800 */
[----:B------:R-:W4:Y:S04]  /*31280*/  LDL R17, [R1+0x27c] ;  /* 0x00027c0001117983 */ /* 0x000f280000100800 */
[----:B------:R-:W4:Y:S04]  /*31290*/  LDL R24, [R1+0x274] ;  /* 0x0002740001187983 */ /* 0x000f280000100800 */
[----:B---3--:R-:W3:Y:S04]  /*312a0*/  LDL R5, [R1+0x270] ;  /* 0x0002700001057983 */ /* 0x008ee80000100800 */
[----:B------:R-:W3:Y:S04]  /*312b0*/  LDL R23, [R1+0x26c] ;  /* 0x00026c0001177983 */ /* 0x000ee80000100800 */
[----:B------:R-:W3:Y:S04]  /*312c0*/  LDL R11, [R1+0x268] ;  /* 0x00026800010b7983 */ /* 0x000ee80000100800 */
[----:B------:R-:W3:Y:S04]  /*312d0*/  LDL R14, [R1+0x264] ;  /* 0x00026400010e7983 */ /* 0x000ee80000100800 */
[----:B------:R-:W3:Y:S04]  /*312e0*/  LDL R28, [R1+0x260] ;  /* 0x00026000011c7983 */ /* 0x000ee80000100800 */
[----:B0-----:R-:W3:Y:S04]  /*312f0*/  LDL R3, [R1+0x278] ;  /* 0x0002780001037983 */ /* 0x001ee80000100800 */
[----:B------:R-:W3:Y:S04]  /*31300*/  LDL R22, [R1+0x25c] ;  /* 0x00025c0001167983 */ /* 0x000ee80000100800 */
        /* <DEDUP_REMOVED lines=11> */
[----:B------:R0:W-:Y:S04]  /*313c0*/  STL [R1+0x5058], R2 ;  /* 0x0050580201007387 */ /* 0x0001e80000100800 */
[----:B------:R-:W3:Y:S04]  /*313d0*/  LDL R29, [R1+0x22c] ;  /* 0x00022c00011d7983 */ /* 0x000ee80000100800 */
[----:B0-----:R-:W3:Y:S01]  /*313e0*/  LDL R2, [R1+0x288] ;  /* 0x0002880001027983 */ /* 0x001ee20000100800 */
[----:B--2---:R-:W-:-:S03]  /*313f0*/  SHF.R.S32.HI R7, RZ, 0x1f, R9 ;  /* 0x0000001fff077819 */ /* 0x004fc60000011409 */
[----:B------:R-:W2:Y:S04]  /*31400*/  LDL R9, [R1+0x228] ;  /* 0x0002280001097983 */ /* 0x000ea80000100800 */
[----:B------:R0:W-:Y:S04]  /*31410*/  STL [R1+0x164], R7 ;  /* 0x0001640701007387 */ /* 0x0001e80000100800 */
[----:B------:R-:W2:Y:S04]  /*31420*/  LDL R16, [R1+0x220] ;  /* 0x0002200001107983 */ /* 0x000ea80000100800 */
[----:B0-----:R-:W2:Y:S04]  /*31430*/  LDL R7, [R1+0x224] ;  /* 0x0002240001077983 */ /* 0x001ea80000100800 */
[----:B------:R-:W-:Y:S04]  /*31440*/  STL [R1+0xdf0], R0 ;  /* 0x000df00001007387 */ /* 0x000fe80000100800 */
[----:B------:R0:W-:Y:S04]  /*31450*/  STL [R1+0x505c], R0 ;  /* 0x00505c0001007387 */ /* 0x0001e80000100800 */
[----:B0-----:R-:W2:Y:S01]  /*31460*/  LDL R0, [R1+0x28c] ;  /* 0x00028c0001007983 */ /* 0x001ea20000100800 */
[----:B---3--:R-:W-:-:S02]  /*31470*/  SHF.R.S32.HI R2, RZ, 0x1f, R2 ;  /* 0x0000001fff027819 */ /* 0x008fc40000011402 */
[----:B--2---:R-:W-:-:S05]  /*31480*/  SHF.R.S32.HI R0, RZ, 0x1f, R0 ;  /* 0x0000001fff007819 */ /* 0x004fca0000011400 */
[----:B------:R5:W-:Y:S04]  /*31490*/  STL [R1+0x160], R0 ;  /* 0x0001600001007387 */ /* 0x000be80000100800 */
[----:B------:R0:W-:Y:S01]  /*314a0*/  STL [R1+0x15c], R2 ;  /* 0x00015c0201007387 */ /* 0x0001e20000100800 */
[----:B-----5:R-:W-:Y:S02]  /*314b0*/  SHF.R.S32.HI R0, RZ, 0x1f, R4 ;  /* 0x0000001fff007819 */ /* 0x020fe40000011404 */
[----:B----4-:R-:W-:Y:S02]  /*314c0*/  SHF.R.S32.HI R4, RZ, 0x1f, R25 ;  /* 0x0000001fff047819 */ /* 0x010fe40000011419 */
[----:B0-----:R-:W-:Y:S01]  /*314d0*/  SHF.R.S32.HI R2, RZ, 0x1f, R17 ;  /* 0x0000001fff027819 */ /* 0x001fe20000011411 */
[----:B------:R0:W-:Y:S04]  /*314e0*/  STL [R1+0x158], R0 ;  /* 0x0001580001007387 */ /* 0x0001e80000100800 */
[----:B------:R-:W-:Y:S04]  /*314f0*/  STL [R1+0x154], R4 ;  /* 0x0001540401007387 */ /* 0x000fe80000100800 */
[----:B------:R1:W-:Y:S01]  /*31500*/  STL [R1+0x150], R2 ;  /* 0x0001500201007387 */ /* 0x0003e20000100800 */
[----:B0-----:R-:W-:-:S02]  /*31510*/  SHF.R.S32.HI R0, RZ, 0x1f, R3 ;  /* 0x0000001fff007819 */ /* 0x001fc40000011403 */
[----:B------:R-:W-:Y:S02]  /*31520*/  SHF.R.S32.HI R3, RZ, 0x1f, R24 ;  /* 0x0000001fff037819 */ /* 0x000fe40000011418 */
[----:B-1----:R-:W-:Y:S01]  /*31530*/  SHF.R.S32.HI R2, RZ, 0x1f, R5 ;  /* 0x0000001fff027819 */ /* 0x002fe20000011405 */
[----:B------:R0:W-:Y:S04]  /*31540*/  STL [R1+0x14c], R0 ;  /* 0x00014c0001007387 */ /* 0x0001e80000100800 */
[----:B------:R1:W-:Y:S04]  /*31550*/  STL [R1+0x148], R3 ;  /* 0x0001480301007387 */ /* 0x0003e80000100800 */
[----:B------:R2:W-:Y:S01]  /*31560*/  STL [R1+0x144], R2 ;  /* 0x0001440201007387 */ /* 0x0005e20000100800 */
[----:B0-----:R-:W-:-:S02]  /*31570*/  SHF.R.S32.HI R0, RZ, 0x1f, R23 ;  /* 0x0000001fff007819 */ /* 0x001fc40000011417 */
[----:B-1----:R-:W-:Y:S02]  /*31580*/  SHF.R.S32.HI R3, RZ, 0x1f, R11 ;  /* 0x0000001fff037819 */ /* 0x002fe4000001140b */
[----:B--2---:R-:W-:Y:S01]  /*31590*/  SHF.R.S32.HI R2, RZ, 0x1f, R14 ;  /* 0x0000001fff027819 */ /* 0x004fe2000001140e */
        /* <DEDUP_REMOVED lines=25> */
[----:B------:R-:W-:Y:S01]  /*31730*/  STL [R1+0x10c], R3 ;  /* 0x00010c0301007387 */ /* 0x000fe20000100800 */
[----:B0-----:R-:W-:-:S03]  /*31740*/  SHF.R.S32.HI R0, RZ, 0x1f, R26 ;  /* 0x0000001fff007819 */ /* 0x001fc6000001141a */
[----:B------:R-:W2:Y:S04]  /*31750*/  LDL R26, [R1+0x21c] ;  /* 0x00021c00011a7983 */ /* 0x000ea80000100800 */
[----:B------:R0:W-:Y:S04]  /*31760*/  STL [R1+0x108], R2 ;  /* 0x0001080201007387 */ /* 0x0001e80000100800 */
[----:B------:R1:W-:Y:S01]  /*31770*/  STL [R1+0x104], R0 ;  /* 0x0001040001007387 */ /* 0x0003e20000100800 */
[----:B0-----:R-:W-:Y:S02]  /*31780*/  SHF.R.S32.HI R2, RZ, 0x1f, R29 ;  /* 0x0000001fff027819 */ /* 0x001fe4000001141d */
[----:B-1----:R-:W-:Y:S01]  /*31790*/  SHF.R.S32.HI R0, RZ, 0x1f, R9 ;  /* 0x0000001fff007819 */ /* 0x002fe20000011409 */
[----:B------:R-:W3:Y:S04]  /*317a0*/  LDL R29, [R1+0x218] ;  /* 0x00021800011d7983 */ /* 0x000ee80000100800 */
[----:B------:R0:W-:Y:S04]  /*317b0*/  STL [R1+0x100], R2 ;  /* 0x0001000201007387 */ /* 0x0001e80000100800 */
[----:B------:R-:W4:Y:S04]  /*317c0*/  LDL R9, [R1+0x214] ;  /* 0x0002140001097983 */ /* 0x000f280000100800 */
[----:B------:R1:W-:Y:S01]  /*317d0*/  STL [R1+0xfc], R0 ;  /* 0x0000fc0001007387 */ /* 0x0003e20000100800 */
[----:B------:R-:W-:-:S02]  /*317e0*/  SHF.R.S32.HI R3, RZ, 0x1f, R16 ;  /* 0x0000001fff037819 */ /* 0x000fc40000011410 */
[----:B0-----:R-:W-:Y:S01]  /*317f0*/  SHF.R.S32.HI R2, RZ, 0x1f, R7 ;  /* 0x0000001fff027819 */ /* 0x001fe20000011407 */
[----:B-1----:R-:W5:Y:S04]  /*31800*/  LDL R0, [R1+0x210] ;  /* 0x0002100001007983 */ /* 0x002f680000100800 */
[----:B------:R0:W-:Y:S04]  /*31810*/  STL [R1+0xf8], R2 ;  /* 0x0000f80201007387 */ /* 0x0001e80000100800 */
[----:B0-----:R-:W5:Y:S04]  /*31820*/  LDL R2, [R1+0x20c] ;  /* 0x00020c0001027983 */ /* 0x001f680000100800 */
[----:B------:R0:W-:Y:S04]  /*31830*/  STL [R1+0xf4], R3 ;  /* 0x0000f40301007387 */ /* 0x0001e80000100800 */
[----:B------:R-:W5:Y:S04]  /*31840*/  LDL R4, [R1+0x208] ;  /* 0x0002080001047983 */ /* 0x000f680000100800 */
[----:B------:R-:W5:Y:S04]  /*31850*/  LDL R25, [R1+0x204] ;  /* 0x0002040001197983 */ /* 0x000f680000100800 */
[----:B------:R-:W5:Y:S04]  /*31860*/  LDL R17, [R1+0x200] ;  /* 0x0002000001117983 */ /* 0x000f680000100800 */
[----:B------:R-:W5:Y:S04]  /*31870*/  LDL R24, [R1+0x1f8] ;  /* 0x0001f80001187983 */ /* 0x000f680000100800 */
[----:B------:R-:W5:Y:S04]  /*31880*/  LDL R5, [R1+0x1f4] ;  /* 0x0001f40001057983 */ /* 0x000f680000100800 */
[----:B------:R-:W5:Y:S04]  /*31890*/  LDL R23, [R1+0x1f0] ;  /* 0x0001f00001177983 */ /* 0x000f680000100800 */
[----:B------:R-:W5:Y:S04]  /*318a0*/  LDL R11, [R1+0x1ec] ;  /* 0x0001ec00010b7983 */ /* 0x000f680000100800 */
[----:B0-----:R-:W5:Y:S04]  /*318b0*/  LDL R3, [R1+0x1fc] ;  /* 0x0001fc0001037983 */ /* 0x001f680000100800 */
[----:B------:R-:W5:Y:S04]  /*318c0*/  LDL R14, [R1+0x1e8] ;  /* 0x0001e800010e7983 */ /* 0x000f680000100800 */
        /* <DEDUP_REMOVED lines=12> */
[----:B------:R-:W5:Y:S01]  /*31990*/  LDL R16, [R1+0x1b4] ;  /* 0x0001b40001107983 */ /* 0x000f620000100800 */
[----:B--2---:R-:W-:-:S03]  /*319a0*/  SHF.R.S32.HI R7, RZ, 0x1f, R26 ;  /* 0x0000001fff077819 */ /* 0x004fc6000001141a */
[----:B------:R-:W2:Y:S04]  /*319b0*/  LDL R26, [R1+0x1b0] ;  /* 0x0001b000011a7983 */ /* 0x000ea80000100800 */
[----:B------:R3:W-:Y:S02]  /*319c0*/  STL [R1+0xf0], R7 ;  /* 0x0000f00701007387 */ /* 0x0007e40000100800 */
[----:B---3--:R-:W-:Y:S02]  /*319d0*/  SHF.R.S32.HI R7, RZ, 0x1f, R29 ;  /* 0x0000001fff077819 */ /* 0x008fe4000001141d */
[----:B------:R-:W3:Y:S01]  /*319e0*/  LDL R29, [R1+0x1ac] ;  /* 0x0001ac00011d7983 */ /* 0x000ee20000100800 */
[----:B----4-:R-:W-:-:S03]  /*319f0*/  SHF.R.S32.HI R9, RZ, 0x1f, R9 ;  /* 0x0000001fff097819 */ /* 0x010fc60000011409 */
[----:B------:R0:W-:Y:S04]  /*31a00*/  STL [R1+0xec], R7 ;  /* 0x0000ec0701007387 */ /* 0x0001e80000100800 */
[----:B0-----:R-:W4:Y:S04]  /*31a10*/  LDL R7, [R1+0x1a8] ;  /* 0x0001a80001077983 */ /* 0x001f280000100800 */
[----:B------:R0:W-:Y:S04]  /*31a20*/  STL [R1+0xe8], R9 ;  /* 0x0000e80901007387 */ /* 0x0001e80000100800 */
[----:B0-----:R-:W4:Y:S01]  /*31a30*/  LDL R9, [R1+0x1a4] ;  /* 0x0001a40001097983 */ /* 0x001f220000100800 */
[----:B-----5:R-:W-:-:S05]  /*31a40*/  SHF.R.S32.HI R0, RZ, 0x1f, R0 ;  /* 0x0000001fff007819 */ /* 0x020fca0000011400 */
[----:B------:R0:W-:Y:S02]  /*31a50*/  STL [R1+0xe4], R0 ;  /* 0x0000e40001007387 */ /* 0x0001e40000100800 */
[----:B0-----:R-:W-:Y:S02]  /*31a60*/  SHF.R.S32.HI R0, RZ, 0x1f, R2 ;  /* 0x0000001fff007819 */ /* 0x001fe40000011402 */
[----:B------:R-:W-:Y:S02]  /*31a70*/  SHF.R.S32.HI R2, RZ, 0x1f, R4 ;  /* 0x0000001fff027819 */ /* 0x000fe40000011404 */
[----:B------:R-:W-:Y:S01]  /*31a80*/  SHF.R.S32.HI R4, RZ, 0x1f, R25 ;  /* 0x0000001fff047819 */ /* 0x000fe20000011419 */
[----:B------:R0:W-:Y:S04]  /*31a90*/  STL [R1+0xe0], R0 ;  /* 0x0000e00001007387 */ /* 0x0001e80000100800 */
[----:B------:R1:W-:Y:S04]  /*31aa0*/  STL [R1+0xdc], R2 ;  /* 0x0000dc0201007387 */ /* 0x0003e80000100800 */
[----:B------:R-:W-:Y:S01]  /*31ab0*/  STL [R1+0xd8], R4 ;  /* 0x0000d80401007387 */ /* 0x000fe20000100800 */
[----:B0-----:R-:W-:-:S02]  /*31ac0*/  SHF.R.S32.HI R0, RZ, 0x1f, R17 ;  /* 0x0000001fff007819 */ /* 0x001fc40000011411 */
[----:B-1----:R-:W-:Y:S02]  /*31ad0*/  SHF.R.S32.HI R2, RZ, 0x1f, R3 ;  /* 0x0000001fff027819 */ /* 0x002fe40000011403 */
[----:B------:R-:W-:Y:S01]  /*31ae0*/  SHF.R.S32.HI R3, RZ, 0x1f, R24 ;  /* 0x0000001fff037819 */ /* 0x000fe20000011418 */
[----:B------:R0:W-:Y:S04]  /*31af0*/  STL [R1+0xd4], R0 ;  /* 0x0000d40001007387 */ /* 0x0001e80000100800 */
[----:B------:R1:W-:Y:S04]  /*31b00*/  STL [R1+0xd0], R2 ;  /* 0x0000d00201007387 */ /* 0x0003e80000100800 */
[----:B------:R5:W-:Y:S01]  /*31b10*/  STL [R1+0xcc], R3 ;  /* 0x0000cc0301007387 */ /* 0x000be20000100800 */
[----:B0-----:R-:W-:-:S02]  /*31b20*/  SHF.R.S32.HI R0, RZ, 0x1f, R5 ;  /* 0x0000001fff007819 */ /* 0x001fc40000011405 */
[----:B-1----:R-:W-:Y:S02]  /*31b30*/  SHF.R.S32.HI R2, RZ, 0x1f, R23 ;  /* 0x0000001fff027819 */ /* 0x002fe40000011417 */
[----:B-----5:R-:W-:Y:S01]  /*31b40*/  SHF.R.S32.HI R3, RZ, 0x1f, R11 ;  /* 0x0000001fff037819 */ /* 0x020fe2000001140b */
        /* <DEDUP_REMOVED lines=26> */
[----:B------:R-:W-:Y:S01]  /*31cf0*/  STL [R1+0x90], R3 ;  /* 0x0000900301007387 */ /* 0x000fe20000100800 */
[----:B0-----:R-:W-:-:S02]  /*31d00*/  SHF.R.S32.HI R0, RZ, 0x1f, R6 ;  /* 0x0000001fff007819 */ /* 0x001fc40000011406 */
[----:B-1----:R-:W-:Y:S02]  /*31d10*/  SHF.R.S32.HI R2, RZ, 0x1f, R16 ;  /* 0x0000001fff027819 */ /* 0x002fe40000011410 */
[----:B------:R-:W5:Y:S04]  /*31d20*/  LDL R16, [R1+0x1a0] ;  /* 0x0001a00001107983 */ /* 0x000f680000100800 */
[----:B------:R2:W-:Y:S04]  /*31d30*/  STL [R1+0x8c], R0 ;  /* 0x00008c0001007387 */ /* 0x0005e80000100800 */
[----:B------:R3:W-:Y:S01]  /*31d40*/  STL [R1+0x88], R2 ;  /* 0x0000880201007387 */ /* 0x0007e20000100800 */
[----:B--2---:R-:W-:-:S03]  /*31d50*/  SHF.R.S32.HI R0, RZ, 0x1f, R26 ;  /* 0x0000001fff007819 */ /* 0x004fc6000001141a */
[----:B------:R-:W2:Y:S04]  /*31d60*/  LDL R26, [R1+0x19c] ;  /* 0x00019c00011a7983 */ /* 0x000ea80000100800 */
[----:B------:R-:W-:Y:S01]  /*31d70*/  STL [R1+0x84], R0 ;  /* 0x0000840001007387 */ /* 0x000fe20000100800 */
[----:B---3--:R-:W-:-:S03]  /*31d80*/  SHF.R.S32.HI R2, RZ, 0x1f, R29 ;  /* 0x0000001fff027819 */ /* 0x008fc6000001141d */
[----:B------:R-:W3:Y:S04]  /*31d90*/  LDL R29, [R1+0x198] ;  /* 0x00019800011d7983 */ /* 0x000ee80000100800 */
[----:B------:R4:W-:Y:S02]  /*31da0*/  STL [R1+0x80], R2 ;  /* 0x0000800201007387 */ /* 0x0009e40000100800 */
[----:B----4-:R-:W-:Y:S02]  /*31db0*/  SHF.R.S32.HI R2, RZ, 0x1f, R9 ;  /* 0x0000001fff027819 */ /* 0x010fe40000011409 */
[----:B------:R-:W4:Y:S01]  /*31dc0*/  LDL R9, [R1+0x194] ;  /* 0x0001940001097983 */ /* 0x000f220000100800 */
[----:B------:R-:W-:-:S05]  /*31dd0*/  SHF.R.S32.HI R0, RZ, 0x1f, R7 ;  /* 0x0000001fff007819 */ /* 0x000fca0000011407 */
[----:B------:R0:W-:Y:S04]  /*31de0*/  STL [R1+0x7c], R0 ;  /* 0x00007c0001007387 */ /* 0x0001e80000100800 */
[----:B0-----:R-:W4:Y:S04]  /*31df0*/  LDL R0, [R1+0x190] ;  /* 0x0001900001007983 */ /* 0x001f280000100800 */
[----:B------:R0:W-:Y:S04]  /*31e00*/  STL [R1+0x78], R2 ;  /* 0x0000780201007387 */ /* 0x0001e80000100800 */
[----:B------:R-:W4:Y:S04]  /*31e10*/  LDL R4, [R1+0x188] ;  /* 0x0001880001047983 */ /* 0x000f280000100800 */
[----:B------:R-:W4:Y:S04]  /*31e20*/  LDL R25, [R1+0x184] ;  /* 0x0001840001197983 */ /* 0x000f280000100800 */
[----:B------:R-:W4:Y:S04]  /*31e30*/  LDL R17, [R1+0x180] ;  /* 0x0001800001117983 */ /* 0x000f280000100800 */
[----:B------:R-:W4:Y:S04]  /*31e40*/  LDL R3, [R1+0x17c] ;  /* 0x00017c0001037983 */ /* 0x000f280000100800 */
[----:B------:R-:W4:Y:S04]  /*31e50*/  LDL R24, [R1+0x178] ;  /* 0x0001780001187983 */ /* 0x000f280000100800 */
[----:B------:R-:W4:Y:S04]  /*31e60*/  LDL R5, [R1+0x174] ;  /* 0x0001740001057983 */ /* 0x000f280000100800 */
[----:B------:R-:W4:Y:S04]  /*31e70*/  LDL R23, [R1+0x170] ;  /* 0x0001700001177983 */ /* 0x000f280000100800 */
[----:B0-----:R-:W4:Y:S04]  /*31e80*/  LDL R2, [R1+0x18c] ;  /* 0x00018c0001027983 */ /* 0x001f280000100800 */
[----:B------:R-:W4:Y:S04]  /*31e90*/  LDL R11, [R1+0x2f0] ;  /* 0x0002f000010b7983 */ /* 0x000f280000100800 */
        /* <DEDUP_REMOVED lines=13> */
[----:B------:R-:W4:Y:S01]  /*31f70*/  LDL R7, [R1+0x3e8] ;  /* 0x0003e80001077983 */ /* 0x000f220000100800 */
[----:B-----5:R-:W-:-:S05]  /*31f80*/  SHF.R.S32.HI R16, RZ, 0x1f, R16 ;  /* 0x0000001fff107819 */ /* 0x020fca0000011410 */
[----:B------:R0:W-:Y:S04]  /*31f90*/  STL [R1+0x74], R16 ;  /* 0x0000741001007387 */ /* 0x0001e80000100800 */
[----:B0-----:R-:W5:Y:S01]  /*31fa0*/  LDL R16, [R1+0x414] ;  /* 0x0004140001107983 */ /* 0x001f620000100800 */
[----:B--2---:R-:W-:-:S05]  /*31fb0*/  SHF.R.S32.HI R26, RZ, 0x1f, R26 ;  /* 0x0000001fff1a7819 */ /* 0x004fca000001141a */
[----:B------:R0:W-:Y:S01]  /*31fc0*/  STL [R1+0x70], R26 ;  /* 0x0000701a01007387 */ /* 0x0001e20000100800 */
[----:B---3--:R-:W-:-:S03]  /*31fd0*/  SHF.R.S32.HI R29, RZ, 0x1f, R29 ;  /* 0x0000001fff1d7819 */ /* 0x008fc6000001141d */
[----:B0-----:R-:W2:Y:S04]  /*31fe0*/  LDL R26, [R1+0x438] ;  /* 0x00043800011a7983 */ /* 0x001ea80000100800 */
[----:B------:R0:W-:Y:S04]  /*31ff0*/  STL [R1+0x6c], R29 ;  /* 0x00006c1d01007387 */ /* 0x0001e80000100800 */
[----:B0-----:R-:W3:Y:S01]  /*32000*/  LDL R29, [R1+0x4d4] ;  /* 0x0004d400011d7983 */ /* 0x001ee20000100800 */
[----:B----4-:R-:W-:-:S05]  /*32010*/  SHF.R.S32.HI R9, RZ, 0x1f, R9 ;  /* 0x0000001fff097819 */ /* 0x010fca0000011409 */
[----:B------:R0:W-:Y:S04]  /*32020*/  STL [R1+0x68], R9 ;  /* 0x0000680901007387 */ /* 0x0001e80000100800 */
[----:B0-----:R-:W4:Y:S01]  /*32030*/  LDL.LU R9, [R1+0x5064] ;  /* 0x0050640001097983 */ /* 0x001f220000300800 */
[----:B------:R-:W-:Y:S02]  /*32040*/  SHF.R.S32.HI R0, RZ, 0x1f, R0 ;  /* 0x0000001fff007819 */ /* 0x000fe40000011400 */
[----:B------:R-:W-:-:S03]  /*32050*/  SHF.R.S32.HI R4, RZ, 0x1f, R4 ;  /* 0x0000001fff047819 */ /* 0x000fc60000011404 */
[----:B------:R0:W-:Y:S01]  /*32060*/  STL [R1+0x64], R0 ;  /* 0x0000640001007387 */ /* 0x0001e20000100800 */
[----:B------:R-:W-:Y:S02]  /*32070*/  SHF.R.S32.HI R2, RZ, 0x1f, R2 ;  /* 0x0000001fff027819 */ /* 0x000fe40000011402 */
[----:B------:R-:W-:Y:S02]  /*32080*/  SHF.R.S32.HI R3, RZ, 0x1f, R3 ;  /* 0x0000001fff037819 */ /* 0x000fe40000011403 */
[----:B0-----:R-:W-:Y:S01]  /*32090*/  SHF.R.S32.HI R0, RZ, 0x1f, R25 ;  /* 0x0000001fff007819 */ /* 0x001fe20000011419 */
[----:B------:R0:W-:Y:S04]  /*320a0*/  STL [R1+0x60], R2 ;  /* 0x0000600201007387 */ /* 0x0001e80000100800 */
[----:B------:R-:W-:Y:S04]  /*320b0*/  STL [R1+0x5c], R4 ;  /* 0x00005c0401007387 */ /* 0x000fe80000100800 */
[----:B------:R1:W-:Y:S01]  /*320c0*/  STL [R1+0x58], R0 ;  /* 0x0000580001007387 */ /* 0x0003e20000100800 */
[----:B0-----:R-:W-:-:S02]  /*320d0*/  SHF.R.S32.HI R2, RZ, 0x1f, R17 ;  /* 0x0000001fff027819 */ /* 0x001fc40000011411 */
[----:B-1----:R-:W-:-:S03]  /*320e0*/  SHF.R.S32.HI R0, RZ, 0x1f, R24 ;  /* 0x0000001fff007819 */ /* 0x002fc60000011418 */
[----:B------:R0:W-:Y:S04]  /*320f0*/  STL [R1+0x54], R2 ;  /* 0x0000540201007387 */ /* 0x0001e80000100800 */
[----:B------:R1:W-:Y:S04]  /*32100*/  STL [R1+0x50], R3 ;  /* 0x0000500301007387 */ /* 0x0003e80000100800 */
[----:B------:R1:W-:Y:S01]  /*32110*/  STL [R1+0x4c], R0 ;  /* 0x00004c0001007387 */ /* 0x0003e20000100800 */
[----:B0-----:R-:W-:Y:S02]  /*32120*/  SHF.R.S32.HI R2, RZ, 0x1f, R5 ;  /* 0x0000001fff027819 */ /* 0x001fe40000011405 */
[----:B-1----:R-:W-:-:S02]  /*32130*/  SHF.R.S32.HI R3, RZ, 0x1f, R23 ;  /* 0x0000001fff037819 */ /* 0x002fc40000011417 */
[----:B------:R-:W-:Y:S01]  /*32140*/  SHF.R.S32.HI R0, RZ, 0x1f, R11 ;  /* 0x0000001fff007819 */ /* 0x000fe2000001140b */
[----:B------:R0:W-:Y:S04]  /*32150*/  STL [R1+0x48], R2 ;  /* 0x0000480201007387 */ /* 0x0001e80000100800 */
[----:B------:R1:W-:Y:S04]  /*32160*/  STL [R1+0x44], R3 ;  /* 0x0000440301007387 */ /* 0x0003e80000100800 */
[----:B------:R1:W-:Y:S01]  /*32170*/  STL [R1+0x40], R0 ;  /* 0x0000400001007387 */ /* 0x0003e20000100800 */
        /* <DEDUP_REMOVED lines=22> */
[----:B------:R-:W-:Y:S04]  /*322e0*/  STL [R1+0x14], R3 ;  /* 0x0000140301007387 */ /* 0x000fe80000100800 */
[----:B------:R-:W5:Y:S04]  /*322f0*/  LDL R13, [R1+0x678] ;  /* 0x00067800010d7983 */ /* 0x000f680000100800 */
[----:B------:R1:W-:Y:S01]  /*32300*/  STL [R1+0x10], R0 ;  /* 0x0000100001007387 */ /* 0x0003e20000100800 */
[----:B0-----:R-:W-:-:S02]  /*32310*/  SHF.R.S32.HI R2, RZ, 0x1f, R6 ;  /* 0x0000001fff027819 */ /* 0x001fc40000011406 */
[----:B-1----:R-:W-:-:S03]  /*32320*/  SHF.R.S32.HI R0, RZ, 0x1f, R7 ;  /* 0x0000001fff007819 */ /* 0x002fc60000011407 */
[----:B------:R0:W-:Y:S04]  /*32330*/  STL [R1+0xc], R2 ;  /* 0x00000c0201007387 */ /* 0x0001e80000100800 */
[----:B------:R-:W5:Y:S04]  /*32340*/  LDL R12, [R1+0x680] ;  /* 0x00068000010c7983 */ /* 0x000f680000100800 */
[----:B------:R2:W-:Y:S04]  /*32350*/  STL [R1+0x8], R0 ;  /* 0x0000080001007387 */ /* 0x0005e80000100800 */
[----:B------:R-:W5:Y:S01]  /*32360*/  LDL R27, [R1+0x688] ;  /* 0x00068800011b7983 */ /* 0x000f620000100800 */
[----:B0-----:R-:W-:-:S05]  /*32370*/  SHF.R.S32.HI R2, RZ, 0x1f, R16 ;  /* 0x0000001fff027819 */ /* 0x001fca0000011410 */
[----:B------:R-:W-:Y:S01]  /*32380*/  STL [R1+0x4], R2 ;  /* 0x0000040201007387 */ /* 0x000fe20000100800 */
[----:B--2---:R-:W-:Y:S02]  /*32390*/  SHF.R.S32.HI R0, RZ, 0x1f, R26 ;  /* 0x0000001fff007819 */ /* 0x004fe4000001141a */
[----:B---3--:R-:W-:-:S05]  /*323a0*/  SHF.R.S32.HI R29, RZ, 0x1f, R29 ;  /* 0x0000001fff1d7819 */ /* 0x008fca000001141d */
[----:B------:R-:W-:Y:S04]  /*323b0*/  STL [R1+0x4ff8], R29 ;  /* 0x004ff81d01007387 */ /* 0x000fe80000100800 */
[----:B------:R-:W-:Y:S04]  /*323c0*/  STL [R1], R0 ;  /* 0x0000000001007387 */ /* 0x000fe80000100800 */
[----:B------:R-:W2:Y:S04]  /*323d0*/  LDL R16, [R1+0x698] ;  /* 0x0006980001107983 */ /* 0x000ea80000100800 */
[----:B------:R-:W3:Y:S04]  /*323e0*/  LDL R18, [R1+0x6a8] ;  /* 0x0006a80001127983 */ /* 0x000ee80000100800 */
[----:B------:R-:W2:Y:S04]  /*323f0*/  LDL R26, [R1+0x6c4] ;  /* 0x0006c400011a7983 */ /* 0x000ea80000100800 */
[----:B------:R-:W2:Y:S04]  /*32400*/  LDL R19, [R1+0x6f4] ;  /* 0x0006f40001137983 */ /* 0x000ea80000100800 */
[----:B------:R-:W2:Y:S01]  /*32410*/  LDL R20, [R1+0x700] ;  /* 0x0007000001147983 */ /* 0x000ea20000100800 */
[----:B----4-:R-:W-:-:S05]  /*32420*/  SHF.R.S32.HI R6, RZ, 0x1f, R9 ;  /* 0x0000001fff067819 */ /* 0x010fca0000011409 */
[----:B------:R0:W-:Y:S04]  /*32430*/  STL [R1+0x4ff4], R6 ;  /* 0x004ff40601007387 */ /* 0x0001e80000100800 */
[----:B0-----:R-:W4:Y:S02]  /*32440*/  LDL.LU R6, [R1+0x658] ;  /* 0x0006580001067983 */ /* 0x001f240000300800 */
[----:B----4-:R-:W-:Y:S02]  /*32450*/  SHF.R.S32.HI R7, RZ, 0x1f, R6 ;  /* 0x0000001fff077819 */ /* 0x010fe40000011406 */
[----:B------:R-:W-:Y:S04]  /*32460*/  STL [R1+0x5000], R6 ;  /* 0x0050000601007387 */ /* 0x000fe80000100800 */
[----:B------:R0:W-:Y:S04]  /*32470*/  STL [R1+0x4ff0], R7 ;  /* 0x004ff00701007387 */ /* 0x0001e80000100800 */
[----:B0-----:R-:W4:Y:S02]  /*32480*/  LDL.LU R7, [R1+0x660] ;  /* 0x0006600001077983 */ /* 0x001f240000300800 */
[----:B----4-:R-:W-:-:S02]  /*32490*/  SHF.R.S32.HI R8, RZ, 0x1f, R7 ;  /* 0x0000001fff087819 */ /* 0x010fc40000011407 */
[----:B------:R-:W-:Y:S04]  /*324a0*/  STL [R1+0x4ffc], R7 ;  /* 0x004ffc0701007387 */ /* 0x000fe80000100800 */
[----:B------:R0:W-:Y:S04]  /*324b0*/  STL [R1+0x4fec], R8 ;  /* 0x004fec0801007387 */ /* 0x0001e80000100800 */
[----:B0-----:R-:W4:Y:S02]  /*324c0*/  LDL.LU R8, [R1+0x668] ;  /* 0x0006680001087983 */ /* 0x001f240000300800 */
[----:B----4-:R-:W-:-:S02]  /*324d0*/  SHF.R.S32.HI R9, RZ, 0x1f, R8 ;  /* 0x0000001fff097819 */ /* 0x010fc40000011408 */
[----:B------:R-:W-:Y:S04]  /*324e0*/  STL [R1+0x5004], R8 ;  /* 0x0050040801007387 */ /* 0x000fe80000100800 */
[----:B------:R0:W-:Y:S04]  /*324f0*/  STL [R1+0x4fe8], R9 ;  /* 0x004fe80901007387 */ /* 0x0001e80000100800 */
[----:B0-----:R-:W4:Y:S01]  /*32500*/  LDL.LU R9, [R1+0x670] ;  /* 0x0006700001097983 */ /* 0x001f220000300800 */
[----:B-----5:R-:W-:Y:S02]  /*32510*/  SHF.R.S32.HI R11, RZ, 0x1f, R13 ;  /* 0x0000001fff0b7819 */ /* 0x020fe4000001140d */
[----:B------:R-:W-:-:S02]  /*32520*/  SHF.R.S32.HI R12, RZ, 0x1f, R12 ;  /* 0x0000001fff0c7819 */ /* 0x000fc4000001140c */
[----:B------:R-:W-:Y:S02]  /*32530*/  SHF.R.S32.HI R13, RZ, 0x1f, R27 ;  /* 0x0000001fff0d7819 */ /* 0x000fe4000001141b */
[----:B----4-:R-:W-:-:S05]  /*32540*/  SHF.R.S32.HI R10, RZ, 0x1f, R9 ;  /* 0x0000001fff0a7819 */ /* 0x010fca0000011409 */
[----:B------:R-:W-:Y:S04]  /*32550*/  STL [R1+0x500c], R10 ;  /* 0x00500c0a01007387 */ /* 0x000fe80000100800 */
[----:B------:R-:W-:Y:S04]  /*32560*/  STL [R1+0x5008], R9 ;  /* 0x0050080901007387 */ /* 0x000fe80000100800 */
[----:B------:R-:W-:Y:S04]  /*32570*/  STL [R1+0x5010], R11 ;  /* 0x0050100b01007387 */ /* 0x000fe80000100800 */
[----:B------:R-:W-:Y:S04]  /*32580*/  STL [R1+0x5014], R12 ;  /* 0x0050140c01007387 */ /* 0x000fe80000100800 */
[----:B------:R-:W4:Y:S04]  /*32590*/  LDL R21, [R1+0x704] ;  /* 0x0007040001157983 */ /* 0x000f280000100800 */
[----:B------:R0:W-:Y:S04]  /*325a0*/  STL [R1+0x4fe4], R13 ;  /* 0x004fe40d01007387 */ /* 0x0001e80000100800 */
[----:B0-----:R-:W5:Y:S01]  /*325b0*/  LDL.LU R13, [R1+0x690] ;  /* 0x00069000010d7983 */ /* 0x001f620000300800 */
[----:B------:R-:W-:-:S02]  /*325c0*/  SHF.R.S32.HI R15, RZ, 0x1f, R15 ;  /* 0x0000001fff0f7819 */ /* 0x000fc4000001140f */
[----:B--2---:R-:W-:Y:S02]  /*325d0*/  SHF.R.S32.HI R16, RZ, 0x1f, R16 ;  /* 0x0000001fff107819 */ /* 0x004fe40000011410 */
[----:B---3--:R-:W-:Y:S02]  /*325e0*/  SHF.R.S32.HI R17, RZ, 0x1f, R18 ;  /* 0x0000001fff117819 */ /* 0x008fe40000011412 */
[----:B------:R-:W-:Y:S02]  /*325f0*/  SHF.R.S32.HI R18, RZ, 0x1f, R26 ;  /* 0x0000001fff127819 */ /* 0x000fe4000001141a */
[----:B------:R-:W-:Y:S02]  /*32600*/  SHF.R.S32.HI R19, RZ, 0x1f, R19 ;  /* 0x0000001fff137819 */ /* 0x000fe40000011413 */
[----:B------:R-:W-:Y:S02]  /*32610*/  SHF.R.S32.HI R20, RZ, 0x1f, R20 ;  /* 0x0000001fff147819 */ /* 0x000fe40000011414 */
[----:B-----5:R-:W-:-:S05]  /*32620*/  SHF.R.S32.HI R14, RZ, 0x1f, R13 ;  /* 0x0000001fff0e7819 */ /* 0x020fca000001140d */
[----:B------:R-:W-:Y:S04]  /*32630*/  STL [R1+0x501c], R14 ;  /* 0x00501c0e01007387 */ /* 0x000fe80000100800 */
[----:B------:R-:W-:Y:S04]  /*32640*/  STL [R1+0x5018], R13 ;  /* 0x0050180d01007387 */ /* 0x000fe80000100800 */
[----:B------:R0:W-:Y:S04]  /*32650*/  STL [R1+0x5020], R15 ;  /* 0x0050200f01007387 */ /* 0x0001e80000100800 */
[----:B------:R-:W2:Y:S04]  /*32660*/  LDL R22, [R1+0x71c] ;  /* 0x00071c0001167983 */ /* 0x000ea80000100800 */
[----:B------:R-:W-:Y:S04]  /*32670*/  STL [R1+0x5024], R16 ;  /* 0x0050241001007387 */ /* 0x000fe80000100800 */
[----:B------:R1:W-:Y:S04]  /*32680*/  STL [R1+0x5028], R17 ;  /* 0x0050281101007387 */ /* 0x0003e80000100800 */
[----:B------:R-:W3:Y:S04]  /*32690*/  LDL R23, [R1+0x72c] ;  /* 0x00072c0001177983 */ /* 0x000ee80000100800 */
[----:B------:R-:W5:Y:S04]  /*326a0*/  LDL R24, [R1+0x760] ;  /* 0x0007600001187983 */ /* 0x000f680000100800 */
[----:B------:R-:W3:Y:S04]  /*326b0*/  LDL R25, [R1+0x76c] ;  /* 0x00076c0001197983 */ /* 0x000ee80000100800 */
[----:B------:R-:W3:Y:S04]  /*326c0*/  LDL R26, [R1+0x798] ;  /* 0x00079800011a7983 */ /* 0x000ee80000100800 */
[----:B------:R0:W-:Y:S04]  /*326d0*/  STL [R1+0x502c], R18 ;  /* 0x00502c1201007387 */ /* 0x0001e80000100800 */
[----:B------:R-:W3:Y:S04]  /*326e0*/  LDL R27, [R1+0x7c4] ;  /* 0x0007c400011b7983 */ /* 0x000ee80000100800 */
[----:B------:R4:W-:Y:S04]  /*326f0*/  STL [R1+0x5030], R19 ;  /* 0x0050301301007387 */ /* 0x0009e80000100800 */
[----:B0-----:R-:W3:Y:S04]  /*32700*/  LDL R15, [R1+0x86c] ;  /* 0x00086c00010f7983 */ /* 0x001ee80000100800 */
[----:B-1----:R-:W3:Y:S04]  /*32710*/  LDL R17, [R1+0x808] ;  /* 0x0008080001117983 */ /* 0x002ee80000100800 */
[----:B------:R-:W3:Y:S04]  /*32720*/  LDL R16, [R1+0x84c] ;  /* 0x00084c0001107983 */ /* 0x000ee80000100800 */
[----:B------:R-:W3:Y:S04]  /*32730*/  LDL R13, [R1+0x870] ;  /* 0x00087000010d7983 */ /* 0x000ee80000100800 */
[----:B------:R-:W3:Y:S04]  /*32740*/  LDL R0, [R1+0x880] ;  /* 0x0008800001007983 */ /* 0x000ee80000100800 */
[----:B------:R-:W3:Y:S04]  /*32750*/  LDL R18, [R1+0x800] ;  /* 0x0008000001127983 */ /* 0x000ee80000100800 */
[----:B------:R-:W3:Y:S04]  /*32760*/  LDL R14, [R1+0x87c] ;  /* 0x00087c00010e7983 */ /* 0x000ee80000100800 */
[----:B----4-:R-:W4:Y:S04]  /*32770*/  LDL R19, [R1+0x7f0] ;  /* 0x0007f00001137983 */ /* 0x010f280000100800 */
[----:B------:R-:W5:Y:S04]  /*32780*/  LDL R2, [R1+0x878] ;  /* 0x0008780001027983 */ /* 0x000f680000100800 */
[----:B------:R-:W5:Y:S04]  /*32790*/  LDL R28, [R1+0x7ec] ;  /* 0x0007ec00011c7983 */ /* 0x000f680000100800 */
[----:B------:R4:W-:Y:S04]  /*327a0*/  STL [R1+0x5034], R20 ;  /* 0x0050341401007387 */ /* 0x0009e80000100800 */
[----:B------:R-:W5:Y:S04]  /*327b0*/  LDL R4, [R1+0x874] ;  /* 0x0008740001047983 */ /* 0x000f680000100800 */
[----:B------:R-:W5:Y:S01]  /*327c0*/  LDL R12, [R1+0x868] ;  /* 0x00086800010c7983 */ /* 0x000f620000100800 */
[----:B------:R-:W-:-:S03]  /*327d0*/  SHF.R.S32.HI R21, RZ, 0x1f, R21 ;  /* 0x0000001fff157819 */ /* 0x000fc60000011415 */
[----:B------:R-:W5:Y:S04]  /*327e0*/  LDL R11, [R1+0x864] ;  /* 0x00086400010b7983 */ /* 0x000f680000100800 */
[----:B------:R-:W5:Y:S04]  /*327f0*/  LDL R3, [R1+0x860] ;  /* 0x0008600001037983 */ /* 0x000f680000100800 */
[----:B------:R-:W-:Y:S04]  /*32800*/  STL [R1+0x5038], R21 ;  /* 0x0050381501007387 */ /* 0x000fe80000100800 */
[----:B------:R-:W5:Y:S04]  /*32810*/  LDL R5, [R1+0x85c] ;  /* 0x00085c0001057983 */ /* 0x000f680000100800 */
[----:B------:R-:W5:Y:S04]  /*32820*/  LDL R9, [R1+0x858] ;  /* 0x0008580001097983 */ /* 0x000f680000100800 */
[----:B------:R-:W5:Y:S04]  /*32830*/  LDL R8, [R1+0x854] ;  /* 0x0008540001087983 */ /* 0x000f680000100800 */
[----:B------:R-:W5:Y:S01]  /*32840*/  LDL R7, [R1+0x850] ;  /* 0x0008500001077983 */ /* 0x000f620000100800 */
[----:B--2---:R-:W-:-:S05]  /*32850*/  SHF.R.S32.HI R22, RZ, 0x1f, R22 ;  /* 0x0000001fff167819 */ /* 0x004fca0000011416 */
[----:B------:R-:W-:Y:S04]  /*32860*/  STL [R1+0x5060], R22 ;  /* 0x0050601601007387 */ /* 0x000fe80000100800 */
[----:B------:R-:W2:Y:S04]  /*32870*/  LDL R10, [R1+0x848] ;  /* 0x00084800010a7983 */ /* 0x000ea80000100800 */
[----:B------:R-:W2:Y:S04]  /*32880*/  LDL R6, [R1+0x844] ;  /* 0x0008440001067983 */ /* 0x000ea80000100800 */
[----:B------:R-:W2:Y:S01]  /*32890*/  LDL R29, [R1+0x840] ;  /* 0x00084000011d7983 */ /* 0x000ea20000100800 */
[----:B----4-:R-:W-:-:S02]  /*328a0*/  SHF.R.S32.HI R20, RZ, 0x1f, R19 ;  /* 0x0000001fff147819 */ /* 0x010fc40000011413 */
[----:B---3--:R-:W-:Y:S02]  /*328b0*/  SHF.R.S32.HI R19, RZ, 0x1f, R18 ;  /* 0x0000001fff137819 */ /* 0x008fe40000011412 */
[----:B------:R-:W-:Y:S02]  /*328c0*/  SHF.R.S32.HI R18, RZ, 0x1f, R17 ;  /* 0x0000001fff127819 */ /* 0x000fe40000011411 */
[----:B------:R-:W-:Y:S02]  /*328d0*/  SHF.R.S32.HI R17, RZ, 0x1f, R16 ;  /* 0x0000001fff117819 */ /* 0x000fe40000011410 */
[----:B------:R-:W-:Y:S01]  /*328e0*/  SHF.R.S32.HI R16, RZ, 0x1f, R15 ;  /* 0x0000001fff107819 */ /* 0x000fe2000001140f */
[----:B------:R-:W-:Y:S04]  /*328f0*/  STL [R1+0x294], R20 ;  /* 0x0002941401007387 */ /* 0x000fe80000100800 */
[----:B------:R-:W-:Y:S04]  /*32900*/  STL [R1+0x2a0], R19 ;  /* 0x0002a01301007387 */ /* 0x000fe80000100800 */
[----:B------:R-:W-:Y:S01]  /*32910*/  STL [R1+0x2a4], R18 ;  /* 0x0002a41201007387 */ /* 0x000fe20000100800 */
[----:B------:R-:W-:-:S03]  /*32920*/  SHF.R.S32.HI R15, RZ, 0x1f, R13 ;  /* 0x0000001fff0f7819 */ /* 0x000fc6000001140d */
[----:B------:R-:W-:Y:S01]  /*32930*/  STL [R1+0x2a8], R17 ;  /* 0x0002a81101007387 */ /* 0x000fe20000100800 */
[----:B------:R-:W-:-:S03]  /*32940*/  SHF.R.S32.HI R13, RZ, 0x1f, R0 ;  /* 0x0000001fff0d7819 */ /* 0x000fc60000011400 */
[----:B------:R-:W-:Y:S04]  /*32950*/  STL [R1+0x2ac], R16 ;  /* 0x0002ac1001007387 */ /* 0x000fe80000100800 */
[----:B------:R-:W3:Y:S04]  /*32960*/  LDL R0, [R1+0x83c] ;  /* 0x00083c0001007983 */ /* 0x000ee80000100800 */
[----:B------:R-:W-:Y:S04]  /*32970*/  STL [R1+0x2b0], R15 ;  /* 0x0002b00f01007387 */ /* 0x000fe80000100800 */
[----:B------:R5:W-:Y:S01]  /*32980*/  STL [R1+0x2b4], R13 ;  /* 0x0002b40d01007387 */ /* 0x000be20000100800 */
[----:B------:R-:W-:-:S02]  /*32990*/  SHF.R.S32.HI R14, RZ, 0x1f, R14 ;  /* 0x0000001fff0e7819 */ /* 0x000fc4000001140e */
[----:B-----5:R-:W-:Y:S02]  /*329a0*/  SHF.R.S32.HI R13, RZ, 0x1f, R2 ;  /* 0x0000001fff0d7819 */ /* 0x020fe40000011402 */
[----:B------:R-:W4:Y:S04]  /*329b0*/  LDL R2, [R1+0x838] ;  /* 0x0008380001027983 */ /* 0x000f280000100800 */
[----:B------:R0:W-:Y:S04]  /*329c0*/  STL [R1+0x2b8], R14 ;  /* 0x0002b80e01007387 */ /* 0x0001e80000100800 */
[----:B------:R1:W-:Y:S01]  /*329d0*/  STL [R1+0x2bc], R13 ;  /* 0x0002bc0d01007387 */ /* 0x0003e20000100800 */
[----:B0-----:R-:W-:-:S03]  /*329e0*/  SHF.R.S32.HI R14, RZ, 0x1f, R4 ;  /* 0x0000001fff0e7819 */ /* 0x001fc60000011404 */
[----:B------:R-:W5:Y:S01]  /*329f0*/  LDL R4, [R1+0x834] ;  /* 0x0008340001047983 */ /* 0x000f620000100800 */
[----:B-1----:R-:W-:-:S03]  /*32a00*/  SHF.R.S32.HI R13, RZ, 0x1f, R12 ;  /* 0x0000001fff0d7819 */ /* 0x002fc6000001140c */
[----:B------:R-:W-:Y:S01]  /*32a10*/  STL [R1+0x2c0], R14 ;  /* 0x0002c00e01007387 */ /* 0x000fe20000100800 */
[----:B------:R-:W-:Y:S02]  /*32a20*/  SHF.R.S32.HI R11, RZ, 0x1f, R11 ;  /* 0x0000001fff0b7819 */ /* 0x000fe4000001140b */
[----:B------:R-:W-:Y:S01]  /*32a30*/  SHF.R.S32.HI R12, RZ, 0x1f, R3 ;  /* 0x0000001fff0c7819 */ /* 0x000fe20000011403 */
[----:B------:R-:W-:Y:S04]  /*32a40*/  STL [R1+0x2c4], R13 ;  /* 0x0002c40d01007387 */ /* 0x000fe80000100800 */
[----:B------:R-:W5:Y:S04]  /*32a50*/  LDL R3, [R1+0x830] ;  /* 0x0008300001037983 */ /* 0x000f680000100800 */
[----:B------:R0:W-:Y:S04]  /*32a60*/  STL [R1+0x2c8], R11 ;  /* 0x0002c80b01007387 */ /* 0x0001e80000100800 */
[----:B------:R-:W-:Y:S01]  /*32a70*/  STL [R1+0x2cc], R12 ;  /* 0x0002cc0c01007387 */ /* 0x000fe20000100800 */
[----:B0-----:R-:W-:-:S03]  /*32a80*/  SHF.R.S32.HI R11, RZ, 0x1f, R5 ;  /* 0x0000001fff0b7819 */ /* 0x001fc60000011405 */
[----:B------:R-:W5:Y:S01]  /*32a90*/  LDL R5, [R1+0x82c] ;  /* 0x00082c0001057983 */ /* 0x000f620000100800 */
[----:B------:R-:W-:Y:S02]  /*32aa0*/  SHF.R.S32.HI R9, RZ, 0x1f, R9 ;  /* 0x0000001fff097819 */ /* 0x000fe40000011409 */
[----:B------:R-:W-:Y:S01]  /*32ab0*/  SHF.R.S32.HI R8, RZ, 0x1f, R8 ;  /* 0x0000001fff087819 */ /* 0x000fe20000011408 */
[----:B------:R-:W-:Y:S01]  /*32ac0*/  STL [R1+0x2d0], R11 ;  /* 0x0002d00b01007387 */ /* 0x000fe20000100800 */
[----:B------:R-:W-:-:S03]  /*32ad0*/  SHF.R.S32.HI R7, RZ, 0x1f, R7 ;  /* 0x0000001fff077819 */ /* 0x000fc60000011407 */
[----:B------:R-:W-:Y:S04]  /*32ae0*/  STL [R1+0x2d4], R9 ;  /* 0x0002d40901007387 */ /* 0x000fe80000100800 */
[----:B------:R-:W5:Y:S04]  /*32af0*/  LDL R22, [R1+0x828] ;  /* 0x0008280001167983 */ /* 0x000f680000100800 */
[----:B------:R0:W-:Y:S04]  /*32b00*/  STL [R1+0x2d8], R8 ;  /* 0x0002d80801007387 */ /* 0x0001e80000100800 */
[----:B------:R-:W5:Y:S04]  /*32b10*/  LDL R21, [R1+0x824] ;  /* 0x0008240001157983 */ /* 0x000f680000100800 */
[----:B------:R1:W-:Y:S04]  /*32b20*/  STL [R1+0x2dc], R7 ;  /* 0x0002dc0701007387 */ /* 0x0003e80000100800 */
[----:B0-----:R-:W5:Y:S04]  /*32b30*/  LDL R8, [R1+0x820] ;  /* 0x0008200001087983 */ /* 0x001f680000100800 */
[----:B-1----:R-:W5:Y:S01]  /*32b40*/  LDL R7, [R1+0x81c] ;  /* 0x00081c0001077983 */ /* 0x002f620000100800 */
[----:B--2---:R-:W-:-:S02]  /*32b50*/  SHF.R.S32.HI R9, RZ, 0x1f, R10 ;  /* 0x0000001fff097819 */ /* 0x004fc4000001140a */
[----:B------:R-:W-:Y:S02]  /*32b60*/  SHF.R.S32.HI R10, RZ, 0x1f, R6 ;  /* 0x0000001fff0a7819 */ /* 0x000fe40000011406 */
[----:B------:R-:W2:Y:S04]  /*32b70*/  LDL R6, [R1+0x818] ;  /* 0x0008180001067983 */ /* 0x000ea80000100800 */
[----:B------:R0:W-:Y:S04]  /*32b80*/  STL [R1+0x2e0], R9 ;  /* 0x0002e00901007387 */ /* 0x0001e80000100800 */
[----:B------:R-:W-:Y:S04]  /*32b90*/  STL [R1+0x2e4], R10 ;  /* 0x0002e40a01007387 */ /* 0x000fe80000100800 */
[----:B------:R-:W2:Y:S04]  /*32ba0*/  LDL R20, [R1+0x814] ;  /* 0x0008140001147983 */ /* 0x000ea80000100800 */
[----:B------:R-:W2:Y:S01]  /*32bb0*/  LDL R19, [R1+0x810] ;  /* 0x0008100001137983 */ /* 0x000ea20000100800 */
[----:B0-----:R-:W-:-:S05]  /*32bc0*/  SHF.R.S32.HI R9, RZ, 0x1f, R29 ;  /* 0x0000001fff097819 */ /* 0x001fca000001141d */
[----:B------:R3:W-:Y:S04]  /*32bd0*/  STL [R1+0x2e8], R9 ;  /* 0x0002e80901007387 */ /* 0x0007e80000100800 */
[----:B------:R-:W2:Y:S04]  /*32be0*/  LDL R18, [R1+0x80c] ;  /* 0x00080c0001127983 */ /* 0x000ea80000100800 */
[----:B------:R-:W2:Y:S04]  /*32bf0*/  LDL R17, [R1+0x804] ;  /* 0x0008040001117983 */ /* 0x000ea80000100800 */
[----:B------:R-:W2:Y:S04]  /*32c00*/  LDL R16, [R1+0x7fc] ;  /* 0x0007fc0001107983 */ /* 0x000ea80000100800 */
[----:B------:R-:W2:Y:S04]  /*32c10*/  LDL R15, [R1+0x7f8] ;  /* 0x0007f800010f7983 */ /* 0x000ea80000100800 */
[----:B------:R-:W2:Y:S04]  /*32c20*/  LDL R13, [R1+0x7f4] ;  /* 0x0007f400010d7983 */ /* 0x000ea80000100800 */
[----:B------:R-:W2:Y:S04]  /*32c30*/  LDL R29, [R1+0x7e8] ;  /* 0x0007e800011d7983 */ /* 0x000ea80000100800 */
[----:B------:R-:W2:Y:S01]  /*32c40*/  LDL R14, [R1+0x7e4] ;  /* 0x0007e400010e7983 */ /* 0x000ea20000100800 */
[----:B---3--:R-:W-:-:S03]  /*32c50*/  SHF.R.S32.HI R9, RZ, 0x1f, R0 ;  /* 0x0000001fff097819 */ /* 0x008fc60000011400 */
[----:B------:R-:W3:Y:S04]  /*32c60*/  LDL R0, [R1+0x7e0] ;  /* 0x0007e00001007983 */ /* 0x000ee80000100800 */
[----:B------:R4:W-:Y:S02]  /*32c70*/  STL [R1+0x2ec], R9 ;  /* 0x0002ec0901007387 */ /* 0x0009e40000100800 */
[----:B----4-:R-:W-:Y:S02]  /*32c80*/  SHF.R.S32.HI R9, RZ, 0x1f, R2 ;  /* 0x0000001fff097819 */ /* 0x010fe40000011402 */
[----:B------:R-:W4:Y:S04]  /*32c90*/  LDL R2, [R1+0x7dc] ;  /* 0x0007dc0001027983 */ /* 0x000f280000100800 */
[----:B------:R0:W-:Y:S04]  /*32ca0*/  STL [R1+0x2f4], R9 ;  /* 0x0002f40901007387 */ /* 0x0001e80000100800 */
[----:B------:R-:W4:Y:S04]  /*32cb0*/  LDL R12, [R1+0x7d8] ;  /* 0x0007d800010c7983 */ /* 0x000f280000100800 */
[----:B------:R-:W4:Y:S01]  /*32cc0*/  LDL R11, [R1+0x7d4] ;  /* 0x0007d400010b7983 */ /* 0x000f220000100800 */
[----:B-----5:R-:W-:-:S05]  /*32cd0*/  SHF.R.S32.HI R4, RZ, 0x1f, R4 ;  /* 0x0000001fff047819 */ /* 0x020fca0000011404 */
[----:B------:R1:W-:Y:S01]  /*32ce0*/  STL [R1+0x2fc], R4 ;  /* 0x0002fc0401007387 */ /* 0x0003e20000100800 */
[----:B0-----:R-:W-:-:S03]  /*32cf0*/  SHF.R.S32.HI R9, RZ, 0x1f, R3 ;  /* 0x0000001fff097819 */ /* 0x001fc60000011403 */
[----:B------:R-:W5:Y:S04]  /*32d00*/  LDL R3, [R1+0x7cc] ;  /* 0x0007cc0001037983 */ /* 0x000f680000100800 */
[----:B-1----:R-:W5:Y:S04]  /*32d10*/  LDL R4, [R1+0x7d0] ;  /* 0x0007d00001047983 */ /* 0x002f680000100800 */
[----:B------:R0:W-:Y:S04]  /*32d20*/  STL [R1+0x300], R9 ;  /* 0x0003000901007387 */ /* 0x0001e80000100800 */
[----:B------:R-:W5:Y:S01]  /*32d30*/  LDL R10, [R1+0x7c0] ;  /* 0x0007c000010a7983 */ /* 0x000f620000100800 */
[----:B------:R-:W-:-:S03]  /*32d40*/  SHF.R.S32.HI R5, RZ, 0x1f, R5 ;  /* 0x0000001fff057819 */ /* 0x000fc60000011405 */
[----:B0-----:R-:W5:Y:S04]  /*32d50*/  LDL R9, [R1+0x7c8] ;  /* 0x0007c80001097983 */ /* 0x001f680000100800 */
[----:B------:R0:W-:Y:S04]  /*32d60*/  STL [R1+0x304], R5 ;  /* 0x0003040501007387 */ /* 0x0001e80000100800 */
[----:B0-----:R-:W5:Y:S01]  /*32d70*/  LDL R5, [R1+0x7bc] ;  /* 0x0007bc0001057983 */ /* 0x001f620000100800 */
[----:B------:R-:W-:Y:S02]  /*32d80*/  SHF.R.S32.HI R22, RZ, 0x1f, R22 ;  /* 0x0000001fff167819 */ /* 0x000fe40000011416 */
[----:B------:R-:W-:-:S03]  /*32d90*/  SHF.R.S32.HI R21, RZ, 0x1f, R21 ;  /* 0x0000001fff157819 */ /* 0x000fc60000011415 */
[----:B------:R0:W-:Y:S04]  /*32da0*/  STL [R1+0x308], R22 ;  /* 0x0003081601007387 */ /* 0x0001e80000100800 */
[----:B------:R1:W-:Y:S01]  /*32db0*/  STL [R1+0x310], R21 ;  /* 0x0003101501007387 */ /* 0x0003e20000100800 */
[----:B0-----:R-:W-:Y:S02]  /*32dc0*/  SHF.R.S32.HI R22, RZ, 0x1f, R8 ;  /* 0x0000001fff167819 */ /* 0x001fe40000011408 */
[----:B-1----:R-:W-:Y:S01]  /*32dd0*/  SHF.R.S32.HI R21, RZ, 0x1f, R7 ;  /* 0x0000001fff157819 */ /* 0x002fe20000011407 */
[----:B------:R-:W5:Y:S04]  /*32de0*/  LDL R8, [R1+0x7b8] ;  /* 0x0007b80001087983 */ /* 0x000f680000100800 */
[----:B------:R2:W-:Y:S04]  /*32df0*/  STL [R1+0x314], R22 ;  /* 0x0003141601007387 */ /* 0x0005e80000100800 */
[----:B------:R-:W5:Y:S04]  /*32e00*/  LDL R7, [R1+0x7b4] ;  /* 0x0007b40001077983 */ /* 0x000f680000100800 */
[----:B------:R0:W-:Y:S01]  /*32e10*/  STL [R1+0x318], R21 ;  /* 0x0003181501007387 */ /* 0x0001e20000100800 */
[----:B--2---:R-:W-:-:S03]  /*32e20*/  SHF.R.S32.HI R22, RZ, 0x1f, R6 ;  /* 0x0000001fff167819 */ /* 0x004fc60000011406 */
[----:B------:R-:W2:Y:S01]  /*32e30*/  LDL R6, [R1+0x7b0] ;  /* 0x0007b00001067983 */ /* 0x000ea20000100800 */
[----:B0-----:R-:W-:Y:S02]  /*32e40*/  SHF.R.S32.HI R21, RZ, 0x1f, R20 ;  /* 0x0000001fff157819 */ /* 0x001fe40000011414 */
[----:B------:R-:W-:Y:S01]  /*32e50*/  SHF.R.S32.HI R20, RZ, 0x1f, R19 ;  /* 0x0000001fff147819 */ /* 0x000fe20000011413 */
[----:B------:R-:W-:Y:S04]  /*32e60*/  STL [R1+0x320], R22 ;  /* 0x0003201601007387 */ /* 0x000fe80000100800 */
[----:B------:R-:W-:Y:S04]  /*32e70*/  STL [R1+0x324], R21 ;  /* 0x0003241501007387 */ /* 0x000fe80000100800 */
[----:B------:R-:W-:Y:S01]  /*32e80*/  STL [R1+0x328], R20 ;  /* 0x0003281401007387 */ /* 0x000fe20000100800 */
[----:B------:R-:W-:-:S02]  /*32e90*/  SHF.R.S32.HI R19, RZ, 0x1f, R18 ;  /* 0x0000001fff137819 */ /* 0x000fc40000011412 */
[----:B------:R-:W-:Y:S02]  /*32ea0*/  SHF.R.S32.HI R18, RZ, 0x1f, R17 ;  /* 0x0000001fff127819 */ /* 0x000fe40000011411 */
[----:B------:R-:W-:Y:S02]  /*32eb0*/  SHF.R.S32.HI R17, RZ, 0x1f, R16 ;  /* 0x0000001fff117819 */ /* 0x000fe40000011410 */
[----:B------:R-:W-:Y:S01]  /*32ec0*/  SHF.R.S32.HI R16, RZ, 0x1f, R15 ;  /* 0x0000001fff107819 */ /* 0x000fe2000001140f */
[----:B------:R-:W-:Y:S04]  /*32ed0*/  STL [R1+0x32c], R19 ;  /* 0x00032c1301007387 */ /* 0x000fe80000100800 */
[----:B------:R-:W-:Y:S01]  /*32ee0*/  STL [R1+0x330], R18 ;  /* 0x0003301201007387 */ /* 0x000fe20000100800 */
[----:B------:R-:W-:-:S03]  /*32ef0*/  SHF.R.S32.HI R15, RZ, 0x1f, R13 ;  /* 0x0000001fff0f7819 */ /* 0x000fc6000001140d */
[----:B------:R-:W-:Y:S01]  /*32f00*/  STL [R1+0x334], R17 ;  /* 0x0003341101007387 */ /* 0x000fe20000100800 */
[----:B------:R-:W-:-:S03]  /*32f10*/  SHF.R.S32.HI R13, RZ, 0x1f, R29 ;  /* 0x0000001fff0d7819 */ /* 0x000fc6000001141d */
[----:B------:R-:W-:Y:S04]  /*32f20*/  STL [R1+0x33c], R16 ;  /* 0x00033c1001007387 */ /* 0x000fe80000100800 */
[----:B------:R-:W2:Y:S04]  /*32f30*/  LDL R29, [R1+0x7ac] ;  /* 0x0007ac00011d7983 */ /* 0x000ea80000100800 */
[----:B------:R-:W-:Y:S01]  /*32f40*/  STL [R1+0x344], R15 ;  /* 0x0003440f01007387 */ /* 0x000fe20000100800 */
[----:B------:R-:W-:-:S03]  /*32f50*/  SHF.R.S32.HI R14, RZ, 0x1f, R14 ;  /* 0x0000001fff0e7819 */ /* 0x000fc6000001140e */
[----:B------:R3:W-:Y:S02]  /*32f60*/  STL [R1+0x348], R13 ;  /* 0x0003480d01007387 */ /* 0x0007e40000100800 */
[----:B---3--:R-:W-:Y:S02]  /*32f70*/  SHF.R.S32.HI R13, RZ, 0x1f, R0 ;  /* 0x0000001fff0d7819 */ /* 0x008fe40000011400 */
[----:B------:R-:W3:Y:S04]  /*32f80*/  LDL R0, [R1+0x7a8] ;  /* 0x0007a80001007983 */ /* 0x000ee80000100800 */
[----:B------:R4:W-:Y:S04]  /*32f90*/  STL [R1+0x34c], R14 ;  /* 0x00034c0e01007387 */ /* 0x0009e80000100800 */
[----:B------:R0:W-:Y:S01]  /*32fa0*/  STL [R1+0x354], R13 ;  /* 0x0003540d01007387 */ /* 0x0001e20000100800 */
[----:B----4-:R-:W-:-:S03]  /*32fb0*/  SHF.R.S32.HI R14, RZ, 0x1f, R2 ;  /* 0x0000001fff0e7819 */ /* 0x010fc60000011402 */
[----:B------:R-:W4:Y:S01]  /*32fc0*/  LDL R2, [R1+0x7a4] ;  /* 0x0007a40001027983 */ /* 0x000f220000100800 */
[----:B0-----:R-:W-:-:S03]  /*32fd0*/  SHF.R.S32.HI R13, RZ, 0x1f, R12 ;  /* 0x0000001fff0d7819 */ /* 0x001fc6000001140c */
[----:B------:R-:W-:Y:S01]  /*32fe0*/  STL [R1+0x35c], R14 ;  /* 0x00035c0e01007387 */ /* 0x000fe20000100800 */
[----:B------:R-:W-:Y:S02]  /*32ff0*/  SHF.R.S32.HI R12, RZ, 0x1f, R11 ;  /* 0x0000001fff0c7819 */ /* 0x000fe4000001140b */
[----:B-----5:R-:W-:Y:S01]  /*33000*/  SHF.R.S32.HI R11, RZ, 0x1f, R4 ;  /* 0x0000001fff0b7819 */ /* 0x020fe20000011404 */
[----:B------:R-:W-:Y:S04]  /*33010*/  STL [R1+0x360], R13 ;  /* 0x0003600d01007387 */ /* 0x000fe80000100800 */
[----:B------:R-:W5:Y:S04]  /*33020*/  LDL R4, [R1+0x7a0] ;  /* 0x0007a00001047983 */ /* 0x000f680000100800 */
[----:B------:R0:W-:Y:S04]  /*33030*/  STL [R1+0x364], R12 ;  /* 0x0003640c01007387 */ /* 0x0001e80000100800 */
[----:B------:R1:W-:Y:S01]  /*33040*/  STL [R1+0x368], R11 ;  /* 0x0003680b01007387 */ /* 0x0003e20000100800 */
[----:B0-----:R-:W-:-:S03]  /*33050*/  SHF.R.S32.HI R12, RZ, 0x1f, R3 ;  /* 0x0000001fff0c7819 */ /* 0x001fc60000011403 */
[----:B------:R-:W5:Y:S01]  /*33060*/  LDL R3, [R1+0x79c] ;  /* 0x00079c0001037983 */ /* 0x000f620000100800 */
[----:B-1----:R-:W-:-:S03]  /*33070*/  SHF.R.S32.HI R11, RZ, 0x1f, R9 ;  /* 0x0000001fff0b7819 */ /* 0x002fc60000011409 */
[----:B------:R-:W-:Y:S01]  /*33080*/  STL [R1+0x36c], R12 ;  /* 0x00036c0c01007387 */ /* 0x000fe20000100800 */
[----:B------:R-:W-:-:S03]  /*33090*/  SHF.R.S32.HI R9, RZ, 0x1f, R10 ;  /* 0x0000001fff097819 */ /* 0x000fc6000001140a */
[----:B------:R-:W-:Y:S01]  /*330a0*/  STL [R1+0x370], R11 ;  /* 0x0003700b01007387 */ /* 0x000fe20000100800 */
[----:B------:R-:W-:-:S03]  /*330b0*/  SHF.R.S32.HI R5, RZ, 0x1f, R5 ;  /* 0x0000001fff057819 */ /* 0x000fc60000011405 */
[----:B------:R-:W5:Y:S04]  /*330c0*/  LDL R22, [R1+0x794] ;  /* 0x0007940001167983 */ /* 0x000f680000100800 */
[----:B------:R-:W-:Y:S04]  /*330d0*/  STL [R1+0x374], R9 ;  /* 0x0003740901007387 */ /* 0x000fe80000100800 */
[----:B------:R-:W5:Y:S04]  /*330e0*/  LDL R21, [R1+0x790] ;  /* 0x0007900001157983 */ /* 0x000f680000100800 */
[----:B------:R0:W-:Y:S04]  /*330f0*/  STL [R1+0x378], R5 ;  /* 0x0003780501007387 */ /* 0x0001e80000100800 */
[----:B------:R-:W5:Y:S04]  /*33100*/  LDL R10, [R1+0x78c] ;  /* 0x00078c00010a7983 */ /* 0x000f680000100800 */
[----:B0-----:R-:W5:Y:S01]  /*33110*/  LDL R5, [R1+0x788] ;  /* 0x0007880001057983 */ /* 0x001f620000100800 */
[----:B------:R-:W-:-:S02]  /*33120*/  SHF.R.S32.HI R9, RZ, 0x1f, R8 ;  /* 0x0000001fff097819 */ /* 0x000fc40000011408 */
[----:B------:R-:W-:Y:S02]  /*33130*/  SHF.R.S32.HI R8, RZ, 0x1f, R7 ;  /* 0x0000001fff087819 */ /* 0x000fe40000011407 */
[----:B------:R-:W5:Y:S04]  /*33140*/  LDL R7, [R1+0x784] ;  /* 0x0007840001077983 */ /* 0x000f680000100800 */
[----:B------:R-:W-:Y:S04]  /*33150*/  STL [R1+0x37c], R9 ;  /* 0x00037c0901007387 */ /* 0x000fe80000100800 */
[----:B------:R-:W-:Y:S04]  /*33160*/  STL [R1+0x380], R8 ;  /* 0x0003800801007387 */ /* 0x000fe80000100800 */
[----:B------:R-:W5:Y:S04]  /*33170*/  LDL R20, [R1+0x780] ;  /* 0x0007800001147983 */ /* 0x000f680000100800 */
[----:B------:R-:W5:Y:S01]  /*33180*/  LDL R19, [R1+0x77c] ;  /* 0x00077c0001137983 */ /* 0x000f620000100800 */
[----:B--2---:R-:W-:-:S05]  /*33190*/  SHF.R.S32.HI R6, RZ, 0x1f, R6 ;  /* 0x0000001fff067819 */ /* 0x004fca0000011406 */
[----:B------:R0:W-:Y:S04]  /*331a0*/  STL [R1+0x384], R6 ;  /* 0x0003840601007387 */ /* 0x0001e80000100800 */
[----:B------:R-:W2:Y:S04]  /*331b0*/  LDL R18, [R1+0x778] ;  /* 0x0007780001127983 */ /* 0x000ea80000100800 */
[----:B------:R-:W2:Y:S04]  /*331c0*/  LDL R17, [R1+0x774] ;  /* 0x0007740001117983 */ /* 0x000ea80000100800 */
[----:B------:R-:W2:Y:S04]  /*331d0*/  LDL R16, [R1+0x770] ;  /* 0x0007700001107983 */ /* 0x000ea80000100800 */
[----:B------:R-:W2:Y:S04]  /*331e0*/  LDL R15, [R1+0x768] ;  /* 0x00076800010f7983 */ /* 0x000ea80000100800 */
[----:B------:R-:W2:Y:S04]  /*331f0*/  LDL R13, [R1+0x764] ;  /* 0x00076400010d7983 */ /* 0x000ea80000100800 */
[----:B------:R-:W2:Y:S04]  /*33200*/  LDL R14, [R1+0x758] ;  /* 0x00075800010e7983 */ /* 0x000ea80000100800 */
[----:B0-----:R-:W2:Y:S01]  /*33210*/  LDL R6, [R1+0x75c] ;  /* 0x00075c0001067983 */ /* 0x001ea20000100800 */
[----:B------:R-:W-:-:S03]  /*33220*/  SHF.R.S32.HI R8, RZ, 0x1f, R29 ;  /* 0x0000001fff087819 */ /* 0x000fc6000001141d */
[----:B------:R-:W2:Y:S04]  /*33230*/  LDL R29, [R1+0x754] ;  /* 0x00075400011d7983 */ /* 0x000ea80000100800 */
[----:B------:R3:W-:Y:S02]  /*33240*/  STL [R1+0x38c], R8 ;  /* 0x00038c0801007387 */ /* 0x0007e40000100800 */
[----:B---3--:R-:W-:Y:S02]  /*33250*/  SHF.R.S32.HI R8, RZ, 0x1f, R0 ;  /* 0x0000001fff087819 */ /* 0x008fe40000011400 */
[----:B------:R-:W3:Y:S04]  /*33260*/  LDL R0, [R1+0x750] ;  /* 0x0007500001007983 */ /* 0x000ee80000100800 */
[----:B------:R5:W-:Y:S04]  /*33270*/  STL [R1+0x394], R8 ;  /* 0x0003940801007387 */ /* 0x000be80000100800 */
[----:B------:R-:W3:Y:S04]  /*33280*/  LDL R12, [R1+0x74c] ;  /* 0x00074c00010c7983 */ /* 0x000ee80000100800 */
[----:B------:R-:W3:Y:S01]  /*33290*/  LDL R11, [R1+0x748] ;  /* 0x00074800010b7983 */ /* 0x000ee20000100800 */
[----:B----4-:R-:W-:-:S05]  /*332a0*/  SHF.R.S32.HI R2, RZ, 0x1f, R2 ;  /* 0x0000001fff027819 */ /* 0x010fca0000011402 */
[----:B------:R0:W-:Y:S01]  /*332b0*/  STL [R1+0x398], R2 ;  /* 0x0003980201007387 */ /* 0x0001e20000100800 */
[----:B-----5:R-:W-:-:S03]  /*332c0*/  SHF.R.S32.HI R8, RZ, 0x1f, R4 ;  /* 0x0000001fff087819 */ /* 0x020fc60000011404 */
[----:B------:R-:W4:Y:S04]  /*332d0*/  LDL R4, [R1+0x740] ;  /* 0x0007400001047983 */ /* 0x000f280000100800 */
[----:B0-----:R-:W5:Y:S04]  /*332e0*/  LDL R2, [R1+0x744] ;  /* 0x0007440001027983 */ /* 0x001f680000100800 */
[----:B------:R0:W-:Y:S04]  /*332f0*/  STL [R1+0x39c], R8 ;  /* 0x00039c0801007387 */ /* 0x0001e80000100800 */
[----:B------:R-:W4:Y:S01]  /*33300*/  LDL R9, [R1+0x73c] ;  /* 0x00073c0001097983 */ /* 0x000f220000100800 */
[----:B------:R-:W-:-:S03]  /*33310*/  SHF.R.S32.HI R3, RZ, 0x1f, R3 ;  /* 0x0000001fff037819 */ /* 0x000fc60000011403 */
[----:B0-----:R-:W4:Y:S04]  /*33320*/  LDL R8, [R1+0x738] ;  /* 0x0007380001087983 */ /* 0x001f280000100800 */
[----:B------:R0:W-:Y:S01]  /*33330*/  STL [R1+0x3a0], R3 ;  /* 0x0003a00301007387 */ /* 0x0001e20000100800 */
[----:B------:R-:W-:-:S03]  /*33340*/  SHF.R.S32.HI R22, RZ, 0x1f, R22 ;  /* 0x0000001fff167819 */ /* 0x000fc60000011416 */
[----:B0-----:R-:W4:Y:S01]  /*33350*/  LDL R3, [R1+0x734] ;  /* 0x0007340001037983 */ /* 0x001f220000100800 */
[----:B------:R-:W-:-:S03]  /*33360*/  SHF.R.S32.HI R21, RZ, 0x1f, R21 ;  /* 0x0000001fff157819 */ /* 0x000fc60000011415 */
[----:B------:R0:W-:Y:S04]  /*33370*/  STL [R1+0x3a8], R22 ;  /* 0x0003a81601007387 */ /* 0x0001e80000100800 */
[----:B------:R1:W-:Y:S01]  /*33380*/  STL [R1+0x3b0], R21 ;  /* 0x0003b01501007387 */ /* 0x0003e20000100800 */
[----:B0-----:R-:W-:-:S03]  /*33390*/  SHF.R.S32.HI R22, RZ, 0x1f, R10 ;  /* 0x0000001fff167819 */ /* 0x001fc6000001140a */
[----:B------:R-:W4:Y:S04]  /*333a0*/  LDL R10, [R1+0x730] ;  /* 0x00073000010a7983 */ /* 0x000f280000100800 */
[----:B------:R0:W-:Y:S01]  /*333b0*/  STL [R1+0x3b8], R22 ;  /* 0x0003b81601007387 */ /* 0x0001e20000100800 */
[----:B-1----:R-:W-:-:S03]  /*333c0*/  SHF.R.S32.HI R21, RZ, 0x1f, R5 ;  /* 0x0000001fff157819 */ /* 0x002fc60000011405 */
[----:B------:R-:W4:Y:S04]  /*333d0*/  LDL R5, [R1+0x728] ;  /* 0x0007280001057983 */ /* 0x000f280000100800 */
[----:B------:R1:W-:Y:S01]  /*333e0*/  STL [R1+0x3c0], R21 ;  /* 0x0003c01501007387 */ /* 0x0003e20000100800 */
[----:B0-----:R-:W-:-:S03]  /*333f0*/  SHF.R.S32.HI R22, RZ, 0x1f, R7 ;  /* 0x0000001fff167819 */ /* 0x001fc60000011407 */
[----:B------:R-:W4:Y:S01]  /*33400*/  LDL R7, [R1+0x724] ;  /* 0x0007240001077983 */ /* 0x000f220000100800 */
[----:B-1----:R-:W-:Y:S02]  /*33410*/  SHF.R.S32.HI R21, RZ, 0x1f, R20 ;  /* 0x0000001fff157819 */ /* 0x002fe40000011414 */
[----:B------:R-:W-:Y:S01]  /*33420*/  SHF.R.S32.HI R20, RZ, 0x1f, R19 ;  /* 0x0000001fff147819 */ /* 0x000fe20000011413 */
[----:B------:R-:W-:Y:S04]  /*33430*/  STL [R1+0x3c4], R22 ;  /* 0x0003c41601007387 */ /* 0x000fe80000100800 */
[----:B------:R-:W-:Y:S04]  /*33440*/  STL [R1+0x3c8], R21 ;  /* 0x0003c81501007387 */ /* 0x000fe80000100800 */
[----:B------:R-:W-:Y:S01]  /*33450*/  STL [R1+0x3cc], R20 ;  /* 0x0003cc1401007387 */ /* 0x000fe20000100800 */
[----:B--2---:R-:W-:-:S02]  /*33460*/  SHF.R.S32.HI R19, RZ, 0x1f, R18 ;  /* 0x0000001fff137819 */ /* 0x004fc40000011412 */
        /* <DEDUP_REMOVED lines=13> */
[----:B0-----:R-:W-:Y:S02]  /*33540*/  SHF.R.S32.HI R13, RZ, 0x1f, R29 ;  /* 0x0000001fff0d7819 */ /* 0x001fe4000001141d */
[----:B------:R-:W2:Y:S04]  /*33550*/  LDL R29, [R1+0x718] ;  /* 0x00071800011d7983 */ /* 0x000ea80000100800 */
[----:B------:R3:W-:Y:S04]  /*33560*/  STL [R1+0x3ec], R14 ;  /* 0x0003ec0e01007387 */ /* 0x0007e80000100800 */
[----:B------:R0:W-:Y:S01]  /*33570*/  STL [R1+0x3f0], R13 ;  /* 0x0003f00d01007387 */ /* 0x0001e20000100800 */
[----:B---3--:R-:W-:-:S03]  /*33580*/  SHF.R.S32.HI R14, RZ, 0x1f, R0 ;  /* 0x0000001fff0e7819 */ /* 0x008fc60000011400 */
[----:B------:R-:W3:Y:S01]  /*33590*/  LDL R0, [R1+0x714] ;  /* 0x0007140001007983 */ /* 0x000ee20000100800 */
[----:B0-----:R-:W-:-:S03]  /*335a0*/  SHF.R.S32.HI R13, RZ, 0x1f, R12 ;  /* 0x0000001fff0d7819 */ /* 0x001fc6000001140c */
[----:B------:R-:W-:Y:S01]  /*335b0*/  STL [R1+0x3f4], R14 ;  /* 0x0003f40e01007387 */ /* 0x000fe20000100800 */
[----:B------:R-:W-:-:S03]  /*335c0*/  SHF.R.S32.HI R11, RZ, 0x1f, R11 ;  /* 0x0000001fff0b7819 */ /* 0x000fc6000001140b */
[----:B------:R-:W-:Y:S01]  /*335d0*/  STL [R1+0x3f8], R13 ;  /* 0x0003f80d01007387 */ /* 0x000fe20000100800 */
[----:B-----5:R-:W-:-:S03]  /*335e0*/  SHF.R.S32.HI R12, RZ, 0x1f, R2 ;  /* 0x0000001fff0c7819 */ /* 0x020fc60000011402 */
[----:B------:R-:W5:Y:S04]  /*335f0*/  LDL R2, [R1+0x710] ;  /* 0x0007100001027983 */ /* 0x000f680000100800 */
[----:B------:R0:W-:Y:S04]  /*33600*/  STL [R1+0x3fc], R11 ;  /* 0x0003fc0b01007387 */ /* 0x0001e80000100800 */
[----:B------:R-:W-:Y:S01]  /*33610*/  STL [R1+0x400], R12 ;  /* 0x0004000c01007387 */ /* 0x000fe20000100800 */
[----:B----4-:R-:W-:Y:S02]  /*33620*/  SHF.R.S32.HI R9, RZ, 0x1f, R9 ;  /* 0x0000001fff097819 */ /* 0x010fe40000011409 */
[----:B0-----:R-:W-:-:S02]  /*33630*/  SHF.R.S32.HI R11, RZ, 0x1f, R4 ;  /* 0x0000001fff0b7819 */ /* 0x001fc40000011404 */
[----:B------:R-:W4:Y:S04]  /*33640*/  LDL R4, [R1+0x70c] ;  /* 0x00070c0001047983 */ /* 0x000f280000100800 */
[----:B------:R-:W-:Y:S01]  /*33650*/  STL [R1+0x404], R11 ;  /* 0x0004040b01007387 */ /* 0x000fe20000100800 */
[----:B------:R-:W-:-:S03]  /*33660*/  SHF.R.S32.HI R8, RZ, 0x1f, R8 ;  /* 0x0000001fff087819 */ /* 0x000fc60000011408 */
[----:B------:R-:W-:Y:S04]  /*33670*/  STL [R1+0x408], R9 ;  /* 0x0004080901007387 */ /* 0x000fe80000100800 */
[----:B------:R-:W4:Y:S01]  /*33680*/  LDL R22, [R1+0x708] ;  /* 0x0007080001167983 */ /* 0x000f220000100800 */
[----:B------:R-:W-:-:S03]  /*33690*/  SHF.R.S32.HI R3, RZ, 0x1f, R3 ;  /* 0x0000001fff037819 */ /* 0x000fc60000011403 */
[----:B------:R0:W-:Y:S04]  /*336a0*/  STL [R1+0x40c], R8 ;  /* 0x00040c0801007387 */ /* 0x0001e80000100800 */
[----:B------:R-:W4:Y:S04]  /*336b0*/  LDL R21, [R1+0x6fc] ;  /* 0x0006fc0001157983 */ /* 0x000f280000100800 */
[----:B------:R1:W-:Y:S04]  /*336c0*/  STL [R1+0x410], R3 ;  /* 0x0004100301007387 */ /* 0x0003e80000100800 */
[----:B0-----:R-:W4:Y:S04]  /*336d0*/  LDL R8, [R1+0x6f8] ;  /* 0x0006f80001087983 */ /* 0x001f280000100800 */
[----:B-1----:R-:W4:Y:S01]  /*336e0*/  LDL R3, [R1+0x6f0] ;  /* 0x0006f00001037983 */ /* 0x002f220000100800 */
[----:B------:R-:W-:-:S03]  /*336f0*/  SHF.R.S32.HI R9, RZ, 0x1f, R5 ;  /* 0x0000001fff097819 */ /* 0x000fc60000011405 */
[----:B------:R-:W4:Y:S01]  /*33700*/  LDL R5, [R1+0x6ec] ;  /* 0x0006ec0001057983 */ /* 0x000f220000100800 */
[----:B------:R-:W-:Y:S02]  /*33710*/  SHF.R.S32.HI R10, RZ, 0x1f, R10 ;  /* 0x0000001fff0a7819 */ /* 0x000fe4000001140a */
[----:B------:R-:W-:-:S03]  /*33720*/  SHF.R.S32.HI R7, RZ, 0x1f, R7 ;  /* 0x0000001fff077819 */ /* 0x000fc60000011407 */
[----:B------:R-:W-:Y:S04]  /*33730*/  STL [R1+0x418], R10 ;  /* 0x0004180a01007387 */ /* 0x000fe80000100800 */
[----:B------:R-:W-:Y:S04]  /*33740*/  STL [R1+0x41c], R9 ;  /* 0x00041c0901007387 */ /* 0x000fe80000100800 */
[----:B------:R-:W4:Y:S04]  /*33750*/  LDL R20, [R1+0x6e8] ;  /* 0x0006e80001147983 */ /* 0x000f280000100800 */
[----:B------:R-:W4:Y:S04]  /*33760*/  LDL R19, [R1+0x6e4] ;  /* 0x0006e40001137983 */ /* 0x000f280000100800 */
[----:B------:R0:W-:Y:S04]  /*33770*/  STL [R1+0x420], R7 ;  /* 0x0004200701007387 */ /* 0x0001e80000100800 */
[----:B------:R-:W4:Y:S04]  /*33780*/  LDL R18, [R1+0x6e0] ;  /* 0x0006e00001127983 */ /* 0x000f280000100800 */
[----:B------:R-:W4:Y:S04]  /*33790*/  LDL R17, [R1+0x6dc] ;  /* 0x0006dc0001117983 */ /* 0x000f280000100800 */
[----:B------:R-:W4:Y:S04]  /*337a0*/  LDL R16, [R1+0x6d8] ;  /* 0x0006d80001107983 */ /* 0x000f280000100800 */
[----:B------:R-:W4:Y:S04]  /*337b0*/  LDL R15, [R1+0x6d4] ;  /* 0x0006d400010f7983 */ /* 0x000f280000100800 */
[----:B------:R-:W4:Y:S04]  /*337c0*/  LDL R13, [R1+0x6d0] ;  /* 0x0006d000010d7983 */ /* 0x000f280000100800 */
[----:B------:R-:W4:Y:S04]  /*337d0*/  LDL R14, [R1+0x6c8] ;  /* 0x0006c800010e7983 */ /* 0x000f280000100800 */
[----:B0-----:R-:W4:Y:S01]  /*337e0*/  LDL R7, [R1+0x6cc] ;  /* 0x0006cc0001077983 */ /* 0x001f220000100800 */
[----:B--2---:R-:W-:-:S03]  /*337f0*/  SHF.R.S32.HI R9, RZ, 0x1f, R6 ;  /* 0x0000001fff097819 */ /* 0x004fc60000011406 */
[----:B------:R-:W2:Y:S04]  /*33800*/  LDL R6, [R1+0x6c0] ;  /* 0x0006c00001067983 */ /* 0x000ea80000100800 */
[----:B------:R0:W-:Y:S02]  /*33810*/  STL [R1+0x424], R9 ;  /* 0x0004240901007387 */ /* 0x0001e40000100800 */
[----:B0-----:R-:W-:Y:S02]  /*33820*/  SHF.R.S32.HI R9, RZ, 0x1f, R29 ;  /* 0x0000001fff097819 */ /* 0x001fe4000001141d */
[----:B------:R-:W2:Y:S04]  /*33830*/  LDL R29, [R1+0x6bc] ;  /* 0x0006bc00011d7983 */ /* 0x000ea80000100800 */
[----:B------:R-:W-:Y:S04]  /*33840*/  STL [R1+0x428], R9 ;  /* 0x0004280901007387 */ /* 0x000fe80000100800 */
[----:B------:R-:W2:Y:S04]  /*33850*/  LDL R12, [R1+0x6b8] ;  /* 0x0006b800010c7983 */ /* 0x000ea80000100800 */
[----:B------:R-:W2:Y:S01]  /*33860*/  LDL R11, [R1+0x6b4] ;  /* 0x0006b400010b7983 */ /* 0x000ea20000100800 */
[----:B---3--:R-:W-:-:S05]  /*33870*/  SHF.R.S32.HI R0, RZ, 0x1f, R0 ;  /* 0x0000001fff007819 */ /* 0x008fca0000011400 */
[----:B------:R0:W-:Y:S04]  /*33880*/  STL [R1+0x42c], R0 ;  /* 0x00042c0001007387 */ /* 0x0001e80000100800 */
[----:B0-----:R-:W3:Y:S01]  /*33890*/  LDL R0, [R1+0x6b0] ;  /* 0x0006b00001007983 */ /* 0x001ee20000100800 */
[----:B-----5:R-:W-:-:S03]  /*338a0*/  SHF.R.S32.HI R9, RZ, 0x1f, R2 ;  /* 0x0000001fff097819 */ /* 0x020fc60000011402 */
[----:B------:R-:W5:Y:S04]  /*338b0*/  LDL R2, [R1+0x6ac] ;  /* 0x0006ac0001027983 */ /* 0x000f680000100800 */
[----:B------:R0:W-:Y:S04]  /*338c0*/  STL [R1+0x430], R9 ;  /* 0x0004300901007387 */ /* 0x0001e80000100800 */
[----:B------:R-:W5:Y:S01]  /*338d0*/  LDL R10, [R1+0x6a0] ;  /* 0x0006a000010a7983 */ /* 0x000f620000100800 */
[----:B----4-:R-:W-:-:S03]  /*338e0*/  SHF.R.S32.HI R4, RZ, 0x1f, R4 ;  /* 0x0000001fff047819 */ /* 0x010fc60000011404 */
        /* <DEDUP_REMOVED lines=16> */
[----:B------:R-:W-:Y:S02]  /*339f0*/  SHF.R.S32.HI R20, RZ, 0x1f, R19 ;  /* 0x0000001fff147819 */ /* 0x000fe40000011413 */
[----:B------:R-:W-:Y:S02]  /*33a00*/  SHF.R.S32.HI R19, RZ, 0x1f, R18 ;  /* 0x0000001fff137819 */ /* 0x000fe40000011412 */
[----:B------:R-:W-:Y:S01]  /*33a10*/  SHF.R.S32.HI R18, RZ, 0x1f, R17 ;  /* 0x0000001fff127819 */ /* 0x000fe20000011411 */
[----:B------:R-:W-:Y:S01]  /*33a20*/  STL [R1+0x44c], R22 ;  /* 0x00044c1601007387 */ /* 0x000fe20000100800 */
[----:B------:R-:W-:-:S03]  /*33a30*/  SHF.R.S32.HI R17, RZ, 0x1f, R16 ;  /* 0x0000001fff117819 */ /* 0x000fc60000011410 */
[----:B------:R-:W-:Y:S01]  /*33a40*/  STL [R1+0x450], R21 ;  /* 0x0004501501007387 */ /* 0x000fe20000100800 */
[----:B------:R-:W-:-:S03]  /*33a50*/  SHF.R.S32.HI R16, RZ, 0x1f, R15 ;  /* 0x0000001fff107819 */ /* 0x000fc6000001140f */
[----:B------:R-:W-:Y:S04]  /*33a60*/  STL [R1+0x454], R20 ;  /* 0x0004541401007387 */ /* 0x000fe80000100800 */
[----:B------:R-:W-:Y:S01]  /*33a70*/  STL [R1+0x458], R19 ;  /* 0x0004581301007387 */ /* 0x000fe20000100800 */
[----:B------:R-:W-:-:S03]  /*33a80*/  SHF.R.S32.HI R15, RZ, 0x1f, R13 ;  /* 0x0000001fff0f7819 */ /* 0x000fc6000001140d */
[----:B------:R-:W-:Y:S01]  /*33a90*/  STL [R1+0xe50], R18 ;  /* 0x000e501201007387 */ /* 0x000fe20000100800 */
[----:B------:R-:W-:-:S03]  /*33aa0*/  SHF.R.S32.HI R13, RZ, 0x1f, R7 ;  /* 0x0000001fff0d7819 */ /* 0x000fc60000011407 */
[----:B------:R-:W-:Y:S04]  /*33ab0*/  STL [R1+0x45c], R17 ;  /* 0x00045c1101007387 */ /* 0x000fe80000100800 */
[----:B------:R-:W-:Y:S04]  /*33ac0*/  STL [R1+0x460], R16 ;  /* 0x0004601001007387 */ /* 0x000fe80000100800 */
[----:B------:R-:W4:Y:S04]  /*33ad0*/  LDL R7, [R1+0x674] ;  /* 0x0006740001077983 */ /* 0x000f280000100800 */
[----:B------:R-:W-:Y:S01]  /*33ae0*/  STL [R1+0x464], R15 ;  /* 0x0004640f01007387 */ /* 0x000fe20000100800 */
[----:B------:R-:W-:-:S03]  /*33af0*/  SHF.R.S32.HI R14, RZ, 0x1f, R14 ;  /* 0x0000001fff0e7819 */ /* 0x000fc6000001140e */
[----:B------:R2:W-:Y:S02]  /*33b00*/  STL [R1+0x468], R13 ;  /* 0x0004680d01007387 */ /* 0x0005e40000100800 */
[----:B--2---:R-:W-:Y:S02]  /*33b10*/  SHF.R.S32.HI R13, RZ, 0x1f, R6 ;  /* 0x0000001fff0d7819 */ /* 0x004fe40000011406 */
[----:B------:R-:W2:Y:S04]  /*33b20*/  LDL R6, [R1+0x66c] ;  /* 0x00066c0001067983 */ /* 0x000ea80000100800 */
[----:B------:R0:W-:Y:S04]  /*33b30*/  STL [R1+0x46c], R14 ;  /* 0x00046c0e01007387 */ /* 0x0001e80000100800 */
[----:B------:R1:W-:Y:S01]  /*33b40*/  STL [R1+0x470], R13 ;  /* 0x0004700d01007387 */ /* 0x0003e20000100800 */
[----:B0-----:R-:W-:-:S03]  /*33b50*/  SHF.R.S32.HI R14, RZ, 0x1f, R29 ;  /* 0x0000001fff0e7819 */ /* 0x001fc6000001141d */
[----:B------:R-:W2:Y:S01]  /*33b60*/  LDL R29, [R1+0x664] ;  /* 0x00066400011d7983 */ /* 0x000ea20000100800 */
[----:B-1----:R-:W-:-:S03]  /*33b70*/  SHF.R.S32.HI R13, RZ, 0x1f, R12 ;  /* 0x0000001fff0d7819 */ /* 0x002fc6000001140c */
[----:B------:R-:W-:Y:S01]  /*33b80*/  STL [R1+0x474], R14 ;  /* 0x0004740e01007387 */ /* 0x000fe20000100800 */
[----:B------:R-:W-:-:S03]  /*33b90*/  SHF.R.S32.HI R12, RZ, 0x1f, R11 ;  /* 0x0000001fff0c7819 */ /* 0x000fc6000001140b */
[----:B------:R-:W-:Y:S01]  /*33ba0*/  STL [R1+0x478], R13 ;  /* 0x0004780d01007387 */ /* 0x000fe20000100800 */
[----:B---3--:R-:W-:-:S03]  /*33bb0*/  SHF.R.S32.HI R11, RZ, 0x1f, R0 ;  /* 0x0000001fff0b7819 */ /* 0x008fc60000011400 */
[----:B------:R-:W3:Y:S04]  /*33bc0*/  LDL R0, [R1+0x65c] ;  /* 0x00065c0001007983 */ /* 0x000ee80000100800 */
[----:B------:R5:W-:Y:S04]  /*33bd0*/  STL [R1+0x47c], R12 ;  /* 0x00047c0c01007387 */ /* 0x000be80000100800 */
[----:B------:R4:W-:Y:S01]  /*33be0*/  STL [R1+0x480], R11 ;  /* 0x0004800b01007387 */ /* 0x0009e20000100800 */
[----:B-----5:R-:W-:-:S03]  /*33bf0*/  SHF.R.S32.HI R12, RZ, 0x1f, R2 ;  /* 0x0000001fff0c7819 */ /* 0x020fc60000011402 */
[----:B------:R-:W5:Y:S04]  /*33c00*/  LDL R2, [R1+0x654] ;  /* 0x0006540001027983 */ /* 0x000f680000100800 */
[----:B------:R-:W-:Y:S01]  /*33c10*/  STL [R1+0x484], R12 ;  /* 0x0004840c01007387 */ /* 0x000fe20000100800 */
[----:B----4-:R-:W-:Y:S02]  /*33c20*/  SHF.R.S32.HI R11, RZ, 0x1f, R9 ;  /* 0x0000001fff0b7819 */ /* 0x010fe40000011409 */
[----:B------:R-:W-:-:S03]  /*33c30*/  SHF.R.S32.HI R9, RZ, 0x1f, R10 ;  /* 0x0000001fff097819 */ /* 0x000fc6000001140a */
[----:B------:R-:W-:Y:S04]  /*33c40*/  STL [R1+0x488], R11 ;  /* 0x0004880b01007387 */ /* 0x000fe80000100800 */
[----:B------:R-:W4:Y:S04]  /*33c50*/  LDL R22, [R1+0x64c] ;  /* 0x00064c0001167983 */ /* 0x000f280000100800 */
[----:B------:R-:W-:Y:S04]  /*33c60*/  STL [R1+0x48c], R9 ;  /* 0x00048c0901007387 */ /* 0x000fe80000100800 */
[----:B------:R-:W4:Y:S01]  /*33c70*/  LDL R21, [R1+0x648] ;  /* 0x0006480001157983 */ /* 0x000f220000100800 */
[----:B------:R-:W-:-:S05]  /*33c80*/  SHF.R.S32.HI R4, RZ, 0x1f, R4 ;  /* 0x0000001fff047819 */ /* 0x000fca0000011404 */
[----:B------:R0:W-:Y:S04]  /*33c90*/  STL [R1+0x490], R4 ;  /* 0x0004900401007387 */ /* 0x0001e80000100800 */
[----:B------:R-:W4:Y:S04]  /*33ca0*/  LDL R10, [R1+0x644] ;  /* 0x00064400010a7983 */ /* 0x000f280000100800 */
[----:B0-----:R-:W4:Y:S01]  /*33cb0*/  LDL R4, [R1+0x640] ;  /* 0x0006400001047983 */ /* 0x001f220000100800 */
[----:B------:R-:W-:Y:S02]  /*33cc0*/  SHF.R.S32.HI R9, RZ, 0x1f, R8 ;  /* 0x0000001fff097819 */ /* 0x000fe40000011408 */
[----:B------:R-:W-:-:S02]  /*33cd0*/  SHF.R.S32.HI R8, RZ, 0x1f, R3 ;  /* 0x0000001fff087819 */ /* 0x000fc40000011403 */
[----:B------:R-:W4:Y:S04]  /*33ce0*/  LDL R3, [R1+0x63c] ;  /* 0x00063c0001037983 */ /* 0x000f280000100800 */
[----:B------:R-:W-:Y:S04]  /*33cf0*/  STL [R1+0x494], R9 ;  /* 0x0004940901007387 */ /* 0x000fe80000100800 */
[----:B------:R-:W-:Y:S04]  /*33d00*/  STL [R1+0x498], R8 ;  /* 0x0004980801007387 */ /* 0x000fe80000100800 */
[----:B------:R-:W4:Y:S04]  /*33d10*/  LDL R20, [R1+0x638] ;  /* 0x0006380001147983 */ /* 0x000f280000100800 */
[----:B------:R-:W4:Y:S01]  /*33d20*/  LDL R19, [R1+0x634] ;  /* 0x0006340001137983 */ /* 0x000f220000100800 */
[----:B------:R-:W-:-:S05]  /*33d30*/  SHF.R.S32.HI R5, RZ, 0x1f, R5 ;  /* 0x0000001fff057819 */ /* 0x000fca0000011405 */
        /* <DEDUP_REMOVED lines=8> */
[----:B------:R-:W-:-:S03]  /*33dc0*/  SHF.R.S32.HI R8, RZ, 0x1f, R7 ;  /* 0x0000001fff087819 */ /* 0x000fc60000011407 */
[----:B------:R-:W4:Y:S04]  /*33dd0*/  LDL R7, [R1+0x614] ;  /* 0x0006140001077983 */ /* 0x000f280000100800 */
[----:B------:R0:W-:Y:S01]  /*33de0*/  STL [R1+0x4a0], R8 ;  /* 0x0004a00801007387 */ /* 0x0001e20000100800 */
[----:B--2---:R-:W-:-:S03]  /*33df0*/  SHF.R.S32.HI R9, RZ, 0x1f, R6 ;  /* 0x0000001fff097819 */ /* 0x004fc60000011406 */
[----:B------:R-:W2:Y:S04]  /*33e00*/  LDL R6, [R1+0x610] ;  /* 0x0006100001067983 */ /* 0x000ea80000100800 */
[----:B------:R-:W-:Y:S04]  /*33e10*/  STL [R1+0x4a4], R9 ;  /* 0x0004a40901007387 */ /* 0x000fe80000100800 */
[----:B------:R-:W2:Y:S04]  /*33e20*/  LDL R12, [R1+0x60c] ;  /* 0x00060c00010c7983 */ /* 0x000ea80000100800 */
[----:B------:R-:W2:Y:S01]  /*33e30*/  LDL R11, [R1+0x608] ;  /* 0x00060800010b7983 */ /* 0x000ea20000100800 */
[----:B0-----:R-:W-:-:S05]  /*33e40*/  SHF.R.S32.HI R8, RZ, 0x1f, R29 ;  /* 0x0000001fff087819 */ /* 0x001fca000001141d */
[----:B------:R3:W-:Y:S04]  /*33e50*/  STL [R1+0x4a8], R8 ;  /* 0x0004a80801007387 */ /* 0x0007e80000100800 */
[----:B------:R-:W2:Y:S01]  /*33e60*/  LDL R29, [R1+0x604] ;  /* 0x00060400011d7983 */ /* 0x000ea20000100800 */
[----:B---3--:R-:W-:-:S03]  /*33e70*/  SHF.R.S32.HI R8, RZ, 0x1f, R0 ;  /* 0x0000001fff087819 */ /* 0x008fc60000011400 */
[----:B------:R-:W3:Y:S04]  /*33e80*/  LDL R0, [R1+0x600] ;  /* 0x0006000001007983 */ /* 0x000ee80000100800 */
[----:B------:R0:W-:Y:S04]  /*33e90*/  STL [R1+0x4ac], R8 ;  /* 0x0004ac0801007387 */ /* 0x0001e80000100800 */
[----:B------:R-:W3:Y:S01]  /*33ea0*/  LDL R9, [R1+0x5fc] ;  /* 0x0005fc0001097983 */ /* 0x000ee20000100800 */
[----:B-----5:R-:W-:-:S03]  /*33eb0*/  SHF.R.S32.HI R2, RZ, 0x1f, R2 ;  /* 0x0000001fff027819 */ /* 0x020fc60000011402 */
[----:B0-----:R-:W5:Y:S04]  /*33ec0*/  LDL R8, [R1+0x5f8] ;  /* 0x0005f80001087983 */ /* 0x001f680000100800 */
[----:B------:R0:W-:Y:S04]  /*33ed0*/  STL [R1+0x4b0], R2 ;  /* 0x0004b00201007387 */ /* 0x0001e80000100800 */
[----:B0-----:R-:W5:Y:S01]  /*33ee0*/  LDL R2, [R1+0x5f4] ;  /* 0x0005f40001027983 */ /* 0x001f620000100800 */
[----:B----4-:R-:W-:Y:S02]  /*33ef0*/  SHF.R.S32.HI R22, RZ, 0x1f, R22 ;  /* 0x0000001fff167819 */ /* 0x010fe40000011416 */
        /* <DEDUP_REMOVED lines=10> */
[----:B------:R-:W4:Y:S04]  /*33fa0*/  LDL R3, [R1+0x5e8] ;  /* 0x0005e80001037983 */ /* 0x000f280000100800 */
[----:B------:R-:W-:Y:S01]  /*33fb0*/  STL [R1+0x4c4], R22 ;  /* 0x0004c41601007387 */ /* 0x000fe20000100800 */
[----:B-1----:R-:W-:Y:S02]  /*33fc0*/  SHF.R.S32.HI R21, RZ, 0x1f, R20 ;  /* 0x0000001fff157819 */ /* 0x002fe40000011414 */
[----:B------:R-:W-:Y:S02]  /*33fd0*/  SHF.R.S32.HI R20, RZ, 0x1f, R19 ;  /* 0x0000001fff147819 */ /* 0x000fe40000011413 */
[----:B------:R-:W-:Y:S02]  /*33fe0*/  SHF.R.S32.HI R19, RZ, 0x1f, R18 ;  /* 0x0000001fff137819 */ /* 0x000fe40000011412 */
[----:B------:R-:W-:-:S02]  /*33ff0*/  SHF.R.S32.HI R18, RZ, 0x1f, R17 ;  /* 0x0000001fff127819 */ /* 0x000fc40000011411 */
[----:B------:R-:W-:Y:S01]  /*34000*/  SHF.R.S32.HI R17, RZ, 0x1f, R16 ;  /* 0x0000001fff117819 */ /* 0x000fe20000011410 */
[----:B------:R-:W-:Y:S01]  /*34010*/  STL [R1+0x4c8], R21 ;  /* 0x0004c81501007387 */ /* 0x000fe20000100800 */
[----:B------:R-:W-:-:S03]  /*34020*/  SHF.R.S32.HI R16, RZ, 0x1f, R15 ;  /* 0x0000001fff107819 */ /* 0x000fc6000001140f */
[----:B------:R-:W-:Y:S04]  /*34030*/  STL [R1+0x4cc], R20 ;  /* 0x0004cc1401007387 */ /* 0x000fe80000100800 */
[----:B------:R-:W-:Y:S04]  /*34040*/  STL [R1+0x4d0], R19 ;  /* 0x0004d01301007387 */ /* 0x000fe80000100800 */
[----:B------:R-:W-:Y:S01]  /*34050*/  STL [R1+0x4d8], R18 ;  /* 0x0004d81201007387 */ /* 0x000fe20000100800 */
[----:B------:R-:W-:-:S03]  /*34060*/  SHF.R.S32.HI R15, RZ, 0x1f, R13 ;  /* 0x0000001fff0f7819 */ /* 0x000fc6000001140d */
[----:B------:R-:W-:Y:S01]  /*34070*/  STL [R1+0x4dc], R17 ;  /* 0x0004dc1101007387 */ /* 0x000fe20000100800 */
[----:B------:R-:W-:-:S03]  /*34080*/  SHF.R.S32.HI R13, RZ, 0x1f, R5 ;  /* 0x0000001fff0d7819 */ /* 0x000fc60000011405 */
[----:B------:R-:W-:Y:S04]  /*34090*/  STL [R1+0x4e0], R16 ;  /* 0x0004e01001007387 */ /* 0x000fe80000100800 */
[----:B------:R-:W4:Y:S04]  /*340a0*/  LDL R5, [R1+0x5e4] ;  /* 0x0005e40001057983 */ /* 0x000f280000100800 */
[----:B------:R-:W-:Y:S01]  /*340b0*/  STL [R1+0x4e4], R15 ;  /* 0x0004e40f01007387 */ /* 0x000fe20000100800 */
[----:B------:R-:W-:-:S03]  /*340c0*/  SHF.R.S32.HI R14, RZ, 0x1f, R14 ;  /* 0x0000001fff0e7819 */ /* 0x000fc6000001140e */
[----:B------:R0:W-:Y:S02]  /*340d0*/  STL [R1+0x4e8], R13 ;  /* 0x0004e80d01007387 */ /* 0x0001e40000100800 */
[----:B0-----:R-:W-:Y:S02]  /*340e0*/  SHF.R.S32.HI R13, RZ, 0x1f, R7 ;  /* 0x0000001fff0d7819 */ /* 0x001fe40000011407 */
[----:B------:R-:W4:Y:S04]  /*340f0*/  LDL R7, [R1+0x5e0] ;  /* 0x0005e00001077983 */ /* 0x000f280000100800 */
[----:B------:R2:W-:Y:S04]  /*34100*/  STL [R1+0x4ec], R14 ;  /* 0x0004ec0e01007387 */ /* 0x0005e80000100800 */
[----:B------:R0:W-:Y:S01]  /*34110*/  STL [R1+0x4f0], R13 ;  /* 0x0004f00d01007387 */ /* 0x0001e20000100800 */
[----:B--2---:R-:W-:-:S03]  /*34120*/  SHF.R.S32.HI R14, RZ, 0x1f, R6 ;  /* 0x0000001fff0e7819 */ /* 0x004fc60000011406 */
[----:B------:R-:W2:Y:S01]  /*34130*/  LDL R6, [R1+0x5dc] ;  /* 0x0005dc0001067983 */ /* 0x000ea20000100800 */
[----:B0-----:R-:W-:-:S03]  /*34140*/  SHF.R.S32.HI R13, RZ, 0x1f, R12 ;  /* 0x0000001fff0d7819 */ /* 0x001fc6000001140c */
[----:B------:R-:W-:Y:S01]  /*34150*/  STL [R1+0x4f4], R14 ;  /* 0x0004f40e01007387 */ /* 0x000fe20000100800 */
[----:B------:R-:W-:-:S03]  /*34160*/  SHF.R.S32.HI R11, RZ, 0x1f, R11 ;  /* 0x0000001fff0b7819 */ /* 0x000fc6000001140b */
[----:B------:R-:W-:Y:S01]  /*34170*/  STL [R1+0x4f8], R13 ;  /* 0x0004f80d01007387 */ /* 0x000fe20000100800 */
[----:B------:R-:W-:-:S03]  /*34180*/  SHF.R.S32.HI R12, RZ, 0x1f, R29 ;  /* 0x0000001fff0c7819 */ /* 0x000fc6000001141d */
[----:B------:R-:W2:Y:S04]  /*34190*/  LDL R29, [R1+0x5d8] ;  /* 0x0005d800011d7983 */ /* 0x000ea80000100800 */
[----:B------:R3:W-:Y:S04]  /*341a0*/  STL [R1+0x4fc], R11 ;  /* 0x0004fc0b01007387 */ /* 0x0007e80000100800 */
[----:B------:R-:W-:Y:S01]  /*341b0*/  STL [R1+0x500], R12 ;  /* 0x0005000c01007387 */ /* 0x000fe20000100800 */
[----:B---3--:R-:W-:-:S03]  /*341c0*/  SHF.R.S32.HI R11, RZ, 0x1f, R0 ;  /* 0x0000001fff0b7819 */ /* 0x008fc60000011400 */
[----:B------:R-:W3:Y:S01]  /*341d0*/  LDL R0, [R1+0x5d4] ;  /* 0x0005d40001007983 */ /* 0x000ee20000100800 */
[----:B------:R-:W-:-:S03]  /*341e0*/  SHF.R.S32.HI R9, RZ, 0x1f, R9 ;  /* 0x0000001fff097819 */ /* 0x000fc60000011409 */
[----:B------:R-:W-:Y:S04]  /*341f0*/  STL [R1+0x504], R11 ;  /* 0x0005040b01007387 */ /* 0x000fe80000100800 */
[----:B------:R-:W-:Y:S04]  /*34200*/  STL [R1+0x508], R9 ;  /* 0x0005080901007387 */ /* 0x000fe80000100800 */
[----:B------:R-:W3:Y:S01]  /*34210*/  LDL R22, [R1+0x5d0] ;  /* 0x0005d00001167983 */ /* 0x000ee20000100800 */
[----:B-----5:R-:W-:-:S05]  /*34220*/  SHF.R.S32.HI R8, RZ, 0x1f, R8 ;  /* 0x0000001fff087819 */ /* 0x020fca0000011408 */
[----:B------:R0:W-:Y:S04]  /*34230*/  STL [R1+0x50c], R8 ;  /* 0x00050c0801007387 */ /* 0x0001e80000100800 */
[----:B------:R-:W5:Y:S01]  /*34240*/  LDL R21, [R1+0x5cc] ;  /* 0x0005cc0001157983 */ /* 0x000f620000100800 */
[----:B------:R-:W-:-:S05]  /*34250*/  SHF.R.S32.HI R2, RZ, 0x1f, R2 ;  /* 0x0000001fff027819 */ /* 0x000fca0000011402 */
[----:B------:R1:W-:Y:S04]  /*34260*/  STL [R1+0x510], R2 ;  /* 0x0005100201007387 */ /* 0x0003e80000100800 */
[----:B0-----:R-:W5:Y:S04]  /*34270*/  LDL R8, [R1+0x5c8] ;  /* 0x0005c80001087983 */ /* 0x001f680000100800 */
[----:B-1----:R-:W5:Y:S01]  /*34280*/  LDL R2, [R1+0x5c4] ;  /* 0x0005c40001027983 */ /* 0x002f620000100800 */
[----:B----4-:R-:W-:Y:S02]  /*34290*/  SHF.R.S32.HI R10, RZ, 0x1f, R10 ;  /* 0x0000001fff0a7819 */ /* 0x010fe4000001140a */
[----:B------:R-:W-:-:S02]  /*342a0*/  SHF.R.S32.HI R9, RZ, 0x1f, R4 ;  /* 0x0000001fff097819 */ /* 0x000fc40000011404 */
[----:B------:R-:W4:Y:S04]  /*342b0*/  LDL R4, [R1+0x5c0] ;  /* 0x0005c00001047983 */ /* 0x000f280000100800 */
[----:B------:R-:W-:Y:S01]  /*342c0*/  STL [R1+0x514], R10 ;  /* 0x0005140a01007387 */ /* 0x000fe20000100800 */
[----:B------:R-:W-:-:S03]  /*342d0*/  SHF.R.S32.HI R3, RZ, 0x1f, R3 ;  /* 0x0000001fff037819 */ /* 0x000fc60000011403 */
        /* <DEDUP_REMOVED lines=13> */
[----:B------:R0:W-:Y:S02]  /*343b0*/  STL [R1+0x520], R9 ;  /* 0x0005200901007387 */ /* 0x0001e40000100800 */
[----:B0-----:R-:W-:Y:S02]  /*343c0*/  SHF.R.S32.HI R9, RZ, 0x1f, R7 ;  /* 0x0000001fff097819 */ /* 0x001fe40000011407 */
[----:B------:R-:W4:Y:S04]  /*343d0*/  LDL R7, [R1+0x594] ;  /* 0x0005940001077983 */ /* 0x000f280000100800 */
[----:B------:R-:W-:Y:S04]  /*343e0*/  STL [R1+0x524], R9 ;  /* 0x0005240901007387 */ /* 0x000fe80000100800 */
[----:B------:R-:W4:Y:S04]  /*343f0*/  LDL R12, [R1+0x590] ;  /* 0x00059000010c7983 */ /* 0x000f280000100800 */
[----:B------:R-:W4:Y:S01]  /*34400*/  LDL R11, [R1+0x58c] ;  /* 0x00058c00010b7983 */ /* 0x000f220000100800 */
[----:B--2---:R-:W-:-:S05]  /*34410*/  SHF.R.S32.HI R6, RZ, 0x1f, R6 ;  /* 0x0000001fff067819 */ /* 0x004fca0000011406 */
[----:B------:R0:W-:Y:S04]  /*34420*/  STL [R1+0x528], R6 ;  /* 0x0005280601007387 */ /* 0x0001e80000100800 */
[----:B0-----:R-:W2:Y:S01]  /*34430*/  LDL R6, [R1+0x588] ;  /* 0x0005880001067983 */ /* 0x001ea20000100800 */
[----:B------:R-:W-:-:S03]  /*34440*/  SHF.R.S32.HI R9, RZ, 0x1f, R29 ;  /* 0x0000001fff097819 */ /* 0x000fc6000001141d */
[----:B------:R-:W2:Y:S04]  /*34450*/  LDL R29, [R1+0x584] ;  /* 0x00058400011d7983 */ /* 0x000ea80000100800 */
[----:B------:R0:W-:Y:S04]  /*34460*/  STL [R1+0x52c], R9 ;  /* 0x00052c0901007387 */ /* 0x0001e80000100800 */
[----:B------:R-:W2:Y:S04]  /*34470*/  LDL R10, [R1+0x57c] ;  /* 0x00057c00010a7983 */ /* 0x000ea80000100800 */
[----:B0-----:R-:W2:Y:S01]  /*34480*/  LDL R9, [R1+0x580] ;  /* 0x0005800001097983 */ /* 0x001ea20000100800 */
[----:B---3--:R-:W-:-:S05]  /*34490*/  SHF.R.S32.HI R0, RZ, 0x1f, R0 ;  /* 0x0000001fff007819 */ /* 0x008fca0000011400 */
[----:B------:R0:W-:Y:S01]  /*344a0*/  STL [R1+0x530], R0 ;  /* 0x0005300001007387 */ /* 0x0001e20000100800 */
[----:B------:R-:W-:-:S03]  /*344b0*/  SHF.R.S32.HI R22, RZ, 0x1f, R22 ;  /* 0x0000001fff167819 */ /* 0x000fc60000011416 */
[----:B0-----:R-:W3:Y:S01]  /*344c0*/  LDL R0, [R1+0x578] ;  /* 0x0005780001007983 */ /* 0x001ee20000100800 */
[----:B-----5:R-:W-:-:S03]  /*344d0*/  SHF.R.S32.HI R21, RZ, 0x1f, R21 ;  /* 0x0000001fff157819 */ /* 0x020fc60000011415 */
[----:B------:R0:W-:Y:S04]  /*344e0*/  STL [R1+0x534], R22 ;  /* 0x0005341601007387 */ /* 0x0001e80000100800 */
[----:B------:R1:W-:Y:S01]  /*344f0*/  STL [R1+0x538], R21 ;  /* 0x0005381501007387 */ /* 0x0003e20000100800 */
[----:B0-----:R-:W-:-:S03]  /*34500*/  SHF.R.S32.HI R22, RZ, 0x1f, R8 ;  /* 0x0000001fff167819 */ /* 0x001fc60000011408 */
[----:B------:R-:W5:Y:S04]  /*34510*/  LDL R8, [R1+0x574] ;  /* 0x0005740001087983 */ /* 0x000f680000100800 */
[----:B------:R4:W-:Y:S01]  /*34520*/  STL [R1+0x53c], R22 ;  /* 0x00053c1601007387 */ /* 0x0009e20000100800 */
[----:B-1----:R-:W-:-:S03]  /*34530*/  SHF.R.S32.HI R21, RZ, 0x1f, R2 ;  /* 0x0000001fff157819 */ /* 0x002fc60000011402 */
[----:B------:R-:W5:Y:S04]  /*34540*/  LDL R2, [R1+0x570] ;  /* 0x0005700001027983 */ /* 0x000f680000100800 */
[----:B------:R0:W-:Y:S01]  /*34550*/  STL [R1+0x540], R21 ;  /* 0x0005401501007387 */ /* 0x0001e20000100800 */
[----:B----4-:R-:W-:-:S03]  /*34560*/  SHF.R.S32.HI R22, RZ, 0x1f, R4 ;  /* 0x0000001fff167819 */ /* 0x010fc60000011404 */
[----:B------:R-:W4:Y:S01]  /*34570*/  LDL R4, [R1+0x56c] ;  /* 0x00056c0001047983 */ /* 0x000f220000100800 */
[----:B0-----:R-:W-:Y:S02]  /*34580*/  SHF.R.S32.HI R21, RZ, 0x1f, R20 ;  /* 0x0000001fff157819 */ /* 0x001fe40000011414 */
[----:B------:R-:W-:Y:S01]  /*34590*/  SHF.R.S32.HI R20, RZ, 0x1f, R19 ;  /* 0x0000001fff147819 */ /* 0x000fe20000011413 */
[----:B------:R-:W-:Y:S01]  /*345a0*/  STL [R1+0x544], R22 ;  /* 0x0005441601007387 */ /* 0x000fe20000100800 */
[----:B------:R-:W-:Y:S02]  /*345b0*/  SHF.R.S32.HI R19, RZ, 0x1f, R18 ;  /* 0x0000001fff137819 */ /* 0x000fe40000011412 */
[----:B------:R-:W-:Y:S02]  /*345c0*/  SHF.R.S32.HI R18, RZ, 0x1f, R17 ;  /* 0x0000001fff127819 */ /* 0x000fe40000011411 */
        /* <DEDUP_REMOVED lines=11> */
[----:B------:R-:W-:Y:S04]  /*34680*/  STL [R1+0x560], R15 ;  /* 0x0005600f01007387 */ /* 0x000fe80000100800 */
[----:B------:R0:W-:Y:S02]  /*34690*/  STL [R1+0x88c], R13 ;  /* 0x00088c0d01007387 */ /* 0x0001e40000100800 */
[----:B0-----:R-:W-:-:S02]  /*346a0*/  SHF.R.S32.HI R13, RZ, 0x1f, R5 ;  /* 0x0000001fff0d7819 */ /* 0x001fc40000011405 */
[----:B------:R-:W4:Y:S01]  /*346b0*/  LDL R5, [R1+0x564] ;  /* 0x0005640001057983 */ /* 0x000f220000100800 */
[----:B------:R-:W-:-:S05]  /*346c0*/  SHF.R.S32.HI R14, RZ, 0x1f, R14 ;  /* 0x0000001fff0e7819 */ /* 0x000fca000001140e */
[----:B------:R0:W-:Y:S04]  /*346d0*/  STL [R1+0x894], R14 ;  /* 0x0008940e01007387 */ /* 0x0001e80000100800 */
[----:B------:R1:W-:Y:S01]  /*346e0*/  STL [R1+0x8a0], R13 ;  /* 0x0008a00d01007387 */ /* 0x0003e20000100800 */
[----:B0-----:R-:W-:Y:S02]  /*346f0*/  SHF.R.S32.HI R14, RZ, 0x1f, R7 ;  /* 0x0000001fff0e7819 */ /* 0x001fe40000011407 */
[----:B-1----:R-:W-:Y:S01]  /*34700*/  SHF.R.S32.HI R13, RZ, 0x1f, R12 ;  /* 0x0000001fff0d7819 */ /* 0x002fe2000001140c */
[----:B------:R-:W4:Y:S04]  /*34710*/  LDL R7, [R1+0x884] ;  /* 0x0008840001077983 */ /* 0x000f280000100800 */
[----:B------:R-:W-:Y:S01]  /*34720*/  STL [R1+0x8ac], R14 ;  /* 0x0008ac0e01007387 */ /* 0x000fe20000100800 */
[----:B------:R-:W-:-:S03]  /*34730*/  SHF.R.S32.HI R12, RZ, 0x1f, R11 ;  /* 0x0000001fff0c7819 */ /* 0x000fc6000001140b */
[----:B------:R-:W-:Y:S01]  /*34740*/  STL [R1+0x8b4], R13 ;  /* 0x0008b40d01007387 */ /* 0x000fe20000100800 */
[----:B--2---:R-:W-:-:S03]  /*34750*/  SHF.R.S32.HI R11, RZ, 0x1f, R6 ;  /* 0x0000001fff0b7819 */ /* 0x004fc60000011406 */
        /* <DEDUP_REMOVED lines=8> */
[----:B------:R-:W-:Y:S04]  /*347e0*/  STL [R1+0x8e0], R11 ;  /* 0x0008e00b01007387 */ /* 0x000fe80000100800 */
[----:B------:R-:W2:Y:S04]  /*347f0*/  LDL R22, [R1+0x898] ;  /* 0x0008980001167983 */ /* 0x000ea80000100800 */
[----:B------:R-:W-:Y:S04]  /*34800*/  STL [R1+0x8ec], R9 ;  /* 0x0008ec0901007387 */ /* 0x000fe80000100800 */
[----:B------:R-:W2:Y:S01]  /*34810*/  LDL R21, [R1+0x89c] ;  /* 0x00089c0001157983 */ /* 0x000ea20000100800 */
[----:B---3--:R-:W-:-:S05]  /*34820*/  SHF.R.S32.HI R0, RZ, 0x1f, R0 ;  /* 0x0000001fff007819 */ /* 0x008fca0000011400 */
[----:B------:R0:W-:Y:S04]  /*34830*/  STL [R1+0x8f4], R0 ;  /* 0x0008f40001007387 */ /* 0x0001e80000100800 */
[----:B------:R-:W3:Y:S04]  /*34840*/  LDL R10, [R1+0x8a4] ;  /* 0x0008a400010a7983 */ /* 0x000ee80000100800 */
[----:B0-----:R-:W3:Y:S01]  /*34850*/  LDL R0, [R1+0x8a8] ;  /* 0x0008a80001007983 */ /* 0x001ee20000100800 */
[----:B-----5:R-:W-:Y:S02]  /*34860*/  SHF.R.S32.HI R9, RZ, 0x1f, R8 ;  /* 0x0000001fff097819 */ /* 0x020fe40000011408 */
[----:B------:R-:W-:-:S02]  /*34870*/  SHF.R.S32.HI R8, RZ, 0x1f, R2 ;  /* 0x0000001fff087819 */ /* 0x000fc40000011402 */
[----:B------:R-:W5:Y:S04]  /*34880*/  LDL R2, [R1+0x8b0] ;  /* 0x0008b00001027983 */ /* 0x000f680000100800 */
[----:B------:R-:W-:Y:S04]  /*34890*/  STL [R1+0x900], R9 ;  /* 0x0009000901007387 */ /* 0x000fe80000100800 */
[----:B------:R-:W-:Y:S04]  /*348a0*/  STL [R1+0x90c], R8 ;  /* 0x00090c0801007387 */ /* 0x000fe80000100800 */
[----:B------:R-:W5:Y:S04]  /*348b0*/  LDL R20, [R1+0x8b8] ;  /* 0x0008b80001147983 */ /* 0x000f680000100800 */
[----:B------:R-:W5:Y:S01]  /*348c0*/  LDL R19, [R1+0x8bc] ;  /* 0x0008bc0001137983 */ /* 0x000f620000100800 */
[----:B----4-:R-:W-:-:S05]  /*348d0*/  SHF.R.S32.HI R4, RZ, 0x1f, R4 ;  /* 0x0000001fff047819 */ /* 0x010fca0000011404 */
        /* <DEDUP_REMOVED lines=16> */
[----:B------:R-:W-:-:S05]  /*349e0*/  SHF.R.S32.HI R7, RZ, 0x1f, R7 ;  /* 0x0000001fff077819 */ /* 0x000fca0000011407 */
[----:B------:R0:W-:Y:S04]  /*349f0*/  STL [R1+0x938], R7 ;  /* 0x0009380701007387 */ /* 0x0001e80000100800 */
[----:B0-----:R-:W4:Y:S01]  /*34a00*/  LDL R7, [R1+0x908] ;  /* 0x0009080001077983 */ /* 0x001f220000100800 */
[----:B--2---:R-:W-:-:S03]  /*34a10*/  SHF.R.S32.HI R8, RZ, 0x1f, R6 ;  /* 0x0000001fff087819 */ /* 0x004fc60000011406 */
[----:B------:R-:W2:Y:S04]  /*34a20*/  LDL R6, [R1+0x910] ;  /* 0x0009100001067983 */ /* 0x000ea80000100800 */
[----:B------:R0:W-:Y:S04]  /*34a30*/  STL [R1+0x940], R8 ;  /* 0x0009400801007387 */ /* 0x0001e80000100800 */
[----:B------:R-:W2:Y:S01]  /*34a40*/  LDL R9, [R1+0x914] ;  /* 0x0009140001097983 */ /* 0x000ea20000100800 */
[----:B------:R-:W-:-:S03]  /*34a50*/  SHF.R.S32.HI R29, RZ, 0x1f, R29 ;  /* 0x0000001fff1d7819 */ /* 0x000fc6000001141d */
[----:B0-----:R-:W2:Y:S04]  /*34a60*/  LDL R8, [R1+0x91c] ;  /* 0x00091c0001087983 */ /* 0x001ea80000100800 */
[----:B------:R0:W-:Y:S01]  /*34a70*/  STL [R1+0x94c], R29 ;  /* 0x00094c1d01007387 */ /* 0x0001e20000100800 */
[----:B------:R-:W-:Y:S02]  /*34a80*/  SHF.R.S32.HI R22, RZ, 0x1f, R22 ;  /* 0x0000001fff167819 */ /* 0x000fe40000011416 */
[----:B------:R-:W-:Y:S01]  /*34a90*/  SHF.R.S32.HI R21, RZ, 0x1f, R21 ;  /* 0x0000001fff157819 */ /* 0x000fe20000011415 */
[----:B0-----:R-:W2:Y:S04]  /*34aa0*/  LDL R29, [R1+0x924] ;  /* 0x00092400011d7983 */ /* 0x001ea80000100800 */
[----:B------:R3:W-:Y:S04]  /*34ab0*/  STL [R1+0x958], R22 ;  /* 0x0009581601007387 */ /* 0x0007e80000100800 */
[----:B------:R0:W-:Y:S01]  /*34ac0*/  STL [R1+0x960], R21 ;  /* 0x0009601501007387 */ /* 0x0001e20000100800 */
[----:B---3--:R-:W-:-:S03]  /*34ad0*/  SHF.R.S32.HI R22, RZ, 0x1f, R10 ;  /* 0x0000001fff167819 */ /* 0x008fc6000001140a */
[----:B------:R-:W3:Y:S04]  /*34ae0*/  LDL R10, [R1+0x928] ;  /* 0x00092800010a7983 */ /* 0x000ee80000100800 */
[----:B------:R5:W-:Y:S01]  /*34af0*/  STL [R1+0x96c], R22 ;  /* 0x00096c1601007387 */ /* 0x000be20000100800 */
[----:B0-----:R-:W-:-:S03]  /*34b00*/  SHF.R.S32.HI R21, RZ, 0x1f, R0 ;  /* 0x0000001fff157819 */ /* 0x001fc60000011400 */
[----:B------:R-:W3:Y:S04]  /*34b10*/  LDL R0, [R1+0x930] ;  /* 0x0009300001007983 */ /* 0x000ee80000100800 */
[----:B------:R0:W-:Y:S01]  /*34b20*/  STL [R1+0x978], R21 ;  /* 0x0009781501007387 */ /* 0x0001e20000100800 */
[----:B-----5:R-:W-:-:S03]  /*34b30*/  SHF.R.S32.HI R22, RZ, 0x1f, R2 ;  /* 0x0000001fff167819 */ /* 0x020fc60000011402 */
[----:B------:R-:W5:Y:S01]  /*34b40*/  LDL R2, [R1+0x934] ;  /* 0x0009340001027983 */ /* 0x000f620000100800 */
[----:B0-----:R-:W-:Y:S02]  /*34b50*/  SHF.R.S32.HI R21, RZ, 0x1f, R20 ;  /* 0x0000001fff157819 */ /* 0x001fe40000011414 */
[----:B------:R-:W-:Y:S01]  /*34b60*/  SHF.R.S32.HI R20, RZ, 0x1f, R19 ;  /* 0x0000001fff147819 */ /* 0x000fe20000011413 */
[----:B------:R-:W-:Y:S04]  /*34b70*/  STL [R1+0x984], R22 ;  /* 0x0009841601007387 */ /* 0x000fe80000100800 */
[----:B------:R-:W-:Y:S04]  /*34b80*/  STL [R1+0x98c], R21 ;  /* 0x00098c1501007387 */ /* 0x000fe80000100800 */
[----:B------:R-:W-:Y:S01]  /*34b90*/  STL [R1+0x998], R20 ;  /* 0x0009981401007387 */ /* 0x000fe20000100800 */
[----:B----4-:R-:W-:-:S02]  /*34ba0*/  SHF.R.S32.HI R19, RZ, 0x1f, R18 ;  /* 0x0000001fff137819 */ /* 0x010fc40000011412 */
        /* <DEDUP_REMOVED lines=17> */
[----:B0-----:R-:W-:-:S03]  /*34cc0*/  SHF.R.S32.HI R14, RZ, 0x1f, R5 ;  /* 0x0000001fff0e7819 */ /* 0x001fc60000011405 */
[----:B------:R-:W4:Y:S01]  /*34cd0*/  LDL R5, [R1+0x948] ;  /* 0x0009480001057983 */ /* 0x000f220000100800 */
[----:B-1----:R-:W-:Y:S02]  /*34ce0*/  SHF.R.S32.HI R13, RZ, 0x1f, R12 ;  /* 0x0000001fff0d7819 */ /* 0x002fe4000001140c */
[----:B------:R-:W-:Y:S01]  /*34cf0*/  SHF.R.S32.HI R12, RZ, 0x1f, R11 ;  /* 0x0000001fff0c7819 */ /* 0x000fe2000001140b */
[----:B------:R-:W-:Y:S04]  /*34d00*/  STL [R1+0x9f8], R14 ;  /* 0x0009f80e01007387 */ /* 0x000fe80000100800 */
[----:B------:R-:W-:Y:S01]  /*34d10*/  STL [R1+0xa04], R13 ;  /* 0x000a040d01007387 */ /* 0x000fe20000100800 */
[----:B------:R-:W-:-:S03]  /*34d20*/  SHF.R.S32.HI R11, RZ, 0x1f, R7 ;  /* 0x0000001fff0b7819 */ /* 0x000fc60000011407 */
[----:B------:R-:W4:Y:S04]  /*34d30*/  LDL R7, [R1+0x950] ;  /* 0x0009500001077983 */ /* 0x000f280000100800 */
[----:B------:R2:W-:Y:S04]  /*34d40*/  STL [R1+0xa0c], R12 ;  /* 0x000a0c0c01007387 */ /* 0x0005e80000100800 */
[----:B------:R0:W-:Y:S01]  /*34d50*/  STL [R1+0xa18], R11 ;  /* 0x000a180b01007387 */ /* 0x0001e20000100800 */
[----:B--2---:R-:W-:Y:S02]  /*34d60*/  SHF.R.S32.HI R12, RZ, 0x1f, R6 ;  /* 0x0000001fff0c7819 */ /* 0x004fe40000011406 */
[----:B0-----:R-:W-:Y:S01]  /*34d70*/  SHF.R.S32.HI R11, RZ, 0x1f, R9 ;  /* 0x0000001fff0b7819 */ /* 0x001fe20000011409 */
[----:B------:R-:W2:Y:S04]  /*34d80*/  LDL R6, [R1+0x954] ;  /* 0x0009540001067983 */ /* 0x000ea80000100800 */
[----:B------:R-:W-:Y:S04]  /*34d90*/  STL [R1+0xa24], R12 ;  /* 0x000a240c01007387 */ /* 0x000fe80000100800 */
[----:B------:R-:W-:Y:S04]  /*34da0*/  STL [R1+0xa30], R11 ;  /* 0x000a300b01007387 */ /* 0x000fe80000100800 */
[----:B------:R-:W2:Y:S01]  /*34db0*/  LDL R22, [R1+0x95c] ;  /* 0x00095c0001167983 */ /* 0x000ea20000100800 */
[----:B------:R-:W-:-:S05]  /*34dc0*/  SHF.R.S32.HI R9, RZ, 0x1f, R8 ;  /* 0x0000001fff097819 */ /* 0x000fca0000011408 */
[----:B------:R-:W-:Y:S04]  /*34dd0*/  STL [R1+0xa38], R9 ;  /* 0x000a380901007387 */ /* 0x000fe80000100800 */
[----:B------:R-:W2:Y:S01]  /*34de0*/  LDL R21, [R1+0x964] ;  /* 0x0009640001157983 */ /* 0x000ea20000100800 */
[----:B------:R-:W-:-:S05]  /*34df0*/  SHF.R.S32.HI R8, RZ, 0x1f, R29 ;  /* 0x0000001fff087819 */ /* 0x000fca000001141d */
[----:B------:R0:W-:Y:S04]  /*34e00*/  STL [R1+0xa44], R8 ;  /* 0x000a440801007387 */ /* 0x0001e80000100800 */
[----:B------:R-:W2:Y:S04]  /*34e10*/  LDL R29, [R1+0x970] ;  /* 0x00097000011d7983 */ /* 0x000ea80000100800 */
[----:B0-----:R-:W2:Y:S01]  /*34e20*/  LDL R8, [R1+0x968] ;  /* 0x0009680001087983 */ /* 0x001ea20000100800 */
[----:B---3--:R-:W-:Y:S02]  /*34e30*/  SHF.R.S32.HI R10, RZ, 0x1f, R10 ;  /* 0x0000001fff0a7819 */ /* 0x008fe4000001140a */
[----:B------:R-:W-:-:S02]  /*34e40*/  SHF.R.S32.HI R9, RZ, 0x1f, R0 ;  /* 0x0000001fff097819 */ /* 0x000fc40000011400 */
[----:B------:R-:W3:Y:S04]  /*34e50*/  LDL R0, [R1+0x974] ;  /* 0x0009740001007983 */ /* 0x000ee80000100800 */
[----:B------:R-:W-:Y:S04]  /*34e60*/  STL [R1+0xa50], R10 ;  /* 0x000a500a01007387 */ /* 0x000fe80000100800 */
[----:B------:R-:W-:Y:S04]  /*34e70*/  STL [R1+0xa58], R9 ;  /* 0x000a580901007387 */ /* 0x000fe80000100800 */
[----:B------:R-:W3:Y:S04]  /*34e80*/  LDL R20, [R1+0x97c] ;  /* 0x00097c0001147983 */ /* 0x000ee80000100800 */
[----:B------:R-:W3:Y:S01]  /*34e90*/  LDL R19, [R1+0x980] ;  /* 0x0009800001137983 */ /* 0x000ee20000100800 */
[----:B-----5:R-:W-:-:S05]  /*34ea0*/  SHF.R.S32.HI R2, RZ, 0x1f, R2 ;  /* 0x0000001fff027819 */ /* 0x020fca0000011402 */
[----:B------:R0:W-:Y:S04]  /*34eb0*/  STL [R1+0xa64], R2 ;  /* 0x000a640201007387 */ /* 0x0001e80000100800 */
[----:B------:R-:W5:Y:S04]  /*34ec0*/  LDL R18, [R1+0x988] ;  /* 0x0009880001127983 */ /* 0x000f680000100800 */
[----:B------:R-:W5:Y:S04]  /*34ed0*/  LDL R17, [R1+0x990] ;  /* 0x0009900001117983 */ /* 0x000f680000100800 */
[----:B------:R-:W5:Y:S04]  /*34ee0*/  LDL R16, [R1+0x994] ;  /* 0x0009940001107983 */ /* 0x000f680000100800 */
[----:B------:R-:W5:Y:S04]  /*34ef0*/  LDL R15, [R1+0x99c] ;  /* 0x00099c00010f7983 */ /* 0x000f680000100800 */
[----:B------:R-:W5:Y:S04]  /*34f00*/  LDL R13, [R1+0x9a0] ;  /* 0x0009a000010d7983 */ /* 0x000f680000100800 */
[----:B------:R-:W5:Y:S04]  /*34f10*/  LDL R14, [R1+0x9b0] ;  /* 0x0009b000010e7983 */ /* 0x000f680000100800 */
[----:B0-----:R-:W5:Y:S01]  /*34f20*/  LDL R2, [R1+0x9a8] ;  /* 0x0009a80001027983 */ /* 0x001f620000100800 */
[----:B----4-:R-:W-:-:S03]  /*34f30*/  SHF.R.S32.HI R9, RZ, 0x1f, R4 ;  /* 0x0000001fff097819 */ /* 0x010fc60000011404 */
        /* <DEDUP_REMOVED lines=10> */
[----:B------:R-:W-:-:S03]  /*34fe0*/  SHF.R.S32.HI R9, RZ, 0x1f, R7 ;  /* 0x0000001fff097819 */ /* 0x000fc60000011407 */
[----:B------:R-:W4:Y:S04]  /*34ff0*/  LDL R7, [R1+0x9d4] ;  /* 0x0009d40001077983 */ /* 0x000f280000100800 */
[----:B------:R0:W-:Y:S04]  /*35000*/  STL [R1+0xa90], R9 ;  /* 0x000a900901007387 */ /* 0x0001e80000100800 */
[----:B------:R-:W4:Y:S04]  /*35010*/  LDL R10, [R1+0x9e0] ;  /* 0x0009e000010a7983 */ /* 0x000f280000100800 */
[----:B0-----:R-:W4:Y:S01]  /*35020*/  LDL R9, [R1+0x9dc] ;  /* 0x0009dc0001097983 */ /* 0x001f220000100800 */
[----:B--2---:R-:W-:-:S02]  /*35030*/  SHF.R.S32.HI R6, RZ, 0x1f, R6 ;  /* 0x0000001fff067819 */ /* 0x004fc40000011406 */
[----:B------:R-:W-:-:S03]  /*35040*/  SHF.R.S32.HI R22, RZ, 0x1f, R22 ;  /* 0x0000001fff167819 */ /* 0x000fc60000011416 */
[----:B------:R0:W-:Y:S01]  /*35050*/  STL [R1+0xa9c], R6 ;  /* 0x000a9c0601007387 */ /* 0x0001e20000100800 */
[----:B------:R-:W-:-:S03]  /*35060*/  SHF.R.S32.HI R21, RZ, 0x1f, R21 ;  /* 0x0000001fff157819 */ /* 0x000fc60000011415 */
[----:B0-----:R-:W2:Y:S04]  /*35070*/  LDL R6, [R1+0x9e8] ;  /* 0x0009e80001067983 */ /* 0x001ea80000100800 */
[----:B------:R-:W-:Y:S04]  /*35080*/  STL [R1+0xaa4], R22 ;  /* 0x000aa41601007387 */ /* 0x000fe80000100800 */
[----:B------:R0:W-:Y:S02]  /*35090*/  STL [R1+0xab0], R21 ;  /* 0x000ab01501007387 */ /* 0x0001e40000100800 */
[----:B0-----:R-:W-:-:S02]  /*350a0*/  SHF.R.S32.HI R21, RZ, 0x1f, R29 ;  /* 0x0000001fff157819 */ /* 0x001fc4000001141d */
[----:B------:R-:W-:Y:S02]  /*350b0*/  SHF.R.S32.HI R22, RZ, 0x1f, R8 ;  /* 0x0000001fff167819 */ /* 0x000fe40000011408 */
[----:B------:R-:W2:Y:S04]  /*350c0*/  LDL R8, [R1+0x9f0] ;  /* 0x0009f00001087983 */ /* 0x000ea80000100800 */
[----:B------:R3:W-:Y:S04]  /*350d0*/  STL [R1+0xabc], R22 ;  /* 0x000abc1601007387 */ /* 0x0007e80000100800 */
[----:B------:R-:W2:Y:S04]  /*350e0*/  LDL R29, [R1+0x9f4] ;  /* 0x0009f400011d7983 */ /* 0x000ea80000100800 */
[----:B------:R0:W-:Y:S01]  /*350f0*/  STL [R1+0xac4], R21 ;  /* 0x000ac41501007387 */ /* 0x0001e20000100800 */
[----:B---3--:R-:W-:-:S03]  /*35100*/  SHF.R.S32.HI R22, RZ, 0x1f, R0 ;  /* 0x0000001fff167819 */ /* 0x008fc60000011400 */
[----:B------:R-:W3:Y:S01]  /*35110*/  LDL R0, [R1+0x9fc] ;  /* 0x0009fc0001007983 */ /* 0x000ee20000100800 */
[----:B0-----:R-:W-:Y:S02]  /*35120*/  SHF.R.S32.HI R21, RZ, 0x1f, R20 ;  /* 0x0000001fff157819 */ /* 0x001fe40000011414 */
[----:B------:R-:W-:Y:S01]  /*35130*/  SHF.R.S32.HI R20, RZ, 0x1f, R19 ;  /* 0x0000001fff147819 */ /* 0x000fe20000011413 */
[----:B------:R-:W-:Y:S04]  /*35140*/  STL [R1+0xad0], R22 ;  /* 0x000ad01601007387 */ /* 0x000fe80000100800 */
[----:B------:R-:W-:Y:S04]  /*35150*/  STL [R1+0xadc], R21 ;  /* 0x000adc1501007387 */ /* 0x000fe80000100800 */
[----:B------:R-:W-:Y:S01]  /*35160*/  STL [R1+0xae4], R20 ;  /* 0x000ae41401007387 */ /* 0x000fe20000100800 */
[----:B-----5:R-:W-:-:S02]  /*35170*/  SHF.R.S32.HI R19, RZ, 0x1f, R18 ;  /* 0x0000001fff137819 */ /* 0x020fc40000011412 */
        /* <DEDUP_REMOVED lines=9> */
[----:B------:R-:W5:Y:S04]  /*35210*/  LDL R2, [R1+0xa00] ;  /* 0x000a000001027983 */ /* 0x000f680000100800 */
[----:B------:R-:W-:Y:S01]  /*35220*/  STL [R1+0xb1c], R15 ;  /* 0x000b1c0f01007387 */ /* 0x000fe20000100800 */
[----:B------:R-:W-:-:S03]  /*35230*/  SHF.R.S32.HI R14, RZ, 0x1f, R14 ;  /* 0x0000001fff0e7819 */ /* 0x000fc6000001140e */
[----:B------:R4:W-:Y:S02]  /*35240*/  STL [R1+0xb24], R13 ;  /* 0x000b240d01007387 */ /* 0x0009e40000100800 */
[----:B----4-:R-:W-:Y:S02]  /*35250*/  SHF.R.S32.HI R13, RZ, 0x1f, R4 ;  /* 0x0000001fff0d7819 */ /* 0x010fe40000011404 */
[----:B------:R-:W4:Y:S04]  /*35260*/  LDL R4, [R1+0xa08] ;  /* 0x000a080001047983 */ /* 0x000f280000100800 */
[----:B------:R0:W-:Y:S04]  /*35270*/  STL [R1+0xb34], R14 ;  /* 0x000b340e01007387 */ /* 0x0001e80000100800 */
[----:B------:R1:W-:Y:S01]  /*35280*/  STL [R1+0xb40], R13 ;  /* 0x000b400d01007387 */ /* 0x0003e20000100800 */
[----:B0-----:R-:W-:-:S03]  /*35290*/  SHF.R.S32.HI R14, RZ, 0x1f, R3 ;  /* 0x0000001fff0e7819 */ /* 0x001fc60000011403 */
[----:B------:R-:W4:Y:S01]  /*352a0*/  LDL R3, [R1+0xa10] ;  /* 0x000a100001037983 */ /* 0x000f220000100800 */
[----:B-1----:R-:W-:-:S03]  /*352b0*/  SHF.R.S32.HI R13, RZ, 0x1f, R12 ;  /* 0x0000001fff0d7819 */ /* 0x002fc6000001140c */
[----:B------:R-:W-:Y:S01]  /*352c0*/  STL [R1+0xb4c], R14 ;  /* 0x000b4c0e01007387 */ /* 0x000fe20000100800 */
[----:B------:R-:W-:-:S03]  /*352d0*/  SHF.R.S32.HI R12, RZ, 0x1f, R11 ;  /* 0x0000001fff0c7819 */ /* 0x000fc6000001140b */
[----:B------:R-:W-:Y:S01]  /*352e0*/  STL [R1+0xb54], R13 ;  /* 0x000b540d01007387 */ /* 0x000fe20000100800 */
[----:B------:R-:W-:-:S03]  /*352f0*/  SHF.R.S32.HI R11, RZ, 0x1f, R5 ;  /* 0x0000001fff0b7819 */ /* 0x000fc60000011405 */
[----:B------:R-:W4:Y:S04]  /*35300*/  LDL R5, [R1+0xa14] ;  /* 0x000a140001057983 */ /* 0x000f280000100800 */
[----:B------:R0:W-:Y:S04]  /*35310*/  STL [R1+0xb60], R12 ;  /* 0x000b600c01007387 */ /* 0x0001e80000100800 */
[----:B------:R1:W-:Y:S01]  /*35320*/  STL [R1+0xb6c], R11 ;  /* 0x000b6c0b01007387 */ /* 0x0003e20000100800 */
[----:B0-----:R-:W-:-:S03]  /*35330*/  SHF.R.S32.HI R12, RZ, 0x1f, R7 ;  /* 0x0000001fff0c7819 */ /* 0x001fc60000011407 */
[----:B------:R-:W4:Y:S04]  /*35340*/  LDL R7, [R1+0xa1c] ;  /* 0x000a1c0001077983 */ /* 0x000f280000100800 */
[----:B------:R-:W-:Y:S01]  /*35350*/  STL [R1+0xb74], R12 ;  /* 0x000b740c01007387 */ /* 0x000fe20000100800 */
[----:B-1----:R-:W-:Y:S02]  /*35360*/  SHF.R.S32.HI R11, RZ, 0x1f, R9 ;  /* 0x0000001fff0b7819 */ /* 0x002fe40000011409 */
[----:B------:R-:W-:-:S03]  /*35370*/  SHF.R.S32.HI R9, RZ, 0x1f, R10 ;  /* 0x0000001fff097819 */ /* 0x000fc6000001140a */
[----:B------:R-:W-:Y:S04]  /*35380*/  STL [R1+0xb80], R11 ;  /* 0x000b800b01007387 */ /* 0x000fe80000100800 */
[----:B------:R-:W4:Y:S04]  /*35390*/  LDL R22, [R1+0xa20] ;  /* 0x000a200001167983 */ /* 0x000f280000100800 */
[----:B------:R-:W-:Y:S04]  /*353a0*/  STL [R1+0xb8c], R9 ;  /* 0x000b8c0901007387 */ /* 0x000fe80000100800 */
[----:B------:R-:W4:Y:S01]  /*353b0*/  LDL R21, [R1+0xa28] ;  /* 0x000a280001157983 */ /* 0x000f220000100800 */
[----:B--2---:R-:W-:-:S05]  /*353c0*/  SHF.R.S32.HI R6, RZ, 0x1f, R6 ;  /* 0x0000001fff067819 */ /* 0x004fca0000011406 */
[----:B------:R0:W-:Y:S04]  /*353d0*/  STL [R1+0xb98], R6 ;  /* 0x000b980601007387 */ /* 0x0001e80000100800 */
[----:B------:R-:W2:Y:S04]  /*353e0*/  LDL R10, [R1+0xa2c] ;  /* 0x000a2c00010a7983 */ /* 0x000ea80000100800 */
[----:B0-----:R-:W2:Y:S01]  /*353f0*/  LDL R6, [R1+0xa34] ;  /* 0x000a340001067983 */ /* 0x001ea20000100800 */
[----:B------:R-:W-:Y:S02]  /*35400*/  SHF.R.S32.HI R9, RZ, 0x1f, R8 ;  /* 0x0000001fff097819 */ /* 0x000fe40000011408 */
[----:B------:R-:W-:-:S02]  /*35410*/  SHF.R.S32.HI R8, RZ, 0x1f, R29 ;  /* 0x0000001fff087819 */ /* 0x000fc4000001141d */
[----:B------:R-:W2:Y:S04]  /*35420*/  LDL R29, [R1+0xa3c] ;  /* 0x000a3c00011d7983 */ /* 0x000ea80000100800 */
[----:B------:R-:W-:Y:S04]  /*35430*/  STL [R1+0xba0], R9 ;  /* 0x000ba00901007387 */ /* 0x000fe80000100800 */
[----:B------:R-:W-:Y:S04]  /*35440*/  STL [R1+0xbac], R8 ;  /* 0x000bac0801007387 */ /* 0x000fe80000100800 */
[----:B------:R-:W2:Y:S04]  /*35450*/  LDL R20, [R1+0xa40] ;  /* 0x000a400001147983 */ /* 0x000ea80000100800 */
[----:B------:R-:W2:Y:S01]  /*35460*/  LDL R19, [R1+0xa48] ;  /* 0x000a480001137983 */ /* 0x000ea20000100800 */
[----:B---3--:R-:W-:-:S05]  /*35470*/  SHF.R.S32.HI R0, RZ, 0x1f, R0 ;  /* 0x0000001fff007819 */ /* 0x008fca0000011400 */
[----:B------:R0:W-:Y:S04]  /*35480*/  STL [R1+0xbb4], R0 ;  /* 0x000bb40001007387 */ /* 0x0001e80000100800 */
[----:B------:R-:W3:Y:S04]  /*35490*/  LDL R18, [R1+0xa4c] ;  /* 0x000a4c0001127983 */ /* 0x000ee80000100800 */
[----:B------:R-:W3:Y:S04]  /*354a0*/  LDL R17, [R1+0xa54] ;  /* 0x000a540001117983 */ /* 0x000ee80000100800 */
[----:B------:R-:W3:Y:S04]  /*354b0*/  LDL R16, [R1+0xa5c] ;  /* 0x000a5c0001107983 */ /* 0x000ee80000100800 */
[----:B------:R-:W3:Y:S04]  /*354c0*/  LDL R15, [R1+0xa60] ;  /* 0x000a6000010f7983 */ /* 0x000ee80000100800 */
[----:B------:R-:W3:Y:S04]  /*354d0*/  LDL R13, [R1+0xa68] ;  /* 0x000a6800010d7983 */ /* 0x000ee80000100800 */
[----:B------:R-:W3:Y:S04]  /*354e0*/  LDL R14, [R1+0xa74] ;  /* 0x000a7400010e7983 */ /* 0x000ee80000100800 */
[----:B0-----:R-:W3:Y:S01]  /*354f0*/  LDL R0, [R1+0xa6c] ;  /* 0x000a6c0001007983 */ /* 0x001ee20000100800 */
[----:B-----5:R-:W-:-:S03]  /*35500*/  SHF.R.S32.HI R8, RZ, 0x1f, R2 ;  /* 0x0000001fff087819 */ /* 0x020fc60000011402 */
[----:B------:R-:W5:Y:S04]  /*35510*/  LDL R2, [R1+0xa7c] ;  /* 0x000a7c0001027983 */ /* 0x000f680000100800 */
[----:B------:R4:W-:Y:S02]  /*35520*/  STL [R1+0xbc0], R8 ;  /* 0x000bc00801007387 */ /* 0x0009e40000100800 */
[----:B----4-:R-:W-:Y:S02]  /*35530*/  SHF.R.S32.HI R8, RZ, 0x1f, R4 ;  /* 0x0000001fff087819 */ /* 0x010fe40000011404 */
        /* <DEDUP_REMOVED lines=10> */
[----:B------:R-:W4:Y:S01]  /*355e0*/  LDL R9, [R1+0xaa0] ;  /* 0x000aa00001097983 */ /* 0x000f220000100800 */
[----:B------:R-:W-:-:S03]  /*355f0*/  SHF.R.S32.HI R7, RZ, 0x1f, R7 ;  /* 0x0000001fff077819 */ /* 0x000fc60000011407 */
[----:B0-----:R-:W4:Y:S04]  /*35600*/  LDL R8, [R1+0xaa8] ;  /* 0x000aa80001087983 */ /* 0x001f280000100800 */
[----:B------:R0:W-:Y:S01]  /*35610*/  STL [R1+0xbe8], R7 ;  /* 0x000be80701007387 */ /* 0x0001e20000100800 */
[----:B------:R-:W-:Y:S02]  /*35620*/  SHF.R.S32.HI R22, RZ, 0x1f, R22 ;  /* 0x0000001fff167819 */ /* 0x000fe40000011416 */
[----:B------:R-:W-:Y:S01]  /*35630*/  SHF.R.S32.HI R21, RZ, 0x1f, R21 ;  /* 0x0000001fff157819 */ /* 0x000fe20000011415 */
[----:B0-----:R-:W4:Y:S04]  /*35640*/  LDL R7, [R1+0xaac] ;  /* 0x000aac0001077983 */ /* 0x001f280000100800 */
[----:B------:R2:W-:Y:S04]  /*35650*/  STL [R1+0xbf0], R22 ;  /* 0x000bf01601007387 */ /* 0x0005e80000100800 */
[----:B------:R0:W-:Y:S01]  /*35660*/  STL [R1+0xbfc], R21 ;  /* 0x000bfc1501007387 */ /* 0x0001e20000100800 */
[----:B--2---:R-:W-:-:S03]  /*35670*/  SHF.R.S32.HI R22, RZ, 0x1f, R10 ;  /* 0x0000001fff167819 */ /* 0x004fc6000001140a */
[----:B------:R-:W2:Y:S04]  /*35680*/  LDL R10, [R1+0xab4] ;  /* 0x000ab400010a7983 */ /* 0x000ea80000100800 */
[----:B------:R1:W-:Y:S01]  /*35690*/  STL [R1+0xc08], R22 ;  /* 0x000c081601007387 */ /* 0x0003e20000100800 */
[----:B0-----:R-:W-:-:S03]  /*356a0*/  SHF.R.S32.HI R21, RZ, 0x1f, R6 ;  /* 0x0000001fff157819 */ /* 0x001fc60000011406 */
[----:B------:R-:W2:Y:S04]  /*356b0*/  LDL R6, [R1+0xab8] ;  /* 0x000ab80001067983 */ /* 0x000ea80000100800 */
[----:B------:R0:W-:Y:S01]  /*356c0*/  STL [R1+0xc14], R21 ;  /* 0x000c141501007387 */ /* 0x0001e20000100800 */
[----:B-1----:R-:W-:-:S03]  /*356d0*/  SHF.R.S32.HI R22, RZ, 0x1f, R29 ;  /* 0x0000001fff167819 */ /* 0x002fc6000001141d */
[----:B------:R-:W2:Y:S01]  /*356e0*/  LDL R29, [R1+0xac0] ;  /* 0x000ac000011d7983 */ /* 0x000ea20000100800 */
[----:B0-----:R-:W-:Y:S02]  /*356f0*/  SHF.R.S32.HI R21, RZ, 0x1f, R20 ;  /* 0x0000001fff157819 */ /* 0x001fe40000011414 */
[----:B------:R-:W-:Y:S01]  /*35700*/  SHF.R.S32.HI R20, RZ, 0x1f, R19 ;  /* 0x0000001fff147819 */ /* 0x000fe20000011413 */
[----:B------:R-:W-:Y:S04]  /*35710*/  STL [R1+0xc1c], R22 ;  /* 0x000c1c1601007387 */ /* 0x000fe80000100800 */
[----:B------:R-:W-:Y:S04]  /*35720*/  STL [R1+0xc28], R21 ;  /* 0x000c281501007387 */ /* 0x000fe80000100800 */
[----:B------:R-:W-:Y:S01]  /*35730*/  STL [R1+0xc34], R20 ;  /* 0x000c341401007387 */ /* 0x000fe20000100800 */
[----:B---3--:R-:W-:-:S02]  /*35740*/  SHF.R.S32.HI R19, RZ, 0x1f, R18 ;  /* 0x0000001fff137819 */ /* 0x008fc40000011412 */
        /* <DEDUP_REMOVED lines=9> */
[----:B------:R-:W3:Y:S04]  /*357e0*/  LDL R0, [R1+0xac8] ;  /* 0x000ac80001007983 */ /* 0x000ee80000100800 */
[----:B------:R-:W-:Y:S01]  /*357f0*/  STL [R1+0xc68], R15 ;  /* 0x000c680f01007387 */ /* 0x000fe20000100800 */
[----:B------:R-:W-:-:S03]  /*35800*/  SHF.R.S32.HI R14, RZ, 0x1f, R14 ;  /* 0x0000001fff0e7819 */ /* 0x000fc6000001140e */
[----:B------:R5:W-:Y:S02]  /*35810*/  STL [R1+0xc74], R13 ;  /* 0x000c740d01007387 */ /* 0x000be40000100800 */
[----:B-----5:R-:W-:Y:S02]  /*35820*/  SHF.R.S32.HI R13, RZ, 0x1f, R2 ;  /* 0x0000001fff0d7819 */ /* 0x020fe40000011402 */
[----:B------:R-:W5:Y:S04]  /*35830*/  LDL R2, [R1+0xacc] ;  /* 0x000acc0001027983 */ /* 0x000f680000100800 */
[----:B------:R4:W-:Y:S04]  /*35840*/  STL [R1+0xc7c], R14 ;  /* 0x000c7c0e01007387 */ /* 0x0009e80000100800 */
[----:B------:R0:W-:Y:S01]  /*35850*/  STL [R1+0xc88], R13 ;  /* 0x000c880d01007387 */ /* 0x0001e20000100800 */
[----:B----4-:R-:W-:-:S03]  /*35860*/  SHF.R.S32.HI R14, RZ, 0x1f, R4 ;  /* 0x0000001fff0e7819 */ /* 0x010fc60000011404 */
[----:B------:R-:W4:Y:S01]  /*35870*/  LDL R4, [R1+0xad4] ;  /* 0x000ad40001047983 */ /* 0x000f220000100800 */
[----:B0-----:R-:W-:-:S03]  /*35880*/  SHF.R.S32.HI R13, RZ, 0x1f, R12 ;  /* 0x0000001fff0d7819 */ /* 0x001fc6000001140c */
[----:B------:R-:W-:Y:S01]  /*35890*/  STL [R1+0xc94], R14 ;  /* 0x000c940e01007387 */ /* 0x000fe20000100800 */
[----:B------:R-:W-:-:S03]  /*358a0*/  SHF.R.S32.HI R11, RZ, 0x1f, R11 ;  /* 0x0000001fff0b7819 */ /* 0x000fc6000001140b */
[----:B------:R-:W-:Y:S01]  /*358b0*/  STL [R1+0xc9c], R13 ;  /* 0x000c9c0d01007387 */ /* 0x000fe20000100800 */
[----:B------:R-:W-:-:S03]  /*358c0*/  SHF.R.S32.HI R12, RZ, 0x1f, R3 ;  /* 0x0000001fff0c7819 */ /* 0x000fc60000011403 */
[----:B------:R-:W4:Y:S04]  /*358d0*/  LDL R3, [R1+0xad8] ;  /* 0x000ad80001037983 */ /* 0x000f280000100800 */
[----:B------:R0:W-:Y:S04]  /*358e0*/  STL [R1+0xca8], R11 ;  /* 0x000ca80b01007387 */ /* 0x0001e80000100800 */
[----:B------:R-:W-:Y:S01]  /*358f0*/  STL [R1+0xcb4], R12 ;  /* 0x000cb40c01007387 */ /* 0x000fe20000100800 */
[----:B0-----:R-:W-:-:S03]  /*35900*/  SHF.R.S32.HI R11, RZ, 0x1f, R5 ;  /* 0x0000001fff0b7819 */ /* 0x001fc60000011405 */
[----:B------:R-:W4:Y:S01]  /*35910*/  LDL R5, [R1+0xae0] ;  /* 0x000ae00001057983 */ /* 0x000f220000100800 */
[----:B------:R-:W-:-:S03]  /*35920*/  SHF.R.S32.HI R9, RZ, 0x1f, R9 ;  /* 0x0000001fff097819 */ /* 0x000fc60000011409 */
[----:B------:R-:W-:Y:S04]  /*35930*/  STL [R1+0xcc0], R11 ;  /* 0x000cc00b01007387 */ /* 0x000fe80000100800 */
[----:B------:R-:W-:Y:S04]  /*35940*/  STL [R1+0xcc8], R9 ;  /* 0x000cc80901007387 */ /* 0x000fe80000100800 */
[----:B------:R-:W4:Y:S01]  /*35950*/  LDL R22, [R1+0xae8] ;  /* 0x000ae80001167983 */ /* 0x000f220000100800 */
[----:B------:R-:W-:-:S05]  /*35960*/  SHF.R.S32.HI R8, RZ, 0x1f, R8 ;  /* 0x0000001fff087819 */ /* 0x000fca0000011408 */
[----:B------:R0:W-:Y:S04]  /*35970*/  STL [R1+0xcd4], R8 ;  /* 0x000cd40801007387 */ /* 0x0001e80000100800 */
[----:B------:R-:W4:Y:S01]  /*35980*/  LDL R21, [R1+0xaec] ;  /* 0x000aec0001157983 */ /* 0x000f220000100800 */
[----:B------:R-:W-:-:S05]  /*35990*/  SHF.R.S32.HI R7, RZ, 0x1f, R7 ;  /* 0x0000001fff077819 */ /* 0x000fca0000011407 */
[----:B------:R1:W-:Y:S04]  /*359a0*/  STL [R1+0xcdc], R7 ;  /* 0x000cdc0701007387 */ /* 0x0003e80000100800 */
[----:B0-----:R-:W4:Y:S04]  /*359b0*/  LDL R8, [R1+0xaf4] ;  /* 0x000af40001087983 */ /* 0x001f280000100800 */
[----:B-1----:R-:W4:Y:S01]  /*359c0*/  LDL R7, [R1+0xaf8] ;  /* 0x000af80001077983 */ /* 0x002f220000100800 */
[----:B--2---:R-:W-:Y:S02]  /*359d0*/  SHF.R.S32.HI R9, RZ, 0x1f, R10 ;  /* 0x0000001fff097819 */ /* 0x004fe4000001140a */
[----:B------:R-:W-:-:S02]  /*359e0*/  SHF.R.S32.HI R10, RZ, 0x1f, R6 ;  /* 0x0000001fff0a7819 */ /* 0x000fc40000011406 */
        /* <DEDUP_REMOVED lines=17> */
[----:B-----5:R-:W-:Y:S02]  /*35b00*/  SHF.R.S32.HI R9, RZ, 0x1f, R2 ;  /* 0x0000001fff097819 */ /* 0x020fe40000011402 */
[----:B------:R-:W5:Y:S04]  /*35b10*/  LDL R2, [R1+0xb48] ;  /* 0x000b480001027983 */ /* 0x000f680000100800 */
[----:B------:R-:W-:Y:S04]  /*35b20*/  STL [R1+0xd14], R9 ;  /* 0x000d140901007387 */ /* 0x000fe80000100800 */
[----:B------:R-:W5:Y:S04]  /*35b30*/  LDL R12, [R1+0xb50] ;  /* 0x000b5000010c7983 */ /* 0x000f680000100800 */
[----:B------:R-:W5:Y:S01]  /*35b40*/  LDL R11, [R1+0xb58] ;  /* 0x000b5800010b7983 */ /* 0x000f620000100800 */
[----:B----4-:R-:W-:-:S05]  /*35b50*/  SHF.R.S32.HI R4, RZ, 0x1f, R4 ;  /* 0x0000001fff047819 */ /* 0x010fca0000011404 */
        /* <DEDUP_REMOVED lines=8> */
[----:B------:R0:W-:Y:S04]  /*35be0*/  STL [R1+0xd34], R5 ;  /* 0x000d340501007387 */ /* 0x0001e80000100800 */
[----:B0-----:R-:W4:Y:S01]  /*35bf0*/  LDL R5, [R1+0xb78] ;  /* 0x000b780001057983 */ /* 0x001f220000100800 */
[----:B------:R-:W-:Y:S02]  /*35c00*/  SHF.R.S32.HI R22, RZ, 0x1f, R22 ;  /* 0x0000001fff167819 */ /* 0x000fe40000011416 */
        /* <DEDUP_REMOVED lines=19> */
[----:B------:R-:W-:Y:S02]  /*35d40*/  SHF.R.S32.HI R16, RZ, 0x1f, R15 ;  /* 0x0000001fff107819 */ /* 0x000fe4000001140f */
[----:B------:R-:W-:Y:S01]  /*35d50*/  SHF.R.S32.HI R15, RZ, 0x1f, R13 ;  /* 0x0000001fff0f7819 */ /* 0x000fe2000001140d */
[----:B------:R-:W-:Y:S04]  /*35d60*/  STL [R1+0xd8c], R19 ;  /* 0x000d8c1301007387 */ /* 0x000fe80000100800 */
[----:B------:R-:W-:Y:S01]  /*35d70*/  STL [R1+0xd94], R18 ;  /* 0x000d941201007387 */ /* 0x000fe20000100800 */
[----:B------:R-:W-:-:S03]  /*35d80*/  SHF.R.S32.HI R13, RZ, 0x1f, R29 ;  /* 0x0000001fff0d7819 */ /* 0x000fc6000001141d */
[----:B------:R-:W-:Y:S04]  /*35d90*/  STL [R1+0xda4], R17 ;  /* 0x000da41101007387 */ /* 0x000fe80000100800 */
        /* <DEDUP_REMOVED lines=9> */
[----:B-----5:R-:W-:-:S02]  /*35e30*/  SHF.R.S32.HI R14, RZ, 0x1f, R2 ;  /* 0x0000001fff0e7819 */ /* 0x020fc40000011402 */
[----:B0-----:R-:W-:Y:S01]  /*35e40*/  SHF.R.S32.HI R13, RZ, 0x1f, R12 ;  /* 0x0000001fff0d7819 */ /* 0x001fe2000001140c */
[----:B------:R-:W5:Y:S04]  /*35e50*/  LDL R2, [R1+0xb9c] ;  /* 0x000b9c0001027983 */ /* 0x000f680000100800 */
[----:B------:R-:W-:Y:S01]  /*35e60*/  STL [R1+0xde8], R14 ;  /* 0x000de80e01007387 */ /* 0x000fe20000100800 */
[----:B------:R-:W-:-:S03]  /*35e70*/  SHF.R.S32.HI R12, RZ, 0x1f, R11 ;  /* 0x0000001fff0c7819 */ /* 0x000fc6000001140b */
[----:B------:R-:W-:Y:S01]  /*35e80*/  STL [R1+0xdf4], R13 ;  /* 0x000df40d01007387 */ /* 0x000fe20000100800 */
[----:B----4-:R-:W-:-:S03]  /*35e90*/  SHF.R.S32.HI R11, RZ, 0x1f, R4 ;  /* 0x0000001fff0b7819 */ /* 0x010fc60000011404 */
        /* <DEDUP_REMOVED lines=16> */
[----:B------:R-:W-:-:S03]  /*35fa0*/  SHF.R.S32.HI R9, RZ, 0x1f, R8 ;  /* 0x0000001fff097819 */ /* 0x000fc60000011408 */
[----:B------:R-:W4:Y:S04]  /*35fb0*/  LDL R8, [R1+0xbc8] ;  /* 0x000bc80001087983 */ /* 0x000f280000100800 */
[----:B------:R-:W-:Y:S01]  /*35fc0*/  STL [R1+0xe14], R9 ;  /* 0x000e140901007387 */ /* 0x000fe20000100800 */
[----:B------:R-:W-:-:S05]  /*35fd0*/  SHF.R.S32.HI R7, RZ, 0x1f, R7 ;  /* 0x0000001fff077819 */ /* 0x000fca0000011407 */
[----:B------:R0:W-:Y:S04]  /*35fe0*/  STL [R1+0xe18], R7 ;  /* 0x000e180701007387 */ /* 0x0001e80000100800 */
[----:B------:R-:W4:Y:S04]  /*35ff0*/  LDL R20, [R1+0xbd0] ;  /* 0x000bd00001147983 */ /* 0x000f280000100800 */
[----:B------:R-:W4:Y:S01]  /*36000*/  LDL R19, [R1+0xbd4] ;  /* 0x000bd40001137983 */ /* 0x000f220000100800 */
[----:B--2---:R-:W-:-:S05]  /*36010*/  SHF.R.S32.HI R6, RZ, 0x1f, R6 ;  /* 0x0000001fff067819 */ /* 0x004fca0000011406 */
[----:B------:R1:W-:Y:S04]  /*36020*/  STL [R1+0xe1c], R6 ;  /* 0x000e1c0601007387 */ /* 0x0003e80000100800 */
[----:B------:R-:W2:Y:S04]  /*36030*/  LDL R18, [R1+0xbdc] ;  /* 0x000bdc0001127983 */ /* 0x000ea80000100800 */
[----:B------:R-:W2:Y:S04]  /*36040*/  LDL R17, [R1+0xb30] ;  /* 0x000b300001117983 */ /* 0x000ea80000100800 */
[----:B------:R-:W2:Y:S04]  /*36050*/  LDL R16, [R1+0xbe4] ;  /* 0x000be40001107983 */ /* 0x000ea80000100800 */
[----:B------:R-:W2:Y:S04]  /*36060*/  LDL R15, [R1+0xbec] ;  /* 0x000bec00010f7983 */ /* 0x000ea80000100800 */
[----:B------:R-:W2:Y:S04]  /*36070*/  LDL R13, [R1+0xbf4] ;  /* 0x000bf400010d7983 */ /* 0x000ea80000100800 */
[----:B0-----:R-:W2:Y:S04]  /*36080*/  LDL R7, [R1+0xbf8] ;  /* 0x000bf80001077983 */ /* 0x001ea80000100800 */
[----:B------:R-:W2:Y:S04]  /*36090*/  LDL R14, [R1+0xc00] ;  /* 0x000c0000010e7983 */ /* 0x000ea80000100800 */
[----:B-1----:R-:W2:Y:S01]  /*360a0*/  LDL R6, [R1+0xc04] ;  /* 0x000c040001067983 */ /* 0x002ea20000100800 */
[----:B------:R-:W-:-:S05]  /*360b0*/  SHF.R.S32.HI R9, RZ, 0x1f, R29 ;  /* 0x0000001fff097819 */ /* 0x000fca000001141d */
[----:B------:R3:W-:Y:S04]  /*360c0*/  STL [R1+0xe20], R9 ;  /* 0x000e200901007387 */ /* 0x0007e80000100800 */
[----:B------:R-:W2:Y:S01]  /*360d0*/  LDL R29, [R1+0xc0c] ;  /* 0x000c0c00011d7983 */ /* 0x000ea20000100800 */
[----:B---3--:R-:W-:-:S05]  /*360e0*/  SHF.R.S32.HI R9, RZ, 0x1f, R0 ;  /* 0x0000001fff097819 */ /* 0x008fca0000011400 */
[----:B------:R-:W-:Y:S04]  /*360f0*/  STL [R1+0xe24], R9 ;  /* 0x000e240901007387 */ /* 0x000fe80000100800 */
[----:B------:R-:W3:Y:S04]  /*36100*/  LDL R12, [R1+0xc10] ;  /* 0x000c1000010c7983 */ /* 0x000ee80000100800 */
[----:B------:R-:W3:Y:S01]  /*36110*/  LDL R11, [R1+0xc18] ;  /* 0x000c1800010b7983 */ /* 0x000ee20000100800 */
[----:B-----5:R-:W-:-:S05]  /*36120*/  SHF.R.S32.HI R0, RZ, 0x1f, R2 ;  /* 0x0000001fff007819 */ /* 0x020fca0000011402 */
[----:B------:R0:W-:Y:S04]  /*36130*/  STL [R1+0xe28], R0 ;  /* 0x000e280001007387 */ /* 0x0001e80000100800 */
[----:B------:R-:W5:Y:S04]  /*36140*/  LDL R2, [R1+0xc24] ;  /* 0x000c240001027983 */ /* 0x000f680000100800 */
[----:B0-----:R-:W5:Y:S01]  /*36150*/  LDL R0, [R1+0xc20] ;  /* 0x000c200001007983 */ /* 0x001f620000100800 */
[----:B----4-:R-:W-:-:S05]  /*36160*/  SHF.R.S32.HI R4, RZ, 0x1f, R4 ;  /* 0x0000001fff047819 */ /* 0x010fca0000011404 */
        /* <DEDUP_REMOVED lines=20> */
[----:B------:R-:W-:-:S03]  /*362b0*/  SHF.R.S32.HI R20, RZ, 0x1f, R19 ;  /* 0x0000001fff147819 */ /* 0x000fc60000011413 */
[----:B------:R-:W-:Y:S04]  /*362c0*/  STL [R1+0xe48], R21 ;  /* 0x000e481501007387 */ /* 0x000fe80000100800 */
[----:B------:R-:W-:Y:S01]  /*362d0*/  STL [R1+0xe4c], R20 ;  /* 0x000e4c1401007387 */ /* 0x000fe20000100800 */
[----:B--2---:R-:W-:Y:S02]  /*362e0*/  SHF.R.S32.HI R19, RZ, 0x1f, R18 ;  /* 0x0000001fff137819 */ /* 0x004fe40000011412 */
[----:B------:R-:W-:Y:S02]  /*362f0*/  SHF.R.S32.HI R18, RZ, 0x1f, R17 ;  /* 0x0000001fff127819 */ /* 0x000fe40000011411 */
[----:B------:R-:W-:Y:S02]  /*36300*/  SHF.R.S32.HI R17, RZ, 0x1f, R16 ;  /* 0x0000001fff117819 */ /* 0x000fe40000011410 */
[----:B------:R-:W-:-:S02]  /*36310*/  SHF.R.S32.HI R16, RZ, 0x1f, R15 ;  /* 0x0000001fff107819 */ /* 0x000fc4000001140f */
        /* <DEDUP_REMOVED lines=14> */
[----:B0-----:R-:W-:-:S03]  /*36400*/  SHF.R.S32.HI R14, RZ, 0x1f, R29 ;  /* 0x0000001fff0e7819 */ /* 0x001fc6000001141d */
[----:B------:R-:W2:Y:S01]  /*36410*/  LDL R29, [R1+0xc60] ;  /* 0x000c6000011d7983 */ /* 0x000ea20000100800 */
[----:B---3--:R-:W-:Y:S02]  /*36420*/  SHF.R.S32.HI R13, RZ, 0x1f, R12 ;  /* 0x0000001fff0d7819 */ /* 0x008fe4000001140c */
[----:B------:R-:W-:Y:S01]  /*36430*/  SHF.R.S32.HI R11, RZ, 0x1f, R11 ;  /* 0x0000001fff0b7819 */ /* 0x000fe2000001140b */
[----:B------:R-:W-:Y:S04]  /*36440*/  STL [R1+0xe74], R14 ;  /* 0x000e740e01007387 */ /* 0x000fe80000100800 */
[----:B------:R-:W-:Y:S01]  /*36450*/  STL [R1+0xe78], R13 ;  /* 0x000e780d01007387 */ /* 0x000fe20000100800 */
[----:B-----5:R-:W-:-:S03]  /*36460*/  SHF.R.S32.HI R12, RZ, 0x1f, R0 ;  /* 0x0000001fff0c7819 */ /* 0x020fc60000011400 */
[----:B------:R-:W3:Y:S04]  /*36470*/  LDL R0, [R1+0xc64] ;  /* 0x000c640001007983 */ /* 0x000ee80000100800 */
[----:B------:R0:W-:Y:S04]  /*36480*/  STL [R1+0xe7c], R11 ;  /* 0x000e7c0b01007387 */ /* 0x0001e80000100800 */
[----:B------:R-:W-:Y:S01]  /*36490*/  STL [R1+0xe80], R12 ;  /* 0x000e800c01007387 */ /* 0x000fe20000100800 */
[----:B0-----:R-:W-:-:S03]  /*364a0*/  SHF.R.S32.HI R11, RZ, 0x1f, R2 ;  /* 0x0000001fff0b7819 */ /* 0x001fc60000011402 */
[----:B------:R-:W5:Y:S01]  /*364b0*/  LDL R2, [R1+0xc6c] ;  /* 0x000c6c0001027983 */ /* 0x000f620000100800 */
[----:B----4-:R-:W-:-:S03]  /*364c0*/  SHF.R.S32.HI R9, RZ, 0x1f, R9 ;  /* 0x0000001fff097819 */ /* 0x010fc60000011409 */
        /* <DEDUP_REMOVED lines=15> */
[----:B------:R0:W-:Y:S04]  /*365c0*/  STL [R1+0xe98], R9 ;  /* 0x000e980901007387 */ /* 0x0001e80000100800 */
[----:B------:R-:W4:Y:S04]  /*365d0*/  LDL R20, [R1+0xc90] ;  /* 0x000c900001147983 */ /* 0x000f280000100800 */
[----:B------:R-:W4:Y:S04]  /*365e0*/  LDL R19, [R1+0xc98] ;  /* 0x000c980001137983 */ /* 0x000f280000100800 */
[----:B------:R-:W-:Y:S04]  /*365f0*/  STL [R1+0xe9c], R8 ;  /* 0x000e9c0801007387 */ /* 0x000fe80000100800 */
        /* <DEDUP_REMOVED lines=8> */
[----:B--2---:R-:W-:-:S05]  /*36680*/  SHF.R.S32.HI R7, RZ, 0x1f, R7 ;  /* 0x0000001fff077819 */ /* 0x004fca0000011407 */
[----:B------:R1:W-:Y:S04]  /*36690*/  STL [R1+0xea0], R7 ;  /* 0x000ea00701007387 */ /* 0x0003e80000100800 */
[----:B0-----:R-:W2:Y:S01]  /*366a0*/  LDL R9, [R1+0xcd0] ;  /* 0x000cd00001097983 */ /* 0x001ea20000100800 */
[----:B-1----:R-:W-:-:S05]  /*366b0*/  SHF.R.S32.HI R7, RZ, 0x1f, R6 ;  /* 0x0000001fff077819 */ /* 0x002fca0000011406 */
[----:B------:R0:W-:Y:S04]  /*366c0*/  STL [R1+0xea4], R7 ;  /* 0x000ea40701007387 */ /* 0x0001e80000100800 */
[----:B------:R-:W2:Y:S04]  /*366d0*/  LDL R10, [R1+0xcd8] ;  /* 0x000cd800010a7983 */ /* 0x000ea80000100800 */
[----:B------:R-:W2:Y:S01]  /*366e0*/  LDL R8, [R1+0xce0] ;  /* 0x000ce00001087983 */ /* 0x000ea20000100800 */
[----:B------:R-:W-:-:S05]  /*366f0*/  SHF.R.S32.HI R6, RZ, 0x1f, R29 ;  /* 0x0000001fff067819 */ /* 0x000fca000001141d */
[----:B------:R1:W-:Y:S04]  /*36700*/  STL [R1+0xea8], R6 ;  /* 0x000ea80601007387 */ /* 0x0003e80000100800 */
[----:B0-----:R-:W2:Y:S04]  /*36710*/  LDL R7, [R1+0xce4] ;  /* 0x000ce40001077983 */ /* 0x001ea80000100800 */
[----:B-1----:R-:W2:Y:S01]  /*36720*/  LDL R6, [R1+0xcec] ;  /* 0x000cec0001067983 */ /* 0x002ea20000100800 */
[----:B---3--:R-:W-:-:S05]  /*36730*/  SHF.R.S32.HI R0, RZ, 0x1f, R0 ;  /* 0x0000001fff007819 */ /* 0x008fca0000011400 */
[----:B------:R0:W-:Y:S04]  /*36740*/  STL [R1+0xeac], R0 ;  /* 0x000eac0001007387 */ /* 0x0001e80000100800 */
[----:B------:R-:W3:Y:S01]  /*36750*/  LDL R29, [R1+0xcf0] ;  /* 0x000cf000011d7983 */ /* 0x000ee20000100800 */
[----:B-----5:R-:W-:-:S03]  /*36760*/  SHF.R.S32.HI R2, RZ, 0x1f, R2 ;  /* 0x0000001fff027819 */ /* 0x020fc60000011402 */
[----:B0-----:R-:W5:Y:S04]  /*36770*/  LDL R0, [R1+0xcf8] ;  /* 0x000cf80001007983 */ /* 0x001f680000100800 */
[----:B------:R0:W-:Y:S01]  /*36780*/  STL [R1+0xeb0], R2 ;  /* 0x000eb00201007387 */ /* 0x0001e20000100800 */
[----:B----4-:R-:W-:-:S03]  /*36790*/  SHF.R.S32.HI R22, RZ, 0x1f, R22 ;  /* 0x0000001fff167819 */ /* 0x010fc60000011416 */
[----:B0-----:R-:W4:Y:S04]  /*367a0*/  LDL R2, [R1+0xcfc] ;  /* 0x000cfc0001027983 */ /* 0x001f280000100800 */
[----:B------:R0:W-:Y:S01]  /*367b0*/  STL [R1+0xeb4], R22 ;  /* 0x000eb41601007387 */ /* 0x0001e20000100800 */
[----:B------:R-:W-:-:S05]  /*367c0*/  SHF.R.S32.HI R21, RZ, 0x1f, R21 ;  /* 0x0000001fff157819 */ /* 0x000fca0000011415 */
        /* <DEDUP_REMOVED lines=18> */
[----:B------:R-:W-:Y:S01]  /*368f0*/  STL [R1+0xed0], R19 ;  /* 0x000ed01301007387 */ /* 0x000fe20000100800 */
[----:B------:R-:W-:-:S03]  /*36900*/  SHF.R.S32.HI R13, RZ, 0x1f, R13 ;  /* 0x0000001fff0d7819 */ /* 0x000fc6000001140d */
[----:B------:R-:W-:Y:S04]  /*36910*/  STL [R1+0xed4], R18 ;  /* 0x000ed41201007387 */ /* 0x000fe80000100800 */
[----:B------:R-:W-:Y:S01]  /*36920*/  STL [R1+0xed8], R17 ;  /* 0x000ed81101007387 */ /* 0x000fe20000100800 */
[----:B------:R-:W-:-:S03]  /*36930*/  SHF.R.S32.HI R15, RZ, 0x1f, R14 ;  /* 0x0000001fff0f7819 */ /* 0x000fc6000001140e */
[----:B------:R-:W-:Y:S04]  /*36940*/  STL [R1+0xedc], R16 ;  /* 0x000edc1001007387 */ /* 0x000fe80000100800 */
[----:B------:R-:W4:Y:S04]  /*36950*/  LDL R14, [R1+0xd18] ;  /* 0x000d1800010e7983 */ /* 0x000f280000100800 */
[----:B------:R0:W-:Y:S04]  /*36960*/  STL [R1+0xee0], R13 ;  /* 0x000ee00d01007387 */ /* 0x0001e80000100800 */
[----:B------:R-:W-:Y:S01]  /*36970*/  STL [R1+0xee4], R15 ;  /* 0x000ee40f01007387 */ /* 0x000fe20000100800 */
[----:B------:R-:W-:-:S02]  /*36980*/  SHF.R.S32.HI R11, RZ, 0x1f, R11 ;  /* 0x0000001fff0b7819 */ /* 0x000fc4000001140b */
[----:B0-----:R-:W-:Y:S02]  /*36990*/  SHF.R.S32.HI R13, RZ, 0x1f, R12 ;  /* 0x0000001fff0d7819 */ /* 0x001fe4000001140c */
[----:B------:R-:W4:Y:S04]  /*369a0*/  LDL R12, [R1+0xd1c] ;  /* 0x000d1c00010c7983 */ /* 0x000f280000100800 */
[----:B------:R-:W-:Y:S04]  /*369b0*/  STL [R1+0xee8], R13 ;  /* 0x000ee80d01007387 */ /* 0x000fe80000100800 */
[----:B------:R0:W-:Y:S04]  /*369c0*/  STL [R1+0xeec], R11 ;  /* 0x000eec0b01007387 */ /* 0x0001e80000100800 */
[----:B0-----:R-:W4:Y:S01]  /*369d0*/  LDL R11, [R1+0xd24] ;  /* 0x000d2400010b7983 */ /* 0x001f220000100800 */
[----:B--2---:R-:W-:-:S05]  /*369e0*/  SHF.R.S32.HI R13, RZ, 0x1f, R9 ;  /* 0x0000001fff0d7819 */ /* 0x004fca0000011409 */
[----:B------:R-:W-:Y:S01]  /*369f0*/  STL [R1+0xef0], R13 ;  /* 0x000ef00d01007387 */ /* 0x000fe20000100800 */
[----:B------:R-:W-:Y:S02]  /*36a00*/  SHF.R.S32.HI R9, RZ, 0x1f, R10 ;  /* 0x0000001fff097819 */ /* 0x000fe4000001140a */
[----:B------:R-:W-:-:S03]  /*36a10*/  SHF.R.S32.HI R10, RZ, 0x1f, R8 ;  /* 0x0000001fff0a7819 */ /* 0x000fc60000011408 */
[----:B------:R0:W-:Y:S01]  /*36a20*/  STL [R1+0xef4], R9 ;  /* 0x000ef40901007387 */ /* 0x0001e20000100800 */
[----:B------:R-:W-:-:S03]  /*36a30*/  SHF.R.S32.HI R8, RZ, 0x1f, R7 ;  /* 0x0000001fff087819 */ /* 0x000fc60000011407 */
[----:B0-----:R-:W2:Y:S04]  /*36a40*/  LDL R9, [R1+0xd28] ;  /* 0x000d280001097983 */ /* 0x001ea80000100800 */
[----:B------:R0:W-:Y:S04]  /*36a50*/  STL [R1+0xef8], R10 ;  /* 0x000ef80a01007387 */ /* 0x0001e80000100800 */
[----:B------:R-:W-:Y:S01]  /*36a60*/  STL [R1+0xefc], R8 ;  /* 0x000efc0801007387 */ /* 0x000fe20000100800 */
[----:B------:R-:W-:-:S03]  /*36a70*/  SHF.R.S32.HI R7, RZ, 0x1f, R6 ;  /* 0x0000001fff077819 */ /* 0x000fc60000011406 */
[----:B0-----:R-:W2:Y:S04]  /*36a80*/  LDL R10, [R1+0xd30] ;  /* 0x000d3000010a7983 */ /* 0x001ea80000100800 */
[----:B------:R-:W-:Y:S01]  /*36a90*/  STL [R1+0xf00], R7 ;  /* 0x000f000701007387 */ /* 0x000fe20000100800 */
[----:B---3--:R-:W-:-:S05]  /*36aa0*/  SHF.R.S32.HI R6, RZ, 0x1f, R29 ;  /* 0x0000001fff067819 */ /* 0x008fca000001141d */
[----:B------:R-:W-:Y:S04]  /*36ab0*/  STL [R1+0xf04], R6 ;  /* 0x000f040601007387 */ /* 0x000fe80000100800 */
[----:B------:R-:W3:Y:S01]  /*36ac0*/  LDL R22, [R1+0xd38] ;  /* 0x000d380001167983 */ /* 0x000ee20000100800 */
[----:B-----5:R-:W-:-:S05]  /*36ad0*/  SHF.R.S32.HI R0, RZ, 0x1f, R0 ;  /* 0x0000001fff007819 */ /* 0x020fca0000011400 */
[----:B------:R0:W-:Y:S01]  /*36ae0*/  STL [R1+0xf08], R0 ;  /* 0x000f080001007387 */ /* 0x0001e20000100800 */
[----:B----4-:R-:W-:-:S03]  /*36af0*/  SHF.R.S32.HI R2, RZ, 0x1f, R2 ;  /* 0x0000001fff027819 */ /* 0x010fc60000011402 */
[----:B0-----:R-:W4:Y:S04]  /*36b00*/  LDL R0, [R1+0xd3c] ;  /* 0x000d3c0001007983 */ /* 0x001f280000100800 */
[----:B------:R0:W-:Y:S04]  /*36b10*/  STL [R1+0xf0c], R2 ;  /* 0x000f0c0201007387 */ /* 0x0001e80000100800 */
[----:B------:R-:W5:Y:S04]  /*36b20*/  LDL R8, [R1+0xd44] ;  /* 0x000d440001087983 */ /* 0x000f680000100800 */
[----:B------:R-:W5:Y:S04]  /*36b30*/  LDL R7, [R1+0xd48] ;  /* 0x000d480001077983 */ /* 0x000f680000100800 */
[----:B------:R-:W5:Y:S01]  /*36b40*/  LDL R6, [R1+0xd50] ;  /* 0x000d500001067983 */ /* 0x000f620000100800 */
[----:B------:R-:W-:-:S05]  /*36b50*/  SHF.R.S32.HI R4, RZ, 0x1f, R4 ;  /* 0x0000001fff047819 */ /* 0x000fca0000011404 */
[----:B------:R1:W-:Y:S01]  /*36b60*/  STL [R1+0xf10], R4 ;  /* 0x000f100401007387 */ /* 0x0003e20000100800 */
[----:B0-----:R-:W-:-:S05]  /*36b70*/  SHF.R.S32.HI R2, RZ, 0x1f, R3 ;  /* 0x0000001fff027819 */ /* 0x001fca0000011403 */
[----:B------:R0:W-:Y:S04]  /*36b80*/  STL [R1+0xf14], R2 ;  /* 0x000f140201007387 */ /* 0x0001e80000100800 */
[----:B-1----:R-:W5:Y:S01]  /*36b90*/  LDL R4, [R1+0xd5c] ;  /* 0x000d5c0001047983 */ /* 0x002f620000100800 */
[----:B------:R-:W-:-:S03]  /*36ba0*/  SHF.R.S32.HI R3, RZ, 0x1f, R5 ;  /* 0x0000001fff037819 */ /* 0x000fc60000011405 */
        /* <DEDUP_REMOVED lines=9> */
[----:B------:R-:W-:-:S03]  /*36c40*/  SHF.R.S32.HI R13, RZ, 0x1f, R14 ;  /* 0x0000001fff0d7819 */ /* 0x000fc6000001140e */
[----:B------:R-:W5:Y:S04]  /*36c50*/  LDL R14, [R1+0xd90] ;  /* 0x000d9000010e7983 */ /* 0x000f680000100800 */
[----:B------:R0:W-:Y:S02]  /*36c60*/  STL [R1+0xf1c], R13 ;  /* 0x000f1c0d01007387 */ /* 0x0001e40000100800 */
[----:B0-----:R-:W-:Y:S02]  /*36c70*/  SHF.R.S32.HI R13, RZ, 0x1f, R12 ;  /* 0x0000001fff0d7819 */ /* 0x001fe4000001140c */
[----:B------:R-:W5:Y:S04]  /*36c80*/  LDL R12, [R1+0xd98] ;  /* 0x000d9800010c7983 */ /* 0x000f680000100800 */
[----:B------:R-:W-:Y:S04]  /*36c90*/  STL [R1+0xf20], R13 ;  /* 0x000f200d01007387 */ /* 0x000fe80000100800 */
[----:B------:R-:W5:Y:S04]  /*36ca0*/  LDL R17, [R1+0xd9c] ;  /* 0x000d9c0001117983 */ /* 0x000f680000100800 */
[----:B------:R-:W5:Y:S01]  /*36cb0*/  LDL R16, [R1+0xda0] ;  /* 0x000da00001107983 */ /* 0x000f620000100800 */
[----:B------:R-:W-:-:S05]  /*36cc0*/  SHF.R.S32.HI R11, RZ, 0x1f, R11 ;  /* 0x0000001fff0b7819 */ /* 0x000fca000001140b */
[----:B------:R0:W-:Y:S04]  /*36cd0*/  STL [R1+0xf24], R11 ;  /* 0x000f240b01007387 */ /* 0x0001e80000100800 */
[----:B0-----:R-:W5:Y:S01]  /*36ce0*/  LDL R11, [R1+0xda8] ;  /* 0x000da800010b7983 */ /* 0x001f620000100800 */
[----:B--2---:R-:W-:-:S03]  /*36cf0*/  SHF.R.S32.HI R13, RZ, 0x1f, R9 ;  /* 0x0000001fff0d7819 */ /* 0x004fc60000011409 */
[----:B------:R-:W2:Y:S04]  /*36d00*/  LDL R9, [R1+0xdb0] ;  /* 0x000db00001097983 */ /* 0x000ea80000100800 */
[----:B------:R0:W-:Y:S04]  /*36d10*/  STL [R1+0xf28], R13 ;  /* 0x000f280d01007387 */ /* 0x0001e80000100800 */
[----:B------:R-:W2:Y:S01]  /*36d20*/  LDL R15, [R1+0xdb4] ;  /* 0x000db400010f7983 */ /* 0x000ea20000100800 */
[----:B------:R-:W-:-:S03]  /*36d30*/  SHF.R.S32.HI R10, RZ, 0x1f, R10 ;  /* 0x0000001fff0a7819 */ /* 0x000fc6000001140a */
[----:B0-----:R-:W2:Y:S04]  /*36d40*/  LDL R13, [R1+0xdbc] ;  /* 0x000dbc00010d7983 */ /* 0x001ea80000100800 */
[----:B------:R0:W-:Y:S04]  /*36d50*/  STL [R1+0xf2c], R10 ;  /* 0x000f2c0a01007387 */ /* 0x0001e80000100800 */
[----:B0-----:R-:W2:Y:S01]  /*36d60*/  LDL R10, [R1+0xdc0] ;  /* 0x000dc000010a7983 */ /* 0x001ea20000100800 */
[----:B---3--:R-:W-:-:S05]  /*36d70*/  SHF.R.S32.HI R22, RZ, 0x1f, R22 ;  /* 0x0000001fff167819 */ /* 0x008fca0000011416 */
[----:B------:R0:W-:Y:S04]  /*36d80*/  STL [R1+0xf30], R22 ;  /* 0x000f301601007387 */ /* 0x0001e80000100800 */
[----:B0-----:R-:W3:Y:S01]  /*36d90*/  LDL.LU R22, [R1+0x5060] ;  /* 0x0050600001167983 */ /* 0x001ee20000300800 */
[----:B----4-:R-:W-:Y:S02]  /*36da0*/  SHF.R.S32.HI R0, RZ, 0x1f, R0 ;  /* 0x0000001fff007819 */ /* 0x010fe40000011400 */
[----:B-----5:R-:W-:Y:S02]  /*36db0*/  SHF.R.S32.HI R8, RZ, 0x1f, R8 ;  /* 0x0000001fff087819 */ /* 0x020fe40000011408 */
[----:B------:R-:W-:Y:S02]  /*36dc0*/  SHF.R.S32.HI R7, RZ, 0x1f, R7 ;  /* 0x0000001fff077819 */ /* 0x000fe40000011407 */
[----:B------:R-:W-:Y:S01]  /*36dd0*/  SHF.R.S32.HI R6, RZ, 0x1f, R6 ;  /* 0x0000001fff067819 */ /* 0x000fe20000011406 */
[----:B------:R0:W-:Y:S04]  /*36de0*/  STL [R1+0xf34], R0 ;  /* 0x000f340001007387 */ /* 0x0001e80000100800 */
[----:B0-----:R-:W4:Y:S04]  /*36df0*/  LDL.LU R0, [R1+0x505c] ;  /* 0x00505c0001007983 */ /* 0x001f280000300800 */
[----:B------:R0:W-:Y:S04]  /*36e00*/  STL [R1+0xf38], R8 ;  /* 0x000f380801007387 */ /* 0x0001e80000100800 */
[----:B0-----:R-:W5:Y:S04]  /*36e10*/  LDL R8, [R1+0xdd4] ;  /* 0x000dd40001087983 */ /* 0x001f680000100800 */
[----:B------:R0:W-:Y:S01]  /*36e20*/  STL [R1+0xf3c], R7 ;  /* 0x000f3c0701007387 */ /* 0x0001e20000100800 */
[----:B------:R-:W-:-:S02]  /*36e30*/  SHF.R.S32.HI R4, RZ, 0x1f, R4 ;  /* 0x0000001fff047819 */ /* 0x000fc40000011404 */
[----:B------:R-:W-:Y:S01]  /*36e40*/  SHF.R.S32.HI R2, RZ, 0x1f, R2 ;  /* 0x0000001fff027819 */ /* 0x000fe20000011402 */
[----:B0-----:R-:W3:Y:S04]  /*36e50*/  LDL R7, [R1+0xddc] ;  /* 0x000ddc0001077983 */ /* 0x001ee80000100800 */
[----:B------:R0:W-:Y:S01]  /*36e60*/  STL [R1+0xf40], R6 ;  /* 0x000f400601007387 */ /* 0x0001e20000100800 */
[----:B------:R-:W-:-:S03]  /*36e70*/  SHF.R.S32.HI R5, RZ, 0x1f, R5 ;  /* 0x0000001fff057819 */ /* 0x000fc60000011405 */
[----:B0-----:R-:W3:Y:S04]  /*36e80*/  LDL R6, [R1+0xde4] ;  /* 0x000de40001067983 */ /* 0x001ee80000100800 */
[----:B------:R0:W-:Y:S01]  /*36e90*/  STL [R1+0xf44], R2 ;  /* 0x000f440201007387 */ /* 0x0001e20000100800 */
[----:B------:R-:W-:-:S03]  /*36ea0*/  SHF.R.S32.HI R3, RZ, 0x1f, R3 ;  /* 0x0000001fff037819 */ /* 0x000fc60000011403 */
[----:B0-----:R-:W3:Y:S04]  /*36eb0*/  LDL.LU R2, [R1+0x5058] ;  /* 0x0050580001027983 */ /* 0x001ee80000300800 */
[----:B------:R0:W-:Y:S04]  /*36ec0*/  STL [R1+0xf48], R4 ;  /* 0x000f480401007387 */ /* 0x0001e80000100800 */
[----:B0-----:R-:W3:Y:S04]  /*36ed0*/  LDL.LU R4, [R1+0x5054] ;  /* 0x0050540001047983 */ /* 0x001ee80000300800 */
[----:B------:R0:W-:Y:S04]  /*36ee0*/  STL [R1+0xf4c], R3 ;  /* 0x000f4c0301007387 */ /* 0x0001e80000100800 */
[----:B0-----:R-:W3:Y:S04]  /*36ef0*/  LDL.LU R3, [R1+0x5050] ;  /* 0x0050500001037983 */ /* 0x001ee80000300800 */
[----:B------:R0:W-:Y:S04]  /*36f00*/  STL [R1+0xf50], R5 ;  /* 0x000f500501007387 */ /* 0x0001e80000100800 */
[----:B0-----:R-:W4:Y:S01]  /*36f10*/  LDL.LU R5, [R1+0x504c] ;  /* 0x00504c0001057983 */ /* 0x001f220000300800 */
[----:B------:R-:W-:-:S02]  /*36f20*/  SHF.R.S32.HI R21, RZ, 0x1f, R21 ;  /* 0x0000001fff157819 */ /* 0x000fc40000011415 */
[----:B------:R-:W-:-:S03]  /*36f30*/  SHF.R.S32.HI R19, RZ, 0x1f, R19 ;  /* 0x0000001fff137819 */ /* 0x000fc60000011413 */
[----:B------:R0:W-:Y:S02]  /*36f40*/  STL [R1+0xf54], R21 ;  /* 0x000f541501007387 */ /* 0x0001e40000100800 */
[----:B0-----:R-:W-:Y:S02]  /*36f50*/  SHF.R.S32.HI R21, RZ, 0x1f, R20 ;  /* 0x0000001fff157819 */ /* 0x001fe40000011414 */
[----:B------:R-:W-:-:S03]  /*36f60*/  SHF.R.S32.HI R20, RZ, 0x1f, R29 ;  /* 0x0000001fff147819 */ /* 0x000fc6000001141d */
[----:B------:R-:W-:Y:S04]  /*36f70*/  STL [R1+0xf58], R21 ;  /* 0x000f581501007387 */ /* 0x000fe80000100800 */
[----:B------:R-:W5:Y:S04]  /*36f80*/  LDL.LU R29, [R1+0x290] ;  /* 0x00029000011d7983 */ /* 0x000f680000300800 */
[----:B------:R0:W-:Y:S04]  /*36f90*/  STL [R1+0xf5c], R19 ;  /* 0x000f5c1301007387 */ /* 0x0001e80000100800 */
[----:B------:R-:W-:Y:S01]  /*36fa0*/  STL [R1+0xf60], R20 ;  /* 0x000f601401007387 */ /* 0x000fe20000100800 */
[----:B0-----:R-:W-:-:S02]  /*36fb0*/  SHF.R.S32.HI R19, RZ, 0x1f, R18 ;  /* 0x0000001fff137819 */ /* 0x001fc40000011412 */
[----:B------:R-:W-:Y:S02]  /*36fc0*/  SHF.R.S32.HI R18, RZ, 0x1f, R14 ;  /* 0x0000001fff127819 */ /* 0x000fe4000001140e */
[----:B------:R-:W5:Y:S04]  /*36fd0*/  LDL.LU R14, [R1+0x16c] ;  /* 0x00016c00010e7983 */ /* 0x000f680000300800 */
[----:B------:R0:W-:Y:S04]  /*36fe0*/  STL [R1+0xf64], R19 ;  /* 0x000f641301007387 */ /* 0x0001e80000100800 */
[----:B------:R1:W-:Y:S01]  /*36ff0*/  STL [R1+0xf68], R18 ;  /* 0x000f681201007387 */ /* 0x0003e20000100800 */
[----:B------:R-:W-:-:S02]  /*37000*/  SHF.R.S32.HI R16, RZ, 0x1f, R16 ;  /* 0x0000001fff107819 */ /* 0x000fc40000011410 */
[----:B0-----:R-:W-:Y:S02]  /*37010*/  SHF.R.S32.HI R19, RZ, 0x1f, R12 ;  /* 0x0000001fff137819 */ /* 0x001fe4000001140c */
[----:B-1----:R-:W-:Y:S01]  /*37020*/  SHF.R.S32.HI R18, RZ, 0x1f, R17 ;  /* 0x0000001fff127819 */ /* 0x002fe20000011411 */
[----:B------:R-:W5:Y:S04]  /*37030*/  LDL.LU R12, [R1+0x28c] ;  /* 0x00028c00010c7983 */ /* 0x000f680000300800 */
[----:B------:R-:W-:Y:S01]  /*37040*/  STL [R1+0xf6c], R19 ;  /* 0x000f6c1301007387 */ /* 0x000fe20000100800 */
[----:B------:R-:W-:-:S03]  /*37050*/  SHF.R.S32.HI R17, RZ, 0x1f, R11 ;  /* 0x0000001fff117819 */ /* 0x000fc6000001140b */
[----:B------:R-:W-:Y:S04]  /*37060*/  STL [R1+0xf70], R18 ;  /* 0x000f701201007387 */ /* 0x000fe80000100800 */
[----:B------:R-:W5:Y:S04]  /*37070*/  LDL.LU R11, [R1+0x168] ;  /* 0x00016800010b7983 */ /* 0x000f680000300800 */
[----:B------:R2:W-:Y:S04]  /*37080*/  STL [R1+0xf74], R16 ;  /* 0x000f741001007387 */ /* 0x0005e80000100800 */
[----:B------:R-:W-:Y:S01]  /*37090*/  STL [R1+0xf78], R17 ;  /* 0x000f781101007387 */ /* 0x000fe20000100800 */
[----:B--2---:R-:W-:-:S02]  /*370a0*/  SHF.R.S32.HI R16, RZ, 0x1f, R9 ;  /* 0x0000001fff107819 */ /* 0x004fc40000011409 */
[----:B------:R-:W-:Y:S01]  /*370b0*/  SHF.R.S32.HI R15, RZ, 0x1f, R15 ;  /* 0x0000001fff0f7819 */ /* 0x000fe2000001140f */
[----:B------:R-:W2:Y:S04]  /*370c0*/  LDL.LU R9, [R1+0x288] ;  /* 0x0002880001097983 */ /* 0x000ea80000300800 */
[----:B------:R0:W-:Y:S04]  /*370d0*/  STL [R1+0xf7c], R16 ;  /* 0x000f7c1001007387 */ /* 0x0001e80000100800 */
[----:B------:R3:W-:Y:S01]  /*370e0*/  STL [R1+0xf80], R15 ;  /* 0x000f800f01007387 */ /* 0x0007e20000100800 */
[----:B------:R-:W-:-:S03]  /*370f0*/  SHF.R.S32.HI R13, RZ, 0x1f, R13 ;  /* 0x0000001fff0d7819 */ /* 0x000fc6000001140d */
[----:B0-----:R-:W2:Y:S04]  /*37100*/  LDL.LU R16, [R1+0x164] ;  /* 0x0001640001107983 */ /* 0x001ea80000300800 */
[----:B------:R4:W-:Y:S01]  /*37110*/  STL [R1+0xf84], R13 ;  /* 0x000f840d01007387 */ /* 0x0009e20000100800 */
[----:B------:R-:W-:-:S05]  /*37120*/  SHF.R.S32.HI R10, RZ, 0x1f, R10 ;  /* 0x0000001fff0a7819 */ /* 0x000fca000001140a */
[----:B------:R0:W-:Y:S01]  /*37130*/  STL [R1+0xf88], R10 ;  /* 0x000f880a01007387 */ /* 0x0001e20000100800 */
[----:B---3--:R-:W-:Y:S02]  /*37140*/  SHF.R.S32.HI R15, RZ, 0x1f, R3 ;  /* 0x0000001fff0f7819 */ /* 0x008fe40000011403 */
[----:B----4-:R-:W-:Y:S02]  /*37150*/  SHF.R.S32.HI R13, RZ, 0x1f, R5 ;  /* 0x0000001fff0d7819 */ /* 0x010fe40000011405 */
[----:B------:R-:W3:Y:S04]  /*37160*/  LDL.LU R5, [R1+0x5048] ;  /* 0x0050480001057983 */ /* 0x000ee80000300800 */
[----:B0-----:R-:W4:Y:S04]  /*37170*/  LDL.LU R10, [R1+0x284] ;  /* 0x00028400010a7983 */ /* 0x001f280000300800 */
[----:B------:R5:W-:Y:S04]  /*37180*/  STL [R1+0xf8c], R13 ;  /* 0x000f8c0d01007387 */ /* 0x000be80000100800 */
[----:B------:R-:W2:Y:S01]  /*37190*/  LDL.LU R3, [R1+0x5044] ;  /* 0x0050440001037983 */ /* 0x000ea20000300800 */
[----:B------:R-:W-:-:S03]  /*371a0*/  SHF.R.S32.HI R7, RZ, 0x1f, R7 ;  /* 0x0000001fff077819 */ /* 0x000fc60000011407 */
[----:B------:R-:W-:Y:S01]  /*371b0*/  STL [R1+0xf90], R15 ;  /* 0x000f900f01007387 */ /* 0x000fe20000100800 */
[----:B------:R-:W-:Y:S02]  /*371c0*/  SHF.R.S32.HI R6, RZ, 0x1f, R6 ;  /* 0x0000001fff067819 */ /* 0x000fe40000011406 */
[----:B-----5:R-:W-:Y:S02]  /*371d0*/  SHF.R.S32.HI R13, RZ, 0x1f, R8 ;  /* 0x0000001fff0d7819 */ /* 0x020fe40000011408 */
[----:B------:R-:W5:Y:S04]  /*371e0*/  LDL.LU R8, [R1+0x160] ;  /* 0x0001600001087983 */ /* 0x000f680000300800 */
[----:B------:R-:W-:Y:S04]  /*371f0*/  STL [R1+0xf94], R13 ;  /* 0x000f940d01007387 */ /* 0x000fe80000100800 */
[----:B------:R0:W-:Y:S04]  /*37200*/  STL [R1+0xf98], R7 ;  /* 0x000f980701007387 */ /* 0x0001e80000100800 */
[----:B0-----:R-:W4:Y:S04]  /*37210*/  LDL.LU R7, [R1+0x280] ;  /* 0x0002800001077983 */ /* 0x001f280000300800 */
[----:B------:R2:W-:Y:S01]  /*37220*/  STL [R1+0xf9c], R6 ;  /* 0x000f9c0601007387 */ /* 0x0005e20000100800 */
[----:B---3--:R-:W-:-:S02]  /*37230*/  IADD3 R13, P4, PT, R4, R5, RZ ;  /* 0x00000005040d7210 */ /* 0x008fc40007f9e0ff */
[----:B------:R-:W-:Y:S02]  /*37240*/  IADD3 R17, P1, PT, R2, R5, RZ ;  /* 0x0000000502117210 */ /* 0x000fe40007f3e0ff */
[-C--:B--2---:R-:W-:Y:S02]  /*37250*/  IADD3 R6, P5, PT, R4, R3.reuse, RZ ;  /* 0x0000000304067210 */ /* 0x084fe40007fbe0ff */
[----:B------:R-:W2:Y:S04]  /*37260*/  LDL.LU R4, [R1+0x5040] ;  /* 0x0050400001047983 */ /* 0x000ea80000300800 */
[----:B------:R0:W-:Y:S04]  /*37270*/  STL [R1+0x4c78], R13 ;  /* 0x004c780d01007387 */ /* 0x0001e80000100800 */
[----:B------:R-:W3:Y:S04]  /*37280*/  LDL.LU R15, [R1+0x15c] ;  /* 0x00015c00010f7983 */ /* 0x000ee80000300800 */
[----:B------:R1:W-:Y:S01]  /*37290*/  STL [R1+0x4c70], R6 ;  /* 0x004c700601007387 */ /* 0x0003e20000100800 */
[----:B0-----:R-:W-:-:S03]  /*372a0*/  IADD3 R13, P0, PT, R2, R3, RZ ;  /* 0x00000003020d7210 */ /* 0x001fc60007f1e0ff */
[----:B-1----:R-:W3:Y:S04]  /*372b0*/  LDL.LU R6, [R1+0x27c] ;  /* 0x00027c0001067983 */ /* 0x002ee80000300800 */
[----:B------:R0:W-:Y:S04]  /*372c0*/  STL [R1+0x4c74], R17 ;  /* 0x004c741101007387 */ /* 0x0001e80000100800 */
[----:B------:R-:W3:Y:S01]  /*372d0*/  LDL.LU R2, [R1+0x503c] ;  /* 0x00503c0001027983 */ /* 0x000ee20000300800 */
[----:B------:R-:W-:-:S03]  /*372e0*/  IADD3 R18, P3, PT, R29, R3, RZ ;  /* 0x000000031d127210 */ /* 0x000fc60007f7e0ff */
[----:B------:R1:W-:Y:S01]  /*372f0*/  STL [R1+0x4c68], R13 ;  /* 0x004c680d01007387 */ /* 0x0003e20000100800 */
[----:B0-----:R-:W-:-:S03]  /*37300*/  IADD3 R17, P2, PT, R29, R5, RZ ;  /* 0x000000051d117210 */ /* 0x001fc60007f5e0ff */
[----:B-1----:R-:W4:Y:S04]  /*37310*/  LDL.LU R13, [R1+0x158] ;  /* 0x00015800010d7983 */ /* 0x002f280000300800 */
[----:B------:R2:W-:Y:S04]  /*37320*/  STL [R1+0x4c6c], R17 ;  /* 0x004c6c1101007387 */ /* 0x0005e80000100800 */
[----:B------:R0:W-:Y:S04]  /*37330*/  STL [R1+0x4c60], R18 ;  /* 0x004c601201007387 */ /* 0x0001e80000100800 */
[----:B------:R-:W4:Y:S01]  /*37340*/  LDL.LU R29, [R1+0x278] ;  /* 0x00027800011d7983 */ /* 0x000f220000300800 */
[----:B--2---:R-:W-:Y:S01]  /*37350*/  IMAD.X R17, R14, 0x1, R4, P4 ;  /* 0x000000010e117824 */ /* 0x004fe200020e0604 */
[----:B0-----:R-:W-:-:S04]  /*37360*/  IADD3 R18, P4, PT, R12, R5, RZ ;  /* 0x000000050c127210 */ /* 0x001fc80007f9e0ff */
[----:B------:R3:W-:Y:S04]  /*37370*/  STL [R1+0x4c5c], R17 ;  /* 0x004c5c1101007387 */ /* 0x0007e80000100800 */
[----:B------:R-:W-:Y:S01]  /*37380*/  STL [R1+0x4c64], R18 ;  /* 0x004c641201007387 */ /* 0x000fe20000100800 */
[----:B---3--:R-:W-:Y:S01]  /*37390*/  IMAD.X R17, R14, 0x1, R2, P5 ;  /* 0x000000010e117824 */ /* 0x008fe200028e0602 */
[----:B------:R-:W-:Y:S02]  /*373a0*/  IADD3 R12, P5, PT, R12, R3, RZ ;  /* 0x000000030c0c7210 */ /* 0x000fe40007fbe0ff */
[----:B------:R-:W2:Y:S04]  /*373b0*/  LDL.LU R14, [R1+0x154] ;  /* 0x00015400010e7983 */ /* 0x000ea80000300800 */
[----:B------:R-:W-:Y:S04]  /*373c0*/  STL [R1+0x4c58], R17 ;  /* 0x004c581101007387 */ /* 0x000fe80000100800 */
[----:B------:R0:W-:Y:S04]  /*373d0*/  STL [R1+0x4c50], R12 ;  /* 0x004c500c01007387 */ /* 0x0001e80000100800 */
[----:B0-----:R-:W3:Y:S01]  /*373e0*/  LDL.LU R12, [R1+0x274] ;  /* 0x00027400010c7983 */ /* 0x001ee20000300800 */
[----:B------:R-:W-:Y:S01]  /*373f0*/  IMAD.X R17, R11, 0x1, R4, P1 ;  /* 0x000000010b117824 */ /* 0x000fe200008e0604 */
[----:B------:R-:W-:-:S04]  /*37400*/  IADD3 R18, P1, PT, R9, R5, RZ ;  /* 0x0000000509127210 */ /* 0x000fc80007f3e0ff */
[----:B------:R0:W-:Y:S04]  /*37410*/  STL [R1+0x4c4c], R17 ;  /* 0x004c4c1101007387 */ /* 0x0001e80000100800 */
[----:B------:R-:W-:Y:S01]  /*37420*/  STL [R1+0x4c54], R18 ;  /* 0x004c541201007387 */ /* 0x000fe20000100800 */
[----:B0-----:R-:W-:Y:S01]  /*37430*/  IMAD.X R17, R11, 0x1, R2, P0 ;  /* 0x000000010b117824 */ /* 0x001fe200000e0602 */
[----:B------:R-:W-:Y:S02]  /*37440*/  IADD3 R9, P0, PT, R9, R3, RZ ;  /* 0x0000000309097210 */ /* 0x000fe40007f1e0ff */
[----:B------:R-:W3:Y:S04]  /*37450*/  LDL.LU R11, [R1+0x150] ;  /* 0x00015000010b7983 */ /* 0x000ee80000300800 */
[----:B------:R-:W-:Y:S04]  /*37460*/  STL [R1+0x4c48], R17 ;  /* 0x004c481101007387 */ /* 0x000fe80000100800 */
[----:B------:R0:W-:Y:S04]  /*37470*/  STL [R1+0x4c40], R9 ;  /* 0x004c400901007387 */ /* 0x0001e80000100800 */
[----:B0-----:R-:W3:Y:S01]  /*37480*/  LDL.LU R9, [R1+0x270] ;  /* 0x0002700001097983 */ /* 0x001ee20000300800 */
[----:B------:R-:W-:Y:S01]  /*37490*/  IMAD.X R17, R16, 0x1, R4, P2 ;  /* 0x0000000110117824 */ /* 0x000fe200010e0604 */
[----:B----4-:R-:W-:-:S04]  /*374a0*/  IADD3 R18, P2, PT, R10, R5, RZ ;  /* 0x000000050a127210 */ /* 0x010fc80007f5e0ff */
[----:B------:R0:W-:Y:S04]  /*374b0*/  STL [R1+0x4c3c], R17 ;  /* 0x004c3c1101007387 */ /* 0x0001e80000100800 */
[----:B------:R-:W-:Y:S01]  /*374c0*/  STL [R1+0x4c44], R18 ;  /* 0x004c441201007387 */ /* 0x000fe20000100800 */
[----:B0-----:R-:W-:Y:S01]  /*374d0*/  IMAD.X R17, R16, 0x1, R2, P3 ;  /* 0x0000000110117824 */ /* 0x001fe200018e0602 */
[----:B------:R-:W-:Y:S02]  /*374e0*/  IADD3 R10, P3, PT, R10, R3, RZ ;  /* 0x000000030a0a7210 */ /* 0x000fe40007f7e0ff */
[----:B------:R-:W4:Y:S04]  /*374f0*/  LDL.LU R16, [R1+0x14c] ;  /* 0x00014c0001107983 */ /* 0x000f280000300800 */
[----:B------:R-:W-:Y:S04]  /*37500*/  STL [R1+0x4c38], R17 ;  /* 0x004c381101007387 */ /* 0x000fe80000100800 */
[----:B------:R0:W-:Y:S04]  /*37510*/  STL [R1+0x4c30], R10 ;  /* 0x004c300a01007387 */ /* 0x0001e80000100800 */
[----:B0-----:R-:W4:Y:S01]  /*37520*/  LDL.LU R10, [R1+0x26c] ;  /* 0x00026c00010a7983 */ /* 0x001f220000300800 */
[----:B-----5:R-:W-:Y:S01]  /*37530*/  IMAD.X R17, R8, 0x1, R4, P4 ;  /* 0x0000000108117824 */ /* 0x020fe200020e0604 */
[----:B------:R-:W-:-:S04]  /*37540*/  IADD3 R18, P4, PT, R7, R5, RZ ;  /* 0x0000000507127210 */ /* 0x000fc80007f9e0ff */
[----:B------:R0:W-:Y:S04]  /*37550*/  STL [R1+0x4c2c], R17 ;  /* 0x004c2c1101007387 */ /* 0x0001e80000100800 */
[----:B------:R-:W-:Y:S01]  /*37560*/  STL [R1+0x4c34], R18 ;  /* 0x004c341201007387 */ /* 0x000fe20000100800 */
[----:B0-----:R-:W-:Y:S01]  /*37570*/  IMAD.X R17, R8, 0x1, R2, P5 ;  /* 0x0000000108117824 */ /* 0x001fe200028e0602 */
[----:B------:R-:W-:Y:S02]  /*37580*/  IADD3 R7, P5, PT, R7, R3, RZ ;  /* 0x0000000307077210 */ /* 0x000fe40007fbe0ff */
[----:B------:R-:W5:Y:S04]  /*37590*/  LDL.LU R8, [R1+0x148] ;  /* 0x0001480001087983 */ /* 0x000f680000300800 */
[----:B------:R-:W-:Y:S04]  /*375a0*/  STL [R1+0x4c28], R17 ;  /* 0x004c281101007387 */ /* 0x000fe80000100800 */
[----:B------:R0:W-:Y:S04]  /*375b0*/  STL [R1+0x4c20], R7 ;  /* 0x004c200701007387 */ /* 0x0001e80000100800 */
[----:B0-----:R-:W5:Y:S01]  /*375c0*/  LDL.LU R7, [R1+0x268] ;  /* 0x0002680001077983 */ /* 0x001f620000300800 */
[----:B------:R-:W-:Y:S01]  /*375d0*/  IMAD.X R17, R15, 0x1, R4, P1 ;  /* 0x000000010f117824 */ /* 0x000fe200008e0604 */
[----:B------:R-:W-:-:S04]  /*375e0*/  IADD3 R18, P1, PT, R6, R5, RZ ;  /* 0x0000000506127210 */ /* 0x000fc80007f3e0ff */
[----:B------:R0:W-:Y:S04]  /*375f0*/  STL [R1+0x4c1c], R17 ;  /* 0x004c1c1101007387 */ /* 0x0001e80000100800 */
[----:B------:R-:W-:Y:S01]  /*37600*/  STL [R1+0x4c24], R18 ;  /* 0x004c241201007387 */ /* 0x000fe20000100800 */
[----:B0-----:R-:W-:Y:S01]  /*37610*/  IMAD.X R17, R15, 0x1, R2, P0 ;  /* 0x000000010f117824 */ /* 0x001fe200000e0602 */
[----:B------:R-:W-:Y:S02]  /*37620*/  IADD3 R6, P0, PT, R6, R3, RZ ;  /* 0x0000000306067210 */ /* 0x000fe40007f1e0ff */
[----:B------:R-:W5:Y:S04]  /*37630*/  LDL.LU R15, [R1+0x144] ;  /* 0x00014400010f7983 */ /* 0x000f680000300800 */
[----:B------:R0:W-:Y:S04]  /*37640*/  STL [R1+0x4c18], R17 ;  /* 0x004c181101007387 */ /* 0x0001e80000100800 */
[----:B------:R1:W-:Y:S01]  /*37650*/  STL [R1+0x4c10], R6 ;  /* 0x004c100601007387 */ /* 0x0003e20000100800 */
[----:B0-----:R-:W-:Y:S01]  /*37660*/  IMAD.X R17, R13, 0x1, R4, P2 ;  /* 0x000000010d117824 */ /* 0x001fe200010e0604 */
[----:B------:R-:W-:-:S02]  /*37670*/  IADD3 R19, P2, PT, R29, R5, RZ ;  /* 0x000000051d137210 */ /* 0x000fc40007f5e0ff */
[----:B-1----:R-:W5:Y:S04]  /*37680*/  LDL.LU R6, [R1+0x264] ;  /* 0x0002640001067983 */ /* 0x002f680000300800 */
[----:B------:R0:W-:Y:S04]  /*37690*/  STL [R1+0x4c0c], R17 ;  /* 0x004c0c1101007387 */ /* 0x0001e80000100800 */
[----:B------:R-:W-:Y:S01]  /*376a0*/  STL [R1+0x4c14], R19 ;  /* 0x004c141301007387 */ /* 0x000fe20000100800 */
[----:B0-----:R-:W-:Y:S01]  /*376b0*/  IMAD.X R17, R13, 0x1, R2, P3 ;  /* 0x000000010d117824 */ /* 0x001fe200018e0602 */
[----:B------:R-:W-:-:S02]  /*376c0*/  IADD3 R18, P3, PT, R29, R3, RZ ;  /* 0x000000031d127210 */ /* 0x000fc40007f7e0ff */
[----:B------:R-:W5:Y:S04]  /*376d0*/  LDL.LU R13, [R1+0x140] ;  /* 0x00014000010d7983 */ /* 0x000f680000300800 */
[----:B------:R2:W-:Y:S04]  /*376e0*/  STL [R1+0x4c08], R17 ;  /* 0x004c081101007387 */ /* 0x0005e80000100800 */
[----:B------:R3:W-:Y:S04]  /*376f0*/  STL [R1+0x4c00], R18 ;  /* 0x004c001201007387 */ /* 0x0007e80000100800 */
[----:B------:R-:W5:Y:S01]  /*37700*/  LDL.LU R29, [R1+0x260] ;  /* 0x00026000011d7983 */ /* 0x000f620000300800 */
[----:B--2---:R-:W-:-:S05]  /*37710*/  IMAD.X R17, R14, 0x1, R4, P4 ;  /* 0x000000010e117824 */ /* 0x004fca00020e0604 */
[----:B------:R0:W-:Y:S01]  /*37720*/  STL [R1+0x4bfc], R17 ;  /* 0x004bfc1101007387 */ /* 0x0001e20000100800 */
[----:B---3--:R-:W-:Y:S01]  /*37730*/  IADD3 R18, P4, PT, R12, R5, RZ ;  /* 0x000000050c127210 */ /* 0x008fe20007f9e0ff */
[----:B0-----:R-:W-:Y:S01]  /*37740*/  IMAD.X R17, R14, 0x1, R2, P5 ;  /* 0x000000010e117824 */ /* 0x001fe200028e0602 */
[----:B------:R-:W-:-:S03]  /*37750*/  IADD3 R12, P5, PT, R12, R3, RZ ;  /* 0x000000030c0c7210 */ /* 0x000fc60007fbe0ff */
[----:B------:R-:W-:Y:S04]  /*37760*/  STL [R1+0x4c04], R18 ;  /* 0x004c041201007387 */ /* 0x000fe80000100800 */
[----:B------:R-:W2:Y:S04]  /*37770*/  LDL.LU R14, [R1+0x13c] ;  /* 0x00013c00010e7983 */ /* 0x000ea80000300800 */
[----:B------:R-:W-:Y:S04]  /*37780*/  STL [R1+0x4bf8], R17 ;  /* 0x004bf81101007387 */ /* 0x000fe80000100800 */
[----:B------:R0:W-:Y:S04]  /*37790*/  STL [R1+0x4bf0], R12 ;  /* 0x004bf00c01007387 */ /* 0x0001e80000100800 */
[----:B0-----:R-:W3:Y:S01]  /*377a0*/  LDL.LU R12, [R1+0x25c] ;  /* 0x00025c00010c7983 */ /* 0x001ee20000300800 */
[----:B------:R-:W-:-:S05]  /*377b0*/  IMAD.X R17, R11, 0x1, R4, P1 ;  /* 0x000000010b117824 */ /* 0x000fca00008e0604 */
[----:B------:R0:W-:Y:S01]  /*377c0*/  STL [R1+0x4bec], R17 ;  /* 0x004bec1101007387 */ /* 0x0001e20000100800 */
[----:B------:R-:W-:Y:S01]  /*377d0*/  IADD3 R18, P1, PT, R9, R5, RZ ;  /* 0x0000000509127210 */ /* 0x000fe20007f3e0ff */
[----:B0-----:R-:W-:Y:S01]  /*377e0*/  IMAD.X R17, R11, 0x1, R2, P0 ;  /* 0x000000010b117824 */ /* 0x001fe200000e0602 */
[----:B------:R-:W-:-:S03]  /*377f0*/  IADD3 R9, P0, PT, R9, R3, RZ ;  /* 0x0000000309097210 */ /* 0x000fc60007f1e0ff */
[----:B------:R-:W-:Y:S04]  /*37800*/  STL [R1+0x4bf4], R18 ;  /* 0x004bf41201007387 */ /* 0x000fe80000100800 */
[----:B------:R-:W3:Y:S04]  /*37810*/  LDL.LU R11, [R1+0x138] ;  /* 0x00013800010b7983 */ /* 0x000ee80000300800 */
[----:B------:R-:W-:Y:S04]  /*37820*/  STL [R1+0x4be8], R17 ;  /* 0x004be81101007387 */ /* 0x000fe80000100800 */
[----:B------:R0:W-:Y:S04]  /*37830*/  STL [R1+0x4be0], R9 ;  /* 0x004be00901007387 */ /* 0x0001e80000100800 */
[----:B0-----:R-:W3:Y:S01]  /*37840*/  LDL.LU R9, [R1+0x258] ;  /* 0x0002580001097983 */ /* 0x001ee20000300800 */
[----:B----4-:R-:W-:-:S05]  /*37850*/  IMAD.X R17, R16, 0x1, R4, P2 ;  /* 0x0000000110117824 */ /* 0x010fca00010e0604 */
[----:B------:R0:W-:Y:S01]  /*37860*/  STL [R1+0x4bdc], R17 ;  /* 0x004bdc1101007387 */ /* 0x0001e20000100800 */
[----:B------:R-:W-:Y:S01]  /*37870*/  IADD3 R18, P2, PT, R10, R5, RZ ;  /* 0x000000050a127210 */ /* 0x000fe20007f5e0ff */
[----:B0-----:R-:W-:Y:S01]  /*37880*/  IMAD.X R17, R16, 0x1, R2, P3 ;  /* 0x0000000110117824 */ /* 0x001fe200018e0602 */
[----:B------:R-:W-:-:S03]  /*37890*/  IADD3 R10, P3, PT, R10, R3, RZ ;  /* 0x000000030a0a7210 */ /* 0x000fc60007f7e0ff */
[----:B------:R-:W-:Y:S04]  /*378a0*/  STL [R1+0x4be4], R18 ;  /* 0x004be41201007387 */ /* 0x000fe80000100800 */
[----:B------:R-:W4:Y:S04]  /*378b0*/  LDL.LU R16, [R1+0x134] ;  /* 0x0001340001107983 */ /* 0x000f280000300800 */
[----:B------:R-:W-:Y:S04]  /*378c0*/  STL [R1+0x4bd8], R17 ;  /* 0x004bd81101007387 */ /* 0x000fe80000100800 */
[----:B------:R0:W-:Y:S04]  /*378d0*/  STL [R1+0x4bd0], R10 ;  /* 0x004bd00a01007387 */ /* 0x0001e80000100800 */
[----:B0-----:R-:W4:Y:S01]  /*378e0*/  LDL.LU R10, [R1+0x254] ;  /* 0x00025400010a7983 */ /* 0x001f220000300800 */
[----:B-----5:R-:W-:-:S05]  /*378f0*/  IMAD.X R17, R8, 0x1, R4, P4 ;  /* 0x0000000108117824 */ /* 0x020fca00020e0604 */
[----:B------:R0:W-:Y:S01]  /*37900*/  STL [R1+0x4bcc], R17 ;  /* 0x004bcc1101007387 */ /* 0x0001e20000100800 */
[C---:B------:R-:W-:Y:S01]  /*37910*/  IADD3 R18, P4, PT, R7.reuse, R5, RZ ;  /* 0x0000000507127210 */ /* 0x040fe20007f9e0ff */
[----:B0-----:R-:W-:Y:S01]  /*37920*/  IMAD.X R17, R8, 0x1, R2, P5 ;  /* 0x0000000108117824 */ /* 0x001fe200028e0602 */
[----:B------:R-:W-:-:S03]  /*37930*/  IADD3 R7, P5, PT, R7, R3, RZ ;  /* 0x0000000307077210 */ /* 0x000fc60007fbe0ff */
[----:B------:R-:W-:Y:S04]  /*37940*/  STL [R1+0x4bd4], R18 ;  /* 0x004bd41201007387 */ /* 0x000fe80000100800 */
[----:B------:R-:W5:Y:S04]  /*37950*/  LDL.LU R8, [R1+0x130] ;  /* 0x0001300001087983 */ /* 0x000f680000300800 */
[----:B------:R-:W-:Y:S04]  /*37960*/  STL [R1+0x4bc8], R17 ;  /* 0x004bc81101007387 */ /* 0x000fe80000100800 */
[----:B------:R0:W-:Y:S04]  /*37970*/  STL [R1+0x4bc0], R7 ;  /* 0x004bc00701007387 */ /* 0x0001e80000100800 */
[----:B0-----:R-:W5:Y:S01]  /*37980*/  LDL.LU R7, [R1+0x250] ;  /* 0x0002500001077983 */ /* 0x001f620000300800 */
[----:B------:R-:W-:-:S05]  /*37990*/  IMAD.X R17, R15, 0x1, R4, P1 ;  /* 0x000000010f117824 */ /* 0x000fca00008e0604 */
[----:B------:R0:W-:Y:S01]  /*379a0*/  STL [R1+0x4bbc], R17 ;  /* 0x004bbc1101007387 */ /* 0x0001e20000100800 */
[C---:B------:R-:W-:Y:S01]  /*379b0*/  IADD3 R18, P1, PT, R6.reuse, R5, RZ ;  /* 0x0000000506127210 */ /* 0x040fe20007f3e0ff */
[----:B0-----:R-:W-:Y:S01]  /*379c0*/  IMAD.X R17, R15, 0x1, R2, P0 ;  /* 0x000000010f117824 */ /* 0x001fe200000e0602 */
[----:B------:R-:W-:-:S03]  /*379d0*/  IADD3 R6, P0, PT, R6, R3, RZ ;  /* 0x0000000306067210 */ /* 0x000fc60007f1e0ff */
[----:B------:R-:W-:Y:S04]  /*379e0*/  STL [R1+0x4bc4], R18 ;  /* 0x004bc41201007387 */ /* 0x000fe80000100800 */
[----:B------:R-:W5:Y:S04]  /*379f0*/  LDL.LU R15, [R1+0x12c] ;  /* 0x00012c00010f7983 */ /* 0x000f680000300800 */
[----:B------:R0:W-:Y:S04]  /*37a00*/  STL [R1+0x4bb8], R17 ;  /* 0x004bb81101007387 */ /* 0x0001e80000100800 */
[----:B------:R1:W-:Y:S01]  /*37a10*/  STL [R1+0x4bb0], R6 ;  /* 0x004bb00601007387 */ /* 0x0003e20000100800 */
[----:B0-----:R-:W-:-:S03]  /*37a20*/  IMAD.X R17, R13, 0x1, R4, P2 ;  /* 0x000000010d117824 */ /* 0x001fc600010e0604 */
[----:B-1----:R-:W5:Y:S01]  /*37a30*/  LDL.LU R6, [R1+0x24c] ;  /* 0x00024c0001067983 */ /* 0x002f620000300800 */
[----:B------:R-:W-:-:S03]  /*37a40*/  IADD3 R19, P2, PT, R29, R5, RZ ;  /* 0x000000051d137210 */ /* 0x000fc60007f5e0ff */
[----:B------:R0:W-:Y:S04]  /*37a50*/  STL [R1+0x4bac], R17 ;  /* 0x004bac1101007387 */ /* 0x0001e80000100800 */
[----:B------:R-:W-:Y:S01]  /*37a60*/  STL [R1+0x4bb4], R19 ;  /* 0x004bb41301007387 */ /* 0x000fe20000100800 */
[----:B0-----:R-:W-:Y:S01]  /*37a70*/  IMAD.X R17, R13, 0x1, R2, P3 ;  /* 0x000000010d117824 */ /* 0x001fe200018e0602 */
[----:B------:R-:W-:Y:S02]  /*37a80*/  IADD3 R18, P3, PT, R29, R3, RZ ;  /* 0x000000031d127210 */ /* 0x000fe40007f7e0ff */
        /* <DEDUP_REMOVED lines=407> */
[----:B0-----:R-:W-:Y:S02]  /*39400*/  IMAD.X R17, R15, 0x1, R2, P0 ;  /* 0x000000010f117824 */ /* 0x001fe400000e0602 */
[----:B------:R-:W5:Y:S04]  /*39410*/  LDL.LU R15, [R1+0x84] ;  /* 0x00008400010f7983 */ /* 0x000f680000300800 */
[----:B------:R0:W-:Y:S04]  /*39420*/  STL [R1+0x4924], R18 ;  /* 0x0049241201007387 */ /* 0x0001e80000100800 */
[----:B------:R1:W-:Y:S01]  /*39430*/  STL [R1+0x4918], R17 ;  /* 0x0049181101007387 */ /* 0x0003e20000100800 */
[----:B0-----:R-:W-:Y:S01]  /*39440*/  IADD3 R18, P0, PT, R6, R3, RZ ;  /* 0x0000000306127210 */ /* 0x001fe20007f1e0ff */
[----:B-1----:R-:W-:-:S02]  /*39450*/  IMAD.X R17, R13, 0x1, R4, P2 ;  /* 0x000000010d117824 */ /* 0x002fc400010e0604 */
[----:B------:R-:W5:Y:S04]  /*39460*/  LDL.LU R6, [R1+0x1a4] ;  /* 0x0001a40001067983 */ /* 0x000f680000300800 */
[----:B------:R-:W-:Y:S01]  /*39470*/  STL [R1+0x4910], R18 ;  /* 0x0049101201007387 */ /* 0x000fe20000100800 */
        /* <DEDUP_REMOVED lines=39> */
[----:B-----5:R-:W-:-:S02]  /*396f0*/  IMAD.X R18, R8, 0x1, R4, P4 ;  /* 0x0000000108127824 */ /* 0x020fc400020e0604 */
[----:B------:R-:W-:-:S03]  /*39700*/  IMAD.X R8, R8, 0x1, R2, P5 ;  /* 0x0000000108087824 */ /* 0x000fc600028e0602 */
[----:B------:R-:W-:Y:S01]  /*39710*/  STL [R1+0x48cc], R18 ;  /* 0x0048cc1201007387 */ /* 0x000fe20000100800 */
[C---:B------:R-:W-:Y:S02]  /*39720*/  IADD3 R17, P4, PT, R7.reuse, R5, RZ ;  /* 0x0000000507117210 */ /* 0x040fe40007f9e0ff */
[----:B------:R-:W-:-:S03]  /*39730*/  IADD3 R7, P5, PT, R7, R3, RZ ;  /* 0x0000000307077210 */ /* 0x000fc60007fbe0ff */
[----:B------:R-:W-:Y:S04]  /*39740*/  STL [R1+0x48d4], R17 ;  /* 0x0048d41101007387 */ /* 0x000fe80000100800 */
[----:B------:R0:W-:Y:S04]  /*39750*/  STL [R1+0x48c8], R8 ;  /* 0x0048c80801007387 */ /* 0x0001e80000100800 */
[----:B0-----:R-:W5:Y:S04]  /*39760*/  LDL.LU R8, [R1+0x70] ;  /* 0x0000700001087983 */ /* 0x001f680000300800 */
        /* <DEDUP_REMOVED lines=35> */
[----:B0-----:R-:W-:Y:S02]  /*399a0*/  IMAD.X R18, R11, 0x1, R2, P0 ;  /* 0x000000010b127824 */ /* 0x001fe400000e0602 */
[----:B------:R-:W3:Y:S04]  /*399b0*/  LDL.LU R11, [R1+0x60] ;  /* 0x00006000010b7983 */ /* 0x000ee80000300800 */
[----:B------:R0:W-:Y:S04]  /*399c0*/  STL [R1+0x4894], R17 ;  /* 0x0048941101007387 */ /* 0x0001e80000100800 */
[----:B------:R4:W-:Y:S01]  /*399d0*/  STL [R1+0x4888], R18 ;  /* 0x0048881201007387 */ /* 0x0009e20000100800 */
[----:B0-----:R-:W-:-:S03]  /*399e0*/  IADD3 R17, P0, PT, R9, R3, RZ ;  /* 0x0000000309117210 */ /* 0x001fc60007f1e0ff */
[----:B------:R-:W3:Y:S01]  /*399f0*/  LDL.LU R9, [R1+0x180] ;  /* 0x0001800001097983 */ /* 0x000ee20000300800 */
[----:B----4-:R-:W-:-:S03]  /*39a00*/  IMAD.X R18, R16, 0x1, R4, P2 ;  /* 0x0000000110127824 */ /* 0x010fc600010e0604 */
[----:B------:R0:W-:Y:S04]  /*39a10*/  STL [R1+0x4880], R17 ;  /* 0x0048801101007387 */ /* 0x0001e80000100800 */
[----:B------:R1:W-:Y:S01]  /*39a20*/  STL [R1+0x487c], R18 ;  /* 0x00487c1201007387 */ /* 0x0003e20000100800 */
[----:B0-----:R-:W-:Y:S01]  /*39a30*/  IADD3 R17, P2, PT, R10, R5, RZ ;  /* 0x000000050a117210 */ /* 0x001fe20007f5e0ff */
[----:B-1----:R-:W-:Y:S02]  /*39a40*/  IMAD.X R18, R16, 0x1, R2, P3 ;  /* 0x0000000110127824 */ /* 0x002fe400018e0602 */
[----:B------:R-:W4:Y:S04]  /*39a50*/  LDL.LU R16, [R1+0x5c] ;  /* 0x00005c0001107983 */ /* 0x000f280000300800 */
[----:B------:R0:W-:Y:S04]  /*39a60*/  STL [R1+0x4884], R17 ;  /* 0x0048841101007387 */ /* 0x0001e80000100800 */
[----:B------:R-:W-:Y:S01]  /*39a70*/  STL [R1+0x4878], R18 ;  /* 0x0048781201007387 */ /* 0x000fe20000100800 */
[----:B0-----:R-:W-:-:S03]  /*39a80*/  IADD3 R17, P3, PT, R10, R3, RZ ;  /* 0x000000030a117210 */ /* 0x001fc60007f7e0ff */
[----:B------:R-:W4:Y:S04]  /*39a90*/  LDL.LU R10, [R1+0x17c] ;  /* 0x00017c00010a7983 */ /* 0x000f280000300800 */
[----:B------:R0:W-:Y:S01]  /*39aa0*/  STL [R1+0x4870], R17 ;  /* 0x0048701101007387 */ /* 0x0001e20000100800 */
[C---:B-----5:R-:W-:Y:S02]  /*39ab0*/  IMAD.X R19, R8.reuse, 0x1, R4, P4 ;  /* 0x0000000108137824 */ /* 0x060fe400020e0604 */
[----:B0-----:R-:W-:-:S03]  /*39ac0*/  IMAD.X R17, R8, 0x1, R2, P5 ;  /* 0x0000000108117824 */ /* 0x001fc600028e0602 */
[----:B------:R-:W-:Y:S04]  /*39ad0*/  STL [R1+0x486c], R19 ;  /* 0x00486c1301007387 */ /* 0x000fe80000100800 */
[----:B------:R-:W5:Y:S01]  /*39ae0*/  LDL.LU R8, [R1+0x58] ;  /* 0x0000580001087983 */ /* 0x000f620000300800 */
[----:B------:R-:W-:-:S05]  /*39af0*/  IADD3 R18, P4, PT, R7, R5, RZ ;  /* 0x0000000507127210 */ /* 0x000fca0007f9e0ff */
[----:B------:R0:W-:Y:S04]  /*39b00*/  STL [R1+0x4874], R18 ;  /* 0x0048741201007387 */ /* 0x0001e80000100800 */
[----:B------:R1:W-:Y:S01]  /*39b10*/  STL [R1+0x4868], R17 ;  /* 0x0048681101007387 */ /* 0x0003e20000100800 */
[----:B0-----:R-:W-:-:S03]  /*39b20*/  IADD3 R18, P5, PT, R7, R3, RZ ;  /* 0x0000000307127210 */ /* 0x001fc60007fbe0ff */
[----:B------:R-:W5:Y:S01]  /*39b30*/  LDL.LU R7, [R1+0x178] ;  /* 0x0001780001077983 */ /* 0x000f620000300800 */
[----:B-1----:R-:W-:-:S03]  /*39b40*/  IMAD.X R17, R15, 0x1, R4, P1 ;  /* 0x000000010f117824 */ /* 0x002fc600008e0604 */
[----:B------:R0:W-:Y:S04]  /*39b50*/  STL [R1+0x4860], R18 ;  /* 0x0048601201007387 */ /* 0x0001e80000100800 */
[----:B------:R1:W-:Y:S01]  /*39b60*/  STL [R1+0x485c], R17 ;  /* 0x00485c1101007387 */ /* 0x0003e20000100800 */
[C---:B0-----:R-:W-:Y:S01]  /*39b70*/  IADD3 R18, P1, PT, R6.reuse, R5, RZ ;  /* 0x0000000506127210 */ /* 0x041fe20007f3e0ff */
[----:B-1----:R-:W-:Y:S02]  /*39b80*/  IMAD.X R17, R15, 0x1, R2, P0 ;  /* 0x000000010f117824 */ /* 0x002fe400000e0602 */
[----:B------:R-:W5:Y:S04]  /*39b90*/  LDL.LU R15, [R1+0x54] ;  /* 0x00005400010f7983 */ /* 0x000f680000300800 */
[----:B------:R0:W-:Y:S04]  /*39ba0*/  STL [R1+0x4864], R18 ;  /* 0x0048641201007387 */ /* 0x0001e80000100800 */
[----:B------:R1:W-:Y:S01]  /*39bb0*/  STL [R1+0x4858], R17 ;  /* 0x0048581101007387 */ /* 0x0003e20000100800 */
[----:B0-----:R-:W-:Y:S01]  /*39bc0*/  IADD3 R18, P0, PT, R6, R3, RZ ;  /* 0x0000000306127210 */ /* 0x001fe20007f1e0ff */
[----:B-1----:R-:W-:-:S02]  /*39bd0*/  IMAD.X R17, R13, 0x1, R4, P2 ;  /* 0x000000010d117824 */ /* 0x002fc400010e0604 */
[----:B------:R-:W5:Y:S04]  /*39be0*/  LDL.LU R6, [R1+0x174] ;  /* 0x0001740001067983 */ /* 0x000f680000300800 */
[----:B------:R0:W-:Y:S04]  /*39bf0*/  STL [R1+0x4850], R18 ;  /* 0x0048501201007387 */ /* 0x0001e80000100800 */
[----:B------:R1:W-:Y:S01]  /*39c00*/  STL [R1+0x484c], R17 ;  /* 0x00484c1101007387 */ /* 0x0003e20000100800 */
[----:B0-----:R-:W-:Y:S01]  /*39c10*/  IADD3 R18, P2, PT, R29, R5, RZ ;  /* 0x000000051d127210 */ /* 0x001fe20007f5e0ff */
[----:B-1----:R-:W-:Y:S01]  /*39c20*/  IMAD.X R17, R13, 0x1, R2, P3 ;  /* 0x000000010d117824 */ /* 0x002fe200018e0602 */
[----:B------:R-:W-:-:S03]  /*39c30*/  IADD3 R13, P3, PT, R29, R3, RZ ;  /* 0x000000031d0d7210 */ /* 0x000fc60007f7e0ff */
[----:B------:R-:W-:Y:S04]  /*39c40*/  STL [R1+0x4854], R18 ;  /* 0x0048541201007387 */ /* 0x000fe80000100800 */
[----:B------:R-:W5:Y:S04]  /*39c50*/  LDL.LU R29, [R1+0x50] ;  /* 0x00005000011d7983 */ /* 0x000f680000300800 */
[----:B------:R-:W-:Y:S04]  /*39c60*/  STL [R1+0x4848], R17 ;  /* 0x0048481101007387 */ /* 0x000fe80000100800 */
[----:B------:R0:W-:Y:S04]  /*39c70*/  STL [R1+0x4840], R13 ;  /* 0x0048400d01007387 */ /* 0x0001e80000100800 */
[----:B0-----:R-:W5:Y:S01]  /*39c80*/  LDL.LU R13, [R1+0x170] ;  /* 0x00017000010d7983 */ /* 0x001f620000300800 */
[----:B--2---:R-:W-:-:S02]  /*39c90*/  IMAD.X R18, R14, 0x1, R4, P4 ;  /* 0x000000010e127824 */ /* 0x004fc400020e0604 */
[----:B------:R-:W-:-:S03]  /*39ca0*/  IMAD.X R14, R14, 0x1, R2, P5 ;  /* 0x000000010e0e7824 */ /* 0x000fc600028e0602 */
[----:B------:R-:W-:Y:S01]  /*39cb0*/  STL [R1+0x483c], R18 ;  /* 0x00483c1201007387 */ /* 0x000fe20000100800 */
[C---:B---3--:R-:W-:Y:S02]  /*39cc0*/  IADD3 R17, P4, PT, R12.reuse, R5, RZ ;  /* 0x000000050c117210 */ /* 0x048fe40007f9e0ff */
[----:B------:R-:W-:-:S03]  /*39cd0*/  IADD3 R12, P5, PT, R12, R3, RZ ;  /* 0x000000030c0c7210 */ /* 0x000fc60007fbe0ff */
[----:B------:R-:W-:Y:S04]  /*39ce0*/  STL [R1+0x4844], R17 ;  /* 0x0048441101007387 */ /* 0x000fe80000100800 */
[----:B------:R0:W-:Y:S04]  /*39cf0*/  STL [R1+0x4838], R14 ;  /* 0x0048380e01007387 */ /* 0x0001e80000100800 */
[----:B0-----:R-:W2:Y:S04]  /*39d00*/  LDL.LU R14, [R1+0x4c] ;  /* 0x00004c00010e7983 */ /* 0x001ea80000300800 */
[----:B------:R0:W-:Y:S01]  /*39d10*/  STL [R1+0x4830], R12 ;  /* 0x0048300c01007387 */ /* 0x0001e20000100800 */
[----:B------:R-:W-:-:S03]  /*39d20*/  IMAD.X R17, R11, 0x1, R4, P1 ;  /* 0x000000010b117824 */ /* 0x000fc600008e0604 */
[----:B0-----:R-:W3:Y:S01]  /*39d30*/  LDL.LU R12, [R1+0x2f0] ;  /* 0x0002f000010c7983 */ /* 0x001ee20000300800 */
[----:B------:R-:W-:Y:S01]  /*39d40*/  IMAD.X R11, R11, 0x1, R2, P0 ;  /* 0x000000010b0b7824 */ /* 0x000fe200000e0602 */
[C---:B------:R-:W-:Y:S02]  /*39d50*/  IADD3 R18, P1, PT, R9.reuse, R5, RZ ;  /* 0x0000000509127210 */ /* 0x040fe40007f3e0ff */
[----:B------:R-:W-:Y:S04]  /*39d60*/  STL [R1+0x482c], R17 ;  /* 0x00482c1101007387 */ /* 0x000fe80000100800 */
[----:B------:R-:W-:Y:S04]  /*39d70*/  STL [R1+0x4834], R18 ;  /* 0x0048341201007387 */ /* 0x000fe80000100800 */
[----:B------:R0:W-:Y:S04]  /*39d80*/  STL [R1+0x4828], R11 ;  /* 0x0048280b01007387 */ /* 0x0001e80000100800 */
[----:B0-----:R-:W3:Y:S01]  /*39d90*/  LDL.LU R11, [R1+0x48] ;  /* 0x00004800010b7983 */ /* 0x001ee20000300800 */
[----:B------:R-:W-:Y:S01]  /*39da0*/  IADD3 R17, P0, PT, R9, R3, RZ ;  /* 0x0000000309117210 */ /* 0x000fe20007f1e0ff */
[----:B----4-:R-:W-:-:S04]  /*39db0*/  IMAD.X R9, R16, 0x1, R4, P2 ;  /* 0x0000000110097824 */ /* 0x010fc800010e0604 */
[----:B------:R0:W-:Y:S04]  /*39dc0*/  STL [R1+0x4820], R17 ;  /* 0x0048201101007387 */ /* 0x0001e80000100800 */
[----:B------:R1:W-:Y:S01]  /*39dd0*/  STL [R1+0x481c], R9 ;  /* 0x00481c0901007387 */ /* 0x0003e20000100800 */
[----:B------:R-:W-:Y:S01]  /*39de0*/  IMAD.X R18, R16, 0x1, R2, P3 ;  /* 0x0000000110127824 */ /* 0x000fe200018e0602 */
[C---:B0-----:R-:W-:Y:S02]  /*39df0*/  IADD3 R17, P2, PT, R10.reuse, R5, RZ ;  /* 0x000000050a117210 */ /* 0x041fe40007f5e0ff */
[----:B-1----:R-:W4:Y:S04]  /*39e00*/  LDL.LU R9, [R1+0x2f8] ;  /* 0x0002f80001097983 */ /* 0x002f280000300800 */
[----:B------:R0:W-:Y:S04]  /*39e10*/  STL [R1+0x4824], R17 ;  /* 0x0048241101007387 */ /* 0x0001e80000100800 */
[----:B------:R-:W-:Y:S01]  /*39e20*/  STL [R1+0x4818], R18 ;  /* 0x0048181201007387 */ /* 0x000fe20000100800 */
[----:B0-----:R-:W-:-:S03]  /*39e30*/  IADD3 R17, P3, PT, R10, R3, RZ ;  /* 0x000000030a117210 */ /* 0x001fc60007f7e0ff */
[----:B------:R-:W4:Y:S04]  /*39e40*/  LDL.LU R10, [R1+0x44] ;  /* 0x00004400010a7983 */ /* 0x000f280000300800 */
[----:B------:R0:W-:Y:S01]  /*39e50*/  STL [R1+0x4810], R17 ;  /* 0x0048101101007387 */ /* 0x0001e20000100800 */
[----:B-----5:R-:W-:-:S03]  /*39e60*/  IMAD.X R16, R8, 0x1, R4, P4 ;  /* 0x0000000108107824 */ /* 0x020fc600020e0604 */
[----:B0-----:R-:W5:Y:S04]  /*39e70*/  LDL.LU R17, [R1+0x30c] ;  /* 0x00030c0001117983 */ /* 0x001f680000300800 */
[----:B------:R0:W-:Y:S01]  /*39e80*/  STL [R1+0x480c], R16 ;  /* 0x00480c1001007387 */ /* 0x0001e20000100800 */
[----:B------:R-:W-:Y:S01]  /*39e90*/  IMAD.X R8, R8, 0x1, R2, P5 ;  /* 0x0000000108087824 */ /* 0x000fe200028e0602 */
[C---:B0-----:R-:W-:Y:S02]  /*39ea0*/  IADD3 R16, P4, PT, R7.reuse, R5, RZ ;  /* 0x0000000507107210 */ /* 0x041fe40007f9e0ff */
[----:B------:R-:W-:-:S03]  /*39eb0*/  IADD3 R7, P5, PT, R7, R3, RZ ;  /* 0x0000000307077210 */ /* 0x000fc60007fbe0ff */
[----:B------:R-:W-:Y:S04]  /*39ec0*/  STL [R1+0x4814], R16 ;  /* 0x0048141001007387 */ /* 0x000fe80000100800 */
[----:B------:R0:W-:Y:S04]  /*39ed0*/  STL [R1+0x4808], R8 ;  /* 0x0048080801007387 */ /* 0x0001e80000100800 */
[----:B0-----:R-:W5:Y:S04]  /*39ee0*/  LDL.LU R8, [R1+0x40] ;  /* 0x0000400001087983 */ /* 0x001f680000300800 */
[----:B------:R0:W-:Y:S04]  /*39ef0*/  STL [R1+0x4800], R7 ;  /* 0x0048000701007387 */ /* 0x0001e80000100800 */
[----:B0-----:R-:W5:Y:S01]  /*39f00*/  LDL.LU R7, [R1+0x31c] ;  /* 0x00031c0001077983 */ /* 0x001f620000300800 */
[----:B------:R-:W-:-:S02]  /*39f10*/  IMAD.X R16, R15, 0x1, R4, P1 ;  /* 0x000000010f107824 */ /* 0x000fc400008e0604 */
[----:B------:R-:W-:Y:S01]  /*39f20*/  IMAD.X R18, R15, 0x1, R2, P0 ;  /* 0x000000010f127824 */ /* 0x000fe200000e0602 */
[C---:B------:R-:W-:Y:S02]  /*39f30*/  IADD3 R19, P1, PT, R6.reuse, R5, RZ ;  /* 0x0000000506137210 */ /* 0x040fe40007f3e0ff */
[----:B------:R0:W-:Y:S01]  /*39f40*/  STL [R1+0x47fc], R16 ;  /* 0x0047fc1001007387 */ /* 0x0001e20000100800 */
[----:B------:R-:W-:-:S03]  /*39f50*/  IADD3 R15, P0, PT, R6, R3, RZ ;  /* 0x00000003060f7210 */ /* 0x000fc60007f1e0ff */
[----:B0-----:R-:W5:Y:S04]  /*39f60*/  LDL.LU R16, [R1+0x3c] ;  /* 0x00003c0001107983 */ /* 0x001f680000300800 */
[----:B------:R-:W-:Y:S04]  /*39f70*/  STL [R1+0x4804], R19 ;  /* 0x0048041301007387 */ /* 0x000fe80000100800 */
[----:B------:R0:W-:Y:S04]  /*39f80*/  STL [R1+0x47f8], R18 ;  /* 0x0047f81201007387 */ /* 0x0001e80000100800 */
[----:B------:R-:W5:Y:S04]  /*39f90*/  LDL.LU R6, [R1+0x338] ;  /* 0x0003380001067983 */ /* 0x000f680000300800 */
[----:B------:R1:W-:Y:S01]  /*39fa0*/  STL [R1+0x47f0], R15 ;  /* 0x0047f00f01007387 */ /* 0x0003e20000100800 */
[----:B0-----:R-:W-:-:S05]  /*39fb0*/  IMAD.X R18, R29, 0x1, R4, P2 ;  /* 0x000000011d127824 */ /* 0x001fca00010e0604 */
[----:B------:R0:W-:Y:S01]  /*39fc0*/  STL [R1+0x47ec], R18 ;  /* 0x0047ec1201007387 */ /* 0x0001e20000100800 */
[----:B-1----:R-:W-:Y:S01]  /*39fd0*/  IADD3 R15, P2, PT, R13, R5, RZ ;  /* 0x000000050d0f7210 */ /* 0x002fe20007f5e0ff */
[----:B0-----:R-:W-:Y:S02]  /*39fe0*/  IMAD.X R18, R29, 0x1, R2, P3 ;  /* 0x000000011d127824 */ /* 0x001fe400018e0602 */
[----:B------:R-:W5:Y:S04]  /*39ff0*/  LDL.LU R29, [R1+0x38] ;  /* 0x00003800011d7983 */ /* 0x000f680000300800 */
[----:B------:R0:W-:Y:S04]  /*3a000*/  STL [R1+0x47f4], R15 ;  /* 0x0047f40f01007387 */ /* 0x0001e80000100800 */
[----:B0-----:R-:W5:Y:S04]  /*3a010*/  LDL.LU R15, [R1+0x340] ;  /* 0x00034000010f7983 */ /* 0x001f680000300800 */
[----:B------:R0:W-:Y:S02]  /*3a020*/  STL [R1+0x47e8], R18 ;  /* 0x0047e81201007387 */ /* 0x0001e40000100800 */
[----:B0-----:R-:W-:-:S05]  /*3a030*/  IADD3 R18, P3, PT, R13, R3, RZ ;  /* 0x000000030d127210 */ /* 0x001fca0007f7e0ff */
[----:B------:R0:W-:Y:S01]  /*3a040*/  STL [R1+0x47e0], R18 ;  /* 0x0047e01201007387 */ /* 0x0001e20000100800 */
[C---:B--2---:R-:W-:Y:S02]  /*3a050*/  IMAD.X R13, R14.reuse, 0x1, R4, P4 ;  /* 0x000000010e0d7824 */ /* 0x044fe400020e0604 */
[----:B0-----:R-:W-:-:S03]  /*3a060*/  IMAD.X R18, R14, 0x1, R2, P5 ;  /* 0x000000010e127824 */ /* 0x001fc600028e0602 */
[----:B------:R0:W-:Y:S01]  /*3a070*/  STL [R1+0x47dc], R13 ;  /* 0x0047dc0d01007387 */ /* 0x0001e20000100800 */
[----:B---3--:R-:W-:-:S03]  /*3a080*/  IADD3 R19, P4, PT, R12, R5, RZ ;  /* 0x000000050c137210 */ /* 0x008fc60007f9e0ff */
[----:B0-----:R-:W2:Y:S04]  /*3a090*/  LDL.LU R13, [R1+0x34] ;  /* 0x00003400010d7983 */ /* 0x001ea80000300800 */
[----:B------:R-:W-:Y:S04]  /*3a0a0*/  STL [R1+0x47e4], R19 ;  /* 0x0047e41301007387 */ /* 0x000fe80000100800 */
[----:B------:R-:W3:Y:S04]  /*3a0b0*/  LDL.LU R14, [R1+0x350] ;  /* 0x00035000010e7983 */ /* 0x000ee80000300800 */
[----:B------:R0:W-:Y:S02]  /*3a0c0*/  STL [R1+0x47cc], R18 ;  /* 0x0047cc1201007387 */ /* 0x0001e40000100800 */
[----:B0-----:R-:W-:-:S02]  /*3a0d0*/  IADD3 R18, P5, PT, R12, R3, RZ ;  /* 0x000000030c127210 */ /* 0x001fc40007fbe0ff */
[----:B------:R-:W3:Y:S01]  /*3a0e0*/  LDL.LU R12, [R1+0x30] ;  /* 0x00003000010c7983 */ /* 0x000ee20000300800 */
[----:B------:R-:W-:-:S03]  /*3a0f0*/  IMAD.X R19, R11, 0x1, R4, P1 ;  /* 0x000000010b137824 */ /* 0x000fc600008e0604 */
[----:B------:R-:W-:Y:S04]  /*3a100*/  STL [R1+0x47d4], R18 ;  /* 0x0047d41201007387 */ /* 0x000fe80000100800 */
[----:B------:R0:W-:Y:S02]  /*3a110*/  STL [R1+0x47d0], R19 ;  /* 0x0047d01301007387 */ /* 0x0001e40000100800 */
[----:B0-----:R-:W-:Y:S02]  /*3a120*/  IMAD.X R19, R11, 0x1, R2, P0 ;  /* 0x000000010b137824 */ /* 0x001fe400000e0602 */
[----:B------:R-:W3:Y:S01]  /*3a130*/  LDL.LU R11, [R1+0x358] ;  /* 0x00035800010b7983 */ /* 0x000ee20000300800 */
[----:B----4-:R-:W-:-:S05]  /*3a140*/  IADD3 R18, P1, PT, R9, R5, RZ ;  /* 0x0000000509127210 */ /* 0x010fca0007f3e0ff */
[----:B------:R0:W-:Y:S04]  /*3a150*/  STL [R1+0x47d8], R18 ;  /* 0x0047d81201007387 */ /* 0x0001e80000100800 */
[----:B------:R5:W-:Y:S01]  /*3a160*/  STL [R1+0x47bc], R19 ;  /* 0x0047bc1301007387 */ /* 0x000be20000100800 */
[----:B0-----:R-:W-:Y:S01]  /*3a170*/  IADD3 R18, P0, PT, R9, R3, RZ ;  /* 0x0000000309127210 */ /* 0x001fe20007f1e0ff */
[----:B------:R-:W-:-:S04]  /*3a180*/  IMAD.X R9, R10, 0x1, R4, P2 ;  /* 0x000000010a097824 */ /* 0x000fc800010e0604 */
[----:B------:R-:W-:Y:S04]  /*3a190*/  STL [R1+0x47c4], R18 ;  /* 0x0047c41201007387 */ /* 0x000fe80000100800 */
[----:B------:R0:W-:Y:S01]  /*3a1a0*/  STL [R1+0x47c0], R9 ;  /* 0x0047c00901007387 */ /* 0x0001e20000100800 */
[----:B-----5:R-:W-:-:S03]  /*3a1b0*/  IADD3 R19, P2, PT, R17, R5, RZ ;  /* 0x0000000511137210 */ /* 0x020fc60007f5e0ff */
[----:B0-----:R-:W4:Y:S01]  /*3a1c0*/  LDL.LU R9, [R1+0x2c] ;  /* 0x00002c0001097983 */ /* 0x001f220000300800 */
[----:B------:R-:W-:-:S03]  /*3a1d0*/  IMAD.X R18, R10, 0x1, R2, P3 ;  /* 0x000000010a127824 */ /* 0x000fc600018e0602 */
[----:B------:R0:W-:Y:S04]  /*3a1e0*/  STL [R1+0x47c8], R19 ;  /* 0x0047c81301007387 */ /* 0x0001e80000100800 */
[----:B------:R-:W5:Y:S04]  /*3a1f0*/  LDL.LU R10, [R1+0x388] ;  /* 0x00038800010a7983 */ /* 0x000f680000300800 */
[----:B------:R1:W-:Y:S01]  /*3a200*/  STL [R1+0x47ac], R18 ;  /* 0x0047ac1201007387 */ /* 0x0003e20000100800 */
[----:B0-----:R-:W-:-:S05]  /*3a210*/  IADD3 R19, P3, PT, R17, R3, RZ ;  /* 0x0000000311137210 */ /* 0x001fca0007f7e0ff */
[----:B------:R-:W-:Y:S01]  /*3a220*/  STL [R1+0x47b4], R19 ;  /* 0x0047b41301007387 */ /* 0x000fe20000100800 */
[C---:B-1----:R-:W-:Y:S02]  /*3a230*/  IMAD.X R18, R8.reuse, 0x1, R4, P4 ;  /* 0x0000000108127824 */ /* 0x042fe400020e0604 */
[----:B------:R-:W-:-:S03]  /*3a240*/  IMAD.X R8, R8, 0x1, R2, P5 ;  /* 0x0000000108087824 */ /* 0x000fc600028e0602 */
[----:B------:R-:W-:Y:S01]  /*3a250*/  STL [R1+0x47b0], R18 ;  /* 0x0047b01201007387 */ /* 0x000fe20000100800 */
[----:B------:R-:W-:-:S05]  /*3a260*/  IADD3 R17, P4, PT, R7, R5, RZ ;  /* 0x0000000507117210 */ /* 0x000fca0007f9e0ff */
[----:B------:R-:W-:Y:S04]  /*3a270*/  STL [R1+0x47b8], R17 ;  /* 0x0047b81101007387 */ /* 0x000fe80000100800 */
[----:B------:R0:W-:Y:S01]  /*3a280*/  STL [R1+0x479c], R8 ;  /* 0x00479c0801007387 */ /* 0x0001e20000100800 */
[----:B------:R-:W-:-:S03]  /*3a290*/  IADD3 R7, P5, PT, R7, R3, RZ ;  /* 0x0000000307077210 */ /* 0x000fc60007fbe0ff */
[----:B0-----:R-:W5:Y:S04]  /*3a2a0*/  LDL.LU R8, [R1+0x28] ;  /* 0x0000280001087983 */ /* 0x001f680000300800 */
[----:B------:R0:W-:Y:S01]  /*3a2b0*/  STL [R1+0x47a4], R7 ;  /* 0x0047a40701007387 */ /* 0x0001e20000100800 */
[----:B------:R-:W-:-:S03]  /*3a2c0*/  IMAD.X R17, R16, 0x1, R4, P1 ;  /* 0x0000000110117824 */ /* 0x000fc600008e0604 */
[----:B0-----:R-:W5:Y:S04]  /*3a2d0*/  LDL.LU R7, [R1+0x390] ;  /* 0x0003900001077983 */ /* 0x001f680000300800 */
[----:B------:R0:W-:Y:S01]  /*3a2e0*/  STL [R1+0x47a0], R17 ;  /* 0x0047a01101007387 */ /* 0x0001e20000100800 */
[----:B------:R-:W-:-:S05]  /*3a2f0*/  IADD3 R18, P1, PT, R6, R5, RZ ;  /* 0x0000000506127210 */ /* 0x000fca0007f3e0ff */
[----:B------:R-:W-:Y:S01]  /*3a300*/  STL [R1+0x47a8], R18 ;  /* 0x0047a81201007387 */ /* 0x000fe20000100800 */
[----:B0-----:R-:W-:Y:S01]  /*3a310*/  IMAD.X R17, R16, 0x1, R2, P0 ;  /* 0x0000000110117824 */ /* 0x001fe200000e0602 */
[----:B------:R-:W-:Y:S01]  /*3a320*/  IADD3 R16, P0, PT, R6, R3, RZ ;  /* 0x0000000306107210 */ /* 0x000fe20007f1e0ff */
[----:B------:R-:W-:-:S03]  /*3a330*/  IMAD.X R6, R29, 0x1, R4, P2 ;  /* 0x000000011d067824 */ /* 0x000fc600010e0604 */
[----:B------:R0:W-:Y:S04]  /*3a340*/  STL [R1+0x478c], R17 ;  /* 0x00478c1101007387 */ /* 0x0001e80000100800 */
[----:B------:R-:W-:Y:S04]  /*3a350*/  STL [R1+0x4794], R16 ;  /* 0x0047941001007387 */ /* 0x000fe80000100800 */
[----:B------:R1:W-:Y:S01]  /*3a360*/  STL [R1+0x4790], R6 ;  /* 0x0047900601007387 */ /* 0x0003e20000100800 */
[----:B0-----:R-:W-:-:S03]  /*3a370*/  IADD3 R17, P2, PT, R15, R5, RZ ;  /* 0x000000050f117210 */ /* 0x001fc60007f5e0ff */
[----:B-1----:R-:W5:Y:S01]  /*3a380*/  LDL.LU R6, [R1+0x24] ;  /* 0x0000240001067983 */ /* 0x002f620000300800 */
[----:B------:R-:W-:-:S03]  /*3a390*/  IMAD.X R16, R29, 0x1, R2, P3 ;  /* 0x000000011d107824 */ /* 0x000fc600018e0602 */
[----:B------:R2:W-:Y:S04]  /*3a3a0*/  STL [R1+0x4798], R17 ;  /* 0x0047981101007387 */ /* 0x0005e80000100800 */
[----:B------:R-:W5:Y:S01]  /*3a3b0*/  LDL.LU R29, [R1+0x3a4] ;  /* 0x0003a400011d7983 */ /* 0x000f620000300800 */
[----:B------:R-:W-:-:S03]  /*3a3c0*/  IADD3 R15, P3, PT, R15, R3, RZ ;  /* 0x000000030f0f7210 */ /* 0x000fc60007f7e0ff */
[----:B------:R-:W-:Y:S04]  /*3a3d0*/  STL [R1+0x477c], R16 ;  /* 0x00477c1001007387 */ /* 0x000fe80000100800 */
[----:B------:R0:W-:Y:S01]  /*3a3e0*/  STL [R1+0x4784], R15 ;  /* 0x0047840f01007387 */ /* 0x0001e20000100800 */
[C---:B--2---:R-:W-:Y:S02]  /*3a3f0*/  IMAD.X R17, R13.reuse, 0x1, R4, P4 ;  /* 0x000000010d117824 */ /* 0x044fe400020e0604 */
[----:B0-----:R-:W-:Y:S01]  /*3a400*/  IMAD.X R15, R13, 0x1, R2, P5 ;  /* 0x000000010d0f7824 */ /* 0x001fe200028e0602 */
[C---:B---3--:R-:W-:Y:S02]  /*3a410*/  IADD3 R16, P4, PT, R14.reuse, R5, RZ ;  /* 0x000000050e107210 */ /* 0x048fe40007f9e0ff */
[----:B------:R-:W-:Y:S04]  /*3a420*/  STL [R1+0x4780], R17 ;  /* 0x0047801101007387 */ /* 0x000fe80000100800 */
[----:B------:R-:W-:Y:S04]  /*3a430*/  STL [R1+0x4788], R16 ;  /* 0x0047881001007387 */ /* 0x000fe80000100800 */
[----:B------:R-:W-:Y:S01]  /*3a440*/  STL [R1+0x476c], R15 ;  /* 0x00476c0f01007387 */ /* 0x000fe20000100800 */
[----:B------:R-:W-:-:S03]  /*3a450*/  IADD3 R14, P5, PT, R14, R3, RZ ;  /* 0x000000030e0e7210 */ /* 0x000fc60007fbe0ff */
[----:B------:R-:W2:Y:S04]  /*3a460*/  LDL.LU R21, [R1+0x20] ;  /* 0x0000200001157983 */ /* 0x000ea80000300800 */
[----:B------:R-:W-:Y:S04]  /*3a470*/  STL [R1+0x4774], R14 ;  /* 0x0047740e01007387 */ /* 0x000fe80000100800 */
[----:B------:R-:W3:Y:S01]  /*3a480*/  LDL.LU R20, [R1+0x3ac] ;  /* 0x0003ac0001147983 */ /* 0x000ee20000300800 */
[----:B------:R-:W-:-:S05]  /*3a490*/  IMAD.X R13, R12, 0x1, R4, P1 ;  /* 0x000000010c0d7824 */ /* 0x000fca00008e0604 */
[----:B------:R0:W-:Y:S01]  /*3a4a0*/  STL [R1+0x4770], R13 ;  /* 0x0047700d01007387 */ /* 0x0001e20000100800 */
[----:B------:R-:W-:Y:S01]  /*3a4b0*/  IMAD.X R12, R12, 0x1, R2, P0 ;  /* 0x000000010c0c7824 */ /* 0x000fe200000e0602 */
[----:B0-----:R-:W-:-:S05]  /*3a4c0*/  IADD3 R13, P1, PT, R11, R5, RZ ;  /* 0x000000050b0d7210 */ /* 0x001fca0007f3e0ff */
[----:B------:R-:W-:Y:S04]  /*3a4d0*/  STL [R1+0x4778], R13 ;  /* 0x0047780d01007387 */ /* 0x000fe80000100800 */
[----:B------:R-:W3:Y:S04]  /*3a4e0*/  LDL.LU R19, [R1+0x1c] ;  /* 0x00001c0001137983 */ /* 0x000ee80000300800 */
[----:B------:R4:W-:Y:S04]  /*3a4f0*/  STL [R1+0x475c], R12 ;  /* 0x00475c0c01007387 */ /* 0x0009e80000100800 */
[----:B------:R-:W3:Y:S01]  /*3a500*/  LDL.LU R18, [R1+0x3b4] ;  /* 0x0003b40001127983 */ /* 0x000ee20000300800 */
[----:B------:R-:W-:-:S05]  /*3a510*/  IADD3 R11, P0, PT, R11, R3, RZ ;  /* 0x000000030b0b7210 */ /* 0x000fca0007f1e0ff */
[----:B------:R5:W-:Y:S04]  /*3a520*/  STL [R1+0x4764], R11 ;  /* 0x0047640b01007387 */ /* 0x000be80000100800 */
[----:B------:R-:W3:Y:S01]  /*3a530*/  LDL.LU R17, [R1+0x18] ;  /* 0x0000180001117983 */ /* 0x000ee20000300800 */
[----:B----4-:R-:W-:-:S05]  /*3a540*/  IMAD.X R12, R9, 0x1, R4, P2 ;  /* 0x00000001090c7824 */ /* 0x010fca00010e0604 */
[----:B------:R-:W-:Y:S04]  /*3a550*/  STL [R1+0x4760], R12 ;  /* 0x0047600c01007387 */ /* 0x000fe80000100800 */
[----:B------:R-:W4:Y:S01]  /*3a560*/  LDL.LU R16, [R1+0x3bc] ;  /* 0x0003bc0001107983 */ /* 0x000f220000300800 */
[----:B-----5:R-:W-:-:S05]  /*3a570*/  IADD3 R11, P2, PT, R10, R5, RZ ;  /* 0x000000050a0b7210 */ /* 0x020fca0007f5e0ff */
[----:B------:R0:W-:Y:S04]  /*3a580*/  STL [R1+0x4768], R11 ;  /* 0x0047680b01007387 */ /* 0x0001e80000100800 */
[----:B------:R-:W5:Y:S01]  /*3a590*/  LDL.LU R15, [R1+0x14] ;  /* 0x00001400010f7983 */ /* 0x000f620000300800 */
[----:B0-----:R-:W-:-:S05]  /*3a5a0*/  IMAD.X R11, R9, 0x1, R2, P3 ;  /* 0x00000001090b7824 */ /* 0x001fca00018e0602 */
[----:B------:R-:W-:Y:S04]  /*3a5b0*/  STL [R1+0x474c], R11 ;  /* 0x00474c0b01007387 */ /* 0x000fe80000100800 */
[----:B------:R-:W4:Y:S01]  /*3a5c0*/  LDL.LU R14, [R1+0x3e8] ;  /* 0x0003e800010e7983 */ /* 0x000f220000300800 */
[----:B------:R-:W-:-:S05]  /*3a5d0*/  IADD3 R9, P3, PT, R10, R3, RZ ;  /* 0x000000030a097210 */ /* 0x000fca0007f7e0ff */
[----:B------:R0:W-:Y:S04]  /*3a5e0*/  STL [R1+0x4754], R9 ;  /* 0x0047540901007387 */ /* 0x0001e80000100800 */
[----:B------:R-:W4:Y:S01]  /*3a5f0*/  LDL.LU R13, [R1+0x10] ;  /* 0x00001000010d7983 */ /* 0x000f220000300800 */
[----:B------:R-:W-:-:S05]  /*3a600*/  IMAD.X R10, R8, 0x1, R4, P4 ;  /* 0x00000001080a7824 */ /* 0x000fca00020e0604 */
[----:B------:R1:W-:Y:S04]  /*3a610*/  STL [R1+0x4750], R10 ;  /* 0x0047500a01007387 */ /* 0x0003e80000100800 */
[----:B------:R-:W4:Y:S01]  /*3a620*/  LDL.LU R12, [R1+0x414] ;  /* 0x00041400010c7983 */ /* 0x000f220000300800 */
[----:B0-----:R-:W-:Y:S01]  /*3a630*/  IADD3 R9, P4, PT, R7, R5, RZ ;  /* 0x0000000507097210 */ /* 0x001fe20007f9e0ff */
[----:B------:R-:W-:-:S04]  /*3a640*/  IMAD.X R8, R8, 0x1, R2, P5 ;  /* 0x0000000108087824 */ /* 0x000fc800028e0602 */
[----:B------:R0:W-:Y:S04]  /*3a650*/  STL [R1+0x4758], R9 ;  /* 0x0047580901007387 */ /* 0x0001e80000100800 */
[----:B------:R-:W5:Y:S04]  /*3a660*/  LDL.LU R11, [R1+0xc] ;  /* 0x00000c00010b7983 */ /* 0x000f680000300800 */
[----:B------:R0:W-:Y:S04]  /*3a670*/  STL [R1+0x473c], R8 ;  /* 0x00473c0801007387 */ /* 0x0001e80000100800 */
[----:B-1----:R-:W5:Y:S01]  /*3a680*/  LDL.LU R10, [R1+0x438] ;  /* 0x00043800010a7983 */ /* 0x002f620000300800 */
[----:B------:R-:W-:-:S05]  /*3a690*/  IADD3 R7, P5, PT, R7, R3, RZ ;  /* 0x0000000307077210 */ /* 0x000fca0007fbe0ff */
[----:B------:R1:W-:Y:S04]  /*3a6a0*/  STL [R1+0x4744], R7 ;  /* 0x0047440701007387 */ /* 0x0003e80000100800 */
[----:B0-----:R-:W5:Y:S01]  /*3a6b0*/  LDL.LU R9, [R1+0x8] ;  /* 0x0000080001097983 */ /* 0x001f620000300800 */
[----:B------:R-:W-:-:S05]  /*3a6c0*/  IMAD.X R8, R6, 0x1, R4, P1 ;  /* 0x0000000106087824 */ /* 0x000fca00008e0604 */
[----:B------:R0:W-:Y:S01]  /*3a6d0*/  STL [R1+0x4740], R8 ;  /* 0x0047400801007387 */ /* 0x0001e20000100800 */
[----:B-1----:R-:W-:-:S03]  /*3a6e0*/  IADD3 R7, P1, PT, R29, R5, RZ ;  /* 0x000000051d077210 */ /* 0x002fc60007f3e0ff */
[----:B0-----:R-:W5:Y:S04]  /*3a6f0*/  LDL.LU R8, [R1+0x4d4] ;  /* 0x0004d40001087983 */ /* 0x001f680000300800 */
[----:B------:R0:W-:Y:S02]  /*3a700*/  STL [R1+0x4748], R7 ;  /* 0x0047480701007387 */ /* 0x0001e40000100800 */
[----:B0-----:R-:W-:Y:S02]  /*3a710*/  IMAD.X R7, R6, 0x1, R2, P0 ;  /* 0x0000000106077824 */ /* 0x001fe400000e0602 */
[----:B------:R-:W5:Y:S04]  /*3a720*/  LDL.LU R6, [R1+0x4] ;  /* 0x0000040001067983 */ /* 0x000f680000300800 */
[----:B------:R0:W-:Y:S04]  /*3a730*/  STL [R1+0x472c], R7 ;  /* 0x00472c0701007387 */ /* 0x0001e80000100800 */
[----:B0-----:R-:W5:Y:S01]  /*3a740*/  LDL.LU R7, [R1+0x650] ;  /* 0x0006500001077983 */ /* 0x001f620000300800 */
[----:B------:R-:W-:-:S05]  /*3a750*/  IADD3 R29, P0, PT, R29, R3, RZ ;  /* 0x000000031d1d7210 */ /* 0x000fca0007f1e0ff */
[----:B------:R2:W-:Y:S02]  /*3a760*/  STL [R1+0x4734], R29 ;  /* 0x0047341d01007387 */ /* 0x0005e40000100800 */
[C---:B--2---:R-:W-:Y:S02]  /*3a770*/  IMAD.X R29, R21.reuse, 0x1, R4, P2 ;  /* 0x00000001151d7824 */ /* 0x044fe400010e0604 */
[----:B------:R-:W-:-:S03]  /*3a780*/  IMAD.X R21, R21, 0x1, R2, P3 ;  /* 0x0000000115157824 */ /* 0x000fc600018e0602 */
[----:B------:R3:W-:Y:S02]  /*3a790*/  STL [R1+0x4730], R29 ;  /* 0x0047301d01007387 */ /* 0x0007e40000100800 */
[C---:B---3--:R-:W-:Y:S02]  /*3a7a0*/  IADD3 R29, P2, PT, R20.reuse, R5, RZ ;  /* 0x00000005141d7210 */ /* 0x048fe40007f5e0ff */
[----:B------:R-:W-:-:S03]  /*3a7b0*/  IADD3 R20, P3, PT, R20, R3, RZ ;  /* 0x0000000314147210 */ /* 0x000fc60007f7e0ff */
[----:B------:R0:W-:Y:S04]  /*3a7c0*/  STL [R1+0x4738], R29 ;  /* 0x0047381d01007387 */ /* 0x0001e80000100800 */
[----:B0-----:R-:W2:Y:S04]  /*3a7d0*/  LDL.LU R29, [R1] ;  /* 0x00000000011d7983 */ /* 0x001ea80000300800 */
[----:B------:R0:W-:Y:S04]  /*3a7e0*/  STL [R1+0x471c], R21 ;  /* 0x00471c1501007387 */ /* 0x0001e80000100800 */
[----:B0-----:R-:W3:Y:S04]  /*3a7f0*/  LDL.LU R21, [R1+0x5038] ;  /* 0x0050380001157983 */ /* 0x001ee80000300800 */
[----:B------:R0:W-:Y:S02]  /*3a800*/  STL [R1+0x4724], R20 ;  /* 0x0047241401007387 */ /* 0x0001e40000100800 */
[----:B0-----:R-:W-:-:S02]  /*3a810*/  IMAD.X R20, R19, 0x1, R4, P4 ;  /* 0x0000000113147824 */ /* 0x001fc400020e0604 */
[----:B------:R-:W-:-:S03]  /*3a820*/  IMAD.X R19, R19, 0x1, R2, P5 ;  /* 0x0000000113137824 */ /* 0x000fc600028e0602 */
[----:B------:R0:W-:Y:S02]  /*3a830*/  STL [R1+0x4720], R20 ;  /* 0x0047201401007387 */ /* 0x0001e40000100800 */
[C---:B0-----:R-:W-:Y:S02]  /*3a840*/  IADD3 R20, P4, PT, R18.reuse, R5, RZ ;  /* 0x0000000512147210 */ /* 0x041fe40007f9e0ff */
[----:B------:R-:W-:-:S03]  /*3a850*/  IADD3 R18, P5, PT, R18, R3, RZ ;  /* 0x0000000312127210 */ /* 0x000fc60007fbe0ff */
[----:B------:R0:W-:Y:S04]  /*3a860*/  STL [R1+0x4728], R20 ;  /* 0x0047281401007387 */ /* 0x0001e80000100800 */
[----:B0-----:R-:W2:Y:S04]  /*3a870*/  LDL.LU R20, [R1+0x5034] ;  /* 0x0050340001147983 */ /* 0x001ea80000300800 */
[----:B------:R0:W-:Y:S04]  /*3a880*/  STL [R1+0x470c], R19 ;  /* 0x00470c1301007387 */ /* 0x0001e80000100800 */
[----:B0-----:R-:W2:Y:S04]  /*3a890*/  LDL.LU R19, [R1+0x5030] ;  /* 0x0050300001137983 */ /* 0x001ea80000300800 */
[----:B------:R0:W-:Y:S02]  /*3a8a0*/  STL [R1+0x4714], R18 ;  /* 0x0047141201007387 */ /* 0x0001e40000100800 */
[----:B0-----:R-:W-:-:S02]  /*3a8b0*/  IMAD.X R18, R17, 0x1, R4, P1 ;  /* 0x0000000111127824 */ /* 0x001fc400008e0604 */
[----:B------:R-:W-:-:S03]  /*3a8c0*/  IMAD.X R17, R17, 0x1, R2, P0 ;  /* 0x0000000111117824 */ /* 0x000fc600000e0602 */
[----:B------:R4:W-:Y:S02]  /*3a8d0*/  STL [R1+0x4710], R18 ;  /* 0x0047101201007387 */ /* 0x0009e40000100800 */
[C---:B----4-:R-:W-:Y:S02]  /*3a8e0*/  IADD3 R18, P1, PT, R16.reuse, R5, RZ ;  /* 0x0000000510127210 */ /* 0x050fe40007f3e0ff */
[----:B------:R-:W-:-:S03]  /*3a8f0*/  IADD3 R16, P0, PT, R16, R3, RZ ;  /* 0x0000000310107210 */ /* 0x000fc60007f1e0ff */
[----:B------:R0:W-:Y:S04]  /*3a900*/  STL [R1+0x4718], R18 ;  /* 0x0047181201007387 */ /* 0x0001e80000100800 */
[----:B0-----:R-:W4:Y:S04]  /*3a910*/  LDL.LU R18, [R1+0x502c] ;  /* 0x00502c0001127983 */ /* 0x001f280000300800 */
[----:B------:R0:W-:Y:S04]  /*3a920*/  STL [R1+0x46fc], R17 ;  /* 0x0046fc1101007387 */ /* 0x0001e80000100800 */
[----:B0-----:R-:W2:Y:S04]  /*3a930*/  LDL.LU R17, [R1+0x5028] ;  /* 0x0050280001117983 */ /* 0x001ea80000300800 */
[----:B------:R5:W-:Y:S02]  /*3a940*/  STL [R1+0x4704], R16 ;  /* 0x0047041001007387 */ /* 0x000be40000100800 */
[----:B-----5:R-:W-:-:S02]  /*3a950*/  IMAD.X R16, R15, 0x1, R4, P2 ;  /* 0x000000010f107824 */ /* 0x020fc400010e0604 */
[----:B------:R-:W-:-:S03]  /*3a960*/  IMAD.X R15, R15, 0x1, R2, P3 ;  /* 0x000000010f0f7824 */ /* 0x000fc600018e0602 */
[----:B------:R0:W-:Y:S02]  /*3a970*/  STL [R1+0x4700], R16 ;  /* 0x0047001001007387 */ /* 0x0001e40000100800 */
[C---:B0-----:R-:W-:Y:S02]  /*3a980*/  IADD3 R16, P2, PT, R14.reuse, R5, RZ ;  /* 0x000000050e107210 */ /* 0x041fe40007f5e0ff */
[----:B------:R-:W-:-:S03]  /*3a990*/  IADD3 R14, P3, PT, R14, R3, RZ ;  /* 0x000000030e0e7210 */ /* 0x000fc60007f7e0ff */
[----:B------:R0:W-:Y:S04]  /*3a9a0*/  STL [R1+0x4708], R16 ;  /* 0x0047081001007387 */ /* 0x0001e80000100800 */
[----:B0-----:R-:W5:Y:S04]  /*3a9b0*/  LDL.LU R16, [R1+0x5024] ;  /* 0x0050240001107983 */ /* 0x001f680000300800 */
        /* <DEDUP_REMOVED lines=9> */
[----:B0-----:R-:W3:Y:S04]  /*3aa50*/  LDL.LU R14, [R1+0x501c] ;  /* 0x00501c00010e7983 */ /* 0x001ee80000300800 */
        /* <DEDUP_REMOVED lines=26> */
[----:B0-----:R-:W-:-:S05]  /*3ac00*/  IADD3 R8, P4, PT, R7, R5, RZ ;  /* 0x0000000507087210 */ /* 0x001fca0007f9e0ff */
[----:B------:R0:W-:Y:S04]  /*3ac10*/  STL [R1+0x46c8], R8 ;  /* 0x0046c80801007387 */ /* 0x0001e80000100800 */
[----:B0-----:R-:W3:Y:S04]  /*3ac20*/  LDL.LU R8, [R1+0x5004] ;  /* 0x0050040001087983 */ /* 0x001ee80000300800 */
[----:B------:R0:W-:Y:S04]  /*3ac30*/  STL [R1+0x46ac], R6 ;  /* 0x0046ac0601007387 */ /* 0x0001e80000100800 */
[----:B0-----:R-:W3:Y:S01]  /*3ac40*/  LDL.LU R6, [R1+0x5000] ;  /* 0x0050000001067983 */ /* 0x001ee20000300800 */
[----:B------:R-:W-:-:S05]  /*3ac50*/  IADD3 R7, P5, PT, R7, R3, RZ ;  /* 0x0000000307077210 */ /* 0x000fca0007fbe0ff */
[----:B------:R2:W-:Y:S02]  /*3ac60*/  STL [R1+0x46b4], R7 ;  /* 0x0046b40701007387 */ /* 0x0005e40000100800 */
[C---:B--2---:R-:W-:Y:S02]  /*3ac70*/  IMAD.X R7, R29.reuse, 0x1, R4, P1 ;  /* 0x000000011d077824 */ /* 0x044fe400008e0604 */
[----:B------:R-:W-:-:S03]  /*3ac80*/  IMAD.X R29, R29, 0x1, R2, P0 ;  /* 0x000000011d1d7824 */ /* 0x000fc600000e0602 */
[----:B------:R3:W-:Y:S02]  /*3ac90*/  STL [R1+0x46b0], R7 ;  /* 0x0046b00701007387 */ /* 0x0007e40000100800 */
[----:B---3--:R-:W-:-:S05]  /*3aca0*/  IADD3 R7, P1, PT, R6, R5, RZ ;  /* 0x0000000506077210 */ /* 0x008fca0007f3e0ff */
[----:B------:R0:W-:Y:S04]  /*3acb0*/  STL [R1+0x46b8], R7 ;  /* 0x0046b80701007387 */ /* 0x0001e80000100800 */
[----:B0-----:R-:W2:Y:S04]  /*3acc0*/  LDL.LU R7, [R1+0x4ffc] ;  /* 0x004ffc0001077983 */ /* 0x001ea80000300800 */
[----:B------:R0:W-:Y:S04]  /*3acd0*/  STL [R1+0x469c], R29 ;  /* 0x00469c1d01007387 */ /* 0x0001e80000100800 */
[----:B0-----:R-:W3:Y:S01]  /*3ace0*/  LDL.LU R29, [R1+0x4ff8] ;  /* 0x004ff800011d7983 */ /* 0x001ee20000300800 */
[----:B------:R-:W-:-:S05]  /*3acf0*/  IADD3 R6, P0, PT, R6, R3, RZ ;  /* 0x0000000306067210 */ /* 0x000fca0007f1e0ff */
[----:B------:R3:W-:Y:S02]  /*3ad00*/  STL [R1+0x46a4], R6 ;  /* 0x0046a40601007387 */ /* 0x0007e40000100800 */
[----:B---3--:R-:W-:-:S05]  /*3ad10*/  IMAD.X R6, R29, 0x1, R4, P2 ;  /* 0x000000011d067824 */ /* 0x008fca00010e0604 */
[----:B------:R2:W-:Y:S02]  /*3ad20*/  STL [R1+0x46a0], R6 ;  /* 0x0046a00601007387 */ /* 0x0005e40000100800 */
[----:B--2---:R-:W-:-:S05]  /*3ad30*/  IADD3 R6, P2, PT, R7, R5, RZ ;  /* 0x0000000507067210 */ /* 0x004fca0007f5e0ff */
[----:B------:R0:W-:Y:S04]  /*3ad40*/  STL [R1+0x46a8], R6 ;  /* 0x0046a80601007387 */ /* 0x0001e80000100800 */
[----:B0-----:R-:W2:Y:S01]  /*3ad50*/  LDL.LU R6, [R1+0x4ff4] ;  /* 0x004ff40001067983 */ /* 0x001ea20000300800 */
[----:B------:R-:W-:Y:S01]  /*3ad60*/  IMAD.X R29, R29, 0x1, R2, P3 ;  /* 0x000000011d1d7824 */ /* 0x000fe200018e0602 */
[----:B------:R-:W-:-:S04]  /*3ad70*/  IADD3 R7, P3, PT, R7, R3, RZ ;  /* 0x0000000307077210 */ /* 0x000fc80007f7e0ff */
[----:B------:R0:W-:Y:S04]  /*3ad80*/  STL [R1+0x468c], R29 ;  /* 0x00468c1d01007387 */ /* 0x0001e80000100800 */
[----:B0-----:R-:W3:Y:S04]  /*3ad90*/  LDL.LU R29, [R1+0x688] ;  /* 0x00068800011d7983 */ /* 0x001ee80000300800 */
[----:B------:R2:W-:Y:S02]  /*3ada0*/  STL [R1+0x4694], R7 ;  /* 0x0046940701007387 */ /* 0x0005e40000100800 */
[----:B--2---:R-:W-:-:S05]  /*3adb0*/  IMAD.X R7, R6, 0x1, R4, P4 ;  /* 0x0000000106077824 */ /* 0x004fca00020e0604 */
[----:B------:R0:W-:Y:S02]  /*3adc0*/  STL [R1+0x4690], R7 ;  /* 0x0046900701007387 */ /* 0x0001e40000100800 */
[----:B0-----:R-:W-:-:S05]  /*3add0*/  IADD3 R7, P4, PT, R8, R5, RZ ;  /* 0x0000000508077210 */ /* 0x001fca0007f9e0ff */
        /* <DEDUP_REMOVED lines=8> */
[----:B------:R0:W-:Y:S01]  /*3ae60*/  STL [R1+0x4680], R8 ;  /* 0x0046800801007387 */ /* 0x0001e20000100800 */
[----:B------:R-:W-:Y:S01]  /*3ae70*/  IMAD.X R7, R7, 0x1, R2, P0 ;  /* 0x0000000107077824 */ /* 0x000fe200000e0602 */
[----:B0-----:R-:W-:-:S05]  /*3ae80*/  IADD3 R8, P1, PT, R9, R5, RZ ;  /* 0x0000000509087210 */ /* 0x001fca0007f3e0ff */
[----:B------:R0:W-:Y:S04]  /*3ae90*/  STL [R1+0x4688], R8 ;  /* 0x0046880801007387 */ /* 0x0001e80000100800 */
[----:B0-----:R-:W2:Y:S04]  /*3aea0*/  LDL.LU R8, [R1+0x4fec] ;  /* 0x004fec0001087983 */ /* 0x001ea80000300800 */
[----:B------:R0:W-:Y:S04]  /*3aeb0*/  STL [R1+0x466c], R7 ;  /* 0x00466c0701007387 */ /* 0x0001e80000100800 */
[----:B0-----:R-:W3:Y:S01]  /*3aec0*/  LDL.LU R7, [R1+0x678] ;  /* 0x0006780001077983 */ /* 0x001ee20000300800 */
[----:B------:R-:W-:-:S05]  /*3aed0*/  IADD3 R9, P0, PT, R9, R3, RZ ;  /* 0x0000000309097210 */ /* 0x000fca0007f1e0ff */
[----:B------:R2:W-:Y:S02]  /*3aee0*/  STL [R1+0x4674], R9 ;  /* 0x0046740901007387 */ /* 0x0005e40000100800 */
[----:B--2---:R-:W-:-:S05]  /*3aef0*/  IMAD.X R9, R8, 0x1, R4, P2 ;  /* 0x0000000108097824 */ /* 0x004fca00010e0604 */
[----:B------:R3:W-:Y:S02]  /*3af00*/  STL [R1+0x4670], R9 ;  /* 0x0046700901007387 */ /* 0x0007e40000100800 */
[----:B---3--:R-:W-:-:S05]  /*3af10*/  IADD3 R9, P2, PT, R7, R5, RZ ;  /* 0x0000000507097210 */ /* 0x008fca0007f5e0ff */
[----:B------:R0:W-:Y:S04]  /*3af20*/  STL [R1+0x4678], R9 ;  /* 0x0046780901007387 */ /* 0x0001e80000100800 */
[----:B0-----:R-:W2:Y:S01]  /*3af30*/  LDL.LU R9, [R1+0x4fe8] ;  /* 0x004fe80001097983 */ /* 0x001ea20000300800 */
[----:B------:R-:W-:-:S05]  /*3af40*/  IMAD.X R8, R8, 0x1, R2, P3 ;  /* 0x0000000108087824 */ /* 0x000fca00018e0602 */
[----:B------:R0:W-:Y:S02]  /*3af50*/  STL [R1+0x465c], R8 ;  /* 0x00465c0801007387 */ /* 0x0001e40000100800 */
[----:B0-----:R-:W-:-:S05]  /*3af60*/  IADD3 R8, P3, PT, R7, R3, RZ ;  /* 0x0000000307087210 */ /* 0x001fca0007f7e0ff */
[----:B------:R0:W-:Y:S04]  /*3af70*/  STL [R1+0x4664], R8 ;  /* 0x0046640801007387 */ /* 0x0001e80000100800 */
[----:B0-----:R-:W3:Y:S01]  /*3af80*/  LDL.LU R8, [R1+0x6c4] ;  /* 0x0006c40001087983 */ /* 0x001ee20000300800 */
[----:B--2---:R-:W-:-:S05]  /*3af90*/  IMAD.X R7, R9, 0x1, R4, P4 ;  /* 0x0000000109077824 */ /* 0x004fca00020e0604 */
[----:B------:R0:W-:Y:S02]  /*3afa0*/  STL [R1+0x4660], R7 ;  /* 0x0046600701007387 */ /* 0x0001e40000100800 */
[----:B0-----:R-:W-:-:S05]  /*3afb0*/  IADD3 R7, P4, PT, R6, R5, RZ ;  /* 0x0000000506077210 */ /* 0x001fca0007f9e0ff */
[----:B------:R0:W-:Y:S02]  /*3afc0*/  STL [R1+0x4668], R7 ;  /* 0x0046680701007387 */ /* 0x0001e40000100800 */
[----:B0-----:R-:W-:Y:S02]  /*3afd0*/  IMAD.X R7, R9, 0x1, R2, P5 ;  /* 0x0000000109077824 */ /* 0x001fe400028e0602 */
[----:B------:R-:W2:Y:S04]  /*3afe0*/  LDL.LU R9, [R1+0x6a8] ;  /* 0x0006a80001097983 */ /* 0x000ea80000300800 */
[----:B------:R0:W-:Y:S02]  /*3aff0*/  STL [R1+0x464c], R7 ;  /* 0x00464c0701007387 */ /* 0x0001e40000100800 */
[----:B0-----:R-:W-:Y:S01]  /*3b000*/  IADD3 R7, P5, PT, R6, R3, RZ ;  /* 0x0000000306077210 */ /* 0x001fe20007fbe0ff */
[----:B------:R-:W-:-:S04]  /*3b010*/  IMAD.X R6, R10, 0x1, R4, P1 ;  /* 0x000000010a067824 */ /* 0x000fc800008e0604 */
[----:B------:R0:W-:Y:S04]  /*3b020*/  STL [R1+0x4654], R7 ;  /* 0x0046540701007387 */ /* 0x0001e80000100800 */
[----:B0-----:R-:W2:Y:S04]  /*3b030*/  LDL.LU R7, [R1+0x6f4] ;  /* 0x0006f40001077983 */ /* 0x001ea80000300800 */
        /* <DEDUP_REMOVED lines=9> */
[----:B0-----:R-:W3:Y:S04]  /*3b0d0*/  LDL.LU R6, [R1+0x700] ;  /* 0x0007000001067983 */ /* 0x001ee80000300800 */
[----:B------:R0:W-:Y:S02]  /*3b0e0*/  STL [R1+0x4640], R29 ;  /* 0x0046401d01007387 */ /* 0x0001e40000100800 */
[----:B0-----:R-:W-:-:S05]  /*3b0f0*/  IADD3 R29, P2, PT, R13, R5, RZ ;  /* 0x000000050d1d7210 */ /* 0x001fca0007f5e0ff */
[----:B------:R0:W-:Y:S02]  /*3b100*/  STL [R1+0x4648], R29 ;  /* 0x0046481d01007387 */ /* 0x0001e40000100800 */
[----:B0-----:R-:W-:Y:S02]  /*3b110*/  IMAD.X R29, R11, 0x1, R2, P3 ;  /* 0x000000010b1d7824 */ /* 0x001fe400018e0602 */
[----:B------:R-:W3:Y:S04]  /*3b120*/  LDL.LU R11, [R1+0x698] ;  /* 0x00069800010b7983 */ /* 0x000ee80000300800 */
[----:B------:R0:W-:Y:S02]  /*3b130*/  STL [R1+0x462c], R29 ;  /* 0x00462c1d01007387 */ /* 0x0001e40000100800 */
[----:B0-----:R-:W-:Y:S01]  /*3b140*/  IADD3 R29, P3, PT, R13, R3, RZ ;  /* 0x000000030d1d7210 */ /* 0x001fe20007f7e0ff */
[----:B------:R-:W-:-:S04]  /*3b150*/  IMAD.X R13, R12, 0x1, R4, P4 ;  /* 0x000000010c0d7824 */ /* 0x000fc800020e0604 */
[----:B------:R0:W-:Y:S04]  /*3b160*/  STL [R1+0x4634], R29 ;  /* 0x0046341d01007387 */ /* 0x0001e80000100800 */
[----:B0-----:R-:W3:Y:S04]  /*3b170*/  LDL.LU R29, [R1+0x704] ;  /* 0x00070400011d7983 */ /* 0x001ee80000300800 */
[----:B------:R2:W-:Y:S01]  /*3b180*/  STL [R1+0x4630], R13 ;  /* 0x0046300d01007387 */ /* 0x0005e20000100800 */
[----:B------:R-:W-:Y:S01]  /*3b190*/  IMAD.X R12, R12, 0x1, R2, P5 ;  /* 0x000000010c0c7824 */ /* 0x000fe200028e0602 */
[----:B--2---:R-:W-:-:S05]  /*3b1a0*/  IADD3 R13, P4, PT, R10, R5, RZ ;  /* 0x000000050a0d7210 */ /* 0x004fca0007f9e0ff */
[----:B------:R0:W-:Y:S04]  /*3b1b0*/  STL [R1+0x4638], R13 ;  /* 0x0046380d01007387 */ /* 0x0001e80000100800 */
[----:B0-----:R-:W2:Y:S04]  /*3b1c0*/  LDL.LU R13, [R1+0x4fe4] ;  /* 0x004fe400010d7983 */ /* 0x001ea80000300800 */
[----:B------:R0:W-:Y:S02]  /*3b1d0*/  STL [R1+0x461c], R12 ;  /* 0x00461c0c01007387 */ /* 0x0001e40000100800 */
[----:B0-----:R-:W-:-:S02]  /*3b1e0*/  IADD3 R12, P5, PT, R10, R3, RZ ;  /* 0x000000030a0c7210 */ /* 0x001fc40007fbe0ff */
[----:B------:R-:W4:Y:S04]  /*3b1f0*/  LDL.LU R10, [R1+0x71c] ;  /* 0x00071c00010a7983 */ /* 0x000f280000300800 */
[----:B------:R2:W-:Y:S02]  /*3b200*/  STL [R1+0x4624], R12 ;  /* 0x0046240c01007387 */ /* 0x0005e40000100800 */
[----:B--2---:R-:W-:-:S05]  /*3b210*/  IMAD.X R12, R13, 0x1, R4, P1 ;  /* 0x000000010d0c7824 */ /* 0x004fca00008e0604 */
[----:B------:R3:W-:Y:S02]  /*3b220*/  STL [R1+0x4620], R12 ;  /* 0x0046200c01007387 */ /* 0x0007e40000100800 */
[----:B---3--:R-:W-:-:S05]  /*3b230*/  IADD3 R12, P1, PT, R11, R5, RZ ;  /* 0x000000050b0c7210 */ /* 0x008fca0007f3e0ff */
[----:B------:R0:W-:Y:S02]  /*3b240*/  STL [R1+0x4628], R12 ;  /* 0x0046280c01007387 */ /* 0x0001e40000100800 */
[----:B0-----:R-:W-:Y:S01]  /*3b250*/  IMAD.X R12, R13, 0x1, R2, P0 ;  /* 0x000000010d0c7824 */ /* 0x001fe200000e0602 */
[----:B------:R-:W-:Y:S02]  /*3b260*/  IADD3 R13, P0, PT, R11, R3, RZ ;  /* 0x000000030b0d7210 */ /* 0x000fe40007f1e0ff */
[----:B------:R-:W2:Y:S04]  /*3b270*/  LDL.LU R11, [R1+0x72c] ;  /* 0x00072c00010b7983 */ /* 0x000ea80000300800 */
[----:B------:R0:W-:Y:S04]  /*3b280*/  STL [R1+0x460c], R12 ;  /* 0x00460c0c01007387 */ /* 0x0001e80000100800 */
[----:B------:R1:W-:Y:S01]  /*3b290*/  STL [R1+0x4614], R13 ;  /* 0x0046140d01007387 */ /* 0x0003e20000100800 */
[----:B0-----:R-:W-:Y:S01]  /*3b2a0*/  IMAD.X R12, R14, 0x1, R4, P2 ;  /* 0x000000010e0c7824 */ /* 0x001fe200010e0604 */
[----:B-1----:R-:W-:-:S04]  /*3b2b0*/  IADD3 R13, P2, PT, R9, R5, RZ ;  /* 0x00000005090d7210 */ /* 0x002fc80007f5e0ff */
[----:B------:R0:W-:Y:S04]  /*3b2c0*/  STL [R1+0x4610], R12 ;  /* 0x0046100c01007387 */ /* 0x0001e80000100800 */
[----:B------:R1:W-:Y:S01]  /*3b2d0*/  STL [R1+0x4618], R13 ;  /* 0x0046180d01007387 */ /* 0x0003e20000100800 */
[----:B0-----:R-:W-:Y:S01]  /*3b2e0*/  IMAD.X R12, R14, 0x1, R2, P3 ;  /* 0x000000010e0c7824 */ /* 0x001fe200018e0602 */
[----:B-1----:R-:W-:Y:S02]  /*3b2f0*/  IADD3 R13, P3, PT, R9, R3, RZ ;  /* 0x00000003090d7210 */ /* 0x002fe40007f7e0ff */
[----:B------:R-:W3:Y:S04]  /*3b300*/  LDL.LU R9, [R1+0x760] ;  /* 0x0007600001097983 */ /* 0x000ee80000300800 */
[----:B------:R0:W-:Y:S04]  /*3b310*/  STL [R1+0x45fc], R12 ;  /* 0x0045fc0c01007387 */ /* 0x0001e80000100800 */
[----:B------:R1:W-:Y:S01]  /*3b320*/  STL [R1+0x4604], R13 ;  /* 0x0046040d01007387 */ /* 0x0003e20000100800 */
[C---:B0-----:R-:W-:Y:S01]  /*3b330*/  IMAD.X R12, R15.reuse, 0x1, R4, P4 ;  /* 0x000000010f0c7824 */ /* 0x041fe200020e0604 */
[----:B------:R-:W-:Y:S01]  /*3b340*/  IADD3 R14, P4, PT, R8, R5, RZ ;  /* 0x00000005080e7210 */ /* 0x000fe20007f9e0ff */
[----:B-1----:R-:W-:-:S03]  /*3b350*/  IMAD.X R13, R15, 0x1, R2, P5 ;  /* 0x000000010f0d7824 */ /* 0x002fc600028e0602 */
[----:B------:R0:W-:Y:S04]  /*3b360*/  STL [R1+0x4600], R12 ;  /* 0x0046000c01007387 */ /* 0x0001e80000100800 */
[----:B------:R-:W-:Y:S01]  /*3b370*/  STL [R1+0x4608], R14 ;  /* 0x0046080e01007387 */ /* 0x000fe20000100800 */
[----:B0-----:R-:W-:-:S03]  /*3b380*/  IADD3 R12, P5, PT, R8, R3, RZ ;  /* 0x00000003080c7210 */ /* 0x001fc60007fbe0ff */
[----:B------:R-:W3:Y:S04]  /*3b390*/  LDL.LU R8, [R1+0x76c] ;  /* 0x00076c0001087983 */ /* 0x000ee80000300800 */
[----:B------:R5:W-:Y:S04]  /*3b3a0*/  STL [R1+0x45ec], R13 ;  /* 0x0045ec0d01007387 */ /* 0x000be80000100800 */
[----:B------:R0:W-:Y:S01]  /*3b3b0*/  STL [R1+0x45f4], R12 ;  /* 0x0045f40c01007387 */ /* 0x0001e20000100800 */
[C---:B-----5:R-:W-:Y:S01]  /*3b3c0*/  IMAD.X R13, R16.reuse, 0x1, R4, P1 ;  /* 0x00000001100d7824 */ /* 0x060fe200008e0604 */
[----:B------:R-:W-:Y:S01]  /*3b3d0*/  IADD3 R14, P1, PT, R7, R5, RZ ;  /* 0x00000005070e7210 */ /* 0x000fe20007f3e0ff */
[----:B0-----:R-:W-:-:S03]  /*3b3e0*/  IMAD.X R12, R16, 0x1, R2, P0 ;  /* 0x00000001100c7824 */ /* 0x001fc600000e0602 */
[----:B------:R0:W-:Y:S04]  /*3b3f0*/  STL [R1+0x45f0], R13 ;  /* 0x0045f00d01007387 */ /* 0x0001e80000100800 */
[----:B------:R1:W-:Y:S01]  /*3b400*/  STL [R1+0x45f8], R14 ;  /* 0x0045f80e01007387 */ /* 0x0003e20000100800 */
[----:B0-----:R-:W-:-:S03]  /*3b410*/  IADD3 R13, P0, PT, R7, R3, RZ ;  /* 0x00000003070d7210 */ /* 0x001fc60007f1e0ff */
[----:B------:R-:W5:Y:S04]  /*3b420*/  LDL.LU R7, [R1+0x798] ;  /* 0x0007980001077983 */ /* 0x000f680000300800 */
[----:B------:R0:W-:Y:S04]  /*3b430*/  STL [R1+0x45dc], R12 ;  /* 0x0045dc0c01007387 */ /* 0x0001e80000100800 */
[----:B------:R4:W-:Y:S01]  /*3b440*/  STL [R1+0x45e4], R13 ;  /* 0x0045e40d01007387 */ /* 0x0009e20000100800 */
[C---:B-1----:R-:W-:Y:S02]  /*3b450*/  IMAD.X R14, R17.reuse, 0x1, R2, P3 ;  /* 0x00000001110e7824 */ /* 0x042fe400018e0602 */
[----:B0-----:R-:W-:Y:S01]  /*3b460*/  IMAD.X R12, R17, 0x1, R4, P2 ;  /* 0x00000001110c7824 */ /* 0x001fe200010e0604 */
[----:B----4-:R-:W-:-:S04]  /*3b470*/  IADD3 R13, P2, PT, R6, R5, RZ ;  /* 0x00000005060d7210 */ /* 0x010fc80007f5e0ff */
[----:B------:R0:W-:Y:S04]  /*3b480*/  STL [R1+0x45e0], R12 ;  /* 0x0045e00c01007387 */ /* 0x0001e80000100800 */
[----:B------:R1:W-:Y:S04]  /*3b490*/  STL [R1+0x45e8], R13 ;  /* 0x0045e80d01007387 */ /* 0x0003e80000100800 */
[----:B------:R-:W-:Y:S01]  /*3b4a0*/  STL [R1+0x45cc], R14 ;  /* 0x0045cc0e01007387 */ /* 0x000fe20000100800 */
[----:B0-----:R-:W-:Y:S01]  /*3b4b0*/  IADD3 R12, P3, PT, R6, R3, RZ ;  /* 0x00000003060c7210 */ /* 0x001fe20007f7e0ff */
[----:B-1----:R-:W-:-:S02]  /*3b4c0*/  IMAD.X R13, R18, 0x1, R4, P4 ;  /* 0x00000001120d7824 */ /* 0x002fc400020e0604 */
[----:B------:R-:W4:Y:S04]  /*3b4d0*/  LDL.LU R6, [R1+0x7c4] ;  /* 0x0007c40001067983 */ /* 0x000f280000300800 */
[----:B------:R0:W-:Y:S04]  /*3b4e0*/  STL [R1+0x45d4], R12 ;  /* 0x0045d40c01007387 */ /* 0x0001e80000100800 */
[----:B------:R1:W-:Y:S01]  /*3b4f0*/  STL [R1+0x45d0], R13 ;  /* 0x0045d00d01007387 */ /* 0x0003e20000100800 */
[C---:B0-----:R-:W-:Y:S01]  /*3b500*/  IADD3 R12, P4, PT, R29.reuse, R5, RZ ;  /* 0x000000051d0c7210 */ /* 0x041fe20007f9e0ff */
[----:B-1----:R-:W-:Y:S01]  /*3b510*/  IMAD.X R13, R18, 0x1, R2, P5 ;  /* 0x00000001120d7824 */ /* 0x002fe200028e0602 */
[----:B------:R-:W-:-:S03]  /*3b520*/  IADD3 R14, P5, PT, R29, R3, RZ ;  /* 0x000000031d0e7210 */ /* 0x000fc60007fbe0ff */
[----:B------:R0:W-:Y:S04]  /*3b530*/  STL [R1+0x45d8], R12 ;  /* 0x0045d80c01007387 */ /* 0x0001e80000100800 */
[----:B------:R1:W-:Y:S04]  /*3b540*/  STL [R1+0x45bc], R13 ;  /* 0x0045bc0d01007387 */ /* 0x0003e80000100800 */
[----:B------:R-:W-:Y:S04]  /*3b550*/  STL [R1+0x45c4], R14 ;  /* 0x0045c40e01007387 */ /* 0x000fe80000100800 */
[----:B------:R-:W4:Y:S01]  /*3b560*/  LDL.LU R29, [R1+0x7ec] ;  /* 0x0007ec00011d7983 */ /* 0x000f220000300800 */
[----:B0-----:R-:W-:Y:S01]  /*3b570*/  IMAD.X R12, R19, 0x1, R4, P1 ;  /* 0x00000001130c7824 */ /* 0x001fe200008e0604 */
[----:B-1----:R-:W-:-:S04]  /*3b580*/  IADD3 R13, P1, PT, R10, R5, RZ ;  /* 0x000000050a0d7210 */ /* 0x002fc80007f3e0ff */
[----:B------:R0:W-:Y:S04]  /*3b590*/  STL [R1+0x45c0], R12 ;  /* 0x0045c00c01007387 */ /* 0x0001e80000100800 */
[----:B------:R1:W-:Y:S01]  /*3b5a0*/  STL [R1+0x45c8], R13 ;  /* 0x0045c80d01007387 */ /* 0x0003e20000100800 */
[----:B0-----:R-:W-:Y:S01]  /*3b5b0*/  IMAD.X R12, R19, 0x1, R2, P0 ;  /* 0x00000001130c7824 */ /* 0x001fe200000e0602 */
[----:B-1----:R-:W-:Y:S01]  /*3b5c0*/  IADD3 R13, P0, PT, R10, R3, RZ ;  /* 0x000000030a0d7210 */ /* 0x002fe20007f1e0ff */
[----:B------:R-:W-:-:S03]  /*3b5d0*/  IMAD.X R10, R20, 0x1, R4, P2 ;  /* 0x00000001140a7824 */ /* 0x000fc600010e0604 */
[----:B------:R-:W-:Y:S04]  /*3b5e0*/  STL [R1+0x45ac], R12 ;  /* 0x0045ac0c01007387 */ /* 0x000fe80000100800 */
[----:B------:R-:W-:Y:S04]  /*3b5f0*/  STL [R1+0x45b4], R13 ;  /* 0x0045b40d01007387 */ /* 0x000fe80000100800 */
[----:B------:R0:W-:Y:S04]  /*3b600*/  STL [R1+0x45b0], R10 ;  /* 0x0045b00a01007387 */ /* 0x0001e80000100800 */
[----:B0-----:R-:W4:Y:S01]  /*3b610*/  LDL.LU R10, [R1+0x7f0] ;  /* 0x0007f000010a7983 */ /* 0x001f220000300800 */
[----:B------:R-:W-:Y:S01]  /*3b620*/  IMAD.X R13, R20, 0x1, R2, P3 ;  /* 0x00000001140d7824 */ /* 0x000fe200018e0602 */
[----:B------:R-:W-:-:S02]  /*3b630*/  SHF.R.S32.HI R23, RZ, 0x1f, R23 ;  /* 0x0000001fff177819 */ /* 0x000fc40000011417 */
[----:B------:R-:W-:Y:S02]  /*3b640*/  SHF.R.S32.HI R24, RZ, 0x1f, R24 ;  /* 0x0000001fff187819 */ /* 0x000fe40000011418 */
[----:B------:R-:W-:Y:S02]  /*3b650*/  SHF.R.S32.HI R25, RZ, 0x1f, R25 ;  /* 0x0000001fff197819 */ /* 0x000fe40000011419 */
[----:B------:R-:W-:Y:S02]  /*3b660*/  SHF.R.S32.HI R26, RZ, 0x1f, R26 ;  /* 0x0000001fff1a7819 */ /* 0x000fe4000001141a */
[----:B--2---:R-:W-:-:S05]  /*3b670*/  IADD3 R12, P2, PT, R11, R5, RZ ;  /* 0x000000050b0c7210 */ /* 0x004fca0007f5e0ff */
[----:B------:R0:W-:Y:S04]  /*3b680*/  STL [R1+0x45b8], R12 ;  /* 0x0045b80c01007387 */ /* 0x0001e80000100800 */
[----:B------:R3:W-:Y:S01]  /*3b690*/  STL [R1+0x459c], R13 ;  /* 0x00459c0d01007387 */ /* 0x0007e20000100800 */
[----:B0-----:R-:W-:Y:S01]  /*3b6a0*/  IADD3 R12, P3, PT, R11, R3, RZ ;  /* 0x000000030b0c7210 */ /* 0x001fe20007f7e0ff */
[----:B------:R-:W-:-:S04]  /*3b6b0*/  IMAD.X R11, R21, 0x1, R4, P4 ;  /* 0x00000001150b7824 */ /* 0x000fc800020e0604 */
[----:B------:R0:W-:Y:S04]  /*3b6c0*/  STL [R1+0x45a4], R12 ;  /* 0x0045a40c01007387 */ /* 0x0001e80000100800 */
[----:B------:R1:W-:Y:S01]  /*3b6d0*/  STL [R1+0x45a0], R11 ;  /* 0x0045a00b01007387 */ /* 0x0003e20000100800 */
[----:B---3--:R-:W-:Y:S01]  /*3b6e0*/  IADD3 R13, P4, PT, R9, R5, RZ ;  /* 0x00000005090d7210 */ /* 0x008fe20007f9e0ff */
[----:B0-----:R-:W-:Y:S01]  /*3b6f0*/  IMAD.X R12, R21, 0x1, R2, P5 ;  /* 0x00000001150c7824 */ /* 0x001fe200028e0602 */
[----:B-1----:R-:W-:-:S03]  /*3b700*/  IADD3 R11, P5, PT, R9, R3, RZ ;  /* 0x00000003090b7210 */ /* 0x002fc60007fbe0ff */
[----:B------:R-:W-:Y:S04]  /*3b710*/  STL [R1+0x45a8], R13 ;  /* 0x0045a80d01007387 */ /* 0x000fe80000100800 */
[----:B------:R-:W2:Y:S04]  /*3b720*/  LDL.LU R9, [R1+0x800] ;  /* 0x0008000001097983 */ /* 0x000ea80000300800 */
[----:B------:R0:W-:Y:S04]  /*3b730*/  STL [R1+0x458c], R12 ;  /* 0x00458c0c01007387 */ /* 0x0001e80000100800 */
[----:B------:R1:W-:Y:S01]  /*3b740*/  STL [R1+0x4594], R11 ;  /* 0x0045940b01007387 */ /* 0x0003e20000100800 */
[----:B0-----:R-:W-:-:S02]  /*3b750*/  IMAD.X R12, R22, 0x1, R4, P1 ;  /* 0x00000001160c7824 */ /* 0x001fc400008e0604 */
[----:B------:R-:W-:-:S03]  /*3b760*/  IMAD.X R13, R22, 0x1, R2, P0 ;  /* 0x00000001160d7824 */ /* 0x000fc600000e0602 */
[----:B------:R0:W-:Y:S01]  /*3b770*/  STL [R1+0x4590], R12 ;  /* 0x0045900c01007387 */ /* 0x0001e20000100800 */
[C---:B-1----:R-:W-:Y:S02]  /*3b780*/  IADD3 R11, P1, PT, R8.reuse, R5, RZ ;  /* 0x00000005080b7210 */ /* 0x042fe40007f3e0ff */
[----:B0-----:R-:W-:-:S03]  /*3b790*/  IADD3 R12, P0, PT, R8, R3, RZ ;  /* 0x00000003080c7210 */ /* 0x001fc60007f1e0ff */
[----:B------:R0:W-:Y:S04]  /*3b7a0*/  STL [R1+0x4598], R11 ;  /* 0x0045980b01007387 */ /* 0x0001e80000100800 */
[----:B------:R-:W-:Y:S04]  /*3b7b0*/  STL [R1+0x457c], R13 ;  /* 0x00457c0d01007387 */ /* 0x000fe80000100800 */
[----:B------:R-:W3:Y:S04]  /*3b7c0*/  LDL.LU R8, [R1+0x808] ;  /* 0x0008080001087983 */ /* 0x000ee80000300800 */
[----:B------:R5:W-:Y:S01]  /*3b7d0*/  STL [R1+0x4584], R12 ;  /* 0x0045840c01007387 */ /* 0x000be20000100800 */
[----:B0-----:R-:W-:-:S05]  /*3b7e0*/  IMAD.X R11, R23, 0x1, R4, P2 ;  /* 0x00000001170b7824 */ /* 0x001fca00010e0604 */
[----:B------:R0:W-:Y:S01]  /*3b7f0*/  STL [R1+0x4580], R11 ;  /* 0x0045800b01007387 */ /* 0x0001e20000100800 */
[----:B-----5:R-:W-:Y:S01]  /*3b800*/  IADD3 R12, P2, PT, R7, R5, RZ ;  /* 0x00000005070c7210 */ /* 0x020fe20007f5e0ff */
[----:B0-----:R-:W-:Y:S01]  /*3b810*/  IMAD.X R11, R23, 0x1, R2, P3 ;  /* 0x00000001170b7824 */ /* 0x001fe200018e0602 */
[----:B------:R-:W-:-:S03]  /*3b820*/  IADD3 R7, P3, PT, R7, R3, RZ ;  /* 0x0000000307077210 */ /* 0x000fc60007f7e0ff */
[----:B------:R-:W-:Y:S04]  /*3b830*/  STL [R1+0x4588], R12 ;  /* 0x0045880c01007387 */ /* 0x000fe80000100800 */
[----:B------:R-:W5:Y:S04]  /*3b840*/  LDL.LU R16, [R1+0x294] ;  /* 0x0002940001107983 */ /* 0x000f680000300800 */
[----:B------:R0:W-:Y:S04]  /*3b850*/  STL [R1+0x456c], R11 ;  /* 0x00456c0b01007387 */ /* 0x0001e80000100800 */
[----:B------:R1:W-:Y:S01]  /*3b860*/  STL [R1+0x4574], R7 ;  /* 0x0045740701007387 */ /* 0x0003e20000100800 */
[----:B0-----:R-:W-:-:S03]  /*3b870*/  IMAD.X R11, R24, 0x1, R4, P4 ;  /* 0x00000001180b7824 */ /* 0x001fc600020e0604 */
[----:B-1----:R-:W5:Y:S04]  /*3b880*/  LDL.LU R7, [R1+0x84c] ;  /* 0x00084c0001077983 */ /* 0x002f680000300800 */
[----:B------:R0:W-:Y:S01]  /*3b890*/  STL [R1+0x4570], R11 ;  /* 0x0045700b01007387 */ /* 0x0001e20000100800 */
[----:B----4-:R-:W-:Y:S01]  /*3b8a0*/  IADD3 R12, P4, PT, R6, R5, RZ ;  /* 0x00000005060c7210 */ /* 0x010fe20007f9e0ff */
[----:B0-----:R-:W-:Y:S01]  /*3b8b0*/  IMAD.X R11, R24, 0x1, R2, P5 ;  /* 0x00000001180b7824 */ /* 0x001fe200028e0602 */
[----:B------:R-:W-:-:S03]  /*3b8c0*/  IADD3 R6, P5, PT, R6, R3, RZ ;  /* 0x0000000306067210 */ /* 0x000fc60007fbe0ff */
[----:B------:R-:W-:Y:S04]  /*3b8d0*/  STL [R1+0x4578], R12 ;  /* 0x0045780c01007387 */ /* 0x000fe80000100800 */
[----:B------:R-:W4:Y:S04]  /*3b8e0*/  LDL.LU R13, [R1+0x2a0] ;  /* 0x0002a000010d7983 */ /* 0x000f280000300800 */
[----:B------:R0:W-:Y:S04]  /*3b8f0*/  STL [R1+0x455c], R11 ;  /* 0x00455c0b01007387 */ /* 0x0001e80000100800 */
[----:B------:R1:W-:Y:S01]  /*3b900*/  STL [R1+0x4564], R6 ;  /* 0x0045640601007387 */ /* 0x0003e20000100800 */
[----:B------:R-:W-:-:S02]  /*3b910*/  IMAD.X R14, R25, 0x1, R2, P0 ;  /* 0x00000001190e7824 */ /* 0x000fc400000e0602 */
[----:B0-----:R-:W-:Y:S01]  /*3b920*/  IMAD.X R11, R25, 0x1, R4, P1 ;  /* 0x00000001190b7824 */ /* 0x001fe200008e0604 */
[----:B-1----:R-:W4:Y:S01]  /*3b930*/  LDL.LU R6, [R1+0x86c] ;  /* 0x00086c0001067983 */ /* 0x002f220000300800 */
[----:B------:R-:W-:-:S03]  /*3b940*/  IADD3 R12, P1, PT, R29, R5, RZ ;  /* 0x000000051d0c7210 */ /* 0x000fc60007f3e0ff */
[----:B------:R0:W-:Y:S04]  /*3b950*/  STL [R1+0x4560], R11 ;  /* 0x0045600b01007387 */ /* 0x0001e80000100800 */
[----:B------:R1:W-:Y:S01]  /*3b960*/  STL [R1+0x4568], R12 ;  /* 0x0045680c01007387 */ /* 0x0003e20000100800 */
[----:B0-----:R-:W-:-:S03]  /*3b970*/  IADD3 R11, P0, PT, R29, R3, RZ ;  /* 0x000000031d0b7210 */ /* 0x001fc60007f1e0ff */
[----:B-1----:R-:W4:Y:S04]  /*3b980*/  LDL.LU R12, [R1+0x2a4] ;  /* 0x0002a400010c7983 */ /* 0x002f280000300800 */
[----:B------:R0:W-:Y:S04]  /*3b990*/  STL [R1+0x454c], R14 ;  /* 0x00454c0e01007387 */ /* 0x0001e80000100800 */
[----:B------:R1:W-:Y:S04]  /*3b9a0*/  STL [R1+0x4554], R11 ;  /* 0x0045540b01007387 */ /* 0x0003e80000100800 */
[----:B------:R-:W4:Y:S01]  /*3b9b0*/  LDL.LU R29, [R1+0x870] ;  /* 0x00087000011d7983 */ /* 0x000f220000300800 */
[----:B0-----:R-:W-:-:S05]  /*3b9c0*/  IMAD.X R14, R26, 0x1, R4, P2 ;  /* 0x000000011a0e7824 */ /* 0x001fca00010e0604 */
[----:B------:R0:W-:Y:S01]  /*3b9d0*/  STL [R1+0x4550], R14 ;  /* 0x0045500e01007387 */ /* 0x0001e20000100800 */
[----:B-1----:R-:W-:Y:S01]  /*3b9e0*/  IADD3 R11, P2, PT, R10, R5, RZ ;  /* 0x000000050a0b7210 */ /* 0x002fe20007f5e0ff */
[----:B0-----:R-:W-:Y:S01]  /*3b9f0*/  IMAD.X R14, R26, 0x1, R2, P3 ;  /* 0x000000011a0e7824 */ /* 0x001fe200018e0602 */
[----:B------:R-:W-:-:S03]  /*3ba00*/  IADD3 R10, P3, PT, R10, R3, RZ ;  /* 0x000000030a0a7210 */ /* 0x000fc60007f7e0ff */
[----:B------:R0:W-:Y:S04]  /*3ba10*/  STL [R1+0x4558], R11 ;  /* 0x0045580b01007387 */ /* 0x0001e80000100800 */
[----:B0-----:R-:W4:Y:S04]  /*3ba20*/  LDL.LU R11, [R1+0x2a8] ;  /* 0x0002a800010b7983 */ /* 0x001f280000300800 */
[----:B------:R-:W-:Y:S04]  /*3ba30*/  STL [R1+0x453c], R14 ;  /* 0x00453c0e01007387 */ /* 0x000fe80000100800 */
[----:B------:R0:W-:Y:S04]  /*3ba40*/  STL [R1+0x4544], R10 ;  /* 0x0045440a01007387 */ /* 0x0001e80000100800 */
[----:B0-----:R-:W4:Y:S01]  /*3ba50*/  LDL.LU R10, [R1+0x880] ;  /* 0x00088000010a7983 */ /* 0x001f220000300800 */
[----:B------:R-:W-:-:S05]  /*3ba60*/  SHF.R.S32.HI R27, RZ, 0x1f, R27 ;  /* 0x0000001fff1b7819 */ /* 0x000fca000001141b */
[----:B------:R-:W-:Y:S01]  /*3ba70*/  IMAD.X R14, R27, 0x1, R4, P4 ;  /* 0x000000011b0e7824 */ /* 0x000fe200020e0604 */
[----:B------:R-:W-:-:S04]  /*3ba80*/  SHF.R.S32.HI R28, RZ, 0x1f, R28 ;  /* 0x0000001fff1c7819 */ /* 0x000fc8000001141c */
[----:B------:R0:W-:Y:S01]  /*3ba90*/  STL [R1+0x4540], R14 ;  /* 0x0045400e01007387 */ /* 0x0001e20000100800 */
[----:B------:R-:W-:Y:S02]  /*3baa0*/  IMAD.X R17, R28, 0x1, R4, P1 ;  /* 0x000000011c117824 */ /* 0x000fe400008e0604 */
[----:B0-----:R-:W-:Y:S01]  /*3bab0*/  IMAD.X R14, R27, 0x1, R2, P5 ;  /* 0x000000011b0e7824 */ /* 0x001fe200028e0602 */
[C---:B--2---:R-:W-:Y:S02]  /*3bac0*/  IADD3 R15, P4, PT, R9.reuse, R5, RZ ;  /* 0x00000005090f7210 */ /* 0x044fe40007f9e0ff */
[----:B------:R-:W-:-:S03]  /*3bad0*/  IADD3 R9, P5, PT, R9, R3, RZ ;  /* 0x0000000309097210 */ /* 0x000fc60007fbe0ff */
[----:B------:R0:W-:Y:S04]  /*3bae0*/  STL [R1+0x4548], R15 ;  /* 0x0045480f01007387 */ /* 0x0001e80000100800 */
[----:B0-----:R-:W2:Y:S04]  /*3baf0*/  LDL.LU R15, [R1+0x2ac] ;  /* 0x0002ac00010f7983 */ /* 0x001ea80000300800 */
[----:B------:R-:W-:Y:S04]  /*3bb00*/  STL [R1+0x452c], R14 ;  /* 0x00452c0e01007387 */ /* 0x000fe80000100800 */
[----:B------:R0:W-:Y:S04]  /*3bb10*/  STL [R1+0x4534], R9 ;  /* 0x0045340901007387 */ /* 0x0001e80000100800 */
[----:B0-----:R-:W2:Y:S01]  /*3bb20*/  LDL.LU R9, [R1+0x87c] ;  /* 0x00087c0001097983 */ /* 0x001ea20000300800 */
[----:B---3--:R-:W-:-:S03]  /*3bb30*/  IADD3 R14, P1, PT, R8, R5, RZ ;  /* 0x00000005080e7210 */ /* 0x008fc60007f3e0ff */
[----:B------:R0:W-:Y:S04]  /*3bb40*/  STL [R1+0x4530], R17 ;  /* 0x0045301101007387 */ /* 0x0001e80000100800 */
[----:B------:R1:W-:Y:S01]  /*3bb50*/  STL [R1+0x4538], R14 ;  /* 0x0045380e01007387 */ /* 0x0003e20000100800 */
[----:B0-----:R-:W-:Y:S01]  /*3bb60*/  IMAD.X R17, R28, 0x1, R2, P0 ;  /* 0x000000011c117824 */ /* 0x001fe200000e0602 */
[----:B------:R-:W-:Y:S02]  /*3bb70*/  IADD3 R8, P0, PT, R8, R3, RZ ;  /* 0x0000000308087210 */ /* 0x000fe40007f1e0ff */
[----:B-1----:R-:W3:Y:S04]  /*3bb80*/  LDL.LU R14, [R1+0x2b0] ;  /* 0x0002b000010e7983 */ /* 0x002ee80000300800 */
[----:B------:R5:W-:Y:S04]  /*3bb90*/  STL [R1+0x2ca4], R17 ;  /* 0x002ca41101007387 */ /* 0x000be80000100800 */
[----:B------:R0:W-:Y:S01]  /*3bba0*/  STL [R1+0x2cc0], R8 ;  /* 0x002cc00801007387 */ /* 0x0001e20000100800 */
[----:B-----5:R-:W-:-:S03]  /*3bbb0*/  IMAD.X R17, R16, 0x1, R4, P2 ;  /* 0x0000000110117824 */ /* 0x020fc600010e0604 */
[----:B0-----:R-:W5:Y:S04]  /*3bbc0*/  LDL.LU R8, [R1+0x878] ;  /* 0x0008780001087983 */ /* 0x001f680000300800 */
        /* <DEDUP_REMOVED lines=8> */
[----:B----4-:R-:W-:-:S03]  /*3bc50*/  IMAD.X R17, R13, 0x1, R4, P4 ;  /* 0x000000010d117824 */ /* 0x010fc600020e0604 */
[----:B0-----:R-:W4:Y:S04]  /*3bc60*/  LDL.LU R7, [R1+0x874] ;  /* 0x0008740001077983 */ /* 0x001f280000300800 */
[----:B------:R0:W-:Y:S01]  /*3bc70*/  STL [R1+0x2cb0], R17 ;  /* 0x002cb01101007387 */ /* 0x0001e20000100800 */
[C---:B------:R-:W-:Y:S01]  /*3bc80*/  IADD3 R18, P4, PT, R6.reuse, R5, RZ ;  /* 0x0000000506127210 */ /* 0x040fe20007f9e0ff */
[----:B0-----:R-:W-:Y:S01]  /*3bc90*/  IMAD.X R17, R13, 0x1, R2, P5 ;  /* 0x000000010d117824 */ /* 0x001fe200028e0602 */
[----:B------:R-:W-:-:S03]  /*3bca0*/  IADD3 R6, P5, PT, R6, R3, RZ ;  /* 0x0000000306067210 */ /* 0x000fc60007fbe0ff */
[----:B------:R-:W-:Y:S04]  /*3bcb0*/  STL [R1+0x2cd8], R18 ;  /* 0x002cd81201007387 */ /* 0x000fe80000100800 */
[----:B------:R-:W4:Y:S04]  /*3bcc0*/  LDL.LU R13, [R1+0x2b8] ;  /* 0x0002b800010d7983 */ /* 0x000f280000300800 */
[----:B------:R0:W-:Y:S04]  /*3bcd0*/  STL [R1+0x2cb4], R17 ;  /* 0x002cb41101007387 */ /* 0x0001e80000100800 */
[----:B------:R1:W-:Y:S01]  /*3bce0*/  STL [R1+0x2ce0], R6 ;  /* 0x002ce00601007387 */ /* 0x0003e20000100800 */
[----:B0-----:R-:W-:-:S03]  /*3bcf0*/  IMAD.X R17, R12, 0x1, R4, P1 ;  /* 0x000000010c117824 */ /* 0x001fc600008e0604 */
[----:B-1----:R-:W4:Y:S01]  /*3bd00*/  LDL.LU R6, [R1+0x868] ;  /* 0x0008680001067983 */ /* 0x002f220000300800 */
[----:B------:R-:W-:-:S03]  /*3bd10*/  IADD3 R19, P1, PT, R29, R5, RZ ;  /* 0x000000051d137210 */ /* 0x000fc60007f3e0ff */
[----:B------:R0:W-:Y:S04]  /*3bd20*/  STL [R1+0x2cb8], R17 ;  /* 0x002cb81101007387 */ /* 0x0001e80000100800 */
[----:B------:R-:W-:Y:S01]  /*3bd30*/  STL [R1+0x2ce8], R19 ;  /* 0x002ce81301007387 */ /* 0x000fe20000100800 */
[----:B0-----:R-:W-:Y:S01]  /*3bd40*/  IMAD.X R17, R12, 0x1, R2, P0 ;  /* 0x000000010c117824 */ /* 0x001fe200000e0602 */
[----:B------:R-:W-:Y:S02]  /*3bd50*/  IADD3 R18, P0, PT, R29, R3, RZ ;  /* 0x000000031d127210 */ /* 0x000fe40007f1e0ff */
[----:B------:R-:W4:Y:S04]  /*3bd60*/  LDL.LU R12, [R1+0x2bc] ;  /* 0x0002bc00010c7983 */ /* 0x000f280000300800 */
[----:B------:R0:W-:Y:S04]  /*3bd70*/  STL [R1+0x2cbc], R17 ;  /* 0x002cbc1101007387 */ /* 0x0001e80000100800 */
[----:B------:R1:W-:Y:S04]  /*3bd80*/  STL [R1+0x2cf0], R18 ;  /* 0x002cf01201007387 */ /* 0x0003e80000100800 */
[----:B------:R-:W4:Y:S01]  /*3bd90*/  LDL.LU R29, [R1+0x864] ;  /* 0x00086400011d7983 */ /* 0x000f220000300800 */
[----:B0-----:R-:W-:-:S05]  /*3bda0*/  IMAD.X R17, R11, 0x1, R4, P2 ;  /* 0x000000010b117824 */ /* 0x001fca00010e0604 */
[----:B------:R0:W-:Y:S01]  /*3bdb0*/  STL [R1+0x2cc4], R17 ;  /* 0x002cc41101007387 */ /* 0x0001e20000100800 */
[C---:B-1----:R-:W-:Y:S01]  /*3bdc0*/  IADD3 R18, P2, PT, R10.reuse, R5, RZ ;  /* 0x000000050a127210 */ /* 0x042fe20007f5e0ff */
[----:B0-----:R-:W-:Y:S01]  /*3bdd0*/  IMAD.X R17, R11, 0x1, R2, P3 ;  /* 0x000000010b117824 */ /* 0x001fe200018e0602 */
[----:B------:R-:W-:-:S03]  /*3bde0*/  IADD3 R10, P3, PT, R10, R3, RZ ;  /* 0x000000030a0a7210 */ /* 0x000fc60007f7e0ff */
[----:B------:R-:W-:Y:S04]  /*3bdf0*/  STL [R1+0x2cf8], R18 ;  /* 0x002cf81201007387 */ /* 0x000fe80000100800 */
[----:B------:R-:W4:Y:S04]  /*3be00*/  LDL.LU R11, [R1+0x2c0] ;  /* 0x0002c000010b7983 */ /* 0x000f280000300800 */
[----:B------:R-:W-:Y:S04]  /*3be10*/  STL [R1+0x2ccc], R17 ;  /* 0x002ccc1101007387 */ /* 0x000fe80000100800 */
[----:B------:R0:W-:Y:S04]  /*3be20*/  STL [R1+0x2d00], R10 ;  /* 0x002d000a01007387 */ /* 0x0001e80000100800 */
[----:B0-----:R-:W4:Y:S01]  /*3be30*/  LDL.LU R10, [R1+0x860] ;  /* 0x00086000010a7983 */ /* 0x001f220000300800 */
[----:B--2---:R-:W-:-:S05]  /*3be40*/  IMAD.X R17, R15, 0x1, R4, P4 ;  /* 0x000000010f117824 */ /* 0x004fca00020e0604 */
[----:B------:R0:W-:Y:S01]  /*3be50*/  STL [R1+0x2cd4], R17 ;  /* 0x002cd41101007387 */ /* 0x0001e20000100800 */
[----:B------:R-:W-:Y:S01]  /*3be60*/  IADD3 R18, P4, PT, R9, R5, RZ ;  /* 0x0000000509127210 */ /* 0x000fe20007f9e0ff */
[----:B0-----:R-:W-:Y:S01]  /*3be70*/  IMAD.X R17, R15, 0x1, R2, P5 ;  /* 0x000000010f117824 */ /* 0x001fe200028e0602 */
[----:B------:R-:W-:-:S03]  /*3be80*/  IADD3 R9, P5, PT, R9, R3, RZ ;  /* 0x0000000309097210 */ /* 0x000fc60007fbe0ff */
[----:B------:R-:W-:Y:S04]  /*3be90*/  STL [R1+0x2d08], R18 ;  /* 0x002d081201007387 */ /* 0x000fe80000100800 */
[----:B------:R-:W2:Y:S04]  /*3bea0*/  LDL.LU R15, [R1+0x2c4] ;  /* 0x0002c400010f7983 */ /* 0x000ea80000300800 */
[----:B------:R3:W-:Y:S04]  /*3beb0*/  STL [R1+0x2cdc], R17 ;  /* 0x002cdc1101007387 */ /* 0x0007e80000100800 */
[----:B------:R0:W-:Y:S01]  /*3bec0*/  STL [R1+0x2d10], R9 ;  /* 0x002d100901007387 */ /* 0x0001e20000100800 */
[----:B---3--:R-:W-:-:S03]  /*3bed0*/  IMAD.X R17, R14, 0x1, R4, P1 ;  /* 0x000000010e117824 */ /* 0x008fc600008e0604 */
[----:B0-----:R-:W3:Y:S04]  /*3bee0*/  LDL.LU R9, [R1+0x85c] ;  /* 0x00085c0001097983 */ /* 0x001ee80000300800 */
        /* <DEDUP_REMOVED lines=11> */
[C---:B----4-:R-:W-:Y:S01]  /*3bfa0*/  IADD3 R18, P2, PT, R7.reuse, R5, RZ ;  /* 0x0000000507127210 */ /* 0x050fe20007f5e0ff */
[----:B0-----:R-:W-:Y:S01]  /*3bfb0*/  IMAD.X R17, R16, 0x1, R2, P3 ;  /* 0x0000000110117824 */ /* 0x001fe200018e0602 */
[----:B------:R-:W-:-:S03]  /*3bfc0*/  IADD3 R7, P3, PT, R7, R3, RZ ;  /* 0x0000000307077210 */ /* 0x000fc60007f7e0ff */
[----:B------:R-:W-:Y:S04]  /*3bfd0*/  STL [R1+0x2d28], R18 ;  /* 0x002d281201007387 */ /* 0x000fe80000100800 */
[----:B------:R-:W4:Y:S04]  /*3bfe0*/  LDL.LU R16, [R1+0x2cc] ;  /* 0x0002cc0001107983 */ /* 0x000f280000300800 */
[----:B------:R0:W-:Y:S04]  /*3bff0*/  STL [R1+0x2cfc], R17 ;  /* 0x002cfc1101007387 */ /* 0x0001e80000100800 */
[----:B------:R1:W-:Y:S01]  /*3c000*/  STL [R1+0x2d30], R7 ;  /* 0x002d300701007387 */ /* 0x0003e20000100800 */
[----:B0-----:R-:W-:-:S03]  /*3c010*/  IMAD.X R17, R13, 0x1, R4, P4 ;  /* 0x000000010d117824 */ /* 0x001fc600020e0604 */
[----:B-1----:R-:W4:Y:S04]  /*3c020*/  LDL.LU R7, [R1+0x854] ;  /* 0x0008540001077983 */ /* 0x002f280000300800 */
        /* <DEDUP_REMOVED lines=11> */
[----:B------:R-:W-:-:S05]  /*3c0e0*/  IADD3 R19, P1, PT, R29, R5, RZ ;  /* 0x000000051d137210 */ /* 0x000fca0007f3e0ff */
        /* <DEDUP_REMOVED lines=19> */
[----:B---3--:R-:W-:Y:S01]  /*3c220*/  IADD3 R18, P4, PT, R9, R5, RZ ;  /* 0x0000000509127210 */ /* 0x008fe20007f9e0ff */
[----:B0-----:R-:W-:Y:S01]  /*3c230*/  IMAD.X R17, R15, 0x1, R2, P5 ;  /* 0x000000010f117824 */ /* 0x001fe200028e0602 */
[----:B------:R-:W-:-:S03]  /*3c240*/  IADD3 R9, P5, PT, R9, R3, RZ ;  /* 0x0000000309097210 */ /* 0x000fc60007fbe0ff */
[----:B------:R-:W-:Y:S04]  /*3c250*/  STL [R1+0x2d68], R18 ;  /* 0x002d681201007387 */ /* 0x000fe80000100800 */
[----:B------:R-:W2:Y:S04]  /*3c260*/  LDL.LU R15, [R1+0x2dc] ;  /* 0x0002dc00010f7983 */ /* 0x000ea80000300800 */
[----:B------:R5:W-:Y:S04]  /*3c270*/  STL [R1+0x2d3c], R17 ;  /* 0x002d3c1101007387 */ /* 0x000be80000100800 */
[----:B------:R0:W-:Y:S01]  /*3c280*/  STL [R1+0x2d70], R9 ;  /* 0x002d700901007387 */ /* 0x0001e20000100800 */
[----:B-----5:R-:W-:-:S03]  /*3c290*/  IMAD.X R17, R14, 0x1, R4, P1 ;  /* 0x000000010e117824 */ /* 0x020fc600008e0604 */
[----:B0-----:R-:W3:Y:S04]  /*3c2a0*/  LDL.LU R9, [R1+0x840] ;  /* 0x0008400001097983 */ /* 0x001ee80000300800 */
[----:B------:R0:W-:Y:S01]  /*3c2b0*/  STL [R1+0x2d44], R17 ;  /* 0x002d441101007387 */ /* 0x0001e20000100800 */
[----:B------:R-:W-:Y:S01]  /*3c2c0*/  IADD3 R18, P1, PT, R8, R5, RZ ;  /* 0x0000000508127210 */ /* 0x000fe20007f3e0ff */
        /* <DEDUP_REMOVED lines=66> */
[----:B0-----:R-:W-:-:S03]  /*3c6f0*/  IMAD.X R17, R16, 0x1, R4, P2 ;  /* 0x0000000110117824 */ /* 0x001fc600010e0604 */
[----:B-1----:R-:W5:Y:S04]  /*3c700*/  LDL.LU R8, [R1+0x824] ;  /* 0x0008240001087983 */ /* 0x002f680000300800 */
        /* <DEDUP_REMOVED lines=21> */
[----:B------:R-:W-:-:S05]  /*3c860*/  IADD3 R19, P1, PT, R29, R5, RZ ;  /* 0x000000051d137210 */ /* 0x000fca0007f3e0ff */
[----:B------:R-:W-:Y:S01]  /*3c870*/  STL [R1+0x2e08], R19 ;  /* 0x002e081301007387 */ /* 0x000fe20000100800 */
[----:B0-----:R-:W-:Y:S01]  /*3c880*/  IMAD.X R17, R12, 0x1, R2, P0 ;  /* 0x000000010c117824 */ /* 0x001fe200000e0602 */
[----:B------:R-:W-:Y:S02]  /*3c890*/  IADD3 R18, P0, PT, R29, R3, RZ ;  /* 0x000000031d127210 */ /* 0x000fe40007f1e0ff */
[----:B------:R-:W5:Y:S04]  /*3c8a0*/  LDL.LU R12, [R1+0x310] ;  /* 0x00031000010c7983 */ /* 0x000f680000300800 */
[----:B------:R0:W-:Y:S04]  /*3c8b0*/  STL [R1+0x2ddc], R17 ;  /* 0x002ddc1101007387 */ /* 0x0001e80000100800 */
[----:B------:R1:W-:Y:S04]  /*3c8c0*/  STL [R1+0x2e10], R18 ;  /* 0x002e101201007387 */ /* 0x0003e80000100800 */
[----:B------:R-:W5:Y:S01]  /*3c8d0*/  LDL.LU R29, [R1+0x818] ;  /* 0x00081800011d7983 */ /* 0x000f620000300800 */
[----:B0-----:R-:W-:-:S05]  /*3c8e0*/  IMAD.X R17, R11, 0x1, R4, P2 ;  /* 0x000000010b117824 */ /* 0x001fca00010e0604 */
[----:B------:R0:W-:Y:S01]  /*3c8f0*/  STL [R1+0x2de4], R17 ;  /* 0x002de41101007387 */ /* 0x0001e20000100800 */
[C---:B-1----:R-:W-:Y:S01]  /*3c900*/  IADD3 R18, P2, PT, R10.reuse, R5, RZ ;  /* 0x000000050a127210 */ /* 0x042fe20007f5e0ff */
[----:B0-----:R-:W-:Y:S01]  /*3c910*/  IMAD.X R17, R11, 0x1, R2, P3 ;  /* 0x000000010b117824 */ /* 0x001fe200018e0602 */
[----:B------:R-:W-:-:S03]  /*3c920*/  IADD3 R10, P3, PT, R10, R3, RZ ;  /* 0x000000030a0a7210 */ /* 0x000fc60007f7e0ff */
[----:B------:R-:W-:Y:S04]  /*3c930*/  STL [R1+0x2e18], R18 ;  /* 0x002e181201007387 */ /* 0x000fe80000100800 */
[----:B------:R-:W5:Y:S04]  /*3c940*/  LDL.LU R11, [R1+0x314] ;  /* 0x00031400010b7983 */ /* 0x000f680000300800 */
[----:B------:R-:W-:Y:S04]  /*3c950*/  STL [R1+0x2dec], R17 ;  /* 0x002dec1101007387 */ /* 0x000fe80000100800 */
[----:B------:R0:W-:Y:S04]  /*3c960*/  STL [R1+0x2e20], R10 ;  /* 0x002e200a01007387 */ /* 0x0001e80000100800 */
[----:B0-----:R-:W5:Y:S01]  /*3c970*/  LDL.LU R10, [R1+0x814] ;  /* 0x00081400010a7983 */ /* 0x001f620000300800 */
        /* <DEDUP_REMOVED lines=9> */
[----:B----4-:R-:W-:-:S03]  /*3ca10*/  IMAD.X R17, R14, 0x1, R4, P1 ;  /* 0x000000010e117824 */ /* 0x010fc600008e0604 */
[----:B0-----:R-:W3:Y:S04]  /*3ca20*/  LDL.LU R9, [R1+0x810] ;  /* 0x0008100001097983 */ /* 0x001ee80000300800 */
[----:B------:R0:W-:Y:S01]  /*3ca30*/  STL [R1+0x2e04], R17 ;  /* 0x002e041101007387 */ /* 0x0001e20000100800 */
[----:B-----5:R-:W-:Y:S01]  /*3ca40*/  IADD3 R18, P1, PT, R8, R5, RZ ;  /* 0x0000000508127210 */ /* 0x020fe20007f3e0ff */
        /* <DEDUP_REMOVED lines=454> */
[----:B0-----:R-:W-:-:S03]  /*3e6b0*/  IADD3 R18, P0, PT, R29, R3, RZ ;  /* 0x000000031d127210 */ /* 0x001fc60007f1e0ff */
[----:B------:R-:W5:Y:S04]  /*3e6c0*/  LDL.LU R29, [R1+0x738] ;  /* 0x00073800011d7983 */ /* 0x000f680000300800 */
[----:B------:R0:W-:Y:S01]  /*3e6d0*/  STL [R1+0x3110], R18 ;  /* 0x0031101201007387 */ /* 0x0001e20000100800 */
[----:B-1----:R-:W-:-:S05]  /*3e6e0*/  IMAD.X R17, R11, 0x1, R4, P2 ;  /* 0x000000010b117824 */ /* 0x002fca00010e0604 */
[----:B------:R1:W-:Y:S01]  /*3e6f0*/  STL [R1+0x30e4], R17 ;  /* 0x0030e41101007387 */ /* 0x0003e20000100800 */
[C---:B0-----:R-:W-:Y:S01]  /*3e700*/  IADD3 R18, P2, PT, R10.reuse, R5, RZ ;  /* 0x000000050a127210 */ /* 0x041fe20007f5e0ff */
[----:B-1----:R-:W-:Y:S01]  /*3e710*/  IMAD.X R17, R11, 0x1, R2, P3 ;  /* 0x000000010b117824 */ /* 0x002fe200018e0602 */
        /* <DEDUP_REMOVED lines=26> */
[----:B-1----:R-:W5:Y:S01]  /*3e8c0*/  LDL.LU R14, [R1+0x728] ;  /* 0x00072800010e7983 */ /* 0x002f620000300800 */
[----:B------:R-:W-:-:S03]  /*3e8d0*/  IMAD.X R18, R16, 0x1, R2, P3 ;  /* 0x0000000110127824 */ /* 0x000fc600018e0602 */
[----:B------:R0:W-:Y:S01]  /*3e8e0*/  STL [R1+0x3114], R17 ;  /* 0x0031141101007387 */ /* 0x0001e20000100800 */
[C---:B------:R-:W-:Y:S02]  /*3e8f0*/  IADD3 R19, P2, PT, R7.reuse, R5, RZ ;  /* 0x0000000507137210 */ /* 0x040fe40007f5e0ff */
[----:B0-----:R-:W-:-:S03]  /*3e900*/  IADD3 R17, P3, PT, R7, R3, RZ ;  /* 0x0000000307117210 */ /* 0x001fc60007f7e0ff */
[----:B------:R-:W-:Y:S04]  /*3e910*/  STL [R1+0x3148], R19 ;  /* 0x0031481301007387 */ /* 0x000fe80000100800 */
[----:B------:R-:W-:Y:S04]  /*3e920*/  STL [R1+0x311c], R18 ;  /* 0x00311c1201007387 */ /* 0x000fe80000100800 */
[----:B------:R-:W5:Y:S04]  /*3e930*/  LDL.LU R7, [R1+0x410] ;  /* 0x0004100001077983 */ /* 0x000f680000300800 */
[----:B------:R0:W-:Y:S01]  /*3e940*/  STL [R1+0x3150], R17 ;  /* 0x0031501101007387 */ /* 0x0001e20000100800 */
[----:B------:R-:W-:-:S03]  /*3e950*/  IMAD.X R16, R13, 0x1, R4, P4 ;  /* 0x000000010d107824 */ /* 0x000fc600020e0604 */
[----:B0-----:R-:W5:Y:S04]  /*3e960*/  LDL.LU R17, [R1+0x724] ;  /* 0x0007240001117983 */ /* 0x001f680000300800 */
[----:B------:R0:W-:Y:S01]  /*3e970*/  STL [R1+0x3124], R16 ;  /* 0x0031241001007387 */ /* 0x0001e20000100800 */
[----:B------:R-:W-:Y:S01]  /*3e980*/  IMAD.X R13, R13, 0x1, R2, P5 ;  /* 0x000000010d0d7824 */ /* 0x000fe200028e0602 */
[C---:B0-----:R-:W-:Y:S02]  /*3e990*/  IADD3 R16, P4, PT, R6.reuse, R5, RZ ;  /* 0x0000000506107210 */ /* 0x041fe40007f9e0ff */
[----:B------:R-:W-:-:S03]  /*3e9a0*/  IADD3 R6, P5, PT, R6, R3, RZ ;  /* 0x0000000306067210 */ /* 0x000fc60007fbe0ff */
[----:B------:R-:W-:Y:S04]  /*3e9b0*/  STL [R1+0x3158], R16 ;  /* 0x0031581001007387 */ /* 0x000fe80000100800 */
[----:B------:R0:W-:Y:S04]  /*3e9c0*/  STL [R1+0x312c], R13 ;  /* 0x00312c0d01007387 */ /* 0x0001e80000100800 */
[----:B0-----:R-:W5:Y:S01]  /*3e9d0*/  LDL.LU R13, [R1+0x418] ;  /* 0x00041800010d7983 */ /* 0x001f620000300800 */
[----:B------:R-:W-:-:S03]  /*3e9e0*/  IMAD.X R16, R12, 0x1, R4, P1 ;  /* 0x000000010c107824 */ /* 0x000fc600008e0604 */
[----:B------:R0:W-:Y:S04]  /*3e9f0*/  STL [R1+0x3160], R6 ;  /* 0x0031600601007387 */ /* 0x0001e80000100800 */
[----:B0-----:R-:W5:Y:S01]  /*3ea00*/  LDL.LU R6, [R1+0x720] ;  /* 0x0007200001067983 */ /* 0x001f620000300800 */
        /* <DEDUP_REMOVED lines=24> */
[----:B------:R0:W-:Y:S04]  /*3eb90*/  STL [R1+0x3188], R16 ;  /* 0x0031881001007387 */ /* 0x0001e80000100800 */
[----:B0-----:R-:W2:Y:S04]  /*3eba0*/  LDL.LU R16, [R1+0x424] ;  /* 0x0004240001107983 */ /* 0x001ea80000300800 */
[----:B------:R0:W-:Y:S04]  /*3ebb0*/  STL [R1+0x315c], R15 ;  /* 0x00315c0f01007387 */ /* 0x0001e80000100800 */
[----:B------:R1:W-:Y:S01]  /*3ebc0*/  STL [R1+0x3190], R9 ;  /* 0x0031900901007387 */ /* 0x0003e20000100800 */
[----:B----4-:R-:W-:-:S02]  /*3ebd0*/  IMAD.X R18, R8, 0x1, R2, P0 ;  /* 0x0000000108127824 */ /* 0x010fc400000e0602 */
[----:B0-----:R-:W-:Y:S01]  /*3ebe0*/  IMAD.X R15, R8, 0x1, R4, P1 ;  /* 0x00000001080f7824 */ /* 0x001fe200008e0604 */
[----:B-1----:R-:W3:Y:S01]  /*3ebf0*/  LDL.LU R9, [R1+0x710] ;  /* 0x0007100001097983 */ /* 0x002ee20000300800 */
[----:B-----5:R-:W-:-:S03]  /*3ec00*/  IADD3 R19, P1, PT, R14, R5, RZ ;  /* 0x000000050e137210 */ /* 0x020fc60007f3e0ff */
[----:B------:R0:W-:Y:S04]  /*3ec10*/  STL [R1+0x3164], R15 ;  /* 0x0031640f01007387 */ /* 0x0001e80000100800 */
[----:B0-----:R-:W4:Y:S04]  /*3ec20*/  LDL.LU R15, [R1+0x428] ;  /* 0x00042800010f7983 */ /* 0x001f280000300800 */
[----:B------:R-:W-:Y:S04]  /*3ec30*/  STL [R1+0x3198], R19 ;  /* 0x0031981301007387 */ /* 0x000fe80000100800 */
[----:B------:R-:W5:Y:S04]  /*3ec40*/  LDL.LU R8, [R1+0x70c] ;  /* 0x00070c0001087983 */ /* 0x000f680000300800 */
[----:B------:R0:W-:Y:S02]  /*3ec50*/  STL [R1+0x316c], R18 ;  /* 0x00316c1201007387 */ /* 0x0001e40000100800 */
[----:B0-----:R-:W-:Y:S01]  /*3ec60*/  IADD3 R18, P0, PT, R14, R3, RZ ;  /* 0x000000030e127210 */ /* 0x001fe20007f1e0ff */
[----:B------:R-:W-:Y:S01]  /*3ec70*/  IMAD.X R14, R7, 0x1, R4, P2 ;  /* 0x00000001070e7824 */ /* 0x000fe200010e0604 */
[----:B------:R-:W-:-:S03]  /*3ec80*/  IADD3 R19, P2, PT, R17, R5, RZ ;  /* 0x0000000511137210 */ /* 0x000fc60007f5e0ff */
[----:B------:R0:W-:Y:S04]  /*3ec90*/  STL [R1+0x31a0], R18 ;  /* 0x0031a01201007387 */ /* 0x0001e80000100800 */
[----:B------:R1:W-:Y:S01]  /*3eca0*/  STL [R1+0x3174], R14 ;  /* 0x0031740e01007387 */ /* 0x0003e20000100800 */
[----:B0-----:R-:W-:-:S03]  /*3ecb0*/  IMAD.X R18, R7, 0x1, R2, P3 ;  /* 0x0000000107127824 */ /* 0x001fc600018e0602 */
[----:B-1----:R-:W5:Y:S04]  /*3ecc0*/  LDL.LU R14, [R1+0x42c] ;  /* 0x00042c00010e7983 */ /* 0x002f680000300800 */
[----:B------:R0:W-:Y:S04]  /*3ecd0*/  STL [R1+0x31a8], R19 ;  /* 0x0031a81301007387 */ /* 0x0001e80000100800 */
[----:B------:R-:W5:Y:S01]  /*3ece0*/  LDL.LU R7, [R1+0x708] ;  /* 0x0007080001077983 */ /* 0x000f620000300800 */
[----:B------:R-:W-:-:S03]  /*3ecf0*/  IADD3 R17, P3, PT, R17, R3, RZ ;  /* 0x0000000311117210 */ /* 0x000fc60007f7e0ff */
[----:B------:R-:W-:Y:S04]  /*3ed00*/  STL [R1+0x317c], R18 ;  /* 0x00317c1201007387 */ /* 0x000fe80000100800 */
[----:B------:R1:W-:Y:S01]  /*3ed10*/  STL [R1+0x31b0], R17 ;  /* 0x0031b01101007387 */ /* 0x0003e20000100800 */
[C---:B0-----:R-:W-:Y:S02]  /*3ed20*/  IMAD.X R19, R13.reuse, 0x1, R4, P4 ;  /* 0x000000010d137824 */ /* 0x041fe400020e0604 */
[----:B-1----:R-:W-:-:S03]  /*3ed30*/  IMAD.X R17, R13, 0x1, R2, P5 ;  /* 0x000000010d117824 */ /* 0x002fc600028e0602 */
[----:B------:R-:W-:Y:S04]  /*3ed40*/  STL [R1+0x3184], R19 ;  /* 0x0031841301007387 */ /* 0x000fe80000100800 */
[----:B------:R-:W5:Y:S01]  /*3ed50*/  LDL.LU R13, [R1+0x430] ;  /* 0x00043000010d7983 */ /* 0x000f620000300800 */
[----:B------:R-:W-:-:S05]  /*3ed60*/  IADD3 R18, P4, PT, R6, R5, RZ ;  /* 0x0000000506127210 */ /* 0x000fca0007f9e0ff */
[----:B------:R0:W-:Y:S04]  /*3ed70*/  STL [R1+0x31b8], R18 ;  /* 0x0031b81201007387 */ /* 0x0001e80000100800 */
[----:B------:R1:W-:Y:S01]  /*3ed80*/  STL [R1+0x318c], R17 ;  /* 0x00318c1101007387 */ /* 0x0003e20000100800 */
[----:B0-----:R-:W-:Y:S01]  /*3ed90*/  IADD3 R18, P5, PT, R6, R3, RZ ;  /* 0x0000000306127210 */ /* 0x001fe20007fbe0ff */
[C---:B-1----:R-:W-:Y:S02]  /*3eda0*/  IMAD.X R17, R12.reuse, 0x1, R4, P1 ;  /* 0x000000010c117824 */ /* 0x042fe400008e0604 */
        /* <DEDUP_REMOVED lines=21> */
[----:B--2---:R-:W-:-:S05]  /*3ef00*/  IMAD.X R17, R16, 0x1, R4, P4 ;  /* 0x0000000110117824 */ /* 0x004fca00020e0604 */
[----:B------:R0:W-:Y:S01]  /*3ef10*/  STL [R1+0x31b4], R17 ;  /* 0x0031b41101007387 */ /* 0x0001e20000100800 */
[C---:B---3--:R-:W-:Y:S01]  /*3ef20*/  IADD3 R18, P4, PT, R9.reuse, R5, RZ ;  /* 0x0000000509127210 */ /* 0x048fe20007f9e0ff */
[----:B0-----:R-:W-:Y:S01]  /*3ef30*/  IMAD.X R17, R16, 0x1, R2, P5 ;  /* 0x0000000110117824 */ /* 0x001fe200028e0602 */
[----:B------:R-:W-:-:S03]  /*3ef40*/  IADD3 R16, P5, PT, R9, R3, RZ ;  /* 0x0000000309107210 */ /* 0x000fc60007fbe0ff */
[----:B------:R-:W-:Y:S04]  /*3ef50*/  STL [R1+0x31e8], R18 ;  /* 0x0031e81201007387 */ /* 0x000fe80000100800 */
[----:B------:R5:W-:Y:S04]  /*3ef60*/  STL [R1+0x31bc], R17 ;  /* 0x0031bc1101007387 */ /* 0x000be80000100800 */
[----:B------:R0:W-:Y:S01]  /*3ef70*/  STL [R1+0x31f0], R16 ;  /* 0x0031f01001007387 */ /* 0x0001e20000100800 */
[----:B----4-:R-:W-:Y:S01]  /*3ef80*/  IMAD.X R9, R15, 0x1, R4, P1 ;  /* 0x000000010f097824 */ /* 0x010fe200008e0604 */
[----:B-----5:R-:W-:-:S02]  /*3ef90*/  IADD3 R17, P1, PT, R8, R5, RZ ;  /* 0x0000000508117210 */ /* 0x020fc40007f3e0ff */
[----:B0-----:R-:W2:Y:S04]  /*3efa0*/  LDL.LU R16, [R1+0x440] ;  /* 0x0004400001107983 */ /* 0x001ea80000300800 */
[----:B------:R0:W-:Y:S01]  /*3efb0*/  STL [R1+0x31c4], R9 ;  /* 0x0031c40901007387 */ /* 0x0001e20000100800 */
[----:B------:R-:W-:-:S03]  /*3efc0*/  IMAD.X R15, R15, 0x1, R2, P0 ;  /* 0x000000010f0f7824 */ /* 0x000fc600000e0602 */
[----:B0-----:R-:W3:Y:S04]  /*3efd0*/  LDL.LU R9, [R1+0x6ec] ;  /* 0x0006ec0001097983 */ /* 0x001ee80000300800 */
[----:B------:R0:W-:Y:S04]  /*3efe0*/  STL [R1+0x31f8], R17 ;  /* 0x0031f81101007387 */ /* 0x0001e80000100800 */
[----:B------:R1:W-:Y:S01]  /*3eff0*/  STL [R1+0x31cc], R15 ;  /* 0x0031cc0f01007387 */ /* 0x0003e20000100800 */
[----:B0-----:R-:W-:Y:S01]  /*3f000*/  IADD3 R17, P0, PT, R8, R3, RZ ;  /* 0x0000000308117210 */ /* 0x001fe20007f1e0ff */
[----:B------:R-:W-:Y:S01]  /*3f010*/  IMAD.X R8, R14, 0x1, R4, P2 ;  /* 0x000000010e087824 */ /* 0x000fe200010e0604 */
[----:B-1----:R-:W-:-:S03]  /*3f020*/  IADD3 R15, P2, PT, R7, R5, RZ ;  /* 0x00000005070f7210 */ /* 0x002fc60007f5e0ff */
[----:B------:R0:W-:Y:S04]  /*3f030*/  STL [R1+0x3200], R17 ;  /* 0x0032001101007387 */ /* 0x0001e80000100800 */
[----:B0-----:R-:W4:Y:S04]  /*3f040*/  LDL.LU R17, [R1+0x444] ;  /* 0x0004440001117983 */ /* 0x001f280000300800 */
[----:B------:R0:W-:Y:S04]  /*3f050*/  STL [R1+0x31d4], R8 ;  /* 0x0031d40801007387 */ /* 0x0001e80000100800 */
[----:B0-----:R-:W5:Y:S04]  /*3f060*/  LDL.LU R8, [R1+0x6e8] ;  /* 0x0006e80001087983 */ /* 0x001f680000300800 */
[----:B------:R0:W-:Y:S02]  /*3f070*/  STL [R1+0x3208], R15 ;  /* 0x0032080f01007387 */ /* 0x0001e40000100800 */
[----:B0-----:R-:W-:Y:S01]  /*3f080*/  IMAD.X R15, R14, 0x1, R2, P3 ;  /* 0x000000010e0f7824 */ /* 0x001fe200018e0602 */
[----:B------:R-:W-:Y:S01]  /*3f090*/  IADD3 R7, P3, PT, R7, R3, RZ ;  /* 0x0000000307077210 */ /* 0x000fe20007f7e0ff */
[----:B------:R-:W-:-:S03]  /*3f0a0*/  IMAD.X R14, R13, 0x1, R4, P4 ;  /* 0x000000010d0e7824 */ /* 0x000fc600020e0604 */
[----:B------:R0:W-:Y:S01]  /*3f0b0*/  STL [R1+0x31dc], R15 ;  /* 0x0031dc0f01007387 */ /* 0x0001e20000100800 */
[----:B------:R-:W-:-:S03]  /*3f0c0*/  IADD3 R18, P4, PT, R6, R5, RZ ;  /* 0x0000000506127210 */ /* 0x000fc60007f9e0ff */
[----:B0-----:R-:W5:Y:S04]  /*3f0d0*/  LDL.LU R15, [R1+0x448] ;  /* 0x00044800010f7983 */ /* 0x001f680000300800 */
[----:B------:R0:W-:Y:S04]  /*3f0e0*/  STL [R1+0x3210], R7 ;  /* 0x0032100701007387 */ /* 0x0001e80000100800 */
[----:B0-----:R-:W5:Y:S04]  /*3f0f0*/  LDL.LU R7, [R1+0x6e4] ;  /* 0x0006e40001077983 */ /* 0x001f680000300800 */
[----:B------:R0:W-:Y:S04]  /*3f100*/  STL [R1+0x31e4], R14 ;  /* 0x0031e40e01007387 */ /* 0x0001e80000100800 */
[----:B------:R-:W-:Y:S01]  /*3f110*/  STL [R1+0x3218], R18 ;  /* 0x0032181201007387 */ /* 0x000fe20000100800 */
        /* <DEDUP_REMOVED lines=13> */
[----:B------:R0:W-:Y:S04]  /*3f1f0*/  STL [R1+0x31fc], R13 ;  /* 0x0031fc0d01007387 */ /* 0x0001e80000100800 */
[----:B0-----:R-:W5:Y:S04]  /*3f200*/  LDL.LU R13, [R1+0x450] ;  /* 0x00045000010d7983 */ /* 0x001f680000300800 */
[----:B------:R0:W-:Y:S04]  /*3f210*/  STL [R1+0x3230], R18 ;  /* 0x0032301201007387 */ /* 0x0001e80000100800 */
[----:B------:R-:W5:Y:S04]  /*3f220*/  LDL.LU R29, [R1+0x6dc] ;  /* 0x0006dc00011d7983 */ /* 0x000f680000300800 */
[----:B------:R1:W-:Y:S01]  /*3f230*/  STL [R1+0x3204], R12 ;  /* 0x0032040c01007387 */ /* 0x0003e20000100800 */
[----:B0-----:R-:W-:Y:S01]  /*3f240*/  IADD3 R18, P2, PT, R11, R5, RZ ;  /* 0x000000050b127210 */ /* 0x001fe20007f5e0ff */
[----:B-1----:R-:W-:-:S02]  /*3f250*/  IMAD.X R12, R10, 0x1, R2, P3 ;  /* 0x000000010a0c7824 */ /* 0x002fc400018e0602 */
[----:B------:R-:W5:Y:S04]  /*3f260*/  LDL.LU R10, [R1+0xe50] ;  /* 0x000e5000010a7983 */ /* 0x000f680000300800 */
[----:B------:R-:W-:Y:S04]  /*3f270*/  STL [R1+0x3238], R18 ;  /* 0x0032381201007387 */ /* 0x000fe80000100800 */
[----:B------:R0:W-:Y:S04]  /*3f280*/  STL [R1+0x320c], R12 ;  /* 0x00320c0c01007387 */ /* 0x0001e80000100800 */
[----:B0-----:R-:W5:Y:S01]  /*3f290*/  LDL.LU R12, [R1+0x454] ;  /* 0x00045400010c7983 */ /* 0x001f620000300800 */
[----:B------:R-:W-:-:S03]  /*3f2a0*/  IADD3 R18, P3, PT, R11, R3, RZ ;  /* 0x000000030b127210 */ /* 0x000fc60007f7e0ff */
[----:B------:R-:W5:Y:S04]  /*3f2b0*/  LDL.LU R11, [R1+0x6d8] ;  /* 0x0006d800010b7983 */ /* 0x000f680000300800 */
[----:B------:R2:W-:Y:S02]  /*3f2c0*/  STL [R1+0x3240], R18 ;  /* 0x0032401201007387 */ /* 0x0005e40000100800 */
[C---:B--2---:R-:W-:Y:S02]  /*3f2d0*/  IMAD.X R18, R16.reuse, 0x1, R4, P4 ;  /* 0x0000000110127824 */ /* 0x044fe400020e0604 */
[----:B------:R-:W-:-:S03]  /*3f2e0*/  IMAD.X R19, R16, 0x1, R2, P5 ;  /* 0x0000000110137824 */ /* 0x000fc600028e0602 */
[----:B------:R0:W-:Y:S01]  /*3f2f0*/  STL [R1+0x3214], R18 ;  /* 0x0032141201007387 */ /* 0x0001e20000100800 */
[----:B---3--:R-:W-:-:S05]  /*3f300*/  IADD3 R20, P4, PT, R9, R5, RZ ;  /* 0x0000000509147210 */ /* 0x008fca0007f9e0ff */
[----:B------:R4:W-:Y:S04]  /*3f310*/  STL [R1+0x3248], R20 ;  /* 0x0032481401007387 */ /* 0x0009e80000100800 */
[----:B------:R-:W2:Y:S01]  /*3f320*/  LDL.LU R16, [R1+0x458] ;  /* 0x0004580001107983 */ /* 0x000ea20000300800 */
[----:B0-----:R-:W-:-:S03]  /*3f330*/  IADD3 R18, P5, PT, R9, R3, RZ ;  /* 0x0000000309127210 */ /* 0x001fc60007fbe0ff */
[----:B------:R-:W-:Y:S04]  /*3f340*/  STL [R1+0x321c], R19 ;  /* 0x00321c1301007387 */ /* 0x000fe80000100800 */
[----:B------:R-:W3:Y:S04]  /*3f350*/  LDL.LU R9, [R1+0x6d4] ;  /* 0x0006d40001097983 */ /* 0x000ee80000300800 */
[----:B------:R0:W-:Y:S01]  /*3f360*/  STL [R1+0x3250], R18 ;  /* 0x0032501201007387 */ /* 0x0001e20000100800 */
[C---:B----4-:R-:W-:Y:S02]  /*3f370*/  IMAD.X R20, R17.reuse, 0x1, R4, P1 ;  /* 0x0000000111147824 */ /* 0x050fe400008e0604 */
[----:B0-----:R-:W-:-:S03]  /*3f380*/  IMAD.X R18, R17, 0x1, R2, P0 ;  /* 0x0000000111127824 */ /* 0x001fc600000e0602 */
[----:B------:R-:W-:Y:S01]  /*3f390*/  STL [R1+0x3224], R20 ;  /* 0x0032241401007387 */ /* 0x000fe20000100800 */
[C---:B-----5:R-:W-:Y:S02]  /*3f3a0*/  IADD3 R19, P1, PT, R8.reuse, R5, RZ ;  /* 0x0000000508137210 */ /* 0x060fe40007f3e0ff */
[----:B------:R-:W-:-:S03]  /*3f3b0*/  IADD3 R17, P0, PT, R8, R3, RZ ;  /* 0x0000000308117210 */ /* 0x000fc60007f1e0ff */
[----:B------:R0:W-:Y:S04]  /*3f3c0*/  STL [R1+0x3258], R19 ;  /* 0x0032581301007387 */ /* 0x0001e80000100800 */
[----:B------:R-:W4:Y:S04]  /*3f3d0*/  LDL.LU R8, [R1+0x6d0] ;  /* 0x0006d00001087983 */ /* 0x000f280000300800 */
[----:B------:R1:W-:Y:S04]  /*3f3e0*/  STL [R1+0x322c], R18 ;  /* 0x00322c1201007387 */ /* 0x0003e80000100800 */
[----:B------:R5:W-:Y:S01]  /*3f3f0*/  STL [R1+0x3260], R17 ;  /* 0x0032601101007387 */ /* 0x000be20000100800 */
[----:B0-----:R-:W-:-:S02]  /*3f400*/  IMAD.X R19, R15, 0x1, R4, P2 ;  /* 0x000000010f137824 */ /* 0x001fc400010e0604 */
[----:B-1----:R-:W-:-:S03]  /*3f410*/  IMAD.X R18, R15, 0x1, R2, P3 ;  /* 0x000000010f127824 */ /* 0x002fc600018e0602 */
[----:B------:R-:W-:Y:S04]  /*3f420*/  STL [R1+0x3234], R19 ;  /* 0x0032341301007387 */ /* 0x000fe80000100800 */
[----:B------:R-:W4:Y:S01]  /*3f430*/  LDL.LU R15, [R1+0x45c] ;  /* 0x00045c00010f7983 */ /* 0x000f220000300800 */
[----:B-----5:R-:W-:-:S05]  /*3f440*/  IADD3 R17, P2, PT, R7, R5, RZ ;  /* 0x0000000507117210 */ /* 0x020fca0007f5e0ff */
[----:B------:R0:W-:Y:S04]  /*3f450*/  STL [R1+0x3268], R17 ;  /* 0x0032681101007387 */ /* 0x0001e80000100800 */
[----:B------:R1:W-:Y:S01]  /*3f460*/  STL [R1+0x323c], R18 ;  /* 0x00323c1201007387 */ /* 0x0003e20000100800 */
[----:B0-----:R-:W-:-:S03]  /*3f470*/  IADD3 R17, P3, PT, R7, R3, RZ ;  /* 0x0000000307117210 */ /* 0x001fc60007f7e0ff */
[----:B------:R-:W5:Y:S04]  /*3f480*/  LDL.LU R7, [R1+0x6cc] ;  /* 0x0006cc0001077983 */ /* 0x000f680000300800 */
[----:B------:R0:W-:Y:S01]  /*3f490*/  STL [R1+0x3270], R17 ;  /* 0x0032701101007387 */ /* 0x0001e20000100800 */
[C---:B------:R-:W-:Y:S02]  /*3f4a0*/  IMAD.X R19, R14.reuse, 0x1, R4, P4 ;  /* 0x000000010e137824 */ /* 0x040fe400020e0604 */
[----:B-1----:R-:W-:-:S03]  /*3f4b0*/  IMAD.X R18, R14, 0x1, R2, P5 ;  /* 0x000000010e127824 */ /* 0x002fc600028e0602 */
[----:B------:R-:W-:Y:S04]  /*3f4c0*/  STL [R1+0x3244], R19 ;  /* 0x0032441301007387 */ /* 0x000fe80000100800 */
[----:B------:R-:W5:Y:S01]  /*3f4d0*/  LDL.LU R14, [R1+0x460] ;  /* 0x00046000010e7983 */ /* 0x000f620000300800 */
[----:B0-----:R-:W-:-:S05]  /*3f4e0*/  IADD3 R17, P4, PT, R6, R5, RZ ;  /* 0x0000000506117210 */ /* 0x001fca0007f9e0ff */
[----:B------:R0:W-:Y:S04]  /*3f4f0*/  STL [R1+0x3278], R17 ;  /* 0x0032781101007387 */ /* 0x0001e80000100800 */
[----:B------:R1:W-:Y:S01]  /*3f500*/  STL [R1+0x324c], R18 ;  /* 0x00324c1201007387 */ /* 0x0003e20000100800 */
[----:B0-----:R-:W-:-:S03]  /*3f510*/  IADD3 R17, P5, PT, R6, R3, RZ ;  /* 0x0000000306117210 */ /* 0x001fc60007fbe0ff */
[----:B------:R-:W5:Y:S04]  /*3f520*/  LDL.LU R6, [R1+0x6c8] ;  /* 0x0006c80001067983 */ /* 0x000f680000300800 */
[----:B------:R0:W-:Y:S01]  /*3f530*/  STL [R1+0x3280], R17 ;  /* 0x0032801101007387 */ /* 0x0001e20000100800 */
[C---:B------:R-:W-:Y:S02]  /*3f540*/  IMAD.X R19, R13.reuse, 0x1, R4, P1 ;  /* 0x000000010d137824 */ /* 0x040fe400008e0604 */
[----:B-1----:R-:W-:Y:S01]  /*3f550*/  IMAD.X R18, R13, 0x1, R2, P0 ;  /* 0x000000010d127824 */ /* 0x002fe200000e0602 */
[C---:B0-----:R-:W-:Y:S02]  /*3f560*/  IADD3 R17, P1, PT, R29.reuse, R5, RZ ;  /* 0x000000051d117210 */ /* 0x041fe40007f3e0ff */
[----:B------:R-:W-:Y:S04]  /*3f570*/  STL [R1+0x3254], R19 ;  /* 0x0032541301007387 */ /* 0x000fe80000100800 */
[----:B------:R-:W5:Y:S04]  /*3f580*/  LDL.LU R13, [R1+0x464] ;  /* 0x00046400010d7983 */ /* 0x000f680000300800 */
[----:B------:R0:W-:Y:S04]  /*3f590*/  STL [R1+0x3288], R17 ;  /* 0x0032881101007387 */ /* 0x0001e80000100800 */
[----:B------:R1:W-:Y:S01]  /*3f5a0*/  STL [R1+0x325c], R18 ;  /* 0x00325c1201007387 */ /* 0x0003e20000100800 */
[----:B0-----:R-:W-:-:S03]  /*3f5b0*/  IADD3 R17, P0, PT, R29, R3, RZ ;  /* 0x000000031d117210 */ /* 0x001fc60007f1e0ff */
[----:B------:R-:W5:Y:S04]  /*3f5c0*/  LDL.LU R29, [R1+0x6c0] ;  /* 0x0006c000011d7983 */ /* 0x000f680000300800 */
[----:B------:R0:W-:Y:S01]  /*3f5d0*/  STL [R1+0x3290], R17 ;  /* 0x0032901101007387 */ /* 0x0001e20000100800 */
[C---:B------:R-:W-:Y:S01]  /*3f5e0*/  IMAD.X R19, R12.reuse, 0x1, R4, P2 ;  /* 0x000000010c137824 */ /* 0x040fe200010e0604 */
[----:B-1----:R-:W-:Y:S01]  /*3f5f0*/  IADD3 R18, P2, PT, R11, R5, RZ ;  /* 0x000000050b127210 */ /* 0x002fe20007f5e0ff */
[----:B0-----:R-:W-:-:S03]  /*3f600*/  IMAD.X R17, R12, 0x1, R2, P3 ;  /* 0x000000010c117824 */ /* 0x001fc600018e0602 */
[----:B------:R-:W-:Y:S04]  /*3f610*/  STL [R1+0x3264], R19 ;  /* 0x0032641301007387 */ /* 0x000fe80000100800 */
[----:B------:R-:W5:Y:S04]  /*3f620*/  LDL.LU R12, [R1+0x468] ;  /* 0x00046800010c7983 */ /* 0x000f680000300800 */
[----:B------:R0:W-:Y:S04]  /*3f630*/  STL [R1+0x3298], R18 ;  /* 0x0032981201007387 */ /* 0x0001e80000100800 */
[----:B------:R2:W-:Y:S01]  /*3f640*/  STL [R1+0x326c], R17 ;  /* 0x00326c1101007387 */ /* 0x0005e20000100800 */
[----:B0-----:R-:W-:-:S03]  /*3f650*/  IADD3 R18, P3, PT, R11, R3, RZ ;  /* 0x000000030b127210 */ /* 0x001fc60007f7e0ff */
[----:B------:R-:W5:Y:S04]  /*3f660*/  LDL.LU R11, [R1+0x6bc] ;  /* 0x0006bc00010b7983 */ /* 0x000f680000300800 */
[----:B------:R3:W-:Y:S01]  /*3f670*/  STL [R1+0x32a0], R18 ;  /* 0x0032a01201007387 */ /* 0x0007e20000100800 */
[C---:B--2---:R-:W-:Y:S02]  /*3f680*/  IMAD.X R17, R16.reuse, 0x1, R4, P4 ;  /* 0x0000000110117824 */ /* 0x044fe400020e0604 */
[----:B------:R-:W-:Y:S01]  /*3f690*/  IMAD.X R16, R16, 0x1, R2, P5 ;  /* 0x0000000110107824 */ /* 0x000fe200028e0602 */
[C---:B---3--:R-:W-:Y:S02]  /*3f6a0*/  IADD3 R18, P4, PT, R9.reuse, R5, RZ ;  /* 0x0000000509127210 */ /* 0x048fe40007f9e0ff */
[----:B------:R0:W-:Y:S04]  /*3f6b0*/  STL [R1+0x3274], R17 ;  /* 0x0032741101007387 */ /* 0x0001e80000100800 */
[----:B0-----:R-:W2:Y:S04]  /*3f6c0*/  LDL.LU R17, [R1+0x46c] ;  /* 0x00046c0001117983 */ /* 0x001ea80000300800 */
[----:B------:R0:W-:Y:S04]  /*3f6d0*/  STL [R1+0x32a8], R18 ;  /* 0x0032a81201007387 */ /* 0x0001e80000100800 */
[----:B------:R1:W-:Y:S01]  /*3f6e0*/  STL [R1+0x327c], R16 ;  /* 0x00327c1001007387 */ /* 0x0003e20000100800 */
[----:B0-----:R-:W-:-:S03]  /*3f6f0*/  IADD3 R18, P5, PT, R9, R3, RZ ;  /* 0x0000000309127210 */ /* 0x001fc60007fbe0ff */
[----:B-1----:R-:W3:Y:S04]  /*3f700*/  LDL.LU R16, [R1+0x6b8] ;  /* 0x0006b80001107983 */ /* 0x002ee80000300800 */
[----:B------:R0:W-:Y:S01]  /*3f710*/  STL [R1+0x32b0], R18 ;  /* 0x0032b01201007387 */ /* 0x0001e20000100800 */
[----:B----4-:R-:W-:Y:S01]  /*3f720*/  IADD3 R9, P6, PT, R8, R5, RZ ;  /* 0x0000000508097210 */ /* 0x010fe20007fde0ff */
[----:B0-----:R-:W-:Y:S01]  /*3f730*/  IMAD.X R18, R10, 0x1, R4, P1 ;  /* 0x000000010a127824 */ /* 0x001fe200008e0604 */
[----:B------:R-:W-:-:S03]  /*3f740*/  IADD3 R8, P1, PT, R8, R3, RZ ;  /* 0x0000000308087210 */ /* 0x000fc60007f3e0ff */
[----:B------:R0:W-:Y:S04]  /*3f750*/  STL [R1+0x32b8], R9 ;  /* 0x0032b80901007387 */ /* 0x0001e80000100800 */
[----:B0-----:R-:W4:Y:S04]  /*3f760*/  LDL.LU R9, [R1+0x470] ;  /* 0x0004700001097983 */ /* 0x001f280000300800 */
[----:B------:R0:W-:Y:S04]  /*3f770*/  STL [R1+0x3284], R18 ;  /* 0x0032841201007387 */ /* 0x0001e80000100800 */
[----:B------:R1:W-:Y:S01]  /*3f780*/  STL [R1+0x32c0], R8 ;  /* 0x0032c00801007387 */ /* 0x0003e20000100800 */
[----:B0-----:R-:W-:-:S03]  /*3f790*/  IMAD.X R18, R15, 0x1, R4, P2 ;  /* 0x000000010f127824 */ /* 0x001fc600010e0604 */
[----:B-1----:R-:W4:Y:S04]  /*3f7a0*/  LDL.LU R8, [R1+0x6b4] ;  /* 0x0006b40001087983 */ /* 0x002f280000300800 */
[----:B------:R0:W-:Y:S02]  /*3f7b0*/  STL [R1+0x3294], R18 ;  /* 0x0032941201007387 */ /* 0x0001e40000100800 */
[----:B0-----:R-:W-:Y:S01]  /*3f7c0*/  IMAD.X R18, R15, 0x1, R2, P3 ;  /* 0x000000010f127824 */ /* 0x001fe200018e0602 */
[C---:B-----5:R-:W-:Y:S02]  /*3f7d0*/  IADD3 R19, P2, PT, R7.reuse, R5, RZ ;  /* 0x0000000507137210 */ /* 0x060fe40007f5e0ff */
[----:B------:R-:W-:-:S03]  /*3f7e0*/  IADD3 R7, P3, PT, R7, R3, RZ ;  /* 0x0000000307077210 */ /* 0x000fc60007f7e0ff */
[----:B------:R-:W-:Y:S04]  /*3f7f0*/  STL [R1+0x32c8], R19 ;  /* 0x0032c81301007387 */ /* 0x000fe80000100800 */
[----:B------:R-:W5:Y:S04]  /*3f800*/  LDL.LU R15, [R1+0x474] ;  /* 0x00047400010f7983 */ /* 0x000f680000300800 */
[----:B------:R0:W-:Y:S04]  /*3f810*/  STL [R1+0x329c], R18 ;  /* 0x00329c1201007387 */ /* 0x0001e80000100800 */
[----:B------:R1:W-:Y:S01]  /*3f820*/  STL [R1+0x32d0], R7 ;  /* 0x0032d00701007387 */ /* 0x0003e20000100800 */
[----:B0-----:R-:W-:-:S03]  /*3f830*/  IMAD.X R18, R14, 0x1, R4, P4 ;  /* 0x000000010e127824 */ /* 0x001fc600020e0604 */
[----:B-1----:R-:W5:Y:S04]  /*3f840*/  LDL.LU R7, [R1+0x6b0] ;  /* 0x0006b00001077983 */ /* 0x002f680000300800 */
[----:B------:R0:W-:Y:S02]  /*3f850*/  STL [R1+0x32a4], R18 ;  /* 0x0032a41201007387 */ /* 0x0001e40000100800 */
[----:B0-----:R-:W-:Y:S01]  /*3f860*/  IMAD.X R18, R14, 0x1, R2, P5 ;  /* 0x000000010e127824 */ /* 0x001fe200028e0602 */
[C---:B------:R-:W-:Y:S02]  /*3f870*/  IADD3 R19, P4, PT, R6.reuse, R5, RZ ;  /* 0x0000000506137210 */ /* 0x040fe40007f9e0ff */
        /* <DEDUP_REMOVED lines=8> */
[----:B------:R-:W-:Y:S01]  /*3f900*/  IADD3 R20, P6, PT, R29, R5, RZ ;  /* 0x000000051d147210 */ /* 0x000fe20007fde0ff */
[----:B0-----:R-:W-:Y:S01]  /*3f910*/  IMAD.X R18, R13, 0x1, R2, P1 ;  /* 0x000000010d127824 */ /* 0x001fe200008e0602 */
[----:B------:R-:W-:-:S03]  /*3f920*/  IADD3 R19, P1, PT, R29, R3, RZ ;  /* 0x000000031d137210 */ /* 0x000fc60007f3e0ff */
[----:B------:R-:W-:Y:S04]  /*3f930*/  STL [R1+0x32e8], R20 ;  /* 0x0032e81401007387 */ /* 0x000fe80000100800 */
        /* <DEDUP_REMOVED lines=16> */
[C---:B---3--:R-:W-:Y:S01]  /*3fa40*/  IADD3 R19, P4, PT, R16.reuse, R5, RZ ;  /* 0x0000000510137210 */ /* 0x048fe20007f9e0ff */
[----:B0-----:R-:W-:Y:S01]  /*3fa50*/  IMAD.X R18, R17, 0x1, R2, P5 ;  /* 0x0000000111127824 */ /* 0x001fe200028e0602 */
[----:B------:R-:W-:-:S03]  /*3fa60*/  IADD3 R16, P5, PT, R16, R3, RZ ;  /* 0x0000000310107210 */ /* 0x000fc60007fbe0ff */
[----:B------:R-:W-:Y:S04]  /*3fa70*/  STL [R1+0x3308], R19 ;  /* 0x0033081301007387 */ /* 0x000fe80000100800 */
[----:B------:R-:W2:Y:S04]  /*3fa80*/  LDL.LU R17, [R1+0x484] ;  /* 0x0004840001117983 */ /* 0x000ea80000300800 */
[----:B------:R-:W-:Y:S04]  /*3fa90*/  STL [R1+0x32dc], R18 ;  /* 0x0032dc1201007387 */ /* 0x000fe80000100800 */
[----:B------:R0:W-:Y:S04]  /*3faa0*/  STL [R1+0x3310], R16 ;  /* 0x0033101001007387 */ /* 0x0001e80000100800 */
[----:B0-----:R-:W3:Y:S01]  /*3fab0*/  LDL.LU R16, [R1+0x69c] ;  /* 0x00069c0001107983 */ /* 0x001ee20000300800 */
[----:B----4-:R-:W-:-:S05]  /*3fac0*/  IMAD.X R18, R9, 0x1, R4, P6 ;  /* 0x0000000109127824 */ /* 0x010fca00030e0604 */
[----:B------:R0:W-:Y:S01]  /*3fad0*/  STL [R1+0x32e4], R18 ;  /* 0x0032e41201007387 */ /* 0x0001e20000100800 */
[C---:B------:R-:W-:Y:S01]  /*3fae0*/  IADD3 R19, P6, PT, R8.reuse, R5, RZ ;  /* 0x0000000508137210 */ /* 0x040fe20007fde0ff */
        /* <DEDUP_REMOVED lines=9> */
[----:B------:R-:W-:Y:S01]  /*3fb80*/  IADD3 R19, P2, PT, R7, R5, RZ ;  /* 0x0000000507137210 */ /* 0x000fe20007f5e0ff */
        /* <DEDUP_REMOVED lines=1872> */
[----:B------:R0:W-:Y:S04]  /*47090*/  STL [R1+0x3ed8], R19 ;  /* 0x003ed81301007387 */ /* 0x0001e80000100800 */
[----:B------:R-:W5:Y:S04]  /*470a0*/  LDL.LU R14, [R1+0xe10] ;  /* 0x000e1000010e7983 */ /* 0x000f680000300800 */
[----:B------:R-:W-:Y:S04]  /*470b0*/  STL [R1+0x3eac], R18 ;  /* 0x003eac1201007387 */ /* 0x000fe80000100800 */
[----:B------:R1:W-:Y:S01]  /*470c0*/  STL [R1+0x3ee0], R6 ;  /* 0x003ee00601007387 */ /* 0x0003e20000100800 */
[----:B0-----:R-:W-:-:S03]  /*470d0*/  IMAD.X R19, R13, 0x1, R4, P6 ;  /* 0x000000010d137824 */ /* 0x001fc600030e0604 */
[----:B-1----:R-:W5:Y:S04]  /*470e0*/  LDL.LU R6, [R1+0xb88] ;  /* 0x000b880001067983 */ /* 0x002f680000300800 */
[----:B------:R0:W-:Y:S01]  /*470f0*/  STL [R1+0x3eb4], R19 ;  /* 0x003eb41301007387 */ /* 0x0001e20000100800 */
[----:B------:R-:W-:Y:S01]  /*47100*/  IADD3 R18, P6, PT, R29, R5, RZ ;  /* 0x000000051d127210 */ /* 0x000fe20007fde0ff */
[----:B0-----:R-:W-:Y:S02]  /*47110*/  IMAD.X R19, R13, 0x1, R2, P1 ;  /* 0x000000010d137824 */ /* 0x001fe400008e0602 */
[----:B------:R-:W5:Y:S04]  /*47120*/  LDL.LU R13, [R1+0xe14] ;  /* 0x000e1400010d7983 */ /* 0x000f680000300800 */
        /* <DEDUP_REMOVED lines=18> */
[----:B0-----:R-:W-:Y:S02]  /*47250*/  IMAD.X R19, R17, 0x1, R2, P5 ;  /* 0x0000000111137824 */ /* 0x001fe400028e0602 */
[----:B------:R-:W2:Y:S04]  /*47260*/  LDL.LU R17, [R1+0xe1c] ;  /* 0x000e1c0001117983 */ /* 0x000ea80000300800 */
[----:B------:R0:W-:Y:S04]  /*47270*/  STL [R1+0x3f08], R18 ;  /* 0x003f081201007387 */ /* 0x0001e80000100800 */
[----:B------:R4:W-:Y:S01]  /*47280*/  STL [R1+0x3edc], R19 ;  /* 0x003edc1301007387 */ /* 0x0009e20000100800 */
[----:B0-----:R-:W-:-:S03]  /*47290*/  IADD3 R18, P5, PT, R16, R3, RZ ;  /* 0x0000000310127210 */ /* 0x001fc60007fbe0ff */
[----:B------:R-:W3:Y:S04]  /*472a0*/  LDL.LU R16, [R1+0xb9c] ;  /* 0x000b9c0001107983 */ /* 0x000ee80000300800 */
[----:B------:R0:W-:Y:S01]  /*472b0*/  STL [R1+0x3f10], R18 ;  /* 0x003f101201007387 */ /* 0x0001e20000100800 */
[----:B----4-:R-:W-:-:S05]  /*472c0*/  IMAD.X R19, R9, 0x1, R4, P6 ;  /* 0x0000000109137824 */ /* 0x010fca00030e0604 */
[----:B------:R1:W-:Y:S01]  /*472d0*/  STL [R1+0x3ee4], R19 ;  /* 0x003ee41301007387 */ /* 0x0003e20000100800 */
[C---:B0-----:R-:W-:Y:S01]  /*472e0*/  IADD3 R18, P6, PT, R8.reuse, R5, RZ ;  /* 0x0000000508127210 */ /* 0x041fe20007fde0ff */
[----:B-1----:R-:W-:Y:S02]  /*472f0*/  IMAD.X R19, R9, 0x1, R2, P1 ;  /* 0x0000000109137824 */ /* 0x002fe400008e0602 */
[----:B------:R-:W4:Y:S04]  /*47300*/  LDL.LU R9, [R1+0xe20] ;  /* 0x000e200001097983 */ /* 0x000f280000300800 */
[----:B------:R0:W-:Y:S04]  /*47310*/  STL [R1+0x3f18], R18 ;  /* 0x003f181201007387 */ /* 0x0001e80000100800 */
[----:B------:R5:W-:Y:S01]  /*47320*/  STL [R1+0x3eec], R19 ;  /* 0x003eec1301007387 */ /* 0x000be20000100800 */
[----:B0-----:R-:W-:-:S03]  /*47330*/  IADD3 R18, P1, PT, R8, R3, RZ ;  /* 0x0000000308127210 */ /* 0x001fc60007f3e0ff */
[----:B------:R-:W4:Y:S04]  /*47340*/  LDL.LU R8, [R1+0xba4] ;  /* 0x000ba40001087983 */ /* 0x000f280000300800 */
[----:B------:R0:W-:Y:S01]  /*47350*/  STL [R1+0x3f20], R18 ;  /* 0x003f201201007387 */ /* 0x0001e20000100800 */
[----:B-----5:R-:W-:-:S05]  /*47360*/  IMAD.X R19, R15, 0x1, R4, P2 ;  /* 0x000000010f137824 */ /* 0x020fca00010e0604 */
[----:B------:R1:W-:Y:S01]  /*47370*/  STL [R1+0x3ef4], R19 ;  /* 0x003ef41301007387 */ /* 0x0003e20000100800 */
[----:B0-----:R-:W-:Y:S01]  /*47380*/  IADD3 R18, P2, PT, R7, R5, RZ ;  /* 0x0000000507127210 */ /* 0x001fe20007f5e0ff */
[----:B-1----:R-:W-:Y:S02]  /*47390*/  IMAD.X R19, R15, 0x1, R2, P3 ;  /* 0x000000010f137824 */ /* 0x002fe400018e0602 */
[----:B------:R-:W5:Y:S04]  /*473a0*/  LDL.LU R15, [R1+0xe24] ;  /* 0x000e2400010f7983 */ /* 0x000f680000300800 */
[----:B------:R0:W-:Y:S04]  /*473b0*/  STL [R1+0x3f28], R18 ;  /* 0x003f281201007387 */ /* 0x0001e80000100800 */
[----:B------:R1:W-:Y:S01]  /*473c0*/  STL [R1+0x3efc], R19 ;  /* 0x003efc1301007387 */ /* 0x0003e20000100800 */
[----:B0-----:R-:W-:-:S03]  /*473d0*/  IADD3 R18, P3, PT, R7, R3, RZ ;  /* 0x0000000307127210 */ /* 0x001fc60007f7e0ff */
[----:B------:R-:W5:Y:S04]  /*473e0*/  LDL.LU R7, [R1+0xba8] ;  /* 0x000ba80001077983 */ /* 0x000f680000300800 */
[----:B------:R0:W-:Y:S01]  /*473f0*/  STL [R1+0x3f30], R18 ;  /* 0x003f301201007387 */ /* 0x0001e20000100800 */
[C---:B-1----:R-:W-:Y:S02]  /*47400*/  IMAD.X R19, R14.reuse, 0x1, R4, P4 ;  /* 0x000000010e137824 */ /* 0x042fe400020e0604 */
[----:B------:R-:W-:-:S03]  /*47410*/  IMAD.X R14, R14, 0x1, R2, P5 ;  /* 0x000000010e0e7824 */ /* 0x000fc600028e0602 */
[----:B------:R-:W-:Y:S01]  /*47420*/  STL [R1+0x3f04], R19 ;  /* 0x003f041301007387 */ /* 0x000fe20000100800 */
[C---:B0-----:R-:W-:Y:S02]  /*47430*/  IADD3 R18, P4, PT, R6.reuse, R5, RZ ;  /* 0x0000000506127210 */ /* 0x041fe40007f9e0ff */
[----:B------:R-:W-:-:S03]  /*47440*/  IADD3 R6, P5, PT, R6, R3, RZ ;  /* 0x0000000306067210 */ /* 0x000fc60007fbe0ff */
[----:B------:R0:W-:Y:S04]  /*47450*/  STL [R1+0x3f38], R18 ;  /* 0x003f381201007387 */ /* 0x0001e80000100800 */
[----:B------:R1:W-:Y:S01]  /*47460*/  STL [R1+0x3f0c], R14 ;  /* 0x003f0c0e01007387 */ /* 0x0003e20000100800 */
[----:B0-----:R-:W-:-:S03]  /*47470*/  IMAD.X R18, R13, 0x1, R4, P6 ;  /* 0x000000010d127824 */ /* 0x001fc600030e0604 */
[----:B-1----:R-:W5:Y:S04]  /*47480*/  LDL.LU R14, [R1+0xe28] ;  /* 0x000e2800010e7983 */ /* 0x002f680000300800 */
[----:B------:R0:W-:Y:S01]  /*47490*/  STL [R1+0x3f40], R6 ;  /* 0x003f400601007387 */ /* 0x0001e20000100800 */
[----:B------:R-:W-:-:S03]  /*474a0*/  IMAD.X R13, R13, 0x1, R2, P1 ;  /* 0x000000010d0d7824 */ /* 0x000fc600008e0602 */
[----:B0-----:R-:W5:Y:S04]  /*474b0*/  LDL.LU R6, [R1+0xbb0] ;  /* 0x000bb00001067983 */ /* 0x001f680000300800 */
[----:B------:R0:W-:Y:S01]  /*474c0*/  STL [R1+0x3f14], R18 ;  /* 0x003f141201007387 */ /* 0x0001e20000100800 */
[C---:B------:R-:W-:Y:S02]  /*474d0*/  IADD3 R19, P1, PT, R29.reuse, R3, RZ ;  /* 0x000000031d137210 */ /* 0x040fe40007f3e0ff */
[----:B0-----:R-:W-:-:S05]  /*474e0*/  IADD3 R18, P6, PT, R29, R5, RZ ;  /* 0x000000051d127210 */ /* 0x001fca0007fde0ff */
[----:B------:R0:W-:Y:S04]  /*474f0*/  STL [R1+0x3f48], R18 ;  /* 0x003f481201007387 */ /* 0x0001e80000100800 */
[----:B------:R1:W-:Y:S01]  /*47500*/  STL [R1+0x3f1c], R13 ;  /* 0x003f1c0d01007387 */ /* 0x0003e20000100800 */
[----:B0-----:R-:W-:-:S03]  /*47510*/  IMAD.X R18, R12, 0x1, R4, P2 ;  /* 0x000000010c127824 */ /* 0x001fc600010e0604 */
[----:B-1----:R-:W5:Y:S04]  /*47520*/  LDL.LU R13, [R1+0xe2c] ;  /* 0x000e2c00010d7983 */ /* 0x002f680000300800 */
[----:B------:R-:W-:Y:S04]  /*47530*/  STL [R1+0x3f50], R19 ;  /* 0x003f501301007387 */ /* 0x000fe80000100800 */
[----:B------:R-:W5:Y:S04]  /*47540*/  LDL.LU R29, [R1+0xbb8] ;  /* 0x000bb800011d7983 */ /* 0x000f680000300800 */
[----:B------:R0:W-:Y:S01]  /*47550*/  STL [R1+0x3f24], R18 ;  /* 0x003f241201007387 */ /* 0x0001e20000100800 */
[----:B------:R-:W-:Y:S01]  /*47560*/  IMAD.X R12, R12, 0x1, R2, P3 ;  /* 0x000000010c0c7824 */ /* 0x000fe200018e0602 */
[----:B0-----:R-:W-:-:S05]  /*47570*/  IADD3 R18, P2, PT, R11, R5, RZ ;  /* 0x000000050b127210 */ /* 0x001fca0007f5e0ff */
[----:B------:R-:W-:Y:S04]  /*47580*/  STL [R1+0x3f58], R18 ;  /* 0x003f581201007387 */ /* 0x000fe80000100800 */
[----:B------:R0:W-:Y:S04]  /*47590*/  STL [R1+0x3f2c], R12 ;  /* 0x003f2c0c01007387 */ /* 0x0001e80000100800 */
[----:B0-----:R-:W5:Y:S01]  /*475a0*/  LDL.LU R12, [R1+0xe30] ;  /* 0x000e3000010c7983 */ /* 0x001f620000300800 */
[----:B------:R-:W-:-:S05]  /*475b0*/  IADD3 R11, P3, PT, R11, R3, RZ ;  /* 0x000000030b0b7210 */ /* 0x000fca0007f7e0ff */
[----:B------:R0:W-:Y:S04]  /*475c0*/  STL [R1+0x3f60], R11 ;  /* 0x003f600b01007387 */ /* 0x0001e80000100800 */
[----:B0-----:R-:W5:Y:S01]  /*475d0*/  LDL.LU R11, [R1+0xbbc] ;  /* 0x000bbc00010b7983 */ /* 0x001f620000300800 */
[C---:B--2---:R-:W-:Y:S02]  /*475e0*/  IMAD.X R18, R17.reuse, 0x1, R4, P4 ;  /* 0x0000000111127824 */ /* 0x044fe400020e0604 */
[----:B------:R-:W-:-:S03]  /*475f0*/  IMAD.X R17, R17, 0x1, R2, P5 ;  /* 0x0000000111117824 */ /* 0x000fc600028e0602 */
[----:B------:R3:W-:Y:S02]  /*47600*/  STL [R1+0x3f34], R18 ;  /* 0x003f341201007387 */ /* 0x0007e40000100800 */
[C---:B---3--:R-:W-:Y:S02]  /*47610*/  IADD3 R18, P4, PT, R16.reuse, R5, RZ ;  /* 0x0000000510127210 */ /* 0x048fe40007f9e0ff */
[----:B------:R-:W-:-:S03]  /*47620*/  IADD3 R16, P5, PT, R16, R3, RZ ;  /* 0x0000000310107210 */ /* 0x000fc60007fbe0ff */
[----:B------:R-:W-:Y:S04]  /*47630*/  STL [R1+0x3f68], R18 ;  /* 0x003f681201007387 */ /* 0x000fe80000100800 */
[----:B------:R0:W-:Y:S04]  /*47640*/  STL [R1+0x3f3c], R17 ;  /* 0x003f3c1101007387 */ /* 0x0001e80000100800 */
[----:B0-----:R-:W2:Y:S04]  /*47650*/  LDL.LU R17, [R1+0xe34] ;  /* 0x000e340001117983 */ /* 0x001ea80000300800 */
[----:B------:R0:W-:Y:S01]  /*47660*/  STL [R1+0x3f70], R16 ;  /* 0x003f701001007387 */ /* 0x0001e20000100800 */
[----:B----4-:R-:W-:-:S02]  /*47670*/  IMAD.X R18, R9, 0x1, R4, P6 ;  /* 0x0000000109127824 */ /* 0x010fc400030e0604 */
[----:B------:R-:W-:Y:S01]  /*47680*/  IMAD.X R9, R9, 0x1, R2, P1 ;  /* 0x0000000109097824 */ /* 0x000fe200008e0602 */
[----:B0-----:R-:W3:Y:S04]  /*47690*/  LDL.LU R16, [R1+0xbc4] ;  /* 0x000bc40001107983 */ /* 0x001ee80000300800 */
[----:B------:R0:W-:Y:S02]  /*476a0*/  STL [R1+0x3f44], R18 ;  /* 0x003f441201007387 */ /* 0x0001e40000100800 */
[C---:B0-----:R-:W-:Y:S02]  /*476b0*/  IADD3 R18, P6, PT, R8.reuse, R5, RZ ;  /* 0x0000000508127210 */ /* 0x041fe40007fde0ff */
[----:B------:R-:W-:-:S03]  /*476c0*/  IADD3 R8, P1, PT, R8, R3, RZ ;  /* 0x0000000308087210 */ /* 0x000fc60007f3e0ff */
[----:B------:R-:W-:Y:S04]  /*476d0*/  STL [R1+0x3f78], R18 ;  /* 0x003f781201007387 */ /* 0x000fe80000100800 */
[----:B------:R0:W-:Y:S04]  /*476e0*/  STL [R1+0x3f4c], R9 ;  /* 0x003f4c0901007387 */ /* 0x0001e80000100800 */
[----:B0-----:R-:W4:Y:S04]  /*476f0*/  LDL.LU R9, [R1+0xe38] ;  /* 0x000e380001097983 */ /* 0x001f280000300800 */
[----:B------:R0:W-:Y:S01]  /*47700*/  STL [R1+0x3f80], R8 ;  /* 0x003f800801007387 */ /* 0x0001e20000100800 */
[----:B-----5:R-:W-:-:S03]  /*47710*/  IMAD.X R18, R15, 0x1, R4, P2 ;  /* 0x000000010f127824 */ /* 0x020fc600010e0604 */
[----:B0-----:R-:W5:Y:S04]  /*47720*/  LDL.LU R8, [R1+0xbc8] ;  /* 0x000bc80001087983 */ /* 0x001f680000300800 */
[----:B------:R0:W-:Y:S01]  /*47730*/  STL [R1+0x3f54], R18 ;  /* 0x003f541201007387 */ /* 0x0001e20000100800 */
[----:B------:R-:W-:-:S03]  /*47740*/  IMAD.X R19, R15, 0x1, R2, P3 ;  /* 0x000000010f137824 */ /* 0x000fc600018e0602 */
        /* <DEDUP_REMOVED lines=33> */
[----:B------:R-:W-:Y:S01]  /*47960*/  STL [R1+0x3f8c], R19 ;  /* 0x003f8c1301007387 */ /* 0x000fe20000100800 */
[----:B0-----:R-:W-:-:S03]  /*47970*/  IADD3 R18, P3, PT, R11, R3, RZ ;  /* 0x000000030b127210 */ /* 0x001fc60007f7e0ff */
[----:B------:R-:W5:Y:S04]  /*47980*/  LDL.LU R11, [R1+0xb30] ;  /* 0x000b3000010b7983 */ /* 0x000f680000300800 */
[----:B------:R0:W-:Y:S01]  /*47990*/  STL [R1+0x3fc0], R18 ;  /* 0x003fc01201007387 */ /* 0x0001e20000100800 */
[C---:B--2---:R-:W-:Y:S02]  /*479a0*/  IMAD.X R20, R17.reuse, 0x1, R4, P4 ;  /* 0x0000000111147824 */ /* 0x044fe400020e0604 */
[----:B0-----:R-:W-:-:S03]  /*479b0*/  IMAD.X R18, R17, 0x1, R2, P5 ;  /* 0x0000000111127824 */ /* 0x001fc600028e0602 */
[----:B------:R-:W-:Y:S04]  /*479c0*/  STL [R1+0x3f94], R20 ;  /* 0x003f941401007387 */ /* 0x000fe80000100800 */
[----:B------:R-:W2:Y:S01]  /*479d0*/  LDL.LU R17, [R1+0xe4c] ;  /* 0x000e4c0001117983 */ /* 0x000ea20000300800 */
[----:B---3--:R-:W-:-:S05]  /*479e0*/  IADD3 R19, P4, PT, R16, R5, RZ ;  /* 0x0000000510137210 */ /* 0x008fca0007f9e0ff */
[----:B------:R0:W-:Y:S04]  /*479f0*/  STL [R1+0x3fc8], R19 ;  /* 0x003fc81301007387 */ /* 0x0001e80000100800 */
[----:B------:R4:W-:Y:S01]  /*47a00*/  STL [R1+0x3f9c], R18 ;  /* 0x003f9c1201007387 */ /* 0x0009e20000100800 */
[----:B0-----:R-:W-:-:S03]  /*47a10*/  IADD3 R19, P5, PT, R16, R3, RZ ;  /* 0x0000000310137210 */ /* 0x001fc60007fbe0ff */
[----:B------:R-:W3:Y:S04]  /*47a20*/  LDL.LU R16, [R1+0xbe4] ;  /* 0x000be40001107983 */ /* 0x000ee80000300800 */
[----:B------:R5:W-:Y:S01]  /*47a30*/  STL [R1+0x3fd0], R19 ;  /* 0x003fd01301007387 */ /* 0x000be20000100800 */
[C---:B----4-:R-:W-:Y:S02]  /*47a40*/  IMAD.X R18, R9.reuse, 0x1, R4, P6 ;  /* 0x0000000109127824 */ /* 0x050fe400030e0604 */
[----:B------:R-:W-:-:S03]  /*47a50*/  IMAD.X R9, R9, 0x1, R2, P1 ;  /* 0x0000000109097824 */ /* 0x000fc600008e0602 */
[----:B------:R0:W-:Y:S01]  /*47a60*/  STL [R1+0x3fa4], R18 ;  /* 0x003fa41201007387 */ /* 0x0001e20000100800 */
[C---:B-----5:R-:W-:Y:S02]  /*47a70*/  IADD3 R19, P6, PT, R8.reuse, R5, RZ ;  /* 0x0000000508137210 */ /* 0x060fe40007fde0ff */
[----:B0-----:R-:W-:Y:S01]  /*47a80*/  IADD3 R18, P1, PT, R8, R3, RZ ;  /* 0x0000000308127210 */ /* 0x001fe20007f3e0ff */
[C---:B------:R-:W-:Y:S02]  /*47a90*/  IMAD.X R8, R15.reuse, 0x1, R4, P2 ;  /* 0x000000010f087824 */ /* 0x040fe400010e0604 */
[----:B------:R-:W-:Y:S04]  /*47aa0*/  STL [R1+0x3fd8], R19 ;  /* 0x003fd81301007387 */ /* 0x000fe80000100800 */
[----:B------:R0:W-:Y:S01]  /*47ab0*/  STL [R1+0x3fac], R9 ;  /* 0x003fac0901007387 */ /* 0x0001e20000100800 */
[----:B------:R-:W-:-:S03]  /*47ac0*/  IMAD.X R15, R15, 0x1, R2, P3 ;  /* 0x000000010f0f7824 */ /* 0x000fc600018e0602 */
[----:B0-----:R-:W4:Y:S04]  /*47ad0*/  LDL.LU R9, [R1+0xbec] ;  /* 0x000bec0001097983 */ /* 0x001f280000300800 */
[----:B------:R0:W-:Y:S04]  /*47ae0*/  STL [R1+0x3fe0], R18 ;  /* 0x003fe01201007387 */ /* 0x0001e80000100800 */
[----:B------:R1:W-:Y:S01]  /*47af0*/  STL [R1+0x3fb4], R8 ;  /* 0x003fb40801007387 */ /* 0x0003e20000100800 */
[----:B0-----:R-:W-:-:S03]  /*47b00*/  IADD3 R18, P2, PT, R7, R5, RZ ;  /* 0x0000000507127210 */ /* 0x001fc60007f5e0ff */
[----:B-1----:R-:W5:Y:S04]  /*47b10*/  LDL.LU R8, [R1+0xe54] ;  /* 0x000e540001087983 */ /* 0x002f680000300800 */
[----:B------:R0:W-:Y:S04]  /*47b20*/  STL [R1+0x3fe8], R18 ;  /* 0x003fe81201007387 */ /* 0x0001e80000100800 */
[----:B------:R1:W-:Y:S01]  /*47b30*/  STL [R1+0x3fbc], R15 ;  /* 0x003fbc0f01007387 */ /* 0x0003e20000100800 */
[----:B0-----:R-:W-:-:S03]  /*47b40*/  IADD3 R18, P3, PT, R7, R3, RZ ;  /* 0x0000000307127210 */ /* 0x001fc60007f7e0ff */
[----:B-1----:R-:W5:Y:S01]  /*47b50*/  LDL.LU R15, [R1+0xbf4] ;  /* 0x000bf400010f7983 */ /* 0x002f620000300800 */
[----:B------:R-:W-:-:S03]  /*47b60*/  IMAD.X R7, R14, 0x1, R4, P4 ;  /* 0x000000010e077824 */ /* 0x000fc600020e0604 */
[----:B------:R-:W-:Y:S04]  /*47b70*/  STL [R1+0x3ff0], R18 ;  /* 0x003ff01201007387 */ /* 0x000fe80000100800 */
[----:B------:R0:W-:Y:S01]  /*47b80*/  STL [R1+0x3fc4], R7 ;  /* 0x003fc40701007387 */ /* 0x0001e20000100800 */
[----:B------:R-:W-:-:S03]  /*47b90*/  IMAD.X R14, R14, 0x1, R2, P5 ;  /* 0x000000010e0e7824 */ /* 0x000fc600028e0602 */
[----:B0-----:R-:W5:Y:S01]  /*47ba0*/  LDL.LU R7, [R1+0xe58] ;  /* 0x000e580001077983 */ /* 0x001f620000300800 */
[----:B------:R-:W-:-:S05]  /*47bb0*/  IADD3 R18, P4, PT, R6, R5, RZ ;  /* 0x0000000506127210 */ /* 0x000fca0007f9e0ff */
[----:B------:R0:W-:Y:S04]  /*47bc0*/  STL [R1+0x3ff8], R18 ;  /* 0x003ff81201007387 */ /* 0x0001e80000100800 */
[----:B------:R1:W-:Y:S01]  /*47bd0*/  STL [R1+0x3fcc], R14 ;  /* 0x003fcc0e01007387 */ /* 0x0003e20000100800 */
[----:B0-----:R-:W-:Y:S01]  /*47be0*/  IADD3 R18, P5, PT, R6, R3, RZ ;  /* 0x0000000306127210 */ /* 0x001fe20007fbe0ff */
[C---:B------:R-:W-:Y:S02]  /*47bf0*/  IMAD.X R6, R13.reuse, 0x1, R4, P6 ;  /* 0x000000010d067824 */ /* 0x040fe400030e0604 */
[----:B-1----:R-:W5:Y:S04]  /*47c00*/  LDL.LU R14, [R1+0xbf8] ;  /* 0x000bf800010e7983 */ /* 0x002f680000300800 */
[----:B------:R0:W-:Y:S04]  /*47c10*/  STL [R1+0x4000], R18 ;  /* 0x0040001201007387 */ /* 0x0001e80000100800 */
[----:B------:R1:W-:Y:S01]  /*47c20*/  STL [R1+0x3fd4], R6 ;  /* 0x003fd40601007387 */ /* 0x0003e20000100800 */
[----:B------:R-:W-:Y:S01]  /*47c30*/  IMAD.X R13, R13, 0x1, R2, P1 ;  /* 0x000000010d0d7824 */ /* 0x000fe200008e0602 */
[----:B0-----:R-:W-:-:S02]  /*47c40*/  IADD3 R18, P6, PT, R29, R5, RZ ;  /* 0x000000051d127210 */ /* 0x001fc40007fde0ff */
[----:B-1----:R-:W5:Y:S04]  /*47c50*/  LDL.LU R6, [R1+0xe5c] ;  /* 0x000e5c0001067983 */ /* 0x002f680000300800 */
[----:B------:R0:W-:Y:S04]  /*47c60*/  STL [R1+0x4520], R18 ;  /* 0x0045201201007387 */ /* 0x0001e80000100800 */
[----:B------:R1:W-:Y:S01]  /*47c70*/  STL [R1+0x3fdc], R13 ;  /* 0x003fdc0d01007387 */ /* 0x0003e20000100800 */
[----:B0-----:R-:W-:-:S03]  /*47c80*/  IADD3 R18, P1, PT, R29, R3, RZ ;  /* 0x000000031d127210 */ /* 0x001fc60007f3e0ff */
[----:B-1----:R-:W5:Y:S01]  /*47c90*/  LDL.LU R13, [R1+0xc00] ;  /* 0x000c0000010d7983 */ /* 0x002f620000300800 */
[----:B------:R-:W-:-:S03]  /*47ca0*/  IMAD.X R19, R12, 0x1, R4, P2 ;  /* 0x000000010c137824 */ /* 0x000fc600010e0604 */
[----:B------:R0:W-:Y:S04]  /*47cb0*/  STL [R1+0x4528], R18 ;  /* 0x0045281201007387 */ /* 0x0001e80000100800 */
[----:B------:R-:W-:Y:S04]  /*47cc0*/  STL [R1+0x3fe4], R19 ;  /* 0x003fe41301007387 */ /* 0x000fe80000100800 */
[----:B------:R-:W5:Y:S01]  /*47cd0*/  LDL.LU R29, [R1+0xe60] ;  /* 0x000e6000011d7983 */ /* 0x000f620000300800 */
[--C-:B------:R-:W-:Y:S02]  /*47ce0*/  IMAD.X R12, R12, 0x1, R2.reuse, P3 ;  /* 0x000000010c0c7824 */ /* 0x100fe400018e0602 */
[----:B------:R-:W-:Y:S01]  /*47cf0*/  IMAD.X R10, R10, 0x1, R2, P0 ;  /* 0x000000010a0a7824 */ /* 0x000fe200000e0602 */
[----:B0-----:R-:W-:-:S05]  /*47d00*/  IADD3 R18, P2, PT, R11, R5, RZ ;  /* 0x000000050b127210 */ /* 0x001fca0007f5e0ff */
[----:B------:R0:W-:Y:S04]  /*47d10*/  STL [R1+0x4008], R18 ;  /* 0x0040081201007387 */ /* 0x0001e80000100800 */
[----:B------:R1:W-:Y:S01]  /*47d20*/  STL [R1+0x3fec], R12 ;  /* 0x003fec0c01007387 */ /* 0x0003e20000100800 */
[----:B0-----:R-:W-:-:S03]  /*47d30*/  IADD3 R18, P3, PT, R11, R3, RZ ;  /* 0x000000030b127210 */ /* 0x001fc60007f7e0ff */
[----:B-1----:R-:W5:Y:S04]  /*47d40*/  LDL.LU R12, [R1+0xc04] ;  /* 0x000c0400010c7983 */ /* 0x002f680000300800 */
[----:B------:R0:W-:Y:S01]  /*47d50*/  STL [R1+0x4010], R18 ;  /* 0x0040101201007387 */ /* 0x0001e20000100800 */
[C---:B--2---:R-:W-:Y:S02]  /*47d60*/  IMAD.X R11, R17.reuse, 0x1, R4, P4 ;  /* 0x00000001110b7824 */ /* 0x044fe400020e0604 */
[----:B0-----:R-:W-:-:S03]  /*47d70*/  IMAD.X R18, R17, 0x1, R2, P5 ;  /* 0x0000000111127824 */ /* 0x001fc600028e0602 */
[----:B------:R0:W-:Y:S04]  /*47d80*/  STL [R1+0x3ff4], R11 ;  /* 0x003ff40b01007387 */ /* 0x0001e80000100800 */
[----:B0-----:R-:W2:Y:S01]  /*47d90*/  LDL.LU R11, [R1+0xe64] ;  /* 0x000e6400010b7983 */ /* 0x001ea20000300800 */
[C---:B---3--:R-:W-:Y:S02]  /*47da0*/  IADD3 R19, P4, PT, R16.reuse, R5, RZ ;  /* 0x0000000510137210 */ /* 0x048fe40007f9e0ff */
[----:B------:R-:W-:-:S03]  /*47db0*/  IADD3 R17, P5, PT, R16, R3, RZ ;  /* 0x0000000310117210 */ /* 0x000fc60007fbe0ff */
[----:B------:R-:W-:Y:S04]  /*47dc0*/  STL [R1+0x4018], R19 ;  /* 0x0040181301007387 */ /* 0x000fe80000100800 */
[----:B------:R-:W-:Y:S04]  /*47dd0*/  STL [R1+0x3ffc], R18 ;  /* 0x003ffc1201007387 */ /* 0x000fe80000100800 */
[----:B------:R-:W3:Y:S04]  /*47de0*/  LDL.LU R16, [R1+0xc0c] ;  /* 0x000c0c0001107983 */ /* 0x000ee80000300800 */
[----:B------:R-:W-:Y:S04]  /*47df0*/  STL [R1+0x4020], R17 ;  /* 0x0040201101007387 */ /* 0x000fe80000100800 */
[----:B------:R0:W-:Y:S04]  /*47e00*/  STL [R1+0x328c], R10 ;  /* 0x00328c0a01007387 */ /* 0x0001e80000100800 */
[----:B0-----:R-:W3:Y:S01]  /*47e10*/  LDL.LU R10, [R1+0xe68] ;  /* 0x000e6800010a7983 */ /* 0x001ee20000300800 */
[----:B----4-:R-:W-:-:S05]  /*47e20*/  IADD3 R17, P0, PT, R9, R5, RZ ;  /* 0x0000000509117210 */ /* 0x010fca0007f1e0ff */
[----:B------:R0:W-:Y:S01]  /*47e30*/  STL [R1+0x4028], R17 ;  /* 0x0040281101007387 */ /* 0x0001e20000100800 */
[C---:B-----5:R-:W-:Y:S02]  /*47e40*/  IMAD.X R18, R8.reuse, 0x1, R4, P6 ;  /* 0x0000000108127824 */ /* 0x060fe400030e0604 */
[----:B------:R-:W-:Y:S01]  /*47e50*/  IMAD.X R8, R8, 0x1, R2, P1 ;  /* 0x0000000108087824 */ /* 0x000fe200008e0602 */
[----:B0-----:R-:W-:Y:S02]  /*47e60*/  IADD3 R17, P6, PT, R9, R3, RZ ;  /* 0x0000000309117210 */ /* 0x001fe40007fde0ff */
[----:B------:R-:W-:Y:S04]  /*47e70*/  STL [R1+0x451c], R18 ;  /* 0x00451c1201007387 */ /* 0x000fe80000100800 */
[----:B------:R-:W4:Y:S04]  /*47e80*/  LDL.LU R9, [R1+0xc10] ;  /* 0x000c100001097983 */ /* 0x000f280000300800 */
[----:B------:R0:W-:Y:S04]  /*47e90*/  STL [R1+0x4030], R17 ;  /* 0x0040301101007387 */ /* 0x0001e80000100800 */
[----:B------:R1:W-:Y:S01]  /*47ea0*/  STL [R1+0x4524], R8 ;  /* 0x0045240801007387 */ /* 0x0003e20000100800 */
[----:B0-----:R-:W-:-:S03]  /*47eb0*/  IADD3 R17, P1, PT, R15, R5, RZ ;  /* 0x000000050f117210 */ /* 0x001fc60007f3e0ff */
[----:B-1----:R-:W5:Y:S04]  /*47ec0*/  LDL.LU R8, [R1+0xe6c] ;  /* 0x000e6c0001087983 */ /* 0x002f680000300800 */
[----:B------:R0:W-:Y:S01]  /*47ed0*/  STL [R1+0x4038], R17 ;  /* 0x0040381101007387 */ /* 0x0001e20000100800 */
[----:B------:R-:W-:Y:S01]  /*47ee0*/  IMAD.X R18, R7, 0x1, R4, P2 ;  /* 0x0000000107127824 */ /* 0x000fe200010e0604 */
[----:B0-----:R-:W-:Y:S01]  /*47ef0*/  IADD3 R17, P2, PT, R15, R3, RZ ;  /* 0x000000030f117210 */ /* 0x001fe20007f5e0ff */
[----:B------:R-:W-:-:S03]  /*47f00*/  IMAD.X R7, R7, 0x1, R2, P3 ;  /* 0x0000000107077824 */ /* 0x000fc600018e0602 */
[----:B------:R-:W-:Y:S04]  /*47f10*/  STL [R1+0x4004], R18 ;  /* 0x0040041201007387 */ /* 0x000fe80000100800 */
[----:B------:R-:W5:Y:S04]  /*47f20*/  LDL.LU R15, [R1+0xc18] ;  /* 0x000c1800010f7983 */ /* 0x000f680000300800 */
[----:B------:R-:W-:Y:S04]  /*47f30*/  STL [R1+0x4040], R17 ;  /* 0x0040401101007387 */ /* 0x000fe80000100800 */
[----:B------:R0:W-:Y:S04]  /*47f40*/  STL [R1+0x400c], R7 ;  /* 0x00400c0701007387 */ /* 0x0001e80000100800 */
[----:B0-----:R-:W5:Y:S01]  /*47f50*/  LDL.LU R7, [R1+0xe70] ;  /* 0x000e700001077983 */ /* 0x001f620000300800 */
[----:B------:R-:W-:-:S05]  /*47f60*/  IADD3 R17, P3, PT, R14, R5, RZ ;  /* 0x000000050e117210 */ /* 0x000fca0007f7e0ff */
[----:B------:R0:W-:Y:S01]  /*47f70*/  STL [R1+0x4048], R17 ;  /* 0x0040481101007387 */ /* 0x0001e20000100800 */
[----:B------:R-:W-:Y:S01]  /*47f80*/  IMAD.X R18, R6, 0x1, R4, P4 ;  /* 0x0000000106127824 */ /* 0x000fe200020e0604 */
[----:B0-----:R-:W-:Y:S01]  /*47f90*/  IADD3 R17, P4, PT, R14, R3, RZ ;  /* 0x000000030e117210 */ /* 0x001fe20007f9e0ff */
[----:B------:R-:W-:-:S03]  /*47fa0*/  IMAD.X R6, R6, 0x1, R2, P5 ;  /* 0x0000000106067824 */ /* 0x000fc600028e0602 */
[----:B------:R-:W-:Y:S04]  /*47fb0*/  STL [R1+0x4014], R18 ;  /* 0x0040141201007387 */ /* 0x000fe80000100800 */
[----:B------:R-:W5:Y:S04]  /*47fc0*/  LDL.LU R14, [R1+0xc20] ;  /* 0x000c2000010e7983 */ /* 0x000f680000300800 */
[----:B------:R0:W-:Y:S04]  /*47fd0*/  STL [R1+0x4050], R17 ;  /* 0x0040501101007387 */ /* 0x0001e80000100800 */
[----:B------:R1:W-:Y:S01]  /*47fe0*/  STL [R1+0x401c], R6 ;  /* 0x00401c0601007387 */ /* 0x0003e20000100800 */
[----:B0-----:R-:W-:-:S03]  /*47ff0*/  IADD3 R17, P5, PT, R13, R5, RZ ;  /* 0x000000050d117210 */ /* 0x001fc60007fbe0ff */
[----:B-1----:R-:W5:Y:S01]  /*48000*/  LDL.LU R6, [R1+0xe74] ;  /* 0x000e740001067983 */ /* 0x002f620000300800 */
[----:B------:R-:W-:-:S03]  /*48010*/  IMAD.X R19, R29, 0x1, R4, P0 ;  /* 0x000000011d137824 */ /* 0x000fc600000e0604 */
[----:B------:R0:W-:Y:S01]  /*48020*/  STL [R1+0x4058], R17 ;  /* 0x0040581101007387 */ /* 0x0001e20000100800 */
[----:B------:R-:W-:-:S03]  /*48030*/  IMAD.X R18, R29, 0x1, R2, P6 ;  /* 0x000000011d127824 */ /* 0x000fc600030e0602 */
[----:B------:R-:W-:Y:S01]  /*48040*/  STL [R1+0x4024], R19 ;  /* 0x0040241301007387 */ /* 0x000fe20000100800 */
[----:B0-----:R-:W-:-:S03]  /*48050*/  IADD3 R17, P0, PT, R13, R3, RZ ;  /* 0x000000030d117210 */ /* 0x001fc60007f1e0ff */
[----:B------:R-:W5:Y:S04]  /*48060*/  LDL.LU R13, [R1+0xc24] ;  /* 0x000c2400010d7983 */ /* 0x000f680000300800 */
[----:B------:R0:W-:Y:S04]  /*48070*/  STL [R1+0x4060], R17 ;  /* 0x0040601101007387 */ /* 0x0001e80000100800 */
[----:B------:R2:W-:Y:S04]  /*48080*/  STL [R1+0x402c], R18 ;  /* 0x00402c1201007387 */ /* 0x0005e80000100800 */
[----:B------:R-:W5:Y:S01]  /*48090*/  LDL.LU R29, [R1+0xe78] ;  /* 0x000e7800011d7983 */ /* 0x000f620000300800 */
[----:B0-----:R-:W-:-:S05]  /*480a0*/  IADD3 R17, P6, PT, R12, R5, RZ ;  /* 0x000000050c117210 */ /* 0x001fca0007fde0ff */
[----:B------:R0:W-:Y:S01]  /*480b0*/  STL [R1+0x4068], R17 ;  /* 0x0040681101007387 */ /* 0x0001e20000100800 */
[C---:B--2---:R-:W-:Y:S01]  /*480c0*/  IMAD.X R18, R11.reuse, 0x1, R4, P1 ;  /* 0x000000010b127824 */ /* 0x044fe200008e0604 */
[----:B0-----:R-:W-:Y:S01]  /*480d0*/  IADD3 R17, P1, PT, R12, R3, RZ ;  /* 0x000000030c117210 */ /* 0x001fe20007f3e0ff */
[----:B------:R-:W-:-:S03]  /*480e0*/  IMAD.X R11, R11, 0x1, R2, P2 ;  /* 0x000000010b0b7824 */ /* 0x000fc600010e0602 */
[----:B------:R-:W-:Y:S04]  /*480f0*/  STL [R1+0x4034], R18 ;  /* 0x0040341201007387 */ /* 0x000fe80000100800 */
[----:B------:R-:W2:Y:S04]  /*48100*/  LDL.LU R12, [R1+0xc2c] ;  /* 0x000c2c00010c7983 */ /* 0x000ea80000300800 */
[----:B------:R3:W-:Y:S04]  /*48110*/  STL [R1+0x4070], R17 ;  /* 0x0040701101007387 */ /* 0x0007e80000100800 */
[----:B------:R0:W-:Y:S01]  /*48120*/  STL [R1+0x403c], R11 ;  /* 0x00403c0b01007387 */ /* 0x0001e20000100800 */
[----:B---3--:R-:W-:-:S03]  /*48130*/  IADD3 R17, P2, PT, R16, R5, RZ ;  /* 0x0000000510117210 */ /* 0x008fc60007f5e0ff */
[----:B0-----:R-:W3:Y:S04]  /*48140*/  LDL.LU R11, [R1+0xe7c] ;  /* 0x000e7c00010b7983 */ /* 0x001ee80000300800 */
[----:B------:R0:W-:Y:S01]  /*48150*/  STL [R1+0x4078], R17 ;  /* 0x0040781101007387 */ /* 0x0001e20000100800 */
[C---:B------:R-:W-:Y:S02]  /*48160*/  IMAD.X R18, R10.reuse, 0x1, R4, P3 ;  /* 0x000000010a127824 */ /* 0x040fe400018e0604 */
[----:B------:R-:W-:Y:S01]  /*48170*/  IMAD.X R10, R10, 0x1, R2, P4 ;  /* 0x000000010a0a7824 */ /* 0x000fe200020e0602 */
[----:B0-----:R-:W-:Y:S02]  /*48180*/  IADD3 R17, P3, PT, R16, R3, RZ ;  /* 0x0000000310117210 */ /* 0x001fe40007f7e0ff */
        /* <DEDUP_REMOVED lines=12> */
[----:B------:R-:W-:Y:S04]  /*48250*/  STL [R1+0x4090], R17 ;  /* 0x0040901101007387 */ /* 0x000fe80000100800 */
[----:B------:R0:W-:Y:S04]  /*48260*/  STL [R1+0x405c], R8 ;  /* 0x00405c0801007387 */ /* 0x0001e80000100800 */
[----:B0-----:R-:W5:Y:S01]  /*48270*/  LDL.LU R8, [R1+0xe84] ;  /* 0x000e840001087983 */ /* 0x001f620000300800 */
[----:B------:R-:W-:-:S05]  /*48280*/  IADD3 R17, P0, PT, R15, R5, RZ ;  /* 0x000000050f117210 */ /* 0x000fca0007f1e0ff */
[----:B------:R0:W-:Y:S01]  /*48290*/  STL [R1+0x4098], R17 ;  /* 0x0040981101007387 */ /* 0x0001e20000100800 */
[C---:B------:R-:W-:Y:S02]  /*482a0*/  IMAD.X R18, R7.reuse, 0x1, R4, P6 ;  /* 0x0000000107127824 */ /* 0x040fe400030e0604 */
[----:B------:R-:W-:Y:S01]  /*482b0*/  IMAD.X R7, R7, 0x1, R2, P1 ;  /* 0x0000000107077824 */ /* 0x000fe200008e0602 */
[----:B0-----:R-:W-:Y:S02]  /*482c0*/  IADD3 R17, P6, PT, R15, R3, RZ ;  /* 0x000000030f117210 */ /* 0x001fe40007fde0ff */
[----:B------:R-:W-:Y:S04]  /*482d0*/  STL [R1+0x4064], R18 ;  /* 0x0040641201007387 */ /* 0x000fe80000100800 */
[----:B------:R-:W5:Y:S04]  /*482e0*/  LDL.LU R15, [R1+0xc40] ;  /* 0x000c4000010f7983 */ /* 0x000f680000300800 */
        /* <DEDUP_REMOVED lines=10> */
[----:B------:R0:W-:Y:S04]  /*48390*/  STL [R1+0x40b0], R17 ;  /* 0x0040b01101007387 */ /* 0x0001e80000100800 */
[----:B------:R1:W-:Y:S01]  /*483a0*/  STL [R1+0x407c], R6 ;  /* 0x00407c0601007387 */ /* 0x0003e20000100800 */
[----:B0-----:R-:W-:-:S03]  /*483b0*/  IADD3 R17, P3, PT, R13, R5, RZ ;  /* 0x000000050d117210 */ /* 0x001fc60007f7e0ff */
[----:B-1----:R-:W5:Y:S01]  /*483c0*/  LDL.LU R6, [R1+0xe8c] ;  /* 0x000e8c0001067983 */ /* 0x002f620000300800 */
[C---:B------:R-:W-:Y:S02]  /*483d0*/  IMAD.X R19, R29.reuse, 0x1, R4, P4 ;  /* 0x000000011d137824 */ /* 0x040fe400020e0604 */
[----:B------:R-:W-:Y:S01]  /*483e0*/  IMAD.X R18, R29, 0x1, R2, P5 ;  /* 0x000000011d127824 */ /* 0x000fe200028e0602 */
[----:B------:R0:W-:Y:S04]  /*483f0*/  STL [R1+0x40b8], R17 ;  /* 0x0040b81101007387 */ /* 0x0001e80000100800 */
[----:B------:R-:W-:Y:S01]  /*48400*/  STL [R1+0x4084], R19 ;  /* 0x0040841301007387 */ /* 0x000fe20000100800 */
[----:B0-----:R-:W-:-:S03]  /*48410*/  IADD3 R17, P4, PT, R13, R3, RZ ;  /* 0x000000030d117210 */ /* 0x001fc60007f9e0ff */
[----:B------:R-:W5:Y:S04]  /*48420*/  LDL.LU R13, [R1+0xc4c] ;  /* 0x000c4c00010d7983 */ /* 0x000f680000300800 */
[----:B------:R2:W-:Y:S04]  /*48430*/  STL [R1+0x40c0], R17 ;  /* 0x0040c01101007387 */ /* 0x0005e80000100800 */
[----:B------:R3:W-:Y:S04]  /*48440*/  STL [R1+0x408c], R18 ;  /* 0x00408c1201007387 */ /* 0x0007e80000100800 */
[----:B------:R-:W5:Y:S01]  /*48450*/  LDL.LU R29, [R1+0xe90] ;  /* 0x000e9000011d7983 */ /* 0x000f620000300800 */
[----:B--2---:R-:W-:-:S05]  /*48460*/  IADD3 R17, P5, PT, R12, R5, RZ ;  /* 0x000000050c117210 */ /* 0x004fca0007fbe0ff */
[----:B------:R0:W-:Y:S01]  /*48470*/  STL [R1+0x40c8], R17 ;  /* 0x0040c81101007387 */ /* 0x0001e20000100800 */
[C---:B---3--:R-:W-:Y:S02]  /*48480*/  IMAD.X R18, R11.reuse, 0x1, R4, P0 ;  /* 0x000000010b127824 */ /* 0x048fe400000e0604 */
[----:B------:R-:W-:Y:S01]  /*48490*/  IMAD.X R11, R11, 0x1, R2, P6 ;  /* 0x000000010b0b7824 */ /* 0x000fe200030e0602 */
[----:B0-----:R-:W-:Y:S02]  /*484a0*/  IADD3 R17, P0, PT, R12, R3, RZ ;  /* 0x000000030c117210 */ /* 0x001fe40007f1e0ff */
[----:B------:R-:W-:Y:S04]  /*484b0*/  STL [R1+0x4094], R18 ;  /* 0x0040941201007387 */ /* 0x000fe80000100800 */
[----:B------:R-:W2:Y:S04]  /*484c0*/  LDL.LU R12, [R1+0xc50] ;  /* 0x000c5000010c7983 */ /* 0x000ea80000300800 */
[----:B------:R0:W-:Y:S04]  /*484d0*/  STL [R1+0x40d0], R17 ;  /* 0x0040d01101007387 */ /* 0x0001e80000100800 */
[----:B------:R1:W-:Y:S01]  /*484e0*/  STL [R1+0x409c], R11 ;  /* 0x00409c0b01007387 */ /* 0x0003e20000100800 */
[----:B0-----:R-:W-:-:S03]  /*484f0*/  IADD3 R17, P6, PT, R16, R5, RZ ;  /* 0x0000000510117210 */ /* 0x001fc60007fde0ff */
[----:B-1----:R-:W3:Y:S04]  /*48500*/  LDL.LU R11, [R1+0xe94] ;  /* 0x000e9400010b7983 */ /* 0x002ee80000300800 */
        /* <DEDUP_REMOVED lines=291> */
[C---:B---3--:R-:W-:Y:S01]  /*49740*/  IMAD.X R18, R11.reuse, 0x1, R4, P3 ;  /* 0x000000010b127824 */ /* 0x048fe200018e0604 */
[----:B0-----:R-:W-:Y:S01]  /*49750*/  IADD3 R17, P3, PT, R12, R3, RZ ;  /* 0x000000030c117210 */ /* 0x001fe20007f7e0ff */
[----:B------:R-:W-:-:S03]  /*49760*/  IMAD.X R11, R11, 0x1, R2, P4 ;  /* 0x000000010b0b7824 */ /* 0x000fc600020e0602 */
[----:B------:R-:W-:Y:S04]  /*49770*/  STL [R1+0x4274], R18 ;  /* 0x0042741201007387 */ /* 0x000fe80000100800 */
[----:B------:R-:W2:Y:S04]  /*49780*/  LDL.LU R12, [R1+0xd10] ;  /* 0x000d1000010c7983 */ /* 0x000ea80000300800 */
[----:B------:R0:W-:Y:S04]  /*49790*/  STL [R1+0x42b0], R17 ;  /* 0x0042b01101007387 */ /* 0x0001e80000100800 */
[----:B------:R1:W-:Y:S01]  /*497a0*/  STL [R1+0x427c], R11 ;  /* 0x00427c0b01007387 */ /* 0x0003e20000100800 */
[----:B0-----:R-:W-:-:S03]  /*497b0*/  IADD3 R17, P4, PT, R16, R5, RZ ;  /* 0x0000000510117210 */ /* 0x001fc60007f9e0ff */
[----:B-1----:R-:W3:Y:S04]  /*497c0*/  LDL.LU R11, [R1+0xf0c] ;  /* 0x000f0c00010b7983 */ /* 0x002ee80000300800 */
[----:B------:R0:W-:Y:S01]  /*497d0*/  STL [R1+0x42b8], R17 ;  /* 0x0042b81101007387 */ /* 0x0001e20000100800 */
[----:B------:R-:W-:Y:S01]  /*497e0*/  IMAD.X R18, R10, 0x1, R4, P5 ;  /* 0x000000010a127824 */ /* 0x000fe200028e0604 */
[----:B0-----:R-:W-:Y:S01]  /*497f0*/  IADD3 R17, P5, PT, R16, R3, RZ ;  /* 0x0000000310117210 */ /* 0x001fe20007fbe0ff */
[----:B------:R-:W-:-:S03]  /*49800*/  IMAD.X R10, R10, 0x1, R2, P0 ;  /* 0x000000010a0a7824 */ /* 0x000fc600000e0602 */
        /* <DEDUP_REMOVED lines=17> */
[----:B------:R-:W-:Y:S01]  /*49920*/  IMAD.X R18, R7, 0x1, R4, P2 ;  /* 0x0000000107127824 */ /* 0x000fe200010e0604 */
[----:B0-----:R-:W-:Y:S02]  /*49930*/  IADD3 R17, P2, PT, R15, R3, RZ ;  /* 0x000000030f117210 */ /* 0x001fe40007f5e0ff */
[----:B------:R-:W5:Y:S04]  /*49940*/  LDL.LU R15, [R1+0xd24] ;  /* 0x000d2400010f7983 */ /* 0x000f680000300800 */
[----:B------:R0:W-:Y:S04]  /*49950*/  STL [R1+0x42a4], R18 ;  /* 0x0042a41201007387 */ /* 0x0001e80000100800 */
[----:B------:R1:W-:Y:S01]  /*49960*/  STL [R1+0x42e0], R17 ;  /* 0x0042e01101007387 */ /* 0x0003e20000100800 */
[----:B0-----:R-:W-:-:S03]  /*49970*/  IMAD.X R18, R7, 0x1, R2, P3 ;  /* 0x0000000107127824 */ /* 0x001fc600018e0602 */
[----:B------:R-:W5:Y:S04]  /*49980*/  LDL.LU R7, [R1+0xf18] ;  /* 0x000f180001077983 */ /* 0x000f680000300800 */
[----:B------:R0:W-:Y:S01]  /*49990*/  STL [R1+0x42ac], R18 ;  /* 0x0042ac1201007387 */ /* 0x0001e20000100800 */
[----:B-1----:R-:W-:-:S05]  /*499a0*/  IADD3 R17, P3, PT, R14, R5, RZ ;  /* 0x000000050e117210 */ /* 0x002fca0007f7e0ff */
[----:B------:R1:W-:Y:S01]  /*499b0*/  STL [R1+0x42e8], R17 ;  /* 0x0042e81101007387 */ /* 0x0003e20000100800 */
[C---:B0-----:R-:W-:Y:S02]  /*499c0*/  IMAD.X R18, R6.reuse, 0x1, R4, P4 ;  /* 0x0000000106127824 */ /* 0x041fe400020e0604 */
[----:B------:R-:W-:Y:S01]  /*499d0*/  IMAD.X R6, R6, 0x1, R2, P5 ;  /* 0x0000000106067824 */ /* 0x000fe200028e0602 */
[----:B-1----:R-:W-:Y:S02]  /*499e0*/  IADD3 R17, P4, PT, R14, R3, RZ ;  /* 0x000000030e117210 */ /* 0x002fe40007f9e0ff */
        /* <DEDUP_REMOVED lines=36> */
[----:B------:R-:W-:Y:S01]  /*49c30*/  STL [R1+0x4328], R18 ;  /* 0x0043281201007387 */ /* 0x000fe20000100800 */
[C---:B-----5:R-:W-:Y:S01]  /*49c40*/  IMAD.X R17, R8.reuse, 0x1, R4, P5 ;  /* 0x0000000108117824 */ /* 0x060fe200028e0604 */
[----:B------:R-:W-:Y:S01]  /*49c50*/  IADD3 R9, P5, PT, R9, R3, RZ ;  /* 0x0000000309097210 */ /* 0x000fe20007fbe0ff */
[----:B------:R-:W-:-:S03]  /*49c60*/  IMAD.X R8, R8, 0x1, R2, P0 ;  /* 0x0000000108087824 */ /* 0x000fc600000e0602 */
[----:B------:R-:W-:Y:S04]  /*49c70*/  STL [R1+0x42f4], R17 ;  /* 0x0042f41101007387 */ /* 0x000fe80000100800 */
[----:B------:R0:W-:Y:S04]  /*49c80*/  STL [R1+0x4330], R9 ;  /* 0x0043300901007387 */ /* 0x0001e80000100800 */
[----:B0-----:R-:W4:Y:S04]  /*49c90*/  LDL.LU R9, [R1+0xd44] ;  /* 0x000d440001097983 */ /* 0x001f280000300800 */
[----:B------:R0:W-:Y:S01]  /*49ca0*/  STL [R1+0x42fc], R8 ;  /* 0x0042fc0801007387 */ /* 0x0001e20000100800 */
[----:B------:R-:W-:-:S03]  /*49cb0*/  IADD3 R17, P0, PT, R15, R5, RZ ;  /* 0x000000050f117210 */ /* 0x000fc60007f1e0ff */
[----:B0-----:R-:W5:Y:S04]  /*49cc0*/  LDL.LU R8, [R1+0xf2c] ;  /* 0x000f2c0001087983 */ /* 0x001f680000300800 */
        /* <DEDUP_REMOVED lines=20> */
[----:B------:R-:W-:Y:S01]  /*49e10*/  IMAD.X R19, R29, 0x1, R4, P4 ;  /* 0x000000011d137824 */ /* 0x000fe200020e0604 */
[----:B------:R-:W-:Y:S02]  /*49e20*/  IADD3 R18, P4, PT, R13, R3, RZ ;  /* 0x000000030d127210 */ /* 0x000fe40007f9e0ff */
[----:B------:R0:W-:Y:S04]  /*49e30*/  STL [R1+0x4358], R17 ;  /* 0x0043581101007387 */ /* 0x0001e80000100800 */
[----:B------:R-:W-:Y:S04]  /*49e40*/  STL [R1+0x4324], R19 ;  /* 0x0043241301007387 */ /* 0x000fe80000100800 */
[----:B------:R-:W5:Y:S04]  /*49e50*/  LDL.LU R13, [R1+0xd58] ;  /* 0x000d5800010d7983 */ /* 0x000f680000300800 */
[----:B------:R2:W-:Y:S01]  /*49e60*/  STL [R1+0x4360], R18 ;  /* 0x0043601201007387 */ /* 0x0005e20000100800 */
[----:B0-----:R-:W-:-:S05]  /*49e70*/  IMAD.X R17, R29, 0x1, R2, P5 ;  /* 0x000000011d117824 */ /* 0x001fca00028e0602 */
[----:B------:R3:W-:Y:S04]  /*49e80*/  STL [R1+0x432c], R17 ;  /* 0x00432c1101007387 */ /* 0x0007e80000100800 */
[----:B------:R-:W5:Y:S01]  /*49e90*/  LDL.LU R29, [R1+0xf38] ;  /* 0x000f3800011d7983 */ /* 0x000f620000300800 */
[----:B--2---:R-:W-:-:S05]  /*49ea0*/  IADD3 R18, P5, PT, R12, R5, RZ ;  /* 0x000000050c127210 */ /* 0x004fca0007fbe0ff */
[----:B------:R0:W-:Y:S01]  /*49eb0*/  STL [R1+0x4368], R18 ;  /* 0x0043681201007387 */ /* 0x0001e20000100800 */
[C---:B---3--:R-:W-:Y:S01]  /*49ec0*/  IMAD.X R17, R11.reuse, 0x1, R4, P0 ;  /* 0x000000010b117824 */ /* 0x048fe200000e0604 */
[----:B0-----:R-:W-:Y:S02]  /*49ed0*/  IADD3 R18, P0, PT, R12, R3, RZ ;  /* 0x000000030c127210 */ /* 0x001fe40007f1e0ff */
[----:B------:R-:W2:Y:S04]  /*49ee0*/  LDL.LU R12, [R1+0xd5c] ;  /* 0x000d5c00010c7983 */ /* 0x000ea80000300800 */
[----:B------:R0:W-:Y:S04]  /*49ef0*/  STL [R1+0x4334], R17 ;  /* 0x0043341101007387 */ /* 0x0001e80000100800 */
[----:B------:R1:W-:Y:S01]  /*49f00*/  STL [R1+0x4370], R18 ;  /* 0x0043701201007387 */ /* 0x0003e20000100800 */
[----:B0-----:R-:W-:Y:S01]  /*49f10*/  IMAD.X R17, R11, 0x1, R2, P6 ;  /* 0x000000010b117824 */ /* 0x001fe200030e0602 */
[----:B-1----:R-:W-:-:S02]  /*49f20*/  IADD3 R18, P6, PT, R16, R5, RZ ;  /* 0x0000000510127210 */ /* 0x002fc40007fde0ff */
[----:B------:R-:W3:Y:S04]  /*49f30*/  LDL.LU R11, [R1+0xf3c] ;  /* 0x000f3c00010b7983 */ /* 0x000ee80000300800 */
[----:B------:R0:W-:Y:S04]  /*49f40*/  STL [R1+0x433c], R17 ;  /* 0x00433c1101007387 */ /* 0x0001e80000100800 */
[----:B------:R1:W-:Y:S01]  /*49f50*/  STL [R1+0x4378], R18 ;  /* 0x0043781201007387 */ /* 0x0003e20000100800 */
[----:B0-----:R-:W-:Y:S01]  /*49f60*/  IMAD.X R17, R10, 0x1, R4, P1 ;  /* 0x000000010a117824 */ /* 0x001fe200008e0604 */
[----:B-1----:R-:W-:-:S02]  /*49f70*/  IADD3 R18, P1, PT, R16, R3, RZ ;  /* 0x0000000310127210 */ /* 0x002fc40007f3e0ff */
[----:B------:R-:W3:Y:S04]  /*49f80*/  LDL.LU R16, [R1+0xd64] ;  /* 0x000d640001107983 */ /* 0x000ee80000300800 */
[----:B------:R0:W-:Y:S04]  /*49f90*/  STL [R1+0x4344], R17 ;  /* 0x0043441101007387 */ /* 0x0001e80000100800 */
[----:B------:R5:W-:Y:S01]  /*49fa0*/  STL [R1+0x4380], R18 ;  /* 0x0043801201007387 */ /* 0x000be20000100800 */
[----:B0-----:R-:W-:-:S03]  /*49fb0*/  IMAD.X R17, R10, 0x1, R2, P2 ;  /* 0x000000010a117824 */ /* 0x001fc600010e0602 */
[----:B------:R-:W3:Y:S04]  /*49fc0*/  LDL.LU R10, [R1+0xf40] ;  /* 0x000f4000010a7983 */ /* 0x000ee80000300800 */
[----:B------:R0:W-:Y:S01]  /*49fd0*/  STL [R1+0x434c], R17 ;  /* 0x00434c1101007387 */ /* 0x0001e20000100800 */
[----:B----4-:R-:W-:-:S05]  /*49fe0*/  IADD3 R19, P2, PT, R9, R5, RZ ;  /* 0x0000000509137210 */ /* 0x010fca0007f5e0ff */
[----:B------:R-:W-:Y:S01]  /*49ff0*/  STL [R1+0x4388], R19 ;  /* 0x0043881301007387 */ /* 0x000fe20000100800 */
[C---:B-----5:R-:W-:Y:S01]  /*4a000*/  IMAD.X R18, R8.reuse, 0x1, R4, P3 ;  /* 0x0000000108127824 */ /* 0x060fe200018e0604 */
[----:B0-----:R-:W-:Y:S02]  /*4a010*/  IADD3 R17, P3, PT, R9, R3, RZ ;  /* 0x0000000309117210 */ /* 0x001fe40007f7e0ff */
[----:B------:R-:W4:Y:S04]  /*4a020*/  LDL.LU R9, [R1+0xd68] ;  /* 0x000d680001097983 */ /* 0x000f280000300800 */
[----:B------:R0:W-:Y:S04]  /*4a030*/  STL [R1+0x4354], R18 ;  /* 0x0043541201007387 */ /* 0x0001e80000100800 */
[----:B------:R1:W-:Y:S01]  /*4a040*/  STL [R1+0x4390], R17 ;  /* 0x0043901101007387 */ /* 0x0003e20000100800 */
[----:B0-----:R-:W-:Y:S01]  /*4a050*/  IMAD.X R18, R8, 0x1, R2, P4 ;  /* 0x0000000108127824 */ /* 0x001fe200020e0602 */
[----:B-1----:R-:W-:-:S02]  /*4a060*/  IADD3 R17, P4, PT, R15, R5, RZ ;  /* 0x000000050f117210 */ /* 0x002fc40007f9e0ff */
[----:B------:R-:W5:Y:S04]  /*4a070*/  LDL.LU R8, [R1+0xf44] ;  /* 0x000f440001087983 */ /* 0x000f680000300800 */
[----:B------:R0:W-:Y:S04]  /*4a080*/  STL [R1+0x435c], R18 ;  /* 0x00435c1201007387 */ /* 0x0001e80000100800 */
[----:B------:R1:W-:Y:S01]  /*4a090*/  STL [R1+0x4398], R17 ;  /* 0x0043981101007387 */ /* 0x0003e20000100800 */
[----:B0-----:R-:W-:Y:S01]  /*4a0a0*/  IMAD.X R18, R7, 0x1, R4, P5 ;  /* 0x0000000107127824 */ /* 0x001fe200028e0604 */
[----:B-1----:R-:W-:-:S02]  /*4a0b0*/  IADD3 R17, P5, PT, R15, R3, RZ ;  /* 0x000000030f117210 */ /* 0x002fc40007fbe0ff */
        /* <DEDUP_REMOVED lines=8> */
[----:B0-----:R-:W-:Y:S01]  /*4a140*/  IMAD.X R18, R6, 0x1, R4, P6 ;  /* 0x0000000106127824 */ /* 0x001fe200030e0604 */
[----:B-1----:R-:W-:Y:S01]  /*4a150*/  IADD3 R17, P6, PT, R14, R3, RZ ;  /* 0x000000030e117210 */ /* 0x002fe20007fde0ff */
[----:B------:R-:W-:-:S03]  /*4a160*/  IMAD.X R14, R6, 0x1, R2, P1 ;  /* 0x00000001060e7824 */ /* 0x000fc600008e0602 */
[----:B------:R0:W-:Y:S04]  /*4a170*/  STL [R1+0x4374], R18 ;  /* 0x0043741201007387 */ /* 0x0001e80000100800 */
[----:B------:R-:W5:Y:S04]  /*4a180*/  LDL.LU R6, [R1+0xd78] ;  /* 0x000d780001067983 */ /* 0x000f680000300800 */
[----:B------:R-:W-:Y:S04]  /*4a190*/  STL [R1+0x43b0], R17 ;  /* 0x0043b01101007387 */ /* 0x000fe80000100800 */
[----:B------:R1:W-:Y:S01]  /*4a1a0*/  STL [R1+0x437c], R14 ;  /* 0x00437c0e01007387 */ /* 0x0003e20000100800 */
[----:B0-----:R-:W-:-:S03]  /*4a1b0*/  IADD3 R18, P1, PT, R13, R5, RZ ;  /* 0x000000050d127210 */ /* 0x001fc60007f3e0ff */
[----:B-1----:R-:W5:Y:S01]  /*4a1c0*/  LDL.LU R14, [R1+0xf4c] ;  /* 0x000f4c00010e7983 */ /* 0x002f620000300800 */
[----:B------:R-:W-:-:S03]  /*4a1d0*/  IMAD.X R17, R29, 0x1, R4, P2 ;  /* 0x000000011d117824 */ /* 0x000fc600010e0604 */
[----:B------:R0:W-:Y:S04]  /*4a1e0*/  STL [R1+0x43b8], R18 ;  /* 0x0043b81201007387 */ /* 0x0001e80000100800 */
[----:B------:R-:W-:Y:S01]  /*4a1f0*/  STL [R1+0x4384], R17 ;  /* 0x0043841101007387 */ /* 0x000fe20000100800 */
[----:B0-----:R-:W-:Y:S01]  /*4a200*/  IADD3 R18, P2, PT, R13, R3, RZ ;  /* 0x000000030d127210 */ /* 0x001fe20007f5e0ff */
[----:B------:R-:W-:-:S04]  /*4a210*/  IMAD.X R13, R29, 0x1, R2, P3 ;  /* 0x000000011d0d7824 */ /* 0x000fc800018e0602 */
[----:B------:R-:W-:Y:S04]  /*4a220*/  STL [R1+0x43c0], R18 ;  /* 0x0043c01201007387 */ /* 0x000fe80000100800 */
[----:B------:R-:W5:Y:S04]  /*4a230*/  LDL.LU R29, [R1+0xd7c] ;  /* 0x000d7c00011d7983 */ /* 0x000f680000300800 */
[----:B------:R0:W-:Y:S04]  /*4a240*/  STL [R1+0x438c], R13 ;  /* 0x00438c0d01007387 */ /* 0x0001e80000100800 */
[----:B0-----:R-:W5:Y:S01]  /*4a250*/  LDL.LU R13, [R1+0xf50] ;  /* 0x000f5000010d7983 */ /* 0x001f620000300800 */
[----:B--2---:R-:W-:-:S05]  /*4a260*/  IADD3 R17, P3, PT, R12, R5, RZ ;  /* 0x000000050c117210 */ /* 0x004fca0007f7e0ff */
[----:B------:R0:W-:Y:S01]  /*4a270*/  STL [R1+0x43c8], R17 ;  /* 0x0043c81101007387 */ /* 0x0001e20000100800 */
[C---:B---3--:R-:W-:Y:S01]  /*4a280*/  IMAD.X R18, R11.reuse, 0x1, R4, P4 ;  /* 0x000000010b127824 */ /* 0x048fe200020e0604 */
[----:B------:R-:W-:Y:S01]  /*4a290*/  IADD3 R12, P4, PT, R12, R3, RZ ;  /* 0x000000030c0c7210 */ /* 0x000fe20007f9e0ff */
[----:B0-----:R-:W-:-:S03]  /*4a2a0*/  IMAD.X R17, R11, 0x1, R2, P5 ;  /* 0x000000010b117824 */ /* 0x001fc600028e0602 */
[----:B------:R-:W-:Y:S04]  /*4a2b0*/  STL [R1+0x4394], R18 ;  /* 0x0043941201007387 */ /* 0x000fe80000100800 */
[----:B------:R0:W-:Y:S01]  /*4a2c0*/  STL [R1+0x43d0], R12 ;  /* 0x0043d00c01007387 */ /* 0x0001e20000100800 */
[----:B------:R-:W-:-:S03]  /*4a2d0*/  IADD3 R11, P5, PT, R16, R5, RZ ;  /* 0x00000005100b7210 */ /* 0x000fc60007fbe0ff */
[----:B0-----:R-:W2:Y:S04]  /*4a2e0*/  LDL.LU R12, [R1+0xd84] ;  /* 0x000d8400010c7983 */ /* 0x001ea80000300800 */
[----:B------:R0:W-:Y:S04]  /*4a2f0*/  STL [R1+0x439c], R17 ;  /* 0x00439c1101007387 */ /* 0x0001e80000100800 */
[----:B------:R1:W-:Y:S01]  /*4a300*/  STL [R1+0x43d8], R11 ;  /* 0x0043d80b01007387 */ /* 0x0003e20000100800 */
[----:B0-----:R-:W-:Y:S01]  /*4a310*/  IMAD.X R17, R10, 0x1, R4, P0 ;  /* 0x000000010a117824 */ /* 0x001fe200000e0604 */
[----:B------:R-:W-:-:S02]  /*4a320*/  IADD3 R18, P0, PT, R16, R3, RZ ;  /* 0x0000000310127210 */ /* 0x000fc40007f1e0ff */
[----:B-1----:R-:W3:Y:S04]  /*4a330*/  LDL.LU R11, [R1+0xf54] ;  /* 0x000f5400010b7983 */ /* 0x002ee80000300800 */
[----:B------:R0:W-:Y:S04]  /*4a340*/  STL [R1+0x43a4], R17 ;  /* 0x0043a41101007387 */ /* 0x0001e80000100800 */
[----:B------:R-:W-:Y:S01]  /*4a350*/  STL [R1+0x43e0], R18 ;  /* 0x0043e01201007387 */ /* 0x000fe20000100800 */
[----:B0-----:R-:W-:-:S03]  /*4a360*/  IMAD.X R17, R10, 0x1, R2, P6 ;  /* 0x000000010a117824 */ /* 0x001fc600030e0602 */
[----:B------:R-:W3:Y:S04]  /*4a370*/  LDL.LU R10, [R1+0xd88] ;  /* 0x000d8800010a7983 */ /* 0x000ee80000300800 */
[----:B------:R0:W-:Y:S04]  /*4a380*/  STL [R1+0x43ac], R17 ;  /* 0x0043ac1101007387 */ /* 0x0001e80000100800 */
[----:B0-----:R-:W3:Y:S01]  /*4a390*/  LDL.LU R17, [R1+0xf58] ;  /* 0x000f580001117983 */ /* 0x001ee20000300800 */
[----:B----4-:R-:W-:-:S05]  /*4a3a0*/  IADD3 R16, P6, PT, R9, R5, RZ ;  /* 0x0000000509107210 */ /* 0x010fca0007fde0ff */
[----:B------:R5:W-:Y:S02]  /*4a3b0*/  STL [R1+0x43e8], R16 ;  /* 0x0043e81001007387 */ /* 0x000be40000100800 */
        /* <DEDUP_REMOVED lines=8> */
[----:B0-----:R-:W5:Y:S01]  /*4a440*/  LDL.LU R8, [R1+0xf5c] ;  /* 0x000f5c0001087983 */ /* 0x001f620000300800 */
[----:B------:R-:W-:Y:S01]  /*4a450*/  IMAD.X R19, R7, 0x1, R4, P3 ;  /* 0x0000000107137824 */ /* 0x000fe200018e0604 */
[----:B------:R-:W-:Y:S02]  /*4a460*/  IADD3 R18, P3, PT, R15, R3, RZ ;  /* 0x000000030f127210 */ /* 0x000fe40007f7e0ff */
[----:B------:R0:W-:Y:S01]  /*4a470*/  STL [R1+0x43f8], R16 ;  /* 0x0043f81001007387 */ /* 0x0001e20000100800 */
[----:B------:R-:W-:-:S03]  /*4a480*/  IMAD.X R15, R7, 0x1, R2, P4 ;  /* 0x00000001070f7824 */ /* 0x000fc600020e0602 */
[----:B0-----:R-:W5:Y:S04]  /*4a490*/  LDL.LU R16, [R1+0xd98] ;  /* 0x000d980001107983 */ /* 0x001f680000300800 */
[----:B------:R-:W-:Y:S04]  /*4a4a0*/  STL [R1+0x43c4], R19 ;  /* 0x0043c41301007387 */ /* 0x000fe80000100800 */
[----:B------:R0:W-:Y:S04]  /*4a4b0*/  STL [R1+0x4400], R18 ;  /* 0x0044001201007387 */ /* 0x0001e80000100800 */
[----:B------:R-:W5:Y:S04]  /*4a4c0*/  LDL.LU R7, [R1+0xf60] ;  /* 0x000f600001077983 */ /* 0x000f680000300800 */
[----:B------:R1:W-:Y:S01]  /*4a4d0*/  STL [R1+0x43cc], R15 ;  /* 0x0043cc0f01007387 */ /* 0x0003e20000100800 */
[----:B0-----:R-:W-:-:S05]  /*4a4e0*/  IADD3 R18, P4, PT, R6, R5, RZ ;  /* 0x0000000506127210 */ /* 0x001fca0007f9e0ff */
[----:B------:R0:W-:Y:S01]  /*4a4f0*/  STL [R1+0x4408], R18 ;  /* 0x0044081201007387 */ /* 0x0001e20000100800 */
[----:B-1----:R-:W-:Y:S01]  /*4a500*/  IMAD.X R15, R14, 0x1, R4, P5 ;  /* 0x000000010e0f7824 */ /* 0x002fe200028e0604 */
[----:B0-----:R-:W-:Y:S02]  /*4a510*/  IADD3 R18, P5, PT, R6, R3, RZ ;  /* 0x0000000306127210 */ /* 0x001fe40007fbe0ff */
[----:B------:R-:W5:Y:S04]  /*4a520*/  LDL.LU R6, [R1+0xd9c] ;  /* 0x000d9c0001067983 */ /* 0x000f680000300800 */
[----:B------:R0:W-:Y:S04]  /*4a530*/  STL [R1+0x43d4], R15 ;  /* 0x0043d40f01007387 */ /* 0x0001e80000100800 */
[----:B0-----:R-:W5:Y:S04]  /*4a540*/  LDL.LU R15, [R1+0xf64] ;  /* 0x000f6400010f7983 */ /* 0x001f680000300800 */
[----:B------:R0:W-:Y:S02]  /*4a550*/  STL [R1+0x4410], R18 ;  /* 0x0044101201007387 */ /* 0x0001e40000100800 */
[----:B0-----:R-:W-:Y:S01]  /*4a560*/  IMAD.X R18, R14, 0x1, R2, P0 ;  /* 0x000000010e127824 */ /* 0x001fe200000e0602 */
[----:B------:R-:W-:Y:S01]  /*4a570*/  IADD3 R14, P0, PT, R29, R5, RZ ;  /* 0x000000051d0e7210 */ /* 0x000fe20007f1e0ff */
[----:B------:R-:W-:-:S03]  /*4a580*/  IMAD.X R19, R13, 0x1, R4, P6 ;  /* 0x000000010d137824 */ /* 0x000fc600030e0604 */
[----:B------:R0:W-:Y:S04]  /*4a590*/  STL [R1+0x43dc], R18 ;  /* 0x0043dc1201007387 */ /* 0x0001e80000100800 */
[----:B------:R1:W-:Y:S01]  /*4a5a0*/  STL [R1+0x4418], R14 ;  /* 0x0044180e01007387 */ /* 0x0003e20000100800 */
[----:B0-----:R-:W-:-:S03]  /*4a5b0*/  IADD3 R18, P6, PT, R29, R3, RZ ;  /* 0x000000031d127210 */ /* 0x001fc60007fde0ff */
[----:B-1----:R-:W5:Y:S04]  /*4a5c0*/  LDL.LU R14, [R1+0xda0] ;  /* 0x000da000010e7983 */ /* 0x002f680000300800 */
[----:B------:R-:W-:Y:S04]  /*4a5d0*/  STL [R1+0x43e4], R19 ;  /* 0x0043e41301007387 */ /* 0x000fe80000100800 */
[----:B------:R-:W5:Y:S04]  /*4a5e0*/  LDL.LU R29, [R1+0xf68] ;  /* 0x000f6800011d7983 */ /* 0x000f680000300800 */
[----:B------:R0:W-:Y:S02]  /*4a5f0*/  STL [R1+0x4420], R18 ;  /* 0x0044201201007387 */ /* 0x0001e40000100800 */
[----:B0-----:R-:W-:-:S02]  /*4a600*/  IMAD.X R18, R13, 0x1, R2, P1 ;  /* 0x000000010d127824 */ /* 0x001fc400008e0602 */
[----:B------:R-:W5:Y:S04]  /*4a610*/  LDL.LU R13, [R1+0xda8] ;  /* 0x000da800010d7983 */ /* 0x000f680000300800 */
[----:B------:R3:W-:Y:S01]  /*4a620*/  STL [R1+0x43ec], R18 ;  /* 0x0043ec1201007387 */ /* 0x0007e20000100800 */
        /* <DEDUP_REMOVED lines=8> */
[----:B------:R-:W-:-:S04]  /*4a6b0*/  IADD3 R11, P3, PT, R10, R5, RZ ;  /* 0x000000050a0b7210 */ /* 0x000fc80007f7e0ff */
[----:B------:R0:W-:Y:S04]  /*4a6c0*/  STL [R1+0x43fc], R18 ;  /* 0x0043fc1201007387 */ /* 0x0001e80000100800 */
[----:B------:R3:W-:Y:S01]  /*4a6d0*/  STL [R1+0x4438], R11 ;  /* 0x0044380b01007387 */ /* 0x0007e20000100800 */
[C---:B-1----:R-:W-:Y:S01]  /*4a6e0*/  IMAD.X R19, R17.reuse, 0x1, R4, P4 ;  /* 0x0000000111137824 */ /* 0x042fe200020e0604 */
[----:B0-----:R-:W-:Y:S02]  /*4a6f0*/  IADD3 R18, P4, PT, R10, R3, RZ ;  /* 0x000000030a127210 */ /* 0x001fe40007f9e0ff */
[----:B---3--:R-:W3:Y:S04]  /*4a700*/  LDL.LU R11, [R1+0xdb0] ;  /* 0x000db000010b7983 */ /* 0x008ee80000300800 */
[----:B------:R0:W-:Y:S04]  /*4a710*/  STL [R1+0x4404], R19 ;  /* 0x0044041301007387 */ /* 0x0001e80000100800 */
[----:B------:R-:W3:Y:S04]  /*4a720*/  LDL.LU R10, [R1+0xf70] ;  /* 0x000f7000010a7983 */ /* 0x000ee80000300800 */
[----:B------:R4:W-:Y:S01]  /*4a730*/  STL [R1+0x4440], R18 ;  /* 0x0044401201007387 */ /* 0x0009e20000100800 */
[----:B0-----:R-:W-:-:S05]  /*4a740*/  IMAD.X R19, R17, 0x1, R2, P5 ;  /* 0x0000000111137824 */ /* 0x001fca00028e0602 */
[----:B------:R-:W-:Y:S01]  /*4a750*/  STL [R1+0x440c], R19 ;  /* 0x00440c1301007387 */ /* 0x000fe20000100800 */
[----:B----4-:R-:W-:-:S05]  /*4a760*/  IADD3 R18, P5, PT, R9, R5, RZ ;  /* 0x0000000509127210 */ /* 0x010fca0007fbe0ff */
[----:B------:R-:W-:Y:S01]  /*4a770*/  STL [R1+0x4448], R18 ;  /* 0x0044481201007387 */ /* 0x000fe20000100800 */
[C---:B-----5:R-:W-:Y:S01]  /*4a780*/  IMAD.X R17, R8.reuse, 0x1, R4, P0 ;  /* 0x0000000108117824 */ /* 0x060fe200000e0604 */
[----:B------:R-:W-:Y:S01]  /*4a790*/  IADD3 R9, P0, PT, R9, R3, RZ ;  /* 0x0000000309097210 */ /* 0x000fe20007f1e0ff */
[----:B------:R-:W-:-:S03]  /*4a7a0*/  IMAD.X R8, R8, 0x1, R2, P6 ;  /* 0x0000000108087824 */ /* 0x000fc600030e0602 */
[----:B------:R0:W-:Y:S04]  /*4a7b0*/  STL [R1+0x4414], R17 ;  /* 0x0044141101007387 */ /* 0x0001e80000100800 */
[----:B------:R1:W-:Y:S01]  /*4a7c0*/  STL [R1+0x4450], R9 ;  /* 0x0044500901007387 */ /* 0x0003e20000100800 */
[----:B0-----:R-:W-:-:S03]  /*4a7d0*/  IADD3 R17, P6, PT, R16, R5, RZ ;  /* 0x0000000510117210 */ /* 0x001fc60007fde0ff */
[----:B-1----:R-:W4:Y:S04]  /*4a7e0*/  LDL.LU R9, [R1+0xdb4] ;  /* 0x000db40001097983 */ /* 0x002f280000300800 */
[----:B------:R0:W-:Y:S01]  /*4a7f0*/  STL [R1+0x441c], R8 ;  /* 0x00441c0801007387 */ /* 0x0001e20000100800 */
[----:B------:R-:W-:-:S03]  /*4a800*/  IMAD.X R18, R7, 0x1, R4, P1 ;  /* 0x0000000107127824 */ /* 0x000fc600008e0604 */
[----:B0-----:R-:W5:Y:S04]  /*4a810*/  LDL.LU R8, [R1+0xf74] ;  /* 0x000f740001087983 */ /* 0x001f680000300800 */
[----:B------:R0:W-:Y:S04]  /*4a820*/  STL [R1+0x4458], R17 ;  /* 0x0044581101007387 */ /* 0x0001e80000100800 */
[----:B------:R-:W-:Y:S01]  /*4a830*/  STL [R1+0x4424], R18 ;  /* 0x0044241201007387 */ /* 0x000fe20000100800 */
[----:B0-----:R-:W-:Y:S01]  /*4a840*/  IADD3 R17, P1, PT, R16, R3, RZ ;  /* 0x0000000310117210 */ /* 0x001fe20007f3e0ff */
[----:B------:R-:W-:-:S04]  /*4a850*/  IMAD.X R16, R7, 0x1, R2, P2 ;  /* 0x0000000107107824 */ /* 0x000fc800010e0602 */
[----:B------:R0:W-:Y:S01]  /*4a860*/  STL [R1+0x4460], R17 ;  /* 0x0044601101007387 */ /* 0x0001e20000100800 */
[----:B------:R-:W-:-:S03]  /*4a870*/  IADD3 R7, P2, PT, R6, R5, RZ ;  /* 0x0000000506077210 */ /* 0x000fc60007f5e0ff */
[----:B------:R1:W-:Y:S04]  /*4a880*/  STL [R1+0x442c], R16 ;  /* 0x00442c1001007387 */ /* 0x0003e80000100800 */
[----:B------:R1:W-:Y:S01]  /*4a890*/  STL [R1+0x4468], R7 ;  /* 0x0044680701007387 */ /* 0x0003e20000100800 */
[C---:B0-----:R-:W-:Y:S01]  /*4a8a0*/  IMAD.X R17, R15.reuse, 0x1, R4, P3 ;  /* 0x000000010f117824 */ /* 0x041fe200018e0604 */
[----:B-1----:R-:W-:Y:S02]  /*4a8b0*/  IADD3 R16, P3, PT, R6, R3, RZ ;  /* 0x0000000306107210 */ /* 0x002fe40007f7e0ff */
[----:B------:R-:W5:Y:S04]  /*4a8c0*/  LDL.LU R7, [R1+0xdbc] ;  /* 0x000dbc0001077983 */ /* 0x000f680000300800 */
[----:B------:R-:W-:Y:S04]  /*4a8d0*/  STL [R1+0x4434], R17 ;  /* 0x0044341101007387 */ /* 0x000fe80000100800 */
[----:B------:R-:W5:Y:S04]  /*4a8e0*/  LDL.LU R6, [R1+0xf78] ;  /* 0x000f780001067983 */ /* 0x000f680000300800 */
[----:B------:R0:W-:Y:S02]  /*4a8f0*/  STL [R1+0x4470], R16 ;  /* 0x0044701001007387 */ /* 0x0001e40000100800 */
[----:B0-----:R-:W-:-:S05]  /*4a900*/  IMAD.X R16, R15, 0x1, R2, P4 ;  /* 0x000000010f107824 */ /* 0x001fca00020e0602 */
[----:B------:R0:W-:Y:S01]  /*4a910*/  STL [R1+0x443c], R16 ;  /* 0x00443c1001007387 */ /* 0x0001e20000100800 */
[C---:B------:R-:W-:Y:S01]  /*4a920*/  IADD3 R15, P4, PT, R14.reuse, R5, RZ ;  /* 0x000000050e0f7210 */ /* 0x040fe20007f9e0ff */
[----:B------:R-:W-:Y:S01]  /*4a930*/  IMAD.X R17, R29, 0x1, R4, P5 ;  /* 0x000000011d117824 */ /* 0x000fe200028e0604 */
[----:B0-----:R-:W-:-:S03]  /*4a940*/  IADD3 R16, P5, PT, R14, R3, RZ ;  /* 0x000000030e107210 */ /* 0x001fc60007fbe0ff */
[----:B------:R0:W-:Y:S04]  /*4a950*/  STL [R1+0x4478], R15 ;  /* 0x0044780f01007387 */ /* 0x0001e80000100800 */
[----:B------:R-:W-:Y:S04]  /*4a960*/  STL [R1+0x4444], R17 ;  /* 0x0044441101007387 */ /* 0x000fe80000100800 */
[----:B------:R-:W-:Y:S01]  /*4a970*/  STL [R1+0x4480], R16 ;  /* 0x0044801001007387 */ /* 0x000fe20000100800 */
[----:B0-----:R-:W-:-:S03]  /*4a980*/  IMAD.X R15, R29, 0x1, R2, P0 ;  /* 0x000000011d0f7824 */ /* 0x001fc600000e0602 */
[----:B------:R-:W5:Y:S04]  /*4a990*/  LDL.LU R29, [R1+0xdc0] ;  /* 0x000dc000011d7983 */ /* 0x000f680000300800 */
[----:B------:R-:W-:Y:S04]  /*4a9a0*/  STL [R1+0x444c], R15 ;  /* 0x00444c0f01007387 */ /* 0x000fe80000100800 */
[----:B------:R-:W5:Y:S01]  /*4a9b0*/  LDL.LU R20, [R1+0xf7c] ;  /* 0x000f7c0001147983 */ /* 0x000f620000300800 */
[----:B------:R-:W-:-:S05]  /*4a9c0*/  IADD3 R14, P0, PT, R13, R5, RZ ;  /* 0x000000050d0e7210 */ /* 0x000fca0007f1e0ff */
[----:B------:R2:W-:Y:S02]  /*4a9d0*/  STL [R1+0x4488], R14 ;  /* 0x0044880e01007387 */ /* 0x0005e40000100800 */
[C---:B--2---:R-:W-:Y:S01]  /*4a9e0*/  IMAD.X R14, R12.reuse, 0x1, R4, P6 ;  /* 0x000000010c0e7824 */ /* 0x044fe200030e0604 */
[----:B------:R-:W-:Y:S01]  /*4a9f0*/  IADD3 R13, P6, PT, R13, R3, RZ ;  /* 0x000000030d0d7210 */ /* 0x000fe20007fde0ff */
[----:B------:R-:W-:-:S03]  /*4aa00*/  IMAD.X R12, R12, 0x1, R2, P1 ;  /* 0x000000010c0c7824 */ /* 0x000fc600008e0602 */
[----:B------:R-:W-:Y:S04]  /*4aa10*/  STL [R1+0x4454], R14 ;  /* 0x0044540e01007387 */ /* 0x000fe80000100800 */
[----:B------:R-:W2:Y:S04]  /*4aa20*/  LDL.LU R19, [R1+0xdc8] ;  /* 0x000dc80001137983 */ /* 0x000ea80000300800 */
[----:B------:R3:W-:Y:S04]  /*4aa30*/  STL [R1+0x4490], R13 ;  /* 0x0044900d01007387 */ /* 0x0007e80000100800 */
[----:B------:R-:W2:Y:S04]  /*4aa40*/  LDL.LU R18, [R1+0xf80] ;  /* 0x000f800001127983 */ /* 0x000ea80000300800 */
[----:B------:R0:W-:Y:S04]  /*4aa50*/  STL [R1+0x445c], R12 ;  /* 0x00445c0c01007387 */ /* 0x0001e80000100800 */
[----:B------:R-:W2:Y:S01]  /*4aa60*/  LDL.LU R17, [R1+0xdd0] ;  /* 0x000dd00001117983 */ /* 0x000ea20000300800 */
[C---:B---3--:R-:W-:Y:S01]  /*4aa70*/  IADD3 R13, P1, PT, R11.reuse, R5, RZ ;  /* 0x000000050b0d7210 */ /* 0x048fe20007f3e0ff */
[----:B0-----:R-:W-:Y:S01]  /*4aa80*/  IMAD.X R12, R10, 0x1, R4, P2 ;  /* 0x000000010a0c7824 */ /* 0x001fe200010e0604 */
[----:B------:R-:W-:-:S03]  /*4aa90*/  IADD3 R11, P2, PT, R11, R3, RZ ;  /* 0x000000030b0b7210 */ /* 0x000fc60007f5e0ff */
[----:B------:R0:W-:Y:S04]  /*4aaa0*/  STL [R1+0x4498], R13 ;  /* 0x0044980d01007387 */ /* 0x0001e80000100800 */
[----:B------:R-:W3:Y:S04]  /*4aab0*/  LDL.LU R16, [R1+0xf84] ;  /* 0x000f840001107983 */ /* 0x000ee80000300800 */
[----:B------:R-:W-:Y:S01]  /*4aac0*/  STL [R1+0x4464], R12 ;  /* 0x0044640c01007387 */ /* 0x000fe20000100800 */
[----:B------:R-:W-:-:S03]  /*4aad0*/  IMAD.X R10, R10, 0x1, R2, P3 ;  /* 0x000000010a0a7824 */ /* 0x000fc600018e0602 */
[----:B------:R-:W3:Y:S04]  /*4aae0*/  LDL.LU R15, [R1+0xdd4] ;  /* 0x000dd400010f7983 */ /* 0x000ee80000300800 */
[----:B------:R4:W-:Y:S04]  /*4aaf0*/  STL [R1+0x44a0], R11 ;  /* 0x0044a00b01007387 */ /* 0x0009e80000100800 */
[----:B------:R-:W3:Y:S04]  /*4ab00*/  LDL.LU R14, [R1+0xf88] ;  /* 0x000f8800010e7983 */ /* 0x000ee80000300800 */
[----:B------:R5:W-:Y:S04]  /*4ab10*/  STL [R1+0x446c], R10 ;  /* 0x00446c0a01007387 */ /* 0x000be80000100800 */
[----:B0-----:R-:W3:Y:S01]  /*4ab20*/  LDL.LU R13, [R1+0xddc] ;  /* 0x000ddc00010d7983 */ /* 0x001ee20000300800 */
[----:B----4-:R-:W-:-:S05]  /*4ab30*/  IADD3 R11, P3, PT, R9, R5, RZ ;  /* 0x00000005090b7210 */ /* 0x010fca0007f7e0ff */
[----:B------:R0:W-:Y:S04]  /*4ab40*/  STL [R1+0x44a8], R11 ;  /* 0x0044a80b01007387 */ /* 0x0001e80000100800 */
[----:B------:R-:W4:Y:S01]  /*4ab50*/  LDL.LU R12, [R1+0xf8c] ;  /* 0x000f8c00010c7983 */ /* 0x000f220000300800 */
[C---:B-----5:R-:W-:Y:S01]  /*4ab60*/  IMAD.X R10, R8.reuse, 0x1, R4, P4 ;  /* 0x00000001080a7824 */ /* 0x060fe200020e0604 */
[----:B------:R-:W-:Y:S01]  /*4ab70*/  IADD3 R9, P4, PT, R9, R3, RZ ;  /* 0x0000000309097210 */ /* 0x000fe20007f9e0ff */
[----:B------:R-:W-:-:S03]  /*4ab80*/  IMAD.X R8, R8, 0x1, R2, P5 ;  /* 0x0000000108087824 */ /* 0x000fc600028e0602 */
[----:B------:R1:W-:Y:S04]  /*4ab90*/  STL [R1+0x4474], R10 ;  /* 0x0044740a01007387 */ /* 0x0003e80000100800 */
[----:B0-----:R-:W5:Y:S04]  /*4aba0*/  LDL.LU R11, [R1+0xde4] ;  /* 0x000de400010b7983 */ /* 0x001f680000300800 */
[----:B------:R0:W-:Y:S04]  /*4abb0*/  STL [R1+0x44b0], R9 ;  /* 0x0044b00901007387 */ /* 0x0001e80000100800 */
[----:B-1----:R-:W5:Y:S04]  /*4abc0*/  LDL.LU R10, [R1+0xf90] ;  /* 0x000f9000010a7983 */ /* 0x002f680000300800 */
[----:B------:R1:W-:Y:S04]  /*4abd0*/  STL [R1+0x447c], R8 ;  /* 0x00447c0801007387 */ /* 0x0003e80000100800 */
[----:B0-----:R-:W5:Y:S01]  /*4abe0*/  LDL.LU R9, [R1+0xdf0] ;  /* 0x000df00001097983 */ /* 0x001f620000300800 */
[C---:B-1----:R-:W-:Y:S01]  /*4abf0*/  IADD3 R8, P5, PT, R7.reuse, R5, RZ ;  /* 0x0000000507087210 */ /* 0x042fe20007fbe0ff */
[----:B------:R-:W-:Y:S01]  /*4ac00*/  IMAD.X R21, R6, 0x1, R4, P0 ;  /* 0x0000000106157824 */ /* 0x000fe200000e0604 */
[----:B------:R-:W-:-:S03]  /*4ac10*/  IADD3 R22, P0, PT, R7, R3, RZ ;  /* 0x0000000307167210 */ /* 0x000fc60007f1e0ff */
[----:B------:R0:W-:Y:S04]  /*4ac20*/  STL [R1+0x44b8], R8 ;  /* 0x0044b80801007387 */ /* 0x0001e80000100800 */
[----:B0-----:R-:W5:Y:S04]  /*4ac30*/  LDL.LU R8, [R1+0xf94] ;  /* 0x000f940001087983 */ /* 0x001f680000300800 */
[----:B------:R0:W-:Y:S04]  /*4ac40*/  STL [R1+0x4484], R21 ;  /* 0x0044841501007387 */ /* 0x0001e80000100800 */
[----:B------:R-:W5:Y:S04]  /*4ac50*/  LDL.LU R7, [R1+0xe00] ;  /* 0x000e000001077983 */ /* 0x000f680000300800 */
[----:B------:R1:W-:Y:S01]  /*4ac60*/  STL [R1+0x44c0], R22 ;  /* 0x0044c01601007387 */ /* 0x0003e20000100800 */
[----:B0-----:R-:W-:-:S03]  /*4ac70*/  IMAD.X R21, R6, 0x1, R2, P6 ;  /* 0x0000000106157824 */ /* 0x001fc600030e0602 */
[----:B------:R-:W5:Y:S04]  /*4ac80*/  LDL.LU R6, [R1+0xf98] ;  /* 0x000f980001067983 */ /* 0x000f680000300800 */
[----:B------:R0:W-:Y:S01]  /*4ac90*/  STL [R1+0x448c], R21 ;  /* 0x00448c1501007387 */ /* 0x0001e20000100800 */
[C---:B------:R-:W-:Y:S01]  /*4aca0*/  IADD3 R23, P6, PT, R29.reuse, R5, RZ ;  /* 0x000000051d177210 */ /* 0x040fe20007fde0ff */
[----:B-1----:R-:W-:Y:S01]  /*4acb0*/  IMAD.X R22, R20, 0x1, R4, P1 ;  /* 0x0000000114167824 */ /* 0x002fe200008e0604 */
[----:B0-----:R-:W-:-:S03]  /*4acc0*/  IADD3 R21, P1, PT, R29, R3, RZ ;  /* 0x000000031d157210 */ /* 0x001fc60007f3e0ff */
[----:B------:R-:W-:Y:S04]  /*4acd0*/  STL [R1+0x44c8], R23 ;  /* 0x0044c81701007387 */ /* 0x000fe80000100800 */
[----:B------:R-:W5:Y:S04]  /*4ace0*/  LDL.LU R29, [R1+0xf9c] ;  /* 0x000f9c00011d7983 */ /* 0x000f680000300800 */
[----:B------:R0:W-:Y:S04]  /*4acf0*/  STL [R1+0x4494], R22 ;  /* 0x0044941601007387 */ /* 0x0001e80000100800 */
[----:B------:R2:W-:Y:S01]  /*4ad00*/  STL [R1+0x44d0], R21 ;  /* 0x0044d01501007387 */ /* 0x0005e20000100800 */
[----:B0-----:R-:W-:-:S05]  /*4ad10*/  IMAD.X R22, R20, 0x1, R2, P2 ;  /* 0x0000000114167824 */ /* 0x001fca00010e0602 */
[----:B------:R-:W-:Y:S01]  /*4ad20*/  STL [R1+0x449c], R22 ;  /* 0x00449c1601007387 */ /* 0x000fe20000100800 */
[----:B------:R-:W-:Y:S02]  /*4ad30*/  SHF.R.S32.HI R0, RZ, 0x1f, R0 ;  /* 0x0000001fff007819 */ /* 0x000fe40000011400 */
[C---:B--2---:R-:W-:Y:S01]  /*4ad40*/  IADD3 R21, P2, PT, R19.reuse, R5, RZ ;  /* 0x0000000513157210 */ /* 0x044fe20007f5e0ff */
[C---:B------:R-:W-:Y:S01]  /*4ad50*/  IMAD.X R20, R18.reuse, 0x1, R4, P3 ;  /* 0x0000000112147824 */ /* 0x040fe200018e0604 */
[----:B------:R-:W-:Y:S01]  /*4ad60*/  IADD3 R19, P3, PT, R19, R3, RZ ;  /* 0x0000000313137210 */ /* 0x000fe20007f7e0ff */
[----:B------:R-:W-:Y:S02]  /*4ad70*/  IMAD.X R18, R18, 0x1, R2, P4 ;  /* 0x0000000112127824 */ /* 0x000fe400020e0602 */
[----:B------:R-:W-:Y:S04]  /*4ad80*/  STL [R1+0x44d8], R21 ;  /* 0x0044d81501007387 */ /* 0x000fe80000100800 */
[----:B------:R0:W-:Y:S04]  /*4ad90*/  STL [R1+0x44a4], R20 ;  /* 0x0044a41401007387 */ /* 0x0001e80000100800 */
[----:B------:R3:W-:Y:S04]  /*4ada0*/  STL [R1+0x44e0], R19 ;  /* 0x0044e01301007387 */ /* 0x0007e80000100800 */
[----:B------:R1:W-:Y:S01]  /*4adb0*/  STL [R1+0x44ac], R18 ;  /* 0x0044ac1201007387 */ /* 0x0003e20000100800 */
[----:B0-----:R-:W-:-:S05]  /*4adc0*/  IADD3 R20, P4, PT, R17, R5, RZ ;  /* 0x0000000511147210 */ /* 0x001fca0007f9e0ff */
[----:B------:R-:W-:Y:S01]  /*4add0*/  STL [R1+0x44e8], R20 ;  /* 0x0044e81401007387 */ /* 0x000fe20000100800 */
[C---:B---3--:R-:W-:Y:S01]  /*4ade0*/  IMAD.X R19, R16.reuse, 0x1, R4, P5 ;  /* 0x0000000110137824 */ /* 0x048fe200028e0604 */
[----:B-1----:R-:W-:Y:S01]  /*4adf0*/  IADD3 R18, P5, PT, R17, R3, RZ ;  /* 0x0000000311127210 */ /* 0x002fe20007fbe0ff */
[----:B------:R-:W-:Y:S01]  /*4ae00*/  IMAD.X R17, R16, 0x1, R2, P0 ;  /* 0x0000000110117824 */ /* 0x000fe200000e0602 */
[C---:B------:R-:W-:Y:S02]  /*4ae10*/  IADD3 R16, P0, PT, R15.reuse, R5, RZ ;  /* 0x000000050f107210 */ /* 0x040fe40007f1e0ff */
[----:B------:R-:W-:Y:S04]  /*4ae20*/  STL [R1+0x44b4], R19 ;  /* 0x0044b41301007387 */ /* 0x000fe80000100800 */
[----:B------:R0:W-:Y:S04]  /*4ae30*/  STL [R1+0x44f0], R18 ;  /* 0x0044f01201007387 */ /* 0x0001e80000100800 */
[----:B------:R1:W-:Y:S04]  /*4ae40*/  STL [R1+0x44bc], R17 ;  /* 0x0044bc1101007387 */ /* 0x0003e80000100800 */
[----:B------:R2:W-:Y:S01]  /*4ae50*/  STL [R1+0x44f8], R16 ;  /* 0x0044f81001007387 */ /* 0x0005e20000100800 */
[C---:B0-----:R-:W-:Y:S01]  /*4ae60*/  IMAD.X R18, R14.reuse, 0x1, R4, P6 ;  /* 0x000000010e127824 */ /* 0x041fe200030e0604 */
[----:B-1----:R-:W-:Y:S01]  /*4ae70*/  IADD3 R17, P6, PT, R15, R3, RZ ;  /* 0x000000030f117210 */ /* 0x002fe20007fde0ff */
[----:B--2---:R-:W-:Y:S01]  /*4ae80*/  IMAD.X R16, R14, 0x1, R2, P1 ;  /* 0x000000010e107824 */ /* 0x004fe200008e0602 */
[----:B------:R-:W-:-:S02]  /*4ae90*/  IADD3 R15, P1, PT, R13, R5, RZ ;  /* 0x000000050d0f7210 */ /* 0x000fc40007f3e0ff */
[----:B------:R-:W-:Y:S04]  /*4aea0*/  STL [R1+0x44c4], R18 ;  /* 0x0044c41201007387 */ /* 0x000fe80000100800 */
[----:B------:R-:W-:Y:S04]  /*4aeb0*/  STL [R1+0x4500], R17 ;  /* 0x0045001101007387 */ /* 0x000fe80000100800 */
[----:B------:R-:W-:Y:S04]  /*4aec0*/  STL [R1+0x44cc], R16 ;  /* 0x0044cc1001007387 */ /* 0x000fe80000100800 */
[----:B------:R-:W-:Y:S01]  /*4aed0*/  STL [R1+0x4504], R15 ;  /* 0x0045040f01007387 */ /* 0x000fe20000100800 */
[C---:B----4-:R-:W-:Y:S01]  /*4aee0*/  IMAD.X R14, R12.reuse, 0x1, R4, P2 ;  /* 0x000000010c0e7824 */ /* 0x050fe200010e0604 */
[----:B------:R-:W-:Y:S01]  /*4aef0*/  IADD3 R13, P2, PT, R13, R3, RZ ;  /* 0x000000030d0d7210 */ /* 0x000fe20007f5e0ff */
[----:B------:R-:W-:-:S03]  /*4af00*/  IMAD.X R12, R12, 0x1, R2, P3 ;  /* 0x000000010c0c7824 */ /* 0x000fc600018e0602 */
[----:B------:R5:W-:Y:S04]  /*4af10*/  STL [R1+0x44d4], R14 ;  /* 0x0044d40e01007387 */ /* 0x000be80000100800 */
[----:B------:R0:W-:Y:S04]  /*4af20*/  STL [R1+0x4508], R13 ;  /* 0x0045080d01007387 */ /* 0x0001e80000100800 */
[----:B------:R1:W-:Y:S01]  /*4af30*/  STL [R1+0x44dc], R12 ;  /* 0x0044dc0c01007387 */ /* 0x0003e20000100800 */
[C---:B-----5:R-:W-:Y:S01]  /*4af40*/  IADD3 R14, P3, PT, R11.reuse, R5, RZ ;  /* 0x000000050b0e7210 */ /* 0x060fe20007f7e0ff */
[C---:B0-----:R-:W-:Y:S01]  /*4af50*/  IMAD.X R13, R10.reuse, 0x1, R4, P4 ;  /* 0x000000010a0d7824 */ /* 0x041fe200020e0604 */
[----:B-1----:R-:W-:Y:S01]  /*4af60*/  IADD3 R12, P4, PT, R11, R3, RZ ;  /* 0x000000030b0c7210 */ /* 0x002fe20007f9e0ff */
[----:B------:R-:W-:Y:S01]  /*4af70*/  IMAD.X R11, R10, 0x1, R2, P5 ;  /* 0x000000010a0b7824 */ /* 0x000fe200028e0602 */
[C---:B------:R-:W-:Y:S01]  /*4af80*/  IADD3 R10, P5, PT, R9.reuse, R5, RZ ;  /* 0x00000005090a7210 */ /* 0x040fe20007fbe0ff */
[----:B------:R-:W-:Y:S04]  /*4af90*/  STL [R1+0x450c], R14 ;  /* 0x00450c0e01007387 */ /* 0x000fe80000100800 */
        /* <DEDUP_REMOVED lines=12> */
[----:B------:R-:W-:Y:S01]  /*4b060*/  IMAD.X R8, R6, 0x1, R4, P1 ;  /* 0x0000000106087824 */ /* 0x000fe200008e0604 */
[----:B------:R-:W-:-:S02]  /*4b070*/  IADD3 R5, P1, PT, R7, R3, RZ ;  /* 0x0000000307057210 */ /* 0x000fc40007f3e0ff */
[----:B------:R-:W-:Y:S01]  /*4b080*/  SHF.R.S32.HI R3, RZ, 0x1f, R7 ;  /* 0x0000001fff037819 */ /* 0x000fe20000011407 */
[----:B------:R-:W-:Y:S01]  /*4b090*/  IMAD.X R6, R6, 0x1, R2, P2 ;  /* 0x0000000106067824 */ /* 0x000fe200010e0602 */
[----:B------:R-:W-:Y:S04]  /*4b0a0*/  STL [R1+0x2ca0], R8 ;  /* 0x002ca00801007387 */ /* 0x000fe80000100800 */
[----:B------:R0:W-:Y:S04]  /*4b0b0*/  STL [R1+0x2c98], R5 ;  /* 0x002c980501007387 */ /* 0x0001e80000100800 */
[----:B------:R1:W-:Y:S01]  /*4b0c0*/  STL [R1+0x2c84], R6 ;  /* 0x002c840601007387 */ /* 0x0003e20000100800 */
[----:B------:R-:W-:-:S02]  /*4b0d0*/  IMAD.X R7, R29, 0x1, R4, P3 ;  /* 0x000000011d077824 */ /* 0x000fc400018e0604 */
[----:B0-----:R-:W-:Y:S02]  /*4b0e0*/  IMAD.X R5, R29, 0x1, R2, P4 ;  /* 0x000000011d057824 */ /* 0x001fe400020e0602 */
[C-C-:B-1----:R-:W-:Y:S01]  /*4b0f0*/  IMAD.X R6, R0.reuse, 0x1, R4.reuse, P5 ;  /* 0x0000000100067824 */ /* 0x142fe200028e0604 */
[----:B------:R-:W-:Y:S04]  /*4b100*/  STL [R1+0x2c88], R7 ;  /* 0x002c880701007387 */ /* 0x000fe80000100800 */
[----:B------:R0:W-:Y:S01]  /*4b110*/  STL [R1+0x2c8c], R5 ;  /* 0x002c8c0501007387 */ /* 0x0001e20000100800 */
[C---:B------:R-:W-:Y:S02]  /*4b120*/  IMAD.X R4, R3.reuse, 0x1, R4, P6 ;  /* 0x0000000103047824 */ /* 0x040fe400030e0604 */
[--C-:B------:R-:W-:Y:S01]  /*4b130*/  IMAD.X R3, R3, 0x1, R2.reuse, P1 ;  /* 0x0000000103037824 */ /* 0x100fe200008e0602 */
[----:B------:R1:W-:Y:S01]  /*4b140*/  STL [R1+0x2c90], R6 ;  /* 0x002c900601007387 */ /* 0x0003e20000100800 */
[----:B0-----:R-:W-:-:S03]  /*4b150*/  IMAD.X R5, R0, 0x1, R2, P0 ;  /* 0x0000000100057824 */ /* 0x001fc600000e0602 */
[----:B------:R-:W2:Y:S04]  /*4b160*/  LDL.LU R0, [R1+0x4fe0] ;  /* 0x004fe00001007983 */ /* 0x000ea80000300800 */
[----:B------:R-:W-:Y:S04]  /*4b170*/  STL [R1+0x2c94], R5 ;  /* 0x002c940501007387 */ /* 0x000fe80000100800 */
[----:B------:R0:W-:Y:S04]  /*4b180*/  STL [R1+0x2c80], R4 ;  /* 0x002c800401007387 */ /* 0x0001e80000100800 */
[----:B------:R3:W-:Y:S04]  /*4b190*/  STL [R1+0x2c7c], R3 ;  /* 0x002c7c0301007387 */ /* 0x0007e80000100800 */
[----:B------:R-:W-:Y:S04]  /*4b1a0*/  STL [R1+0x2378], RZ ;  /* 0x002378ff01007387 */ /* 0x000fe80000100800 */
        /* <DEDUP_REMOVED lines=796> */
[----:B------:R-:W0:Y:S04]  /*4e370*/  LDL R8, [R1+0x1e00] ;  /* 0x001e000001087983 */ /* 0x000e280000100800 */
[----:B------:R-:W3:Y:S04]  /*4e380*/  LDL R7, [R1+0x1dfc] ;  /* 0x001dfc0001077983 */ /* 0x000ee80000100800 */
[----:B------:R-:W-:Y:S04]  /*4e390*/  STL [R1+0x16c0], RZ ;  /* 0x0016c0ff01007387 */ /* 0x000fe80000100800 */
[----:B------:R-:W-:Y:S04]  /*4e3a0*/  STL [R1+0x16c4], RZ ;  /* 0x0016c4ff01007387 */ /* 0x000fe80000100800 */
[----:B------:R-:W-:Y:S04]  /*4e3b0*/  STL [R1+0x16c8], RZ ;  /* 0x0016c8ff01007387 */ /* 0x000fe80000100800 */
[----:B------:R-:W-:Y:S04]  /*4e3c0*/  STL [R1+0x16cc], RZ ;  /* 0x0016ccff01007387 */ /* 0x000fe80000100800 */
[----:B-1----:R-:W4:Y:S04]  /*4e3d0*/  LDL R6, [R1+0x1df4] ;  /* 0x001df40001067983 */ /* 0x002f280000100800 */
[----:B------:R-:W5:Y:S04]  /*4e3e0*/  LDL R29, [R1+0x1df8] ;  /* 0x001df800011d7983 */ /* 0x000f680000100800 */
        /* <DEDUP_REMOVED lines=15> */
[----:B------:R-:W-:Y:S01]  /*4e4e0*/  STL [R1+0x168c], RZ ;  /* 0x00168cff01007387 */ /* 0x000fe20000100800 */
[----:B------:R-:W-:-:S03]  /*4e4f0*/  USHF.R.S32.HI UR76, URZ, 0x1f, UR77 ;  /* 0x0000001fff4c7899 */ /* 0x000fc6000801144d */
[----:B------:R-:W-:Y:S04]  /*4e500*/  STL [R1+0x1670], RZ ;  /* 0x001670ff01007387 */ /* 0x000fe80000100800 */
[----:B------:R-:W-:Y:S04]  /*4e510*/  STL [R1+0x1674], RZ ;  /* 0x001674ff01007387 */ /* 0x000fe80000100800 */
[----:B------:R-:W-:Y:S04]  /*4e520*/  STL [R1+0x1678], RZ ;  /* 0x001678ff01007387 */ /* 0x000fe80000100800 */
[----:B------:R-:W-:Y:S01]  /*4e530*/  STL [R1+0x167c], RZ ;  /* 0x00167cff01007387 */ /* 0x000fe20000100800 */
[----:B0-----:R-:W-:-:S02]  /*4e540*/  IADD3 R4, P0, PT, R8, UR77, RZ ;  /* 0x0000004d08047c10 */ /* 0x001fc4000ff1e0ff */
[----:B---3--:R-:W-:-:S03]  /*4e550*/  IADD3 R3, P1, PT, R7, UR77, RZ ;  /* 0x0000004d07037c10 */ /* 0x008fc6000ff3e0ff */
[----:B------:R4:W-:Y:S04]  /*4e560*/  STL [R1+0x2490], R4 ;  /* 0x0024900401007387 */ /* 0x0009e80000100800 */
[----:B------:R-:W-:Y:S04]  /*4e570*/  STL [R1+0x1660], RZ ;  /* 0x001660ff01007387 */ /* 0x000fe80000100800 */
[----:B------:R5:W-:Y:S01]  /*4e580*/  STL [R1+0x2498], R3 ;  /* 0x0024980301007387 */ /* 0x000be20000100800 */
[----:B------:R-:W-:Y:S01]  /*4e590*/  USHF.R.S32.HI UR77, URZ, 0x1f, UR22 ;  /* 0x0000001fff4d7899 */ /* 0x000fe20008011416 */
[----:B----4-:R-:W-:-:S02]  /*4e5a0*/  IADD3.X R4, PT, PT, R6, UR76, RZ, P0, !PT ;  /* 0x0000004c06047c10 */ /* 0x010fc400087fe4ff */
[----:B-----5:R-:W-:-:S03]  /*4e5b0*/  IADD3.X R3, PT, PT, R29, UR76, RZ, P1, !PT ;  /* 0x0000004c1d037c10 */ /* 0x020fc60008ffe4ff */
[----:B------:R0:W-:Y:S04]  /*4e5c0*/  STL [R1+0x248c], R4 ;  /* 0x00248c0401007387 */ /* 0x0001e80000100800 */
[----:B------:R1:W-:Y:S01]  /*4e5d0*/  STL [R1+0x2494], R3 ;  /* 0x0024940301007387 */ /* 0x0003e20000100800 */
[----:B0-----:R-:W-:Y:S02]  /*4e5e0*/  IADD3 R4, P0, PT, R8, UR22, RZ ;  /* 0x0000001608047c10 */ /* 0x001fe4000ff1e0ff */
[----:B-1----:R-:W-:-:S03]  /*4e5f0*/  IADD3 R3, P1, PT, R7, UR22, RZ ;  /* 0x0000001607037c10 */ /* 0x002fc6000ff3e0ff */
[----:B------:R0:W-:Y:S04]  /*4e600*/  STL [R1+0x24a0], R4 ;  /* 0x0024a00401007387 */ /* 0x0001e80000100800 */
[----:B------:R-:W-:Y:S04]  /*4e610*/  STL [R1+0x1664], RZ ;  /* 0x001664ff01007387 */ /* 0x000fe80000100800 */
[----:B------:R1:W-:Y:S01]  /*4e620*/  STL [R1+0x24a8], R3 ;  /* 0x0024a80301007387 */ /* 0x0003e20000100800 */
[----:B------:R-:W-:Y:S01]  /*4e630*/  USHF.R.S32.HI UR22, URZ, 0x1f, UR21 ;  /* 0x0000001fff167899 */ /* 0x000fe20008011415 */
[----:B0-----:R-:W-:-:S02]  /*4e640*/  IADD3.X R4, PT, PT, R6, UR77, RZ, P0, !PT ;  /* 0x0000004d06047c10 */ /* 0x001fc400087fe4ff */
[----:B-1----:R-:W-:-:S03]  /*4e650*/  IADD3.X R3, PT, PT, R29, UR77, RZ, P1, !PT ;  /* 0x0000004d1d037c10 */ /* 0x002fc60008ffe4ff */
        /* <DEDUP_REMOVED lines=12> */
[----:B------:R-:W-:Y:S01]  /*4e720*/  UIMAD UR76, UR6, 0x7b, URZ ;  /* 0x0000007b064c78a4 */ /* 0x000fe2000f8e02ff */
        /* <DEDUP_REMOVED lines=631> */
[----:B0-----:R-:W-:Y:S02]  /*50ea0*/  IADD3.X R4, PT, PT, R6, UR76, RZ, P0, !PT ;  /* 0x0000004c06047c10 */ /* 0x001fe400087fe4ff */
[----:B-1----:R-:W-:-:S03]  /*50eb0*/  IADD3.X R3, PT, PT, R29, UR76, RZ, P1, !PT ;  /* 0x0000004c1d037c10 */ /* 0x002fc60008ffe4ff */
        /* <DEDUP_REMOVED lines=51> */
[----:B------:R-:W3:Y:S03]  /*511f0*/  S2R R10, SR_TID.X ;  /* 0x00000000000a7919 */ /* 0x000ee60000002100 */
        /* <DEDUP_REMOVED lines=13> */
[----:B------:R-:W-:-:S02]  /*512d0*/  UIMAD UR22, UR6, 0x42, URZ ;  /* 0x00000042061678a4 */ /* 0x000fc4000f8e02ff */
[----:B------:R-:W-:Y:S02]  /*512e0*/  UIMAD UR21, UR6, 0x41, URZ ;  /* 0x00000041061578a4 */ /* 0x000fe4000f8e02ff */
[----:B------:R-:W-:Y:S02]  /*512f0*/  USHF.L.U32 UR20, UR6, 0x6, URZ ;  /* 0x0000000606147899 */ /* 0x000fe400080006ff */
[----:B------:R-:W-:Y:S02]  /*51300*/  UIMAD UR77, UR6, 0x3f, URZ ;  /* 0x0000003f064d78a4 */ /* 0x000fe4000f8e02ff */
[----:B------:R-:W-:Y:S02]  /*51310*/  UIMAD UR76, UR6, 0x3d, URZ ;  /* 0x0000003d064c78a4 */ /* 0x000fe4000f8e02ff */
[----:B------:R-:W-:Y:S02]  /*51320*/  UIMAD UR6, UR6, 0x3e, URZ ;  /* 0x0000003e060678a4 */ /* 0x000fe4000f8e02ff */
[----:B------:R-:W-:-:S02]  /*51330*/  UIMAD UR7, UR7, 0x3c, URZ ;  /* 0x0000003c070778a4 */ /* 0x000fc4000f8e02ff */
[----:B------:R-:W-:Y:S02]  /*51340*/  UIMAD UR8, UR8, 0x3b, URZ ;  /* 0x0000003b080878a4 */ /* 0x000fe4000f8e02ff */
[----:B------:R-:W-:Y:S02]  /*51350*/  UIMAD UR9, UR9, 0x3a, URZ ;  /* 0x0000003a090978a4 */ /* 0x000fe4000f8e02ff */
[----:B------:R-:W-:Y:S02]  /*51360*/  UIMAD UR10, UR10, 0x39, URZ ;  /* 0x000000390a0a78a4 */ /* 0x000fe4000f8e02ff */
[----:B------:R-:W-:Y:S02]  /*51370*/  UIMAD UR11, UR11, 0x38, URZ ;  /* 0x000000380b0b78a4 */ /* 0x000fe4000f8e02ff */
[----:B------:R-:W-:Y:S02]  /*51380*/  UIMAD UR12, UR12, 0x37, URZ ;  /* 0x000000370c0c78a4 */ /* 0x000fe4000f8e02ff */
[----:B------:R-:W-:-:S02]  /*51390*/  UIMAD UR13, UR13, 0x36, URZ ;  /* 0x000000360d0d78a4 */ /* 0x000fc4000f8e02ff */
[----:B------:R-:W-:Y:S02]  /*513a0*/  UIMAD UR14, UR14, 0x35, URZ ;  /* 0x000000350e0e78a4 */ /* 0x000fe4000f8e02ff */
[----:B------:R-:W-:Y:S02]  /*513b0*/  UIMAD UR15, UR15, 0x34, URZ ;  /* 0x000000340f0f78a4 */ /* 0x000fe4000f8e02ff */
[----:B------:R-:W-:Y:S01]  /*513c0*/  UIMAD UR16, UR16, 0x33, URZ ;  /* 0x00000033101078a4 */ /* 0x000fe2000f8e02ff */
[----:B---3--:R-:W-:Y:S01]  /*513d0*/  IMAD.SHL.U32 R2, R10, 0x20, RZ ;  /* 0x000000200a027824 */ /* 0x008fe200078e00ff */
        /* <DEDUP_REMOVED lines=18> */
[----:B------:R-:W-:Y:S02]  /*51500*/  USHF.L.U32 UR39, UR39, 0x5, URZ ;  /* 0x0000000527277899 */ /* 0x000fe400080006ff */
        /* <DEDUP_REMOVED lines=27> */
[----:B------:R-:W-:Y:S02]  /*516c0*/  USHF.L.U32 UR69, UR69, 0x2, URZ ;  /* 0x0000000245457899 */ /* 0x000fe400080006ff */
[----:B------:R-:W-:Y:S02]  /*516d0*/  UIMAD UR70, UR70, 0x3, URZ ;  /* 0x00000003464678a4 */ /* 0x000fe4000f8e02ff */
[----:B------:R-:W-:Y:S02]  /*516e0*/  USHF.L.U32 UR71, UR71, 0x1, URZ ;  /* 0x0000000147477899 */ /* 0x000fe400080006ff */
[----:B------:R-:W-:Y:S02]  /*516f0*/  USHF.R.S32.HI UR72, URZ, 0x1f, UR72 ;  /* 0x0000001fff487899 */ /* 0x000fe40008011448 */
[----:B------:R-:W-:Y:S01]  /*51700*/  ULEA.HI UR75, UR75, UR5, URZ, 0x7 ;  /* 0x000000054b4b7291 */ /* 0x000fe2000f8f38ff */
[----:B0-----:R-:W-:Y:S01]  /*51710*/  IADD3 R4, P2, PT, R8, UR22, RZ ;  /* 0x0000001608047c10 */ /* 0x001fe2000ff5e0ff */
[----:B------:R-:W-:Y:S01]  /*51720*/  USHF.R.S32.HI UR5, URZ, 0x1f, UR77 ;  /* 0x0000001fff057899 */ /* 0x000fe2000801144d */
[----:B-1----:R-:W-:Y:S01]  /*51730*/  IADD3 R3, P3, PT, R7, UR22, RZ ;  /* 0x0000001607037c10 */ /* 0x002fe2000ff7e0ff */
[----:B------:R-:W-:Y:S01]  /*51740*/  USHF.R.S32.HI UR22, URZ, 0x1f, UR22 ;  /* 0x0000001fff167899 */ /* 0x000fe20008011416 */
[----:B------:R-:W-:Y:S01]  /*51750*/  LOP3.LUT R2, R2, 0x400, RZ, 0xc0, !PT ;  /* 0x0000040002027812 */ /* 0x000fe200078ec0ff */
[----:B------:R0:W-:Y:S01]  /*51760*/  STL [R1+0x2860], R4 ;  /* 0x0028600401007387 */ /* 0x0001e20000100800 */
[----:B------:R-:W-:-:S02]  /*51770*/  USHF.L.U32 UR23, UR23, 0x7, URZ ;  /* 0x0000000717177899 */ /* 0x000fc400080006ff */
[----:B------:R-:W-:Y:S01]  /*51780*/  USHF.R.S32.HI UR75, URZ, 0x7, UR75 ;  /* 0x00000007ff4b7899 */ /* 0x000fe2000801144b */
[----:B------:R1:W-:Y:S01]  /*51790*/  STL [R1+0x2868], R3 ;  /* 0x0028680301007387 */ /* 0x0003e20000100800 */
[----:B0-----:R-:W-:Y:S02]  /*517a0*/  IADD3 R4, P0, PT, R8, UR21, RZ ;  /* 0x0000001508047c10 */ /* 0x001fe4000ff1e0ff */
[----:B-1----:R-:W-:-:S03]  /*517b0*/  IADD3 R3, P1, PT, R7, UR21, RZ ;  /* 0x0000001507037c10 */ /* 0x002fc6000ff3e0ff */
[----:B------:R0:W-:Y:S01]  /*517c0*/  STL [R1+0x2870], R4 ;  /* 0x0028700401007387 */ /* 0x0001e20000100800 */
[----:B------:R-:W-:-:S03]  /*517d0*/  USHF.R.S32.HI UR21, URZ, 0x1f, UR21 ;  /* 0x0000001fff157899 */ /* 0x000fc60008011415 */
[----:B------:R1:W-:Y:S01]  /*517e0*/  STL [R1+0x2878], R3 ;  /* 0x0028780301007387 */ /* 0x0003e20000100800 */
[----:B0-----:R-:W-:Y:S02]  /*517f0*/  IADD3 R4, P4, PT, R8, UR20, RZ ;  /* 0x0000001408047c10 */ /* 0x001fe4000ff9e0ff */
[----:B-1----:R-:W-:-:S03]  /*51800*/  IADD3 R3, P5, PT, R7, UR20, RZ ;  /* 0x0000001407037c10 */ /* 0x002fc6000ffbe0ff */
[----:B------:R0:W-:Y:S01]  /*51810*/  STL [R1+0x2880], R4 ;  /* 0x0028800401007387 */ /* 0x0001e20000100800 */
[----:B------:R-:W-:-:S03]  /*51820*/  USHF.R.S32.HI UR20, URZ, 0x1f, UR20 ;  /* 0x0000001fff147899 */ /* 0x000fc60008011414 */
[----:B------:R1:W-:Y:S01]  /*51830*/  STL [R1+0x2888], R3 ;  /* 0x0028880301007387 */ /* 0x0003e20000100800 */
[----:B0-----:R-:W-:Y:S02]  /*51840*/  IADD3.X R4, PT, PT, R6, UR22, RZ, P2, !PT ;  /* 0x0000001606047c10 */ /* 0x001fe400097fe4ff */
[----:B-1----:R-:W-:-:S03]  /*51850*/  IADD3.X R3, PT, PT, R29, UR22, RZ, P3, !PT ;  /* 0x000000161d037c10 */ /* 0x002fc60009ffe4ff */
        /* <DEDUP_REMOVED lines=302> */
[----:B------:R1:W-:Y:S04]  /*52b40*/  STL [R1+0x2a54], R3 ;  /* 0x002a540301007387 */ /* 0x0003e80000100800 */
[----:B------:R-:W-:Y:S01]  /*52b50*/  STL [R1+0x4fdc], R2 ;  /* 0x004fdc0201007387 */ /* 0x000fe20000100800 */
[----:B0-----:R-:W-:Y:S02]  /*52b60*/  IADD3 R4, P4, PT, R8, UR37, RZ ;  /* 0x0000002508047c10 */ /* 0x001fe4000ff9e0ff */
[----:B-1----:R-:W-:-:S03]  /*52b70*/  IADD3 R3, P6, PT, R7, UR37, RZ ;  /* 0x0000002507037c10 */ /* 0x002fc6000ffde0ff */
[----:B------:R2:W-:Y:S01]  /*52b80*/  STL [R1+0x2a60], R4 ;  /* 0x002a600401007387 */ /* 0x0005e20000100800 */
[----:B------:R-:W-:-:S03]  /*52b90*/  USHF.R.S32.HI UR37, URZ, 0x1f, UR23 ;  /* 0x0000001fff257899 */ /* 0x000fc60008011417 */
[----:B------:R0:W-:Y:S01]  /*52ba0*/  STL [R1+0x2a68], R3 ;  /* 0x002a680301007387 */ /* 0x0001e20000100800 */
[C---:B------:R-:W-:Y:S01]  /*52bb0*/  LOP3.LUT R9, R10.reuse, 0x7, RZ, 0xc0, !PT ;  /* 0x000000070a097812 */ /* 0x040fe200078ec0ff */
[----:B------:R-:W-:Y:S02]  /*52bc0*/  IMAD.SHL.U32 R10, R10, 0x2, RZ ;  /* 0x000000020a0a7824 */ /* 0x000fe400078e00ff */
[----:B------:R-:W-:Y:S01]  /*52bd0*/  STL [R1+0x145c], RZ ;  /* 0x00145cff01007387 */ /* 0x000fe20000100800 */
[C---:B--2---:R-:W-:Y:S01]  /*52be0*/  LOP3.LUT R4, R0.reuse, 0x20, RZ, 0x3c, !PT ;  /* 0x0000002000047812 */ /* 0x044fe200078e3cff */
[----:B------:R-:W-:Y:S02]  /*52bf0*/  IMAD R9, R9, 0x90, RZ ;  /* 0x0000009009097824 */ /* 0x000fe400078e02ff */
[----:B------:R-:W-:Y:S01]  /*52c00*/  STL [R1+0x13f0], RZ ;  /* 0x0013f0ff01007387 */ /* 0x000fe20000100800 */
[----:B0-----:R-:W-:Y:S02]  /*52c10*/  LOP3.LUT R3, R0, 0x40, RZ, 0x3c, !PT ;  /* 0x0000004000037812 */ /* 0x001fe400078e3cff */
[----:B------:R-:W-:Y:S01]  /*52c20*/  IADD3 R3, P3, PT, R8, UR38, RZ ;  /* 0x0000002608037c10 */ /* 0x000fe2000ff7e0ff */
[----:B------:R-:W-:Y:S01]  /*52c30*/  STL [R1+0x13f4], RZ ;  /* 0x0013f4ff01007387 */ /* 0x000fe20000100800 */
[----:B------:R-:W-:-:S02]  /*52c40*/  LOP3.LUT R9, R9, 0x30, R10, 0x78, !PT ;  /* 0x0000003009097812 */ /* 0x000fc400078e780a */
[----:B------:R-:W-:Y:S02]  /*52c50*/  LOP3.LUT R5, R0, 0x60, RZ, 0x3c, !PT ;  /* 0x0000006000057812 */ /* 0x000fe400078e3cff */
[----:B------:R-:W-:-:S04]  /*52c60*/  LOP3.LUT R2, R9, R2, RZ, 0xfc, !PT ;  /* 0x0000000209027212 */ /* 0x000fc800078efcff */
[----:B------:R-:W-:Y:S01]  /*52c70*/  LOP3.LUT R4, R2, 0x40, RZ, 0x3c, !PT ;  /* 0x0000004002047812 */ /* 0x000fe200078e3cff */
[----:B------:R0:W-:Y:S04]  /*52c80*/  STL [R1+0xde4], R2 ;  /* 0x000de40201007387 */ /* 0x0001e80000100800 */
[----:B------:R-:W-:Y:S04]  /*52c90*/  STL [R1+0x13f8], RZ ;  /* 0x0013f8ff01007387 */ /* 0x000fe80000100800 */
[----:B------:R-:W-:Y:S01]  /*52ca0*/  STL [R1+0x13fc], RZ ;  /* 0x0013fcff01007387 */ /* 0x000fe20000100800 */
[----:B0-----:R-:W-:-:S03]  /*52cb0*/  IADD3 R2, P2, PT, R7, UR38, RZ ;  /* 0x0000002607027c10 */ /* 0x001fc6000ff5e0ff */
        /* <DEDUP_REMOVED lines=76> */
[----:B------:R0:W-:Y:S04]  /*53180*/  STL [R1+0xde8], R4 ;  /* 0x000de80401007387 */ /* 0x0001e80000100800 */
[----:B------:R1:W-:Y:S04]  /*53190*/  STL [R1+0x2a70], R3 ;  /* 0x002a700301007387 */ /* 0x0003e80000100800 */
[----:B------:R2:W-:Y:S01]  /*531a0*/  STL [R1+0x2a78], R2 ;  /* 0x002a780201007387 */ /* 0x0005e20000100800 */
[----:B0-----:R-:W-:-:S02]  /*531b0*/  IADD3 R4, P1, PT, R8, UR39, RZ ;  /* 0x0000002708047c10 */ /* 0x001fc4000ff3e0ff */
[----:B-1----:R-:W-:-:S03]  /*531c0*/  IADD3 R3, P0, PT, R7, UR39, RZ ;  /* 0x0000002707037c10 */ /* 0x002fc6000ff1e0ff */
[----:B------:R0:W-:Y:S01]  /*531d0*/  STL [R1+0x2a80], R4 ;  /* 0x002a800401007387 */ /* 0x0001e20000100800 */
[----:B--2---:R-:W-:-:S03]  /*531e0*/  IADD3.X R2, PT, PT, R6, UR18, RZ, P4, !PT ;  /* 0x0000001206027c10 */ /* 0x004fc6000a7fe4ff */
[----:B------:R1:W-:Y:S04]  /*531f0*/  STL [R1+0x2a88], R3 ;  /* 0x002a880301007387 */ /* 0x0003e80000100800 */
[----:B------:R2:W-:Y:S01]  /*53200*/  STL [R1+0x2a5c], R2 ;  /* 0x002a5c0201007387 */ /* 0x0005e20000100800 */
[----:B0-----:R-:W-:Y:S02]  /*53210*/  IADD3 R4, P5, PT, R8, UR40, RZ ;  /* 0x0000002808047c10 */ /* 0x001fe4000ffbe0ff */
[----:B-1----:R-:W-:-:S03]  /*53220*/  IADD3.X R3, PT, PT, R29, UR18, RZ, P6, !PT ;  /* 0x000000121d037c10 */ /* 0x002fc6000b7fe4ff */
[----:B------:R0:W-:Y:S01]  /*53230*/  STL [R1+0x2a90], R4 ;  /* 0x002a900401007387 */ /* 0x0001e20000100800 */
[----:B--2---:R-:W-:-:S03]  /*53240*/  IADD3 R2, P4, PT, R7, UR40, RZ ;  /* 0x0000002807027c10 */ /* 0x004fc6000ff9e0ff */
[----:B------:R1:W-:Y:S04]  /*53250*/  STL [R1+0x2a64], R3 ;  /* 0x002a640301007387 */ /* 0x0003e80000100800 */
[----:B------:R2:W-:Y:S01]  /*53260*/  STL [R1+0x2a98], R2 ;  /* 0x002a980201007387 */ /* 0x0005e20000100800 */
[----:B0-----:R-:W-:Y:S02]  /*53270*/  IADD3.X R4, PT, PT, R6, UR6, RZ, P3, !PT ;  /* 0x0000000606047c10 */ /* 0x001fe40009ffe4ff */
        /* <DEDUP_REMOVED lines=240> */
[----:B-1----:R-:W-:-:S03]  /*54180*/  IADD3.X R3, PT, PT, R29, UR77, RZ, P2, !PT ;  /* 0x0000004d1d037c10 */ /* 0x002fc600097fe4ff */
[----:B------:R0:W-:Y:S01]  /*54190*/  STL [R1+0x2c4c], R4 ;  /* 0x002c4c0401007387 */ /* 0x0001e20000100800 */
[----:B--2---:R-:W-:-:S03]  /*541a0*/  IADD3.X R2, PT, PT, R6, UR9, RZ, P1, !PT ;  /* 0x0000000906027c10 */ /* 0x004fc60008ffe4ff */
[----:B------:R1:W-:Y:S04]  /*541b0*/  STL [R1+0x2c54], R3 ;  /* 0x002c540301007387 */ /* 0x0003e80000100800 */
[----:B------:R2:W-:Y:S01]  /*541c0*/  STL [R1+0x2c5c], R2 ;  /* 0x002c5c0201007387 */ /* 0x0005e20000100800 */
[----:B0-----:R-:W-:Y:S02]  /*541d0*/  IADD3.X R4, PT, PT, R29, UR9, RZ, P0, !PT ;  /* 0x000000091d047c10 */ /* 0x001fe400087fe4ff */
[----:B-1----:R-:W-:-:S03]  /*541e0*/  IADD3.X R3, PT, PT, R6, UR72, RZ, P5, !PT ;  /* 0x0000004806037c10 */ /* 0x002fc6000affe4ff */
[----:B------:R0:W-:Y:S01]  /*541f0*/  STL [R1+0x2c64], R4 ;  /* 0x002c640401007387 */ /* 0x0001e20000100800 */
[----:B--2---:R-:W-:-:S05]  /*54200*/  IADD3.X R2, PT, PT, R29, UR72, RZ, P4, !PT ;  /* 0x000000481d027c10 */ /* 0x004fca000a7fe4ff */
[----:B------:R0:W-:Y:S04]  /*54210*/  STL [R1+0x2c74], R2 ;  /* 0x002c740201007387 */ /* 0x0001e80000100800 */
[----:B------:R0:W-:Y:S02]  /*54220*/  STL [R1+0x2c6c], R3 ;  /* 0x002c6c0301007387 */ /* 0x0001e40000100800 */
.L_x_2:
[----:B------:R-:W2:Y:S01]  /*54230*/  LDL R5, [R1+0x1df8] ;  /* 0x001df80001057983 */ /* 0x000ea20000100800 */
[----:B0-----:R-:W0:Y:S03]  /*54240*/  LDC R2, c[0x0][0x3a0] ;  /* 0x0000e800ff027b82 */ /* 0x001e260000000800 */
[----:B--2---:R1:W-:Y:S04]  /*54250*/  STL [R1+0x636c], R5 ;  /* 0x00636c0501007387 */ /* 0x0043e80000100800 */
[----:B------:R-:W2:Y:S04]  /*54260*/  LDL R4, [R1+0x1dfc] ;  /* 0x001dfc0001047983 */ /* 0x000ea80000100800 */
[----:B-1----:R-:W0:Y:S04]  /*54270*/  LDL R5, [R1+0x2378] ;  /* 0x0023780001057983 */ /* 0x002e280000100800 */
[----:B------:R-:W-:Y:S04]  /*54280*/  STL [R1+0x6064], R26 ;  /* 0x0060641a01007387 */ /* 0x000fe80000100800 */
        /* <DEDUP_REMOVED lines=192> */
[----:B------:R1:W-:Y:S04]  /*54e90*/  STL [R1+0x6368], R13 ;  /* 0x0063680d01007387 */ /* 0x0003e80000100800 */
        /* <DEDUP_REMOVED lines=24> */
[----:B-----5:R-:W-:Y:S04]  /*55020*/  STL [R1+0x4fe0], R0 ;  /* 0x004fe00001007387 */ /* 0x020fe80000100800 */
        /* <DEDUP_REMOVED lines=491> */
[----:B------:R-:W-:Y:S01]  /*56ee0*/  STL [R1+0x5f34], R0 ;  /* 0x005f340001007387 */ /* 0x000fe20000100800 */
[----:B0-----:R-:W-:-:S03]  /*56ef0*/  IMAD R2, R5, -0x80, R2 ;  /* 0xffffff8005027824 */ /* 0x001fc600078e0202 */
[----:B------:R-:W-:Y:S04]  /*56f00*/  STL [R1+0x5f3c], R0 ;  /* 0x005f3c0001007387 */ /* 0x000fe80000100800 */
[----:B------:R-:W-:Y:S04]  /*56f10*/  STL [R1+0x5f44], R0 ;  /* 0x005f440001007387 */ /* 0x000fe80000100800 */
[----:B------:R-:W-:Y:S04]  /*56f20*/  STL [R1+0x5f4c], R0 ;  /* 0x005f4c0001007387 */ /* 0x000fe80000100800 */
[----:B------:R-:W-:Y:S04]  /*56f30*/  STL [R1+0x5f54], R0 ;  /* 0x005f540001007387 */ /* 0x000fe80000100800 */
[----:B------:R-:W2:Y:S01]  /*56f40*/  LDL.LU R5, [R1+0x636c] ;  /* 0x00636c0001057983 */ /* 0x000ea20000300800 */
[----:B------:R-:W-:-:S02]  /*56f50*/  ISETP.GT.AND P0, PT, R2, RZ, PT ;  /* 0x000000ff0200720c */ /* 0x000fc40003f04270 */
[----:B-1----:R-:W-:-:S11]  /*56f60*/  PRMT R13, RZ, 0x7610, R13 ;  /* 0x00007610ff0d7816 */ /* 0x002fd6000000000d */
[----:B--2---:R-:W2:Y:S04]  /*56f70*/  @P0 LDG.E.U8 R13, desc[UR62][R4.64] ;  /* 0x0000003e040d0981 */ /* 0x004ea8000c1e1100 */
[----:B--2---:R0:W-:Y:S04]  /*56f80*/  STL [R1+0x3a0], R13 ;  /* 0x0003a00d01007387 */ /* 0x0041e80000100800 */
[----:B0-----:R-:W2:Y:S04]  /*56f90*/  LDL.LU R13, [R1+0x6368] ;  /* 0x00636800010d7983 */ /* 0x001ea80000300800 */
[----:B------:R-:W3:Y:S04]  /*56fa0*/  LDL R4, [R1+0x1df4] ;  /* 0x001df40001047983 */ /* 0x000ee80000100800 */
[----:B------:R-:W3:Y:S01]  /*56fb0*/  LDL R5, [R1+0x1e00] ;  /* 0x001e000001057983 */ /* 0x000ee20000100800 */
[----:B------:R-:W-:-:S02]  /*56fc0*/  PRMT R26, RZ, 0x7610, R26 ;  /* 0x00007610ff1a7816 */ /* 0x000fc4000000001a */
[----:B---3--:R-:W-:-:S04]  /*56fd0*/  @P0 LOP3.LUT R5, R5, R4, RZ, 0x3c, !PT ;  /* 0x0000000405050212 */ /* 0x008fc800078e3cff */
[----:B------:R-:W-:-:S04]  /*56fe0*/  @P0 LOP3.LUT R4, R5, R4, RZ, 0x3c, !PT ;  /* 0x0000000405040212 */ /* 0x000fc800078e3cff */
[----:B------:R-:W-:-:S05]  /*56ff0*/  @P0 LOP3.LUT R5, R5, R4, RZ, 0x3c, !PT ;  /* 0x0000000405050212 */ /* 0x000fca00078e3cff */
[----:B------:R-:W3:Y:S01]  /*57000*/  @P0 LDG.E.U8 R26, desc[UR62][R4.64] ;  /* 0x0000003e041a0981 */ /* 0x000ee2000c1e1100 */
[----:B------:R-:W-:-:S03]  /*57010*/  ISETP.GT.AND P1, PT, R2, 0x1, PT ;  /* 0x000000010200780c */ /* 0x000fc60003f24270 */
[----:B---3--:R0:W-:Y:S04]  /*57020*/  STL [R1+0x39c], R26 ;  /* 0x00039c1a01007387 */ /* 0x0081e80000100800 */
[----:B0-----:R-:W3:Y:S04]  /*57030*/  LDL.LU R26, [R1+0x6364] ;  /* 0x00636400011a7983 */ /* 0x001ee80000300800 */
[----:B------:R-:W4:Y:S04]  /*57040*/  LDL R4, [R1+0x2c74] ;  /* 0x002c740001047983 */ /* 0x000f280000100800 */
[----:B------:R-:W4:Y:S01]  /*57050*/  LDL R5, [R1+0x2c78] ;  /* 0x002c780001057983 */ /* 0x000f220000100800 */
[----:B--2---:R-:W-:-:S02]  /*57060*/  PRMT R13, RZ, 0x7610, R13 ;  /* 0x00007610ff0d7816 */ /* 0x004fc4000000000d */
[----:B----4-:R-:W-:-:S04]  /*57070*/  @P1 LOP3.LUT R5, R5, R4, RZ, 0x3c, !PT ;  /* 0x0000000405051212 */ /* 0x010fc800078e3cff */
[----:B------:R-:W-:-:S04]  /*57080*/  @P1 LOP3.LUT R4, R5, R4, RZ, 0x3c, !PT ;  /* 0x0000000405041212 */ /* 0x000fc800078e3cff */
[----:B------:R-:W-:-:S05]  /*57090*/  @P1 LOP3.LUT R5, R5, R4, RZ, 0x3c, !PT ;  /* 0x0000000405051212 */ /* 0x000fca00078e3cff */
[----:B------:R-:W2:Y:S04]  /*570a0*/  @P1 LDG.E.U8 R13, desc[UR62][R4.64] ;  /* 0x0000003e040d1981 */ /* 0x000ea8000c1e1100 */
[----:B--2---:R0:W-:Y:S04]  /*570b0*/  STL [R1+0x398], R13 ;  /* 0x0003980d01007387 */ /* 0x0041e80000100800 */
[----:B0-----:R-:W2:Y:S04]  /*570c0*/  LDL.LU R13, [R1+0x6360] ;  /* 0x00636000010d7983 */ /* 0x001ea80000300800 */
[----:B------:R-:W4:Y:S04]  /*570d0*/  LDL R4, [R1+0x2c6c] ;  /* 0x002c6c0001047983 */ /* 0x000f280000100800 */
[----:B------:R-:W4:Y:S01]  /*570e0*/  LDL R5, [R1+0x2c70] ;  /* 0x002c700001057983 */ /* 0x000f220000100800 */
[----:B---3--:R-:W-:-:S02]  /*570f0*/  PRMT R26, RZ, 0x7610, R26 ;  /* 0x00007610ff1a7816 */ /* 0x008fc4000000001a */
[----:B----4-:R-:W-:-:S04]  /*57100*/  @P1 LOP3.LUT R5, R5, R4, RZ, 0x3c, !PT ;  /* 0x0000000405051212 */ /* 0x010fc800078e3cff */
        /* <DEDUP_REMOVED lines=1566> */
[----:B------:R-:W-:-:S02]  /*5d2f0*/  PRMT R25, RZ, 0x7610, R25 ;  /* 0x00007610ff197816 */ /* 0x000fc40000000019 */
[----:B----4-:R-:W-:-:S04]  /*5d300*/  @P0 LOP3.LUT R5, R5, R4, RZ, 0x3c, !PT ;  /* 0x0000000405050212 */ /* 0x010fc800078e3cff */
[----:B------:R-:W-:-:S04]  /*5d310*/  @P0 LOP3.LUT R4, R5, R4, RZ, 0x3c, !PT ;  /* 0x0000000405040212 */ /* 0x000fc800078e3cff */
[----:B------:R-:W-:-:S05]  /*5d320*/  @P0 LOP3.LUT R5, R5, R4, RZ, 0x3c, !PT ;  /* 0x0000000405050212 */ /* 0x000fca00078e3cff */
[----:B------:R-:W4:Y:S04]  /*5d330*/  @P0 LDG.E.U8 R25, desc[UR62][R4.64] ;  /* 0x0000003e04190981 */ /* 0x000f28000c1e1100 */
[----:B----4-:R0:W-:Y:S04]  /*5d340*/  STL [R1+0xf8], R25 ;  /* 0x0000f81901007387 */ /* 0x0101e80000100800 */
[----:B0-----:R-:W4:Y:S04]  /*5d350*/  LDL.LU R25, [R1+0x60c8] ;  /* 0x0060c80001197983 */ /* 0x001f280000300800 */
[----:B------:R-:W3:Y:S04]  /*5d360*/  LDL R4, [R1+0x273c] ;  /* 0x00273c0001047983 */ /* 0x000ee80000100800 */
[----:B------:R-:W3:Y:S01]  /*5d370*/  LDL R5, [R1+0x2740] ;  /* 0x0027400001057983 */ /* 0x000ee20000100800 */
[----:B--2---:R-:W-:-:S02]  /*5d380*/  PRMT R13, RZ, 0x7610, R13 ;  /* 0x00007610ff0d7816 */ /* 0x004fc4000000000d */
[----:B---3--:R-:W-:-:S04]  /*5d390*/  @P0 LOP3.LUT R5, R5, R4, RZ, 0x3c, !PT ;  /* 0x0000000405050212 */ /* 0x008fc800078e3cff */
[----:B------:R-:W-:-:S04]  /*5d3a0*/  @P0 LOP3.LUT R4, R5, R4, RZ, 0x3c, !PT ;  /* 0x0000000405040212 */ /* 0x000fc800078e3cff */
[----:B------:R-:W-:-:S05]  /*5d3b0*/  @P0 LOP3.LUT R5, R5, R4, RZ, 0x3c, !PT ;  /* 0x0000000405050212 */ /* 0x000fca00078e3cff */
[----:B------:R-:W2:Y:S01]  /*5d3c0*/  @P0 LDG.E.U8 R13, desc[UR62][R4.64] ;  /* 0x0000003e040d0981 */ /* 0x000ea2000c1e1100 */
[----:B------:R-:W-:-:S03]  /*5d3d0*/  ISETP.GT.AND P1, PT, R2, 0x55, PT ;  /* 0x000000550200780c */ /* 0x000fc60003f24270 */
        /* <DEDUP_REMOVED lines=8> */
[----:B------:R-:W3:Y:S04]  /*5d460*/  @P1 LDG.E.U8 R26, desc[UR62][R4.64] ;  /* 0x0000003e041a1981 */ /* 0x000ee8000c1e1100 */
[----:B---3--:R0:W-:Y:S04]  /*5d470*/  STL [R1+0xf0], R26 ;  /* 0x0000f01a01007387 */ /* 0x0081e80000100800 */
[----:B0-----:R-:W3:Y:S04]  /*5d480*/  LDL.LU R26, [R1+0x60c0] ;  /* 0x0060c000011a7983 */ /* 0x001ee80000300800 */
[----:B------:R-:W2:Y:S04]  /*5d490*/  LDL R4, [R1+0x272c] ;  /* 0x00272c0001047983 */ /* 0x000ea80000100800 */
[----:B------:R-:W2:Y:S02]  /*5d4a0*/  LDL R5, [R1+0x2730] ;  /* 0x0027300001057983 */ /* 0x000ea40000100800 */
[----:B--2---:R-:W-:-:S02]  /*5d4b0*/  @P1 LOP3.LUT R5, R5, R4, RZ, 0x3c, !PT ;  /* 0x0000000405051212 */ /* 0x004fc400078e3cff */
[----:B---3--:R-:W-:Y:S02]  /*5d4c0*/  PRMT R26, RZ, 0x7610, R26 ;  /* 0x00007610ff1a7816 */ /* 0x008fe4000000001a */
        /* <DEDUP_REMOVED lines=31> */
[----:B------:R0:W3:Y:S04]  /*5d6c0*/  @P0 LDG.E.U8 R0, desc[UR62][R4.64] ;  /* 0x0000003e04000981 */ /* 0x0000e8000c1e1100 */
[----:B------:R-:W0:Y:S04]  /*5d6d0*/  LDL R4, [R1+0x2704] ;  /* 0x0027040001047983 */ /* 0x000e280000100800 */
[----:B------:R-:W0:Y:S01]  /*5d6e0*/  LDL R5, [R1+0x2708] ;  /* 0x0027080001057983 */ /* 0x000e220000100800 */
[----:B------:R-:W-:Y:S02]  /*5d6f0*/  ISETP.GT.AND P3, PT, R2, 0x58, PT ;  /* 0x000000580200780c */ /* 0x000fe40003f64270 */
[----:B------:R-:W-:-:S11]  /*5d700*/  PRMT R13, RZ, 0x7610, R13 ;  /* 0x00007610ff0d7816 */ /* 0x000fd6000000000d */
[----:B0-----:R-:W-:-:S04]  /*5d710*/  @P3 LOP3.LUT R5, R5, R4, RZ, 0x3c, !PT ;  /* 0x0000000405053212 */ /* 0x001fc800078e3cff */
[----:B------:R-:W-:-:S04]  /*5d720*/  @P3 LOP3.LUT R4, R5, R4, RZ, 0x3c, !PT ;  /* 0x0000000405043212 */ /* 0x000fc800078e3cff */
[----:B------:R-:W-:-:S05]  /*5d730*/  @P3 LOP3.LUT R5, R5, R4, RZ, 0x3c, !PT ;  /* 0x0000000405053212 */ /* 0x000fca00078e3cff */
[----:B------:R-:W2:Y:S04]  /*5d740*/  @P3 LDG.E.U8 R13, desc[UR62][R4.64] ;  /* 0x0000003e040d3981 */ /* 0x000ea8000c1e1100 */
[----:B---3--:R-:W-:Y:S04]  /*5d750*/  STL [R1+0x5f58], R0 ;  /* 0x005f580001007387 */ /* 0x008fe80000100800 */
        /* <DEDUP_REMOVED lines=18> */
[----:B------:R-:W2:Y:S04]  /*5d880*/  @P4 LDG.E.U8 R13, desc[UR62][R4.64] ;  /* 0x0000003e040d4981 */ /* 0x000ea8000c1e1100 */
        /* <DEDUP_REMOVED lines=175> */
[----:B----4-:R-:W-:-:S02]  /*5e380*/  PRMT R25, RZ, 0x7610, R25 ;  /* 0x00007610ff197816 */ /* 0x010fc40000000019 */
        /* <DEDUP_REMOVED lines=16> */
[----:B------:R-:W2:Y:S04]  /*5e490*/  LDL R4, [R1+0x24ec] ;  /* 0x0024ec0001047983 */ /* 0x000ea80000100800 */
[----:B------:R-:W2:Y:S01]  /*5e4a0*/  LDL R5, [R1+0x24f0] ;  /* 0x0024f00001057983 */ /* 0x000ea20000100800 */
[----:B------:R-:W-:-:S02]  /*5e4b0*/  PRMT R26, RZ, 0x7610, R26 ;  /* 0x00007610ff1a7816 */ /* 0x000fc4000000001a */
[----:B--2---:R-:W-:-:S04]  /*5e4c0*/  @P5 LOP3.LUT R5, R5, R4, RZ, 0x3c, !PT ;  /* 0x0000000405055212 */ /* 0x004fc800078e3cff */
[----:B------:R-:W-:-:S04]  /*5e4d0*/  @P5 LOP3.LUT R4, R5, R4, RZ, 0x3c, !PT ;  /* 0x0000000405045212 */ /* 0x000fc800078e3cff */
[----:B------:R-:W-:-:S05]  /*5e4e0*/  @P5 LOP3.LUT R5, R5, R4, RZ, 0x3c, !PT ;  /* 0x0000000405055212 */ /* 0x000fca00078e3cff */
[----:B------:R0:W2:Y:S04]  /*5e4f0*/  @P5 LDG.E.U8 R26, desc[UR62][R4.64] ;  /* 0x0000003e041a5981 */ /* 0x0000a8000c1e1100 */
[----:B------:R-:W0:Y:S04]  /*5e500*/  LDL R4, [R1+0x26c4] ;  /* 0x0026c40001047983 */ /* 0x000e280000100800 */
[----:B------:R-:W0:Y:S01]  /*5e510*/  LDL R5, [R1+0x26c8] ;  /* 0x0026c80001057983 */ /* 0x000e220000100800 */
[----:B------:R-:W-:Y:S02]  /*5e520*/  ISETP.GT.AND P1, PT, R2, 0x5c, PT ;  /* 0x0000005c0200780c */ /* 0x000fe40003f24270 */
[----:B------:R-:W-:-:S11]  /*5e530*/  PRMT R12, RZ, 0x7610, R12 ;  /* 0x00007610ff0c7816 */ /* 0x000fd6000000000c */
[----:B0-----:R-:W-:-:S04]  /*5e540*/  @P1 LOP3.LUT R5, R5, R4, RZ, 0x3c, !PT ;  /* 0x0000000405051212 */ /* 0x001fc800078e3cff */
[----:B------:R-:W-:-:S04]  /*5e550*/  @P1 LOP3.LUT R4, R5, R4, RZ, 0x3c, !PT ;  /* 0x0000000405041212 */ /* 0x000fc800078e3cff */
[----:B------:R-:W-:-:S05]  /*5e560*/  @P1 LOP3.LUT R5, R5, R4, RZ, 0x3c, !PT ;  /* 0x0000000405051212 */ /* 0x000fca00078e3cff */
[----:B------:R-:W3:Y:S04]  /*5e570*/  @P1 LDG.E.U8 R12, desc[UR62][R4.64] ;  /* 0x0000003e040c1981 */ /* 0x000ee8000c1e1100 */
[----:B--2---:R-:W-:Y:S04]  /*5e580*/  STL [R1+0x5ff8], R26 ;  /* 0x005ff81a01007387 */ /* 0x004fe80000100800 */
[----:B---3--:R0:W-:Y:S04]  /*5e590*/  STL [R1+0xa0], R12 ;  /* 0x0000a00c01007387 */ /* 0x0081e80000100800 */
        /* <DEDUP_REMOVED lines=11> */
[----:B------:R-:W2:Y:S04]  /*5e650*/  LDL R4, [R1+0x2664] ;  /* 0x0026640001047983 */ /* 0x000ea80000100800 */
[----:B------:R-:W2:Y:S01]  /*5e660*/  LDL R5, [R1+0x2668] ;  /* 0x0026680001057983 */ /* 0x000ea20000100800 */
[----:B------:R-:W-:-:S02]  /*5e670*/  PRMT R9, RZ, 0x7610, R9 ;  /* 0x00007610ff097816 */ /* 0x000fc40000000009 */
[----:B--2---:R-:W-:-:S04]  /*5e680*/  @P2 LOP3.LUT R5, R5, R4, RZ, 0x3c, !PT ;  /* 0x0000000405052212 */ /* 0x004fc800078e3cff */
[----:B------:R-:W-:-:S04]  /*5e690*/  @P2 LOP3.LUT R4, R5, R4, RZ, 0x3c, !PT ;  /* 0x0000000405042212 */ /* 0x000fc800078e3cff */
[----:B------:R-:W-:-:S05]  /*5e6a0*/  @P2 LOP3.LUT R5, R5, R4, RZ, 0x3c, !PT ;  /* 0x0000000405052212 */ /* 0x000fca00078e3cff */
[----:B------:R-:W2:Y:S04]  /*5e6b0*/  @P2 LDG.E.U8 R9, desc[UR62][R4.64] ;  /* 0x0000003e04092981 */ /* 0x000ea8000c1e1100 */
[----:B--2---:R0:W-:Y:S04]  /*5e6c0*/  STL [R1+0x98], R9 ;  /* 0x0000980901007387 */ /* 0x0041e80000100800 */
[----:B0-----:R-:W2:Y:S04]  /*5e6d0*/  LDL.LU R9, [R1+0x604c] ;  /* 0x00604c0001097983 */ /* 0x001ea80000300800 */
[----:B------:R-:W2:Y:S04]  /*5e6e0*/  LDL R4, [R1+0x265c] ;  /* 0x00265c0001047983 */ /* 0x000ea80000100800 */
[----:B------:R-:W2:Y:S01]  /*5e6f0*/  LDL R5, [R1+0x2660] ;  /* 0x0026600001057983 */ /* 0x000ea20000100800 */
[----:B------:R-:W-:-:S02]  /*5e700*/  PRMT R8, RZ, 0x7610, R8 ;  /* 0x00007610ff087816 */ /* 0x000fc40000000008 */
[----:B--2---:R-:W-:-:S04]  /*5e710*/  @P2 LOP3.LUT R5, R5, R4, RZ, 0x3c, !PT ;  /* 0x0000000405052212 */ /* 0x004fc800078e3cff */
[----:B------:R-:W-:-:S04]  /*5e720*/  @P2 LOP3.LUT R4, R5, R4, RZ, 0x3c, !PT ;  /* 0x0000000405042212 */ /* 0x000fc800078e3cff */
[----:B------:R-:W-:-:S05]  /*5e730*/  @P2 LOP3.LUT R5, R5, R4, RZ, 0x3c, !PT ;  /* 0x0000000405052212 */ /* 0x000fca00078e3cff */
[----:B------:R-:W2:Y:S01]  /*5e740*/  @P2 LDG.E.U8 R8, desc[UR62][R4.64] ;  /* 0x0000003e04082981 */ /* 0x000ea2000c1e1100 */
[----:B------:R-:W-:-:S03]  /*5e750*/  ISETP.GT.AND P3, PT, R2, 0x6a, PT ;  /* 0x0000006a0200780c */ /* 0x000fc60003f64270 */
        /* <DEDUP_REMOVED lines=11> */
[----:B------:R-:W-:Y:S02]  /*5e810*/  PRMT R7, RZ, 0x7610, R7 ;  /* 0x00007610ff077816 */ /* 0x000fe40000000007 */
[----:B0-----:R-:W-:-:S04]  /*5e820*/  @P3 LOP3.LUT R5, R5, R4, RZ, 0x3c, !PT ;  /* 0x0000000405053212 */ /* 0x001fc800078e3cff */
[----:B------:R-:W-:-:S04]  /*5e830*/  @P3 LOP3.LUT R4, R5, R4, RZ, 0x3c, !PT ;  /* 0x0000000405043212 */ /* 0x000fc800078e3cff */
[----:B------:R-:W-:-:S05]  /*5e840*/  @P3 LOP3.LUT R5, R5, R4, RZ, 0x3c, !PT ;  /* 0x0000000405053212 */ /* 0x000fca00078e3cff */
[----:B------:R-:W3:Y:S04]  /*5e850*/  @P3 LDG.E.U8 R7, desc[UR62][R4.64] ;  /* 0x0000003e04073981 */ /* 0x000ee8000c1e1100 */
[----:B--2---:R0:W-:Y:S04]  /*5e860*/  STL [R1+0x8c], R13 ;  /* 0x00008c0d01007387 */ /* 0x0041e80000100800 */
[----:B0-----:R-:W2:Y:S04]  /*5e870*/  LDL R13, [R1+0x24e0] ;  /* 0x0024e000010d7983 */ /* 0x001ea80000100800 */
[----:B---3--:R0:W-:Y:S04]  /*5e880*/  STL [R1+0x88], R7 ;  /* 0x0000880701007387 */ /* 0x0081e80000100800 */
[----:B0-----:R-:W3:Y:S04]  /*5e890*/  LDL.LU R7, [R1+0x6044] ;  /* 0x0060440001077983 */ /* 0x001ee80000300800 */
[----:B------:R-:W2:Y:S04]  /*5e8a0*/  LDL R4, [R1+0x2564] ;  /* 0x0025640001047983 */ /* 0x000ea80000100800 */
[----:B------:R-:W2:Y:S01]  /*5e8b0*/  LDL R5, [R1+0x2568] ;  /* 0x0025680001057983 */ /* 0x000ea20000100800 */
[----:B------:R-:W-:-:S02]  /*5e8c0*/  ISETP.GT.AND P4, PT, R2, 0x72, PT ;  /* 0x000000720200780c */ /* 0x000fc40003f84270 */
[----:B------:R-:W-:-:S11]  /*5e8d0*/  PRMT R14, RZ, 0x7610, R14 ;  /* 0x00007610ff0e7816 */ /* 0x000fd6000000000e */
        /* <DEDUP_REMOVED lines=23> */
[----:B------:R-:W3:Y:S01]  /*5ea50*/  LDL R5, [R1+0x24dc] ;  /* 0x0024dc0001057983 */ /* 0x000ee20000100800 */
[----:B----4-:R-:W-:Y:S01]  /*5ea60*/  PRMT R11, RZ, 0x7610, R11 ;  /* 0x00007610ff0b7816 */ /* 0x010fe2000000000b */
[----:B0-----:R-:W-:Y:S02]  /*5ea70*/  @P5 IMAD.MOV.U32 R4, RZ, RZ, R13 ;  /* 0x000000ffff045224 */ /* 0x001fe400078e000d */
[----:B--2---:R-:W-:Y:S01]  /*5ea80*/  STL [R1+0x5fe4], R25 ;  /* 0x005fe41901007387 */ /* 0x004fe20000100800 */
[----:B------:R-:W-:Y:S02]  /*5ea90*/  ISETP.GT.AND P1, PT, R2, 0x5d, PT ;  /* 0x0000005d0200780c */ /* 0x000fe40003f24270 */
[----:B------:R-:W-:Y:S01]  /*5eaa0*/  PRMT R6, RZ, 0x7610, R6 ;  /* 0x00007610ff067816 */ /* 0x000fe20000000006 */
[----:B------:R-:W2:Y:S04]  /*5eab0*/  LDL R13, [R1+0x25d8] ;  /* 0x0025d800010d7983 */ /* 0x000ea80000100800 */
[----:B---3--:R0:W3:Y:S04]  /*5eac0*/  @P5 LDG.E.U8 R11, desc[UR62][R4.64] ;  /* 0x0000003e040b5981 */ /* 0x0080e8000c1e1100 */
[----:B------:R-:W0:Y:S04]  /*5ead0*/  LDL R4, [R1+0x26b4] ;  /* 0x0026b40001047983 */ /* 0x000e280000100800 */
[----:B------:R-:W0:Y:S02]  /*5eae0*/  LDL R5, [R1+0x26b8] ;  /* 0x0026b80001057983 */ /* 0x000e240000100800 */
[----:B0-----:R-:W-:-:S04]  /*5eaf0*/  @P1 LOP3.LUT R5, R5, R4, RZ, 0x3c, !PT ;  /* 0x0000000405051212 */ /* 0x001fc800078e3cff */
[----:B------:R-:W-:-:S04]  /*5eb00*/  @P1 LOP3.LUT R4, R5, R4, RZ, 0x3c, !PT ;  /* 0x0000000405041212 */ /* 0x000fc800078e3cff */
[----:B------:R-:W-:-:S05]  /*5eb10*/  @P1 LOP3.LUT R5, R5, R4, RZ, 0x3c, !PT ;  /* 0x0000000405051212 */ /* 0x000fca00078e3cff */
[----:B------:R-:W4:Y:S04]  /*5eb20*/  @P1 LDG.E.U8 R6, desc[UR62][R4.64] ;  /* 0x0000003e04061981 */ /* 0x000f28000c1e1100 */
[----:B---3--:R-:W-:Y:S01]  /*5eb30*/  STL [R1+0x5fe8], R11 ;  /* 0x005fe80b01007387 */ /* 0x008fe20000100800 */
[----:B------:R-:W-:-:S03]  /*5eb40*/  ISETP.GT.AND P2, PT, R2, 0x63, PT ;  /* 0x000000630200780c */ /* 0x000fc60003f44270 */
[----:B----4-:R0:W-:Y:S04]  /*5eb50*/  STL [R1+0x78], R6 ;  /* 0x0000780601007387 */ /* 0x0101e80000100800 */
        /* <DEDUP_REMOVED lines=13> */
[----:B------:R-:W-:Y:S02]  /*5ec30*/  ISETP.GT.AND P3, PT, R2, 0x6b, PT ;  /* 0x0000006b0200780c */ /* 0x000fe40003f64270 */
[----:B--2---:R-:W-:-:S04]  /*5ec40*/  @P2 LOP3.LUT R5, R5, R4, RZ, 0x3c, !PT ;  /* 0x0000000405052212 */ /* 0x004fc800078e3cff */
[----:B------:R-:W-:-:S04]  /*5ec50*/  @P2 LOP3.LUT R4, R5, R4, RZ, 0x3c, !PT ;  /* 0x0000000405042212 */ /* 0x000fc800078e3cff */
[----:B------:R-:W-:-:S05]  /*5ec60*/  @P2 LOP3.LUT R5, R5, R4, RZ, 0x3c, !PT ;  /* 0x0000000405052212 */ /* 0x000fca00078e3cff */
[----:B------:R0:W2:Y:S04]  /*5ec70*/  @P2 LDG.E.U8 R11, desc[UR62][R4.64] ;  /* 0x0000003e040b2981 */ /* 0x0000a8000c1e1100 */
[----:B------:R-:W3:Y:S01]  /*5ec80*/  LDL R5, [R1+0x25d4] ;  /* 0x0025d40001057983 */ /* 0x000ee20000100800 */
[----:B------:R-:W-:Y:S01]  /*5ec90*/  PRMT R12, RZ, 0x7610, R12 ;  /* 0x00007610ff0c7816 */ /* 0x000fe2000000000c */
[----:B0-----:R-:W-:Y:S02]  /*5eca0*/  @P3 IMAD.MOV.U32 R4, RZ, RZ, R13 ;  /* 0x000000ffff043224 */ /* 0x001fe400078e000d */
[----:B--2---:R0:W-:Y:S01]  /*5ecb0*/  STL [R1+0x70], R11 ;  /* 0x0000700b01007387 */ /* 0x0041e20000100800 */
[----:B------:R-:W-:-:S03]  /*5ecc0*/  PRMT R28, RZ, 0x7610, R28 ;  /* 0x00007610ff1c7816 */ /* 0x000fc6000000001c */
[----:B------:R-:W2:Y:S04]  /*5ecd0*/  LDL R13, [R1+0x24cc] ;  /* 0x0024cc00010d7983 */ /* 0x000ea80000100800 */
[----:B---3--:R1:W3:Y:S04]  /*5ece0*/  @P3 LDG.E.U8 R12, desc[UR62][R4.64] ;  /* 0x0000003e040c3981 */ /* 0x0082e8000c1e1100 */
[----:B0-----:R-:W2:Y:S04]  /*5ecf0*/  LDL R11, [R1+0x24d8] ;  /* 0x0024d800010b7983 */ /* 0x001ea80000100800 */
[----:B------:R-:W1:Y:S04]  /*5ed00*/  LDL R4, [R1+0x25cc] ;  /* 0x0025cc0001047983 */ /* 0x000e680000100800 */
[----:B------:R-:W1:Y:S02]  /*5ed10*/  LDL R5, [R1+0x25d0] ;  /* 0x0025d00001057983 */ /* 0x000e640000100800 */
[----:B-1----:R-:W-:-:S04]  /*5ed20*/  @P3 LOP3.LUT R5, R5, R4, RZ, 0x3c, !PT ;  /* 0x0000000405053212 */ /* 0x002fc800078e3cff */
[----:B------:R-:W-:-:S04]  /*5ed30*/  @P3 LOP3.LUT R4, R5, R4, RZ, 0x3c, !PT ;  /* 0x0000000405043212 */ /* 0x000fc800078e3cff */
[----:B------:R-:W-:-:S05]  /*5ed40*/  @P3 LOP3.LUT R5, R5, R4, RZ, 0x3c, !PT ;  /* 0x0000000405053212 */ /* 0x000fca00078e3cff */
[----:B------:R-:W2:Y:S04]  /*5ed50*/  @P3 LDG.E.U8 R28, desc[UR62][R4.64] ;  /* 0x0000003e041c3981 */ /* 0x000ea8000c1e1100 */
[----:B---3--:R0:W-:Y:S04]  /*5ed60*/  STL [R1+0x6c], R12 ;  /* 0x00006c0c01007387 */ /* 0x0081e80000100800 */
[----:B0-----:R-:W3:Y:S04]  /*5ed70*/  LDL R12, [R1+0x24d0] ;  /* 0x0024d000010c7983 */ /* 0x001ee80000100800 */
[----:B--2---:R0:W-:Y:S04]  /*5ed80*/  STL [R1+0x68], R28 ;  /* 0x0000681c01007387 */ /* 0x0041e80000100800 */
[----:B0-----:R-:W2:Y:S04]  /*5ed90*/  LDL.LU R28, [R1+0x6030] ;  /* 0x00603000011c7983 */ /* 0x001ea80000300800 */
        /* <DEDUP_REMOVED lines=17> */
[----:B------:R-:W-:Y:S02]  /*5eeb0*/  ISETP.GT.AND P5, PT, R2, 0x7b, PT ;  /* 0x0000007b0200780c */ /* 0x000fe40003fa4270 */
[----:B------:R-:W-:Y:S01]  /*5eec0*/  PRMT R10, RZ, 0x7610, R10 ;  /* 0x00007610ff0a7816 */ /* 0x000fe2000000000a */
[----:B--2---:R0:W-:Y:S04]  /*5eed0*/  STL [R1+0x40], R3 ;  /* 0x0000400301007387 */ /* 0x0041e80000100800 */
[----:B0-----:R-:W2:Y:S04]  /*5eee0*/  LDL.LU R3, [R1+0x6028] ;  /* 0x0060280001037983 */ /* 0x001ea80000300800 */
[----:B------:R-:W2:Y:S02]  /*5eef0*/  LDL R5, [R1+0x24d4] ;  /* 0x0024d40001057983 */ /* 0x000ea40000100800 */
[----:B------:R-:W-:Y:S01]  /*5ef00*/  @P5 IMAD.MOV.U32 R4, RZ, RZ, R11 ;  /* 0x000000ffff045224 */ /* 0x000fe200078e000b */
[----:B------:R-:W-:Y:S01]  /*5ef10*/  PRMT R9, RZ, 0x7610, R9 ;  /* 0x00007610ff097816 */ /* 0x000fe20000000009 */
[----:B------:R-:W3:Y:S04]  /*5ef20*/  LDL R11, [R1+0x25c8] ;  /* 0x0025c800010b7983 */ /* 0x000ee80000100800 */
[----:B--2---:R3:W2:Y:S02]  /*5ef30*/  @P5 LDG.E.U8 R10, desc[UR62][R4.64] ;  /* 0x0000003e040a5981 */ /* 0x0046a4000c1e1100 */
[----:B---3--:R-:W-:-:S02]  /*5ef40*/  @P5 IMAD.MOV.U32 R4, RZ, RZ, R12 ;  /* 0x000000ffff045224 */ /* 0x008fc400078e000c */
[----:B------:R-:W-:-:S05]  /*5ef50*/  @P5 IMAD.MOV.U32 R5, RZ, RZ, R13 ;  /* 0x000000ffff055224 */ /* 0x000fca00078e000d */
[----:B------:R0:W3:Y:S04]  /*5ef60*/  @P5 LDG.E.U8 R9, desc[UR62][R4.64] ;  /* 0x0000003e04095981 */ /* 0x0000e8000c1e1100 */
[----:B--2---:R-:W-:Y:S04]  /*5ef70*/  STL [R1+0x5fd0], R10 ;  /* 0x005fd00a01007387 */ /* 0x004fe80000100800 */
[----:B------:R-:W0:Y:S04]  /*5ef80*/  LDL R4, [R1+0x26ac] ;  /* 0x0026ac0001047983 */ /* 0x000e280000100800 */
[----:B------:R-:W0:Y:S01]  /*5ef90*/  LDL R5, [R1+0x26b0] ;  /* 0x0026b00001057983 */ /* 0x000e220000100800 */
[----:B------:R-:W-:-:S03]  /*5efa0*/  PRMT R24, RZ, 0x7610, R24 ;  /* 0x00007610ff187816 */ /* 0x000fc60000000018 */
[----:B------:R-:W2:Y:S04]  /*5efb0*/  LDL R13, [R1+0x25bc] ;  /* 0x0025bc00010d7983 */ /* 0x000ea80000100800 */
[----:B------:R-:W2:Y:S01]  /*5efc0*/  LDL R12, [R1+0x25c0] ;  /* 0x0025c000010c7983 */ /* 0x000ea20000100800 */
[----:B0-----:R-:W-:-:S04]  /*5efd0*/  @P1 LOP3.LUT R5, R5, R4, RZ, 0x3c, !PT ;  /* 0x0000000405051212 */ /* 0x001fc800078e3cff */
        /* <DEDUP_REMOVED lines=19> */
[----:B------:R-:W-:-:S02]  /*5f110*/  ISETP.GT.AND P3, PT, R2, 0x6c, PT ;  /* 0x0000006c0200780c */ /* 0x000fc40003f64270 */
[----:B------:R-:W-:Y:S02]  /*5f120*/  PRMT R17, RZ, 0x7610, R17 ;  /* 0x00007610ff117816 */ /* 0x000fe40000000011 */
[----:B------:R-:W-:Y:S02]  /*5f130*/  PRMT R16, RZ, 0x7610, R16 ;  /* 0x00007610ff107816 */ /* 0x000fe40000000010 */
[----:B------:R-:W-:Y:S02]  /*5f140*/  PRMT R18, RZ, 0x7610, R18 ;  /* 0x00007610ff127816 */ /* 0x000fe40000000012 */
[----:B--2---:R-:W-:-:S04]  /*5f150*/  @P2 LOP3.LUT R5, R5, R4, RZ, 0x3c, !PT ;  /* 0x0000000405052212 */ /* 0x004fc800078e3cff */
[----:B------:R-:W-:-:S04]  /*5f160*/  @P2 LOP3.LUT R4, R5, R4, RZ, 0x3c, !PT ;  /* 0x0000000405042212 */ /* 0x000fc800078e3cff */
[----:B------:R-:W-:-:S05]  /*5f170*/  @P2 LOP3.LUT R5, R5, R4, RZ, 0x3c, !PT ;  /* 0x0000000405052212 */ /* 0x000fca00078e3cff */
[----:B------:R0:W2:Y:S02]  /*5f180*/  @P2 LDG.E.U8 R17, desc[UR62][R4.64] ;  /* 0x0000003e04112981 */ /* 0x0000a4000c1e1100 */
[----:B0-----:R-:W-:Y:S02]  /*5f190*/  @P3 IMAD.MOV.U32 R4, RZ, RZ, R11 ;  /* 0x000000ffff043224 */ /* 0x001fe400078e000b */
[----:B---3--:R-:W-:-:S05]  /*5f1a0*/  @P3 IMAD.MOV.U32 R5, RZ, RZ, R9 ;  /* 0x000000ffff053224 */ /* 0x008fca00078e0009 */
[----:B------:R0:W3:Y:S02]  /*5f1b0*/  @P3 LDG.E.U8 R16, desc[UR62][R4.64] ;  /* 0x0000003e04103981 */ /* 0x0000e4000c1e1100 */
[----:B0-----:R-:W-:Y:S02]  /*5f1c0*/  @P3 IMAD.MOV.U32 R4, RZ, RZ, R12 ;  /* 0x000000ffff043224 */ /* 0x001fe400078e000c */
[----:B------:R-:W-:-:S05]  /*5f1d0*/  @P3 IMAD.MOV.U32 R5, RZ, RZ, R13 ;  /* 0x000000ffff053224 */ /* 0x000fca00078e000d */
[----:B------:R-:W4:Y:S04]  /*5f1e0*/  @P3 LDG.E.U8 R18, desc[UR62][R4.64] ;  /* 0x0000003e04123981 */ /* 0x000f28000c1e1100 */
[----:B--2---:R0:W-:Y:S04]  /*5f1f0*/  STL [R1+0x4c], R17 ;  /* 0x00004c1101007387 */ /* 0x0041e80000100800 */
[----:B0-----:R-:W2:Y:S04]  /*5f200*/  LDL.LU R17, [R1+0x601c] ;  /* 0x00601c0001117983 */ /* 0x001ea80000300800 */
[----:B------:R-:W2:Y:S04]  /*5f210*/  LDL R11, [R1+0x24c4] ;  /* 0x0024c400010b7983 */ /* 0x000ea80000100800 */
[----:B------:R-:W2:Y:S04]  /*5f220*/  LDL R9, [R1+0x24c8] ;  /* 0x0024c80001097983 */ /* 0x000ea80000100800 */
[----:B---3--:R0:W-:Y:S04]  /*5f230*/  STL [R1+0x48], R16 ;  /* 0x0000481001007387 */ /* 0x0081e80000100800 */
[----:B0-----:R-:W3:Y:S04]  /*5f240*/  LDL.LU R16, [R1+0x6018] ;  /* 0x0060180001107983 */ /* 0x001ee80000300800 */
[----:B------:R-:W2:Y:S04]  /*5f250*/  LDL R13, [R1+0x24bc] ;  /* 0x0024bc00010d7983 */ /* 0x000ea80000100800 */
[----:B------:R-:W2:Y:S04]  /*5f260*/  LDL R12, [R1+0x24c0] ;  /* 0x0024c000010c7983 */ /* 0x000ea80000100800 */
[----:B----4-:R0:W-:Y:S04]  /*5f270*/  STL [R1+0x44], R18 ;  /* 0x0000441201007387 */ /* 0x0101e80000100800 */
[----:B0-----:R-:W4:Y:S04]  /*5f280*/  LDL.LU R18, [R1+0x6014] ;  /* 0x0060140001127983 */ /* 0x001f280000300800 */
        /* <DEDUP_REMOVED lines=15> */
[----:B--2---:R-:W-:-:S04]  /*5f380*/  @P4 LOP3.LUT R5, R5, R4, RZ, 0x3c, !PT ;  /* 0x0000000405054212 */ /* 0x004fc800078e3cff */
[----:B------:R-:W-:-:S04]  /*5f390*/  @P4 LOP3.LUT R4, R5, R4, RZ, 0x3c, !PT ;  /* 0x0000000405044212 */ /* 0x000fc800078e3cff */
[----:B------:R-:W-:-:S05]  /*5f3a0*/  @P4 LOP3.LUT R5, R5, R4, RZ, 0x3c, !PT ;  /* 0x0000000405054212 */ /* 0x000fca00078e3cff */
[----:B------:R0:W2:Y:S02]  /*5f3b0*/  @P4 LDG.E.U8 R21, desc[UR62][R4.64] ;  /* 0x0000003e04154981 */ /* 0x0000a4000c1e1100 */
[----:B0-----:R-:W-:Y:S02]  /*5f3c0*/  @P5 IMAD.MOV.U32 R4, RZ, RZ, R9 ;  /* 0x000000ffff045224 */ /* 0x001fe400078e0009 */
[----:B------:R-:W-:-:S05]  /*5f3d0*/  @P5 IMAD.MOV.U32 R5, RZ, RZ, R11 ;  /* 0x000000ffff055224 */ /* 0x000fca00078e000b */
[----:B------:R0:W3:Y:S01]  /*5f3e0*/  @P5 LDG.E.U8 R8, desc[UR62][R4.64] ;  /* 0x0000003e04085981 */ /* 0x0000e2000c1e1100 */
[----:B------:R-:W-:Y:S01]  /*5f3f0*/  PRMT R7, RZ, 0x7610, R7 ;  /* 0x00007610ff077816 */ /* 0x000fe20000000007 */
[----:B0-----:R-:W-:Y:S02]  /*5f400*/  @P5 IMAD.MOV.U32 R4, RZ, RZ, R12 ;  /* 0x000000ffff045224 */ /* 0x001fe400078e000c */
[----:B------:R-:W-:-:S05]  /*5f410*/  @P5 IMAD.MOV.U32 R5, RZ, RZ, R13 ;  /* 0x000000ffff055224 */ /* 0x000fca00078e000d */
[----:B------:R-:W4:Y:S04]  /*5f420*/  @P5 LDG.E.U8 R7, desc[UR62][R4.64] ;  /* 0x0000003e04075981 */ /* 0x000f28000c1e1100 */
[----:B--2---:R0:W-:Y:S04]  /*5f430*/  STL [R1+0x38], R21 ;  /* 0x0000381501007387 */ /* 0x0041e80000100800 */
[----:B0-----:R-:W2:Y:S04]  /*5f440*/  LDL.LU R21, [R1+0x600c] ;  /* 0x00600c0001157983 */ /* 0x001ea80000300800 */
[----:B------:R-:W2:Y:S04]  /*5f450*/  LDL R11, [R1+0x262c] ;  /* 0x00262c00010b7983 */ /* 0x000ea80000100800 */
[----:B------:R-:W2:Y:S04]  /*5f460*/  LDL R9, [R1+0x2630] ;  /* 0x0026300001097983 */ /* 0x000ea80000100800 */
[----:B---3--:R-:W-:Y:S04]  /*5f470*/  STL [R1+0x5fc0], R8 ;  /* 0x005fc00801007387 */ /* 0x008fe80000100800 */
[----:B------:R-:W3:Y:S04]  /*5f480*/  LDL R4, [R1+0x26a4] ;  /* 0x0026a40001047983 */ /* 0x000ee80000100800 */
[----:B------:R-:W3:Y:S01]  /*5f490*/  LDL R5, [R1+0x26a8] ;  /* 0x0026a80001057983 */ /* 0x000ee20000100800 */
[----:B------:R-:W-:-:S02]  /*5f4a0*/  ISETP.GT.AND P1, PT, R2, 0x5e, PT ;  /* 0x0000005e0200780c */ /* 0x000fc40003f24270 */
[----:B------:R-:W-:Y:S01]  /*5f4b0*/  PRMT R14, RZ, 0x7610, R14 ;  /* 0x00007610ff0e7816 */ /* 0x000fe2000000000e */
[----:B------:R-:W2:Y:S04]  /*5f4c0*/  LDL R13, [R1+0x25b4] ;  /* 0x0025b400010d7983 */ /* 0x000ea80000100800 */
[----:B------:R-:W2:Y:S04]  /*5f4d0*/  LDL R12, [R1+0x25b8] ;  /* 0x0025b800010c7983 */ /* 0x000ea80000100800 */
[----:B----4-:R-:W-:Y:S02]  /*5f4e0*/  STL [R1+0x5fc4], R7 ;  /* 0x005fc40701007387 */ /* 0x010fe40000100800 */
[----:B---3--:R-:W-:-:S04]  /*5f4f0*/  @P1 LOP3.LUT R5, R5, R4, RZ, 0x3c, !PT ;  /* 0x0000000405051212 */ /* 0x008fc800078e3cff */
[----:B------:R-:W-:-:S04]  /*5f500*/  @P1 LOP3.LUT R4, R5, R4, RZ, 0x3c, !PT ;  /* 0x0000000405041212 */ /* 0x000fc800078e3cff */
[----:B------:R-:W-:-:S05]  /*5f510*/  @P1 LOP3.LUT R5, R5, R4, RZ, 0x3c, !PT ;  /* 0x0000000405051212 */ /* 0x000fca00078e3cff */
[----:B------:R0:W3:Y:S04]  /*5f520*/  @P1 LDG.E.U8 R14, desc[UR62][R4.64] ;  /* 0x0000003e040e1981 */ /* 0x0000e8000c1e1100 */
[----:B------:R-:W0:Y:S04]  /*5f530*/  LDL R4, [R1+0x2634] ;  /* 0x0026340001047983 */ /* 0x000e280000100800 */
[----:B------:R-:W0:Y:S01]  /*5f540*/  LDL R5, [R1+0x2638] ;  /* 0x0026380001057983 */ /* 0x000e220000100800 */
[C---:B------:R-:W-:Y:S02]  /*5f550*/  ISETP.GT.AND P2, PT, R2.reuse, 0x65, PT ;  /* 0x000000650200780c */ /* 0x040fe40003f44270 */
[----:B------:R-:W-:-:S02]  /*5f560*/  ISETP.GT.AND P3, PT, R2, 0x6d, PT ;  /* 0x0000006d0200780c */ /* 0x000fc40003f64270 */
[----:B------:R-:W-:Y:S02]  /*5f570*/  PRMT R26, RZ, 0x7610, R26 ;  /* 0x00007610ff1a7816 */ /* 0x000fe4000000001a */
[----:B------:R-:W-:Y:S02]  /*5f580*/  PRMT R22, RZ, 0x7610, R22 ;  /* 0x00007610ff167816 */ /* 0x000fe40000000016 */
[----:B------:R-:W-:-:S05]  /*5f590*/  PRMT R23, RZ, 0x7610, R23 ;  /* 0x00007610ff177816 */ /* 0x000fca0000000017 */
[----:B0-----:R-:W-:-:S04]  /*5f5a0*/  @P2 LOP3.LUT R5, R5, R4, RZ, 0x3c, !PT ;  /* 0x0000000405052212 */ /* 0x001fc800078e3cff */
[----:B------:R-:W-:-:S04]  /*5f5b0*/  @P2 LOP3.LUT R4, R5, R4, RZ, 0x3c, !PT ;  /* 0x0000000405042212 */ /* 0x000fc800078e3cff */
[----:B------:R-:W-:-:S05]  /*5f5c0*/  @P2 LOP3.LUT R5, R5, R4, RZ, 0x3c, !PT ;  /* 0x0000000405052212 */ /* 0x000fca00078e3cff */
[----:B------:R2:W4:Y:S02]  /*5f5d0*/  @P2 LDG.E.U8 R26, desc[UR62][R4.64] ;  /* 0x0000003e041a2981 */ /* 0x000524000c1e1100 */
[----:B--2---:R-:W-:Y:S02]  /*5f5e0*/  @P2 IMAD.MOV.U32 R4, RZ, RZ, R9 ;  /* 0x000000ffff042224 */ /* 0x004fe400078e0009 */
[----:B------:R-:W-:-:S05]  /*5f5f0*/  @P2 IMAD.MOV.U32 R5, RZ, RZ, R11 ;  /* 0x000000ffff052224 */ /* 0x000fca00078e000b */
[----:B------:R0:W2:Y:S02]  /*5f600*/  @P2 LDG.E.U8 R22, desc[UR62][R4.64] ;  /* 0x0000003e04162981 */ /* 0x0000a4000c1e1100 */
[----:B0-----:R-:W-:Y:S02]  /*5f610*/  @P3 IMAD.MOV.U32 R4, RZ, RZ, R12 ;  /* 0x000000ffff043224 */ /* 0x001fe400078e000c */
[----:B------:R-:W-:-:S05]  /*5f620*/  @P3 IMAD.MOV.U32 R5, RZ, RZ, R13 ;  /* 0x000000ffff053224 */ /* 0x000fca00078e000d */
[----:B------:R-:W2:Y:S04]  /*5f630*/  @P3 LDG.E.U8 R23, desc[UR62][R4.64] ;  /* 0x0000003e04173981 */ /* 0x000ea8000c1e1100 */
[----:B---3--:R0:W-:Y:S04]  /*5f640*/  STL [R1+0x30], R14 ;  /* 0x0000300e01007387 */ /* 0x0081e80000100800 */
[----:B0-----:R-:W3:Y:S04]  /*5f650*/  LDL R14, [R1+0x25b0] ;  /* 0x0025b000010e7983 */ /* 0x001ee80000100800 */
[----:B----4-:R0:W-:Y:S04]  /*5f660*/  STL [R1+0x2c], R26 ;  /* 0x00002c1a01007387 */ /* 0x0101e80000100800 */
[----:B------:R-:W4:Y:S04]  /*5f670*/  LDL R11, [R1+0x252c] ;  /* 0x00252c00010b7983 */ /* 0x000f280000100800 */
[----:B------:R-:W4:Y:S04]  /*5f680*/  LDL R9, [R1+0x2530] ;  /* 0x0025300001097983 */ /* 0x000f280000100800 */
[----:B0-----:R-:W4:Y:S04]  /*5f690*/  LDL R26, [R1+0x2538] ;  /* 0x00253800011a7983 */ /* 0x001f280000100800 */
[----:B--2---:R0:W-:Y:S04]  /*5f6a0*/  STL [R1+0x28], R22 ;  /* 0x0000281601007387 */ /* 0x0041e80000100800 */
[----:B0-----:R-:W2:Y:S04]  /*5f6b0*/  LDL.LU R22, [R1+0x6008] ;  /* 0x0060080001167983 */ /* 0x001ea80000300800 */
[----:B------:R-:W2:Y:S04]  /*5f6c0*/  LDL R13, [R1+0x24b4] ;  /* 0x0024b400010d7983 */ /* 0x000ea80000100800 */
[----:B------:R-:W2:Y:S04]  /*5f6d0*/  LDL R12, [R1+0x24b8] ;  /* 0x0024b800010c7983 */ /* 0x000ea80000100800 */
[----:B------:R0:W-:Y:S04]  /*5f6e0*/  STL [R1+0x24], R23 ;  /* 0x0000241701007387 */ /* 0x0001e80000100800 */
[----:B0-----:R-:W2:Y:S04]  /*5f6f0*/  LDL.LU R23, [R1+0x6004] ;  /* 0x0060040001177983 */ /* 0x001ea80000300800 */
[----:B------:R-:W2:Y:S01]  /*5f700*/  LDL R5, [R1+0x25ac] ;  /* 0x0025ac0001057983 */ /* 0x000ea20000100800 */
[----:B------:R-:W-:Y:S01]  /*5f710*/  PRMT R7, RZ, 0x7610, R7 ;  /* 0x00007610ff077816 */ /* 0x000fe20000000007 */
[----:B---3--:R-:W-:Y:S01]  /*5f720*/  @P3 IMAD.MOV.U32 R4, RZ, RZ, R14 ;  /* 0x000000ffff043224 */ /* 0x008fe200078e000e */
[----:B------:R-:W-:-:S02]  /*5f730*/  ISETP.GT.AND P4, PT, R2, 0x75, PT ;  /* 0x000000750200780c */ /* 0x000fc40003f84270 */
[----:B------:R-:W-:Y:S01]  /*5f740*/  PRMT R25, RZ, 0x7610, R25 ;  /* 0x00007610ff197816 */ /* 0x000fe20000000019 */
[----:B------:R-:W3:Y:S04]  /*5f750*/  LDL R14, [R1+0x24ac] ;  /* 0x0024ac00010e7983 */ /* 0x000ee80000100800 */
[----:B--2---:R4:W2:Y:S04]  /*5f760*/  @P3 LDG.E.U8 R7, desc[UR62][R4.64] ;  /* 0x0000003e04073981 */ /* 0x0048a8000c1e1100 */
[----:B------:R-:W2:Y:S02]  /*5f770*/  LDL R5, [R1+0x2534] ;  /* 0x0025340001057983 */ /* 0x000ea40000100800 */
[----:B----4-:R-:W-:Y:S01]  /*5f780*/  @P4 IMAD.MOV.U32 R4, RZ, RZ, R26 ;  /* 0x000000ffff044224 */ /* 0x010fe200078e001a */
[----:B------:R-:W-:-:S04]  /*5f790*/  ISETP.GT.AND P5, PT, R2, 0x7d, PT ;  /* 0x0000007d0200780c */ /* 0x000fc80003fa4270 */
[----:B--2---:R0:W2:Y:S04]  /*5f7a0*/  @P4 LDG.E.U8 R25, desc[UR62][R4.64] ;  /* 0x0000003e04194981 */ /* 0x0040a8000c1e1100 */
[----:B------:R1:W-:Y:S01]  /*5f7b0*/  STL [R1+0x20], R7 ;  /* 0x0000200701007387 */ /* 0x0003e20000100800 */
[----:B------:R-:W-:Y:S02]  /*5f7c0*/  PRMT R6, RZ, 0x7610, R6 ;  /* 0x00007610ff067816 */ /* 0x000fe40000000006 */
[----:B------:R-:W-:Y:S01]  /*5f7d0*/  PRMT R15, RZ, 0x7610, R15 ;  /* 0x00007610ff0f7816 */ /* 0x000fe2000000000f */
[----:B------:R-:W4:Y:S04]  /*5f7e0*/  LDL R26, [R1+0x2624] ;  /* 0x00262400011a7983 */ /* 0x000f280000100800 */
[----:B------:R3:W4:Y:S04]  /*5f7f0*/  @P5 LDG.E.U8 R6, desc[UR62][R12.64] ;  /* 0x0000003e0c065981 */ /* 0x000728000c1e1100 */
[----:B-1----:R-:W4:Y:S01]  /*5f800*/  LDL R7, [R1+0x24b0] ;  /* 0x0024b00001077983 */ /* 0x002f220000100800 */
[----:B0-----:R-:W-:-:S02]  /*5f810*/  @P4 IMAD.MOV.U32 R4, RZ, RZ, R9 ;  /* 0x000000ffff044224 */ /* 0x001fc400078e0009 */
[----:B------:R-:W-:Y:S01]  /*5f820*/  @P4 IMAD.MOV.U32 R5, RZ, RZ, R11 ;  /* 0x000000ffff054224 */ /* 0x000fe200078e000b */
[----:B------:R-:W4:Y:S04]  /*5f830*/  LDL R9, [R1+0x26a0] ;  /* 0x0026a00001097983 */ /* 0x000f280000100800 */
[----:B------:R-:W4:Y:S04]  /*5f840*/  LDL R11, [R1+0x269c] ;  /* 0x00269c00010b7983 */ /* 0x000f280000100800 */
[----:B------:R0:W4:Y:S01]  /*5f850*/  @P4 LDG.E.U8 R15, desc[UR62][R4.64] ;  /* 0x0000003e040f4981 */ /* 0x000122000c1e1100 */
[----:B---3--:R-:W-:Y:S01]  /*5f860*/  @P5 IMAD.MOV.U32 R13, RZ, RZ, R14 ;  /* 0x000000ffff0d5224 */ /* 0x008fe200078e000e */
[----:B0-----:R-:W-:-:S02]  /*5f870*/  PRMT R5, RZ, 0x7610, R5 ;  /* 0x00007610ff057816 */ /* 0x001fc40000000005 */
[----:B--2---:R0:W-:Y:S04]  /*5f880*/  STL [R1+0x1c], R25 ;  /* 0x00001c1901007387 */ /* 0x0041e80000100800 */
[----:B0-----:R-:W2:Y:S01]  /*5f890*/  LDL R25, [R1+0x2628] ;  /* 0x0026280001197983 */ /* 0x001ea20000100800 */
[----:B----4-:R-:W-:-:S05]  /*5f8a0*/  @P5 IMAD.MOV.U32 R12, RZ, RZ, R7 ;  /* 0x000000ffff0c5224 */ /* 0x010fca00078e0007 */
[----:B------:R0:W3:Y:S01]  /*5f8b0*/  @P5 LDG.E.U8 R5, desc[UR62][R12.64] ;  /* 0x0000003e0c055981 */ /* 0x0000e2000c1e1100 */
[----:B------:R-:W-:Y:S02]  /*5f8c0*/  ISETP.GT.AND P2, PT, R2, 0x66, PT ;  /* 0x000000660200780c */ /* 0x000fe40003f44270 */
[----:B------:R-:W-:Y:S02]  /*5f8d0*/  PRMT R0, RZ, 0x7610, R0 ;  /* 0x00007610ff007816 */ /* 0x000fe40000000000 */
[----:B------:R-:W-:Y:S01]  /*5f8e0*/  PRMT R8, RZ, 0x7610, R8 ;  /* 0x00007610ff087816 */ /* 0x000fe20000000008 */
[----:B0-----:R-:W-:Y:S02]  /*5f8f0*/  @P1 IMAD.MOV.U32 R12, RZ, RZ, R9 ;  /* 0x000000ffff0c1224 */ /* 0x001fe400078e0009 */
[----:B------:R-:W-:Y:S01]  /*5f900*/  @P1 IMAD.MOV.U32 R13, RZ, RZ, R11 ;  /* 0x000000ffff0d1224 */ /* 0x000fe200078e000b */
[----:B------:R-:W-:Y:S04]  /*5f910*/  STL [R1+0x5fb8], R6 ;  /* 0x005fb80601007387 */ /* 0x000fe80000100800 */
[----:B------:R0:W4:Y:S04]  /*5f920*/  @P1 LDG.E.U8 R0, desc[UR62][R12.64] ;  /* 0x0000003e0c001981 */ /* 0x000128000c1e1100 */
[----:B------:R1:W-:Y:S04]  /*5f930*/  STL [R1+0x18], R15 ;  /* 0x0000180f01007387 */ /* 0x0003e80000100800 */
[----:B------:R-:W4:Y:S01]  /*5f940*/  LDL R7, [R1+0x2620] ;  /* 0x0026200001077983 */ /* 0x000f220000100800 */
[----:B0-----:R-:W-:-:S03]  /*5f950*/  @P2 IMAD.MOV.U32 R13, RZ, RZ, R26 ;  /* 0x000000ffff0d2224 */ /* 0x001fc600078e001a */
[----:B-1----:R-:W4:Y:S01]  /*5f960*/  LDL R15, [R1+0x261c] ;  /* 0x00261c00010f7983 */ /* 0x002f220000100800 */
[----:B--2---:R-:W-:-:S05]  /*5f970*/  @P2 IMAD.MOV.U32 R12, RZ, RZ, R25 ;  /* 0x000000ffff0c2224 */ /* 0x004fca00078e0019 */
[----:B------:R0:W2:Y:S04]  /*5f980*/  @P2 LDG.E.U8 R8, desc[UR62][R12.64] ;  /* 0x0000003e0c082981 */ /* 0x0000a8000c1e1100 */
[----:B---3--:R1:W-:Y:S04]  /*5f990*/  STL [R1+0x5fbc], R5 ;  /* 0x005fbc0501007387 */ /* 0x0083e80000100800 */
[----:B------:R-:W3:Y:S04]  /*5f9a0*/  LDL R14, [R1+0x25a4] ;  /* 0x0025a400010e7983 */ /* 0x000ee80000100800 */
[----:B------:R-:W3:Y:S04]  /*5f9b0*/  LDL R11, [R1+0x25a8] ;  /* 0x0025a800010b7983 */ /* 0x000ee80000100800 */
[----:B------:R-:W3:Y:S04]  /*5f9c0*/  LDL R9, [R1+0x259c] ;  /* 0x00259c0001097983 */ /* 0x000ee80000100800 */
[----:B-1----:R-:W3:Y:S01]  /*5f9d0*/  LDL R5, [R1+0x25a0] ;  /* 0x0025a00001057983 */ /* 0x002ee20000100800 */
[----:B------:R-:W-:-:S03]  /*5f9e0*/  PRMT R6, RZ, 0x7610, R6 ;  /* 0x00007610ff067816 */ /* 0x000fc60000000006 */
[----:B----4-:R1:W-:Y:S01]  /*5f9f0*/  STL [R1+0x5fb0], R0 ;  /* 0x005fb00001007387 */ /* 0x0103e20000100800 */
[----:B0-----:R-:W-:Y:S02]  /*5fa00*/  @P2 IMAD.MOV.U32 R12, RZ, RZ, R7 ;  /* 0x000000ffff0c2224 */ /* 0x001fe400078e0007 */
[----:B------:R-:W-:-:S05]  /*5fa10*/  @P2 IMAD.MOV.U32 R13, RZ, RZ, R15 ;  /* 0x000000ffff0d2224 */ /* 0x000fca00078e000f */
[----:B------:R3:W4:Y:S01]  /*5fa20*/  @P2 LDG.E.U8 R6, desc[UR62][R12.64] ;  /* 0x0000003e0c062981 */ /* 0x000722000c1e1100 */
[----:B------:R-:W-:-:S03]  /*5fa30*/  ISETP.GT.AND P3, PT, R2, 0x6e, PT ;  /* 0x0000006e0200780c */ /* 0x000fc60003f64270 */
[----:B--2---:R0:W-:Y:S04]  /*5fa40*/  STL [R1+0x8], R8 ;  /* 0x0000080801007387 */ /* 0x0041e80000100800 */
[----:B-1----:R-:W2:Y:S01]  /*5fa50*/  LDL R0, [R1+0x2528] ;  /* 0x0025280001007983 */ /* 0x002ea20000100800 */
[----:B------:R-:W-:-:S05]  /*5fa60*/  PRMT R10, RZ, 0x7610, R10 ;  /* 0x00007610ff0a7816 */ /* 0x000fca000000000a */
[----:B---3--:R-:W-:Y:S02]  /*5fa70*/  @P3 IMAD.MOV.U32 R12, RZ, RZ, R11 ;  /* 0x000000ffff0c3224 */ /* 0x008fe400078e000b */
[----:B------:R-:W-:Y:S01]  /*5fa80*/  @P3 IMAD.MOV.U32 R13, RZ, RZ, R14 ;  /* 0x000000ffff0d3224 */ /* 0x000fe200078e000e */
[----:B------:R-:W-:Y:S02]  /*5fa90*/  PRMT R29, RZ, 0x7610, R29 ;  /* 0x00007610ff1d7816 */ /* 0x000fe4000000001d */
[----:B------:R-:W-:Y:S02]  /*5faa0*/  ISETP.GT.AND P4, PT, R2, 0x76, PT ;  /* 0x000000760200780c */ /* 0x000fe40003f84270 */
[----:B------:R-:W-:Y:S01]  /*5fab0*/  PRMT R28, RZ, 0x7610, R28 ;  /* 0x00007610ff1c7816 */ /* 0x000fe2000000001c */
[----:B------:R-:W3:Y:S04]  /*5fac0*/  LDL R7, [R1+0x251c] ;  /* 0x00251c0001077983 */ /* 0x000ee80000100800 */
[----:B0-----:R-:W3:Y:S04]  /*5fad0*/  LDL R8, [R1+0x2524] ;  /* 0x0025240001087983 */ /* 0x001ee80000100800 */
[----:B------:R0:W3:Y:S02]  /*5fae0*/  @P3 LDG.E.U8 R10, desc[UR62][R12.64] ;  /* 0x0000003e0c0a3981 */ /* 0x0000e4000c1e1100 */
[----:B0-----:R-:W-:-:S02]  /*5faf0*/  @P3 IMAD.MOV.U32 R12, RZ, RZ, R5 ;  /* 0x000000ffff0c3224 */ /* 0x001fc400078e0005 */
[----:B------:R-:W-:-:S05]  /*5fb00*/  @P3 IMAD.MOV.U32 R13, RZ, RZ, R9 ;  /* 0x000000ffff0d3224 */ /* 0x000fca00078e0009 */
[----:B------:R2:W3:Y:S04]  /*5fb10*/  @P3 LDG.E.U8 R29, desc[UR62][R12.64] ;  /* 0x0000003e0c1d3981 */ /* 0x0004e8000c1e1100 */
[----:B----4-:R0:W-:Y:S04]  /*5fb20*/  STL [R1+0x4], R6 ;  /* 0x0000040601007387 */ /* 0x0101e80000100800 */
[----:B------:R-:W4:Y:S04]  /*5fb30*/  LDL R9, [R1+0x24a4] ;  /* 0x0024a40001097983 */ /* 0x000f280000100800 */
[----:B------:R-:W4:Y:S04]  /*5fb40*/  LDL R5, [R1+0x24a8] ;  /* 0x0024a80001057983 */ /* 0x000f280000100800 */
[----:B0-----:R-:W4:Y:S01]  /*5fb50*/  LDL R6, [R1+0x2520] ;  /* 0x0025200001067983 */ /* 0x001f220000100800 */
[----:B--2---:R-:W-:-:S02]  /*5fb60*/  @P4 IMAD.MOV.U32 R12, RZ, RZ, R0 ;  /* 0x000000ffff0c4224 */ /* 0x004fc400078e0000 */
[----:B---3--:R-:W-:-:S05]  /*5fb70*/  @P4 IMAD.MOV.U32 R13, RZ, RZ, R8 ;  /* 0x000000ffff0d4224 */ /* 0x008fca00078e0008 */
[----:B------:R0:W2:Y:S04]  /*5fb80*/  @P4 LDG.E.U8 R28, desc[UR62][R12.64] ;  /* 0x0000003e0c1c4981 */ /* 0x0000a8000c1e1100 */
[----:B------:R-:W-:Y:S04]  /*5fb90*/  STL [R1+0x5fa4], R29 ;  /* 0x005fa41d01007387 */ /* 0x000fe80000100800 */
[----:B------:R-:W3:Y:S04]  /*5fba0*/  LDL R8, [R1+0x249c] ;  /* 0x00249c0001087983 */ /* 0x000ee80000100800 */
[----:B------:R-:W3:Y:S01]  /*5fbb0*/  LDL R0, [R1+0x24a0] ;  /* 0x0024a00001007983 */ /* 0x000ee20000100800 */
[----:B------:R-:W-:Y:S01]  /*5fbc0*/  PRMT R27, RZ, 0x7610, R27 ;  /* 0x00007610ff1b7816 */ /* 0x000fe2000000001b */
[----:B0-----:R-:W-:-:S02]  /*5fbd0*/  @P4 IMAD.MOV.U32 R13, RZ, RZ, R7 ;  /* 0x000000ffff0d4224 */ /* 0x001fc400078e0007 */
[----:B----4-:R-:W-:-:S05]  /*5fbe0*/  @P4 IMAD.MOV.U32 R12, RZ, RZ, R6 ;  /* 0x000000ffff0c4224 */ /* 0x010fca00078e0006 */
[----:B------:R0:W4:Y:S01]  /*5fbf0*/  @P4 LDG.E.U8 R27, desc[UR62][R12.64] ;  /* 0x0000003e0c1b4981 */ /* 0x000122000c1e1100 */
[----:B------:R-:W-:-:S03]  /*5fc00*/  ISETP.GT.AND P2, PT, R2, 0x7e, PT ;  /* 0x0000007e0200780c */ /* 0x000fc60003f44270 */
[----:B--2---:R-:W-:Y:S04]  /*5fc10*/  STL [R1+0x5fa8], R28 ;  /* 0x005fa81c01007387 */ /* 0x004fe80000100800 */
[----:B------:R-:W2:Y:S04]  /*5fc20*/  LDL R7, [R1+0x270c] ;  /* 0x00270c0001077983 */ /* 0x000ea80000100800 */
[----:B------:R-:W2:Y:S01]  /*5fc30*/  LDL R6, [R1+0x2710] ;  /* 0x0027100001067983 */ /* 0x000ea20000100800 */
[----:B------:R-:W-:Y:S01]  /*5fc40*/  PRMT R4, RZ, 0x7610, R4 ;  /* 0x00007610ff047816 */ /* 0x000fe20000000004 */
[----:B0-----:R-:W-:-:S02]  /*5fc50*/  @P2 IMAD.MOV.U32 R12, RZ, RZ, R5 ;  /* 0x000000ffff0c2224 */ /* 0x001fc400078e0005 */
[----:B------:R-:W-:Y:S01]  /*5fc60*/  @P2 IMAD.MOV.U32 R13, RZ, RZ, R9 ;  /* 0x000000ffff0d2224 */ /* 0x000fe200078e0009 */
[----:B------:R-:W-:-:S04]  /*5fc70*/  PRMT R3, RZ, 0x7610, R3 ;  /* 0x00007610ff037816 */ /* 0x000fc80000000003 */
[----:B------:R3:W2:Y:S02]  /*5fc80*/  @P2 LDG.E.U8 R4, desc[UR62][R12.64] ;  /* 0x0000003e0c042981 */ /* 0x0006a4000c1e1100 */
[----:B---3--:R-:W-:Y:S02]  /*5fc90*/  @P2 IMAD.MOV.U32 R12, RZ, RZ, R0 ;  /* 0x000000ffff0c2224 */ /* 0x008fe400078e0000 */
[----:B------:R-:W-:-:S05]  /*5fca0*/  @P2 IMAD.MOV.U32 R13, RZ, RZ, R8 ;  /* 0x000000ffff0d2224 */ /* 0x000fca00078e0008 */
[----:B------:R2:W3:Y:S01]  /*5fcb0*/  @P2 LDG.E.U8 R3, desc[UR62][R12.64] ;  /* 0x0000003e0c032981 */ /* 0x0004e2000c1e1100 */
[----:B------:R-:W-:-:S03]  /*5fcc0*/  PRMT R24, RZ, 0x7610, R24 ;  /* 0x00007610ff187816 */ /* 0x000fc60000000018 */
[----:B----4-:R-:W-:Y:S04]  /*5fcd0*/  STL [R1+0x5fac], R27 ;  /* 0x005fac1b01007387 */ /* 0x010fe80000100800 */
[----:B------:R-:W4:Y:S04]  /*5fce0*/  LDL R9, [R1+0x2694] ;  /* 0x0026940001097983 */ /* 0x000f280000100800 */
[----:B------:R-:W4:Y:S01]  /*5fcf0*/  LDL R5, [R1+0x2698] ;  /* 0x0026980001057983 */ /* 0x000f220000100800 */
[----:B--2---:R-:W-:Y:S02]  /*5fd00*/  @P0 IMAD.MOV.U32 R13, RZ, RZ, R7 ;  /* 0x000000ffff0d0224 */ /* 0x004fe400078e0007 */
[----:B------:R-:W-:-:S05]  /*5fd10*/  @P0 IMAD.MOV.U32 R12, RZ, RZ, R6 ;  /* 0x000000ffff0c0224 */ /* 0x000fca00078e0006 */
[----:B------:R4:W2:Y:S04]  /*5fd20*/  @P0 LDG.E.U8 R24, desc[UR62][R12.64] ;  /* 0x0000003e0c180981 */ /* 0x0008a8000c1e1100 */
[----:B------:R0:W-:Y:S04]  /*5fd30*/  STL [R1+0x5fb4], R4 ;  /* 0x005fb40401007387 */ /* 0x0001e80000100800 */
[----:B------:R-:W2:Y:S04]  /*5fd40*/  LDL R8, [R1+0x268c] ;  /* 0x00268c0001087983 */ /* 0x000ea80000100800 */
[----:B------:R-:W2:Y:S01]  /*5fd50*/  LDL R0, [R1+0x2690] ;  /* 0x0026900001007983 */ /* 0x000ea20000100800 */
[----:B------:R-:W-:-:S03]  /*5fd60*/  ISETP.GT.AND P1, PT, R2, 0x5f, PT ;  /* 0x0000005f0200780c */ /* 0x000fc60003f24270 */
[----:B---3--:R1:W-:Y:S04]  /*5fd70*/  STL [R1+0x5fc8], R3 ;  /* 0x005fc80301007387 */ /* 0x0083e80000100800 */
[----:B------:R3:W-:Y:S04]  /*5fd80*/  STL [R1], R10 ;  /* 0x0000000a01007387 */ /* 0x0007e80000100800 */
[----:B------:R-:W3:Y:S04]  /*5fd90*/  LDL R7, [R1+0x2614] ;  /* 0x0026140001077983 */ /* 0x000ee80000100800 */
[----:B------:R-:W3:Y:S01]  /*5fda0*/  LDL R6, [R1+0x2618] ;  /* 0x0026180001067983 */ /* 0x000ee20000100800 */
[----:B------:R-:W-:Y:S01]  /*5fdb0*/  PRMT R19, RZ, 0x7610, R19 ;  /* 0x00007610ff137816 */ /* 0x000fe20000000013 */
[----:B----4-:R-:W-:-:S02]  /*5fdc0*/  @P1 IMAD.MOV.U32 R13, RZ, RZ, R9 ;  /* 0x000000ffff0d1224 */ /* 0x010fc400078e0009 */
[----:B------:R-:W-:-:S05]  /*5fdd0*/  @P1 IMAD.MOV.U32 R12, RZ, RZ, R5 ;  /* 0x000000ffff0c1224 */ /* 0x000fca00078e0005 */
[----:B------:R4:W3:Y:S04]  /*5fde0*/  @P1 LDG.E.U8 R19, desc[UR62][R12.64] ;  /* 0x0000003e0c131981 */ /* 0x0008e8000c1e1100 */
[----:B--2---:R-:W-:Y:S04]  /*5fdf0*/  STL [R1+0x5f5c], R24 ;  /* 0x005f5c1801007387 */ /* 0x004fe80000100800 */
[----:B------:R-:W2:Y:S04]  /*5fe00*/  LDL R5, [R1+0x260c] ;  /* 0x00260c0001057983 */ /* 0x000ea80000100800 */
[----:B0-----:R-:W2:Y:S01]  /*5fe10*/  LDL R4, [R1+0x2610] ;  /* 0x0026100001047983 */ /* 0x001ea20000100800 */
[----:B------:R-:W-:-:S02]  /*5fe20*/  ISETP.GT.AND P2, PT, R2, 0x67, PT ;  /* 0x000000670200780c */ /* 0x000fc40003f44270 */
[----:B------:R-:W-:Y:S01]  /*5fe30*/  PRMT R17, RZ, 0x7610, R17 ;  /* 0x00007610ff117816 */ /* 0x000fe20000000011 */
[----:B------:R-:W-:Y:S02]  /*5fe40*/  @P1 IMAD.MOV.U32 R14, RZ, RZ, R0 ;  /* 0x000000ffff0e1224 */ /* 0x000fe400078e0000 */
[----:B------:R-:W-:Y:S01]  /*5fe50*/  @P1 IMAD.MOV.U32 R15, RZ, RZ, R8 ;  /* 0x000000ffff0f1224 */ /* 0x000fe200078e0008 */
[----:B----4-:R-:W-:-:S04]  /*5fe60*/  PRMT R13, RZ, 0x7610, R13 ;  /* 0x00007610ff0d7816 */ /* 0x010fc8000000000d */
[----:B------:R3:W4:Y:S03]  /*5fe70*/  @P1 LDG.E.U8 R17, desc[UR62][R14.64] ;  /* 0x0000003e0e111981 */ /* 0x000726000c1e1100 */
[----:B---3--:R-:W-:Y:S02]  /*5fe80*/  @P2 IMAD.MOV.U32 R15, RZ, RZ, R7 ;  /* 0x000000ffff0f2224 */ /* 0x008fe400078e0007 */
[----:B------:R-:W-:-:S05]  /*5fe90*/  @P2 IMAD.MOV.U32 R14, RZ, RZ, R6 ;  /* 0x000000ffff0e2224 */ /* 0x000fca00078e0006 */
[----:B------:R2:W3:Y:S01]  /*5fea0*/  @P2 LDG.E.U8 R13, desc[UR62][R14.64] ;  /* 0x0000003e0e0d2981 */ /* 0x0004e2000c1e1100 */
[----:B------:R-:W-:-:S03]  /*5feb0*/  PRMT R12, RZ, 0x7610, R12 ;  /* 0x00007610ff0c7816 */ /* 0x000fc6000000000c */
[----:B------:R-:W-:Y:S04]  /*5fec0*/  STL [R1+0x5f60], R19 ;  /* 0x005f601301007387 */ /* 0x000fe80000100800 */
[----:B-1----:R-:W3:Y:S04]  /*5fed0*/  LDL R3, [R1+0x2594] ;  /* 0x0025940001037983 */ /* 0x002ee80000100800 */
[----:B------:R-:W3:Y:S01]  /*5fee0*/  LDL R0, [R1+0x2598] ;  /* 0x0025980001007983 */ /* 0x000ee20000100800 */
[----:B--2---:R-:W-:Y:S02]  /*5fef0*/  @P2 IMAD.MOV.U32 R15, RZ, RZ, R5 ;  /* 0x000000ffff0f2224 */ /* 0x004fe400078e0005 */
[----:B------:R-:W-:-:S05]  /*5ff00*/  @P2 IMAD.MOV.U32 R14, RZ, RZ, R4 ;  /* 0x000000ffff0e2224 */ /* 0x000fca00078e0004 */
[----:B------:R0:W2:Y:S04]  /*5ff10*/  @P2 LDG.E.U8 R12, desc[UR62][R14.64] ;  /* 0x0000003e0e0c2981 */ /* 0x0000a8000c1e1100 */
[----:B----4-:R-:W-:Y:S04]  /*5ff20*/  STL [R1+0x5f64], R17 ;  /* 0x005f641101007387 */ /* 0x010fe80000100800 */
[----:B------:R-:W4:Y:S04]  /*5ff30*/  LDL R11, [R1+0x258c] ;  /* 0x00258c00010b7983 */ /* 0x000f280000100800 */
[----:B------:R-:W4:Y:S04]  /*5ff40*/  LDL R10, [R1+0x2590] ;  /* 0x00259000010a7983 */ /* 0x000f280000100800 */
[----:B------:R-:W4:Y:S01]  /*5ff50*/  LDL R8, [R1+0x2518] ;  /* 0x0025180001087983 */ /* 0x000f220000100800 */
[----:B------:R-:W-:-:S03]  /*5ff60*/  ISETP.GT.AND P0, PT, R2, 0x6f, PT ;  /* 0x0000006f0200780c */ /* 0x000fc60003f04270 */
[----:B---3--:R-:W-:Y:S04]  /*5ff70*/  STL [R1+0x5f68], R13 ;  /* 0x005f680d01007387 */ /* 0x008fe80000100800 */
[----:B------:R-:W3:Y:S04]  /*5ff80*/  LDL R9, [R1+0x2514] ;  /* 0x0025140001097983 */ /* 0x000ee80000100800 */
[----:B------:R-:W3:Y:S04]  /*5ff90*/  LDL R7, [R1+0x250c] ;  /* 0x00250c0001077983 */ /* 0x000ee80000100800 */
[----:B------:R-:W3:Y:S04]  /*5ffa0*/  LDL R6, [R1+0x2510] ;  /* 0x0025100001067983 */ /* 0x000ee80000100800 */
[----:B------:R-:W3:Y:S04]  /*5ffb0*/  LDL R5, [R1+0x2494] ;  /* 0x0024940001057983 */ /* 0x000ee80000100800 */
[----:B------:R-:W3:Y:S01]  /*5ffc0*/  LDL R4, [R1+0x2498] ;  /* 0x0024980001047983 */ /* 0x000ee20000100800 */
[----:B0-----:R-:W-:-:S02]  /*5ffd0*/  @P0 IMAD.MOV.U32 R15, RZ, RZ, R3 ;  /* 0x000000ffff0f0224 */ /* 0x001fc400078e0003 */
[----:B------:R-:W-:Y:S01]  /*5ffe0*/  @P0 IMAD.MOV.U32 R14, RZ, RZ, R0 ;  /* 0x000000ffff0e0224 */ /* 0x000fe200078e0000 */
[----:B------:R-:W-:Y:S01]  /*5fff0*/  ISETP.GT.AND P1, PT, R2, 0x77, PT ;  /* 0x000000770200780c */ /* 0x000fe20003f24270 */
[----:B--2---:R-:W-:Y:S04]  /*60000*/  STL [R1+0x5f6c], R12 ;  /* 0x005f6c0c01007387 */ /* 0x004fe80000100800 */
[----:B------:R-:W2:Y:S04]  /*60010*/  LDL R3, [R1+0x248c] ;  /* 0x00248c0001037983 */ /* 0x000ea80000100800 */
[----:B------:R-:W2:Y:S01]  /*60020*/  LDL R0, [R1+0x2490] ;  /* 0x0024900001007983 */ /* 0x000ea20000100800 */
[----:B------:R-:W-:-:S02]  /*60030*/  PRMT R16, RZ, 0x7610, R16 ;  /* 0x00007610ff107816 */ /* 0x000fc40000000010 */
[----:B------:R-:W-:-:S04]  /*60040*/  PRMT R18, RZ, 0x7610, R18 ;  /* 0x00007610ff127816 */ /* 0x000fc80000000012 */
[----:B------:R4:W2:Y:S01]  /*60050*/  @P0 LDG.E.U8 R16, desc[UR62][R14.64] ;  /* 0x0000003e0e100981 */ /* 0x0008a2000c1e1100 */
[----:B------:R-:W-:Y:S02]  /*60060*/  ISETP.GT.AND P2, PT, R2, 0x7f, PT ;  /* 0x0000007f0200780c */ /* 0x000fe40003f44270 */
[----:B------:R-:W-:Y:S01]  /*60070*/  PRMT R20, RZ, 0x7610, R20 ;  /* 0x00007610ff147816 */ /* 0x000fe20000000014 */
[----:B----4-:R-:W-:Y:S02]  /*60080*/  @P0 IMAD.MOV.U32 R14, RZ, RZ, R10 ;  /* 0x000000ffff0e0224 */ /* 0x010fe400078e000a */
[----:B------:R-:W-:-:S05]  /*60090*/  @P0 IMAD.MOV.U32 R15, RZ, RZ, R11 ;  /* 0x000000ffff0f0224 */ /* 0x000fca00078e000b */
[----:B------:R0:W4:Y:S01]  /*600a0*/  @P0 LDG.E.U8 R18, desc[UR62][R14.64] ;  /* 0x0000003e0e120981 */ /* 0x000122000c1e1100 */
[----:B------:R-:W-:Y:S01]  /*600b0*/  PRMT R21, RZ, 0x7610, R21 ;  /* 0x00007610ff157816 */ /* 0x000fe20000000015 */
[----:B0-----:R-:W-:Y:S02]  /*600c0*/  @P1 IMAD.MOV.U32 R14, RZ, RZ, R8 ;  /* 0x000000ffff0e1224 */ /* 0x001fe400078e0008 */
[----:B---3--:R-:W-:-:S05]  /*600d0*/  @P1 IMAD.MOV.U32 R15, RZ, RZ, R9 ;  /* 0x000000ffff0f1224 */ /* 0x008fca00078e0009 */
[----:B------:R0:W3:Y:S01]  /*600e0*/  @P1 LDG.E.U8 R20, desc[UR62][R14.64] ;  /* 0x0000003e0e141981 */ /* 0x0000e2000c1e1100 */
[----:B------:R-:W-:Y:S01]  /*600f0*/  PRMT R22, RZ, 0x7610, R22 ;  /* 0x00007610ff167816 */ /* 0x000fe20000000016 */
[----:B0-----:R-:W-:Y:S02]  /*60100*/  @P1 IMAD.MOV.U32 R14, RZ, RZ, R6 ;  /* 0x000000ffff0e1224 */ /* 0x001fe400078e0006 */
[----:B------:R-:W-:-:S05]  /*60110*/  @P1 IMAD.MOV.U32 R15, RZ, RZ, R7 ;  /* 0x000000ffff0f1224 */ /* 0x000fca00078e0007 */
[----:B------:R0:W3:Y:S01]  /*60120*/  @P1 LDG.E.U8 R21, desc[UR62][R14.64] ;  /* 0x0000003e0e151981 */ /* 0x0000e2000c1e1100 */
[----:B------:R-:W-:Y:S01]  /*60130*/  PRMT R23, RZ, 0x7610, R23 ;  /* 0x00007610ff177816 */ /* 0x000fe20000000017 */
[----:B0-----:R-:W-:Y:S02]  /*60140*/  @P2 IMAD.MOV.U32 R14, RZ, RZ, R4 ;  /* 0x000000ffff0e2224 */ /* 0x001fe400078e0004 */
[----:B------:R-:W-:-:S05]  /*60150*/  @P2 IMAD.MOV.U32 R15, RZ, RZ, R5 ;  /* 0x000000ffff0f2224 */ /* 0x000fca00078e0005 */
[----:B------:R2:W3:Y:S02]  /*60160*/  @P2 LDG.E.U8 R22, desc[UR62][R14.64] ;  /* 0x0000003e0e162981 */ /* 0x0004e4000c1e1100 */
[----:B--2---:R-:W-:Y:S02]  /*60170*/  @P2 IMAD.MOV.U32 R15, RZ, RZ, R3 ;  /* 0x000000ffff0f2224 */ /* 0x004fe400078e0003 */
[----:B------:R-:W-:-:S05]  /*60180*/  @P2 IMAD.MOV.U32 R14, RZ, RZ, R0 ;  /* 0x000000ffff0e2224 */ /* 0x000fca00078e0000 */
[----:B------:R-:W2:Y:S04]  /*60190*/  @P2 LDG.E.U8 R23, desc[UR62][R14.64] ;  /* 0x0000003e0e172981 */ /* 0x000ea8000c1e1100 */
[----:B------:R-:W-:Y:S01]  /*601a0*/  STL [R1+0x5f70], R16 ;  /* 0x005f701001007387 */ /* 0x000fe20000100800 */
[----:B------:R-:W0:Y:S01]  /*601b0*/  S2R R10, SR_TID.X ;  /* 0x00000000000a7919 */ /* 0x000e220000002100 */
[----:B------:R-:W1:Y:S01]  /*601c0*/  S2R R6, SR_TID.X ;  /* 0x0000000000067919 */ /* 0x000e620000002100 */
[----:B------:R-:W-:Y:S06]  /*601d0*/  BAR.SYNC.DEFER_BLOCKING 0x0 ;  /* 0x0000000000007b1d */ /* 0x000fec0000010000 */
[----:B----4-:R-:W-:Y:S04]  /*601e0*/  STL [R1+0x5f74], R18 ;  /* 0x005f741201007387 */ /* 0x010fe80000100800 */
[----:B---3--:R-:W-:Y:S04]  /*601f0*/  STL [R1+0x5f78], R20 ;  /* 0x005f781401007387 */ /* 0x008fe80000100800 */
[----:B------:R-:W-:Y:S04]  /*60200*/  STL [R1+0x5f7c], R21 ;  /* 0x005f7c1501007387 */ /* 0x000fe80000100800 */
[----:B------:R-:W-:Y:S04]  /*60210*/  STL [R1+0x5f80], R22 ;  /* 0x005f801601007387 */ /* 0x000fe80000100800 */
[----:B------:R-:W3:Y:S04]  /*60220*/  LDL.LU R11, [R1+0x3a0] ;  /* 0x0003a000010b7983 */ /* 0x000ee80000300800 */
[----:B------:R-:W4:Y:S04]  /*60230*/  LDL.LU R25, [R1+0x39c] ;  /* 0x00039c0001197983 */ /* 0x000f280000300800 */
[----:B------:R-:W3:Y:S04]  /*60240*/  LDL.LU R26, [R1+0x360] ;  /* 0x00036000011a7983 */ /* 0x000ee80000300800 */
[----:B--2---:R-:W-:Y:S04]  /*60250*/  STL [R1+0x5f84], R23 ;  /* 0x005f841701007387 */ /* 0x004fe80000100800 */
        /* <DEDUP_REMOVED lines=458> */
[----:B------:R-:W2:Y:S03]  /*61f00*/  S2R R14, SR_TID.X ;  /* 0x00000000000e7919 */ /* 0x000ea60000002100 */
        /* <DEDUP_REMOVED lines=29> */
[----:B0-----:R-:W-:-:S03]  /*620e0*/  LOP3.LUT R10, R10, 0x3f, RZ, 0xc0, !PT ;  /* 0x0000003f0a0a7812 */ /* 0x001fc600078ec0ff */
[----:B------:R-:W-:Y:S04]  /*620f0*/  STL [R1+0x5f28], R15 ;  /* 0x005f280f01007387 */ /* 0x000fe80000100800 */
[----:B------:R-:W-:Y:S04]  /*62100*/  STL [R1+0x5f30], R15 ;  /* 0x005f300f01007387 */ /* 0x000fe80000100800 */
[----:B------:R-:W-:Y:S01]  /*62110*/  STL [R1+0x5f38], R15 ;  /* 0x005f380f01007387 */ /* 0x000fe20000100800 */
[----:B--2---:R-:W-:-:S03]  /*62120*/  LOP3.LUT R14, R14, 0x3f, RZ, 0xc0, !PT ;  /* 0x0000003f0e0e7812 */ /* 0x004fc600078ec0ff */
[----:B------:R-:W-:Y:S01]  /*62130*/  STL [R1+0x5f40], R15 ;  /* 0x005f400f01007387 */ /* 0x000fe20000100800 */
[----:B------:R-:W-:-:S03]  /*62140*/  LOP3.LUT R0, R10, 0x40, RZ, 0xfc, !PT ;  /* 0x000000400a007812 */ /* 0x000fc600078efcff */
[----:B------:R-:W-:Y:S04]  /*62150*/  STL [R1+0x5f48], R15 ;  /* 0x005f480f01007387 */ /* 0x000fe80000100800 */
[----:B------:R0:W-:Y:S04]  /*62160*/  STL [R1+0x5f50], R15 ;  /* 0x005f500f01007387 */ /* 0x0001e80000100800 */
[----:B-1----:R-:W-:Y:S01]  /*62170*/  STL [R1+0x5fd8], R6 ;  /* 0x005fd80601007387 */ /* 0x002fe20000100800 */
[----:B------:R-:W-:-:S03]  /*62180*/  ISETP.GE.AND P0, PT, R14, R2, PT ;  /* 0x000000020e00720c */ /* 0x000fc60003f06270 */
[----:B------:R-:W-:Y:S01]  /*62190*/  STL [R1+0x5f88], R14 ;  /* 0x005f880e01007387 */ /* 0x000fe20000100800 */
[----:B------:R-:W-:-:S03]  /*621a0*/  ISETP.GE.AND P1, PT, R0, R2, PT ;  /* 0x000000020000720c */ /* 0x000fc60003f26270 */
[----:B------:R-:W2:Y:S01]  /*621b0*/  LDL.LU R2, [R1+0x320] ;  /* 0x0003200001027983 */ /* 0x000ea20000300800 */
[----:B0-----:R-:W-:-:S03]  /*621c0*/  LOP3.LUT R15, R6, 0x3f, RZ, 0xc0, !PT ;  /* 0x0000003f060f7812 */ /* 0x001fc600078ec0ff */
[----:B--2---:R0:W-:Y:S04]  /*621d0*/  STL [R1+0x6000], R2 ;  /* 0x0060000201007387 */ /* 0x0041e80000100800 */
        /* <DEDUP_REMOVED lines=19> */
[----:B---3--:R0:W-:Y:S04]  /*62310*/  STS.U8 [R15+UR4], R11 ;  /* 0x0000000b0f007988 */ /* 0x0081e80008000004 */
[----:B------:R-:W3:Y:S04]  /*62320*/  LDL.LU R0, [R1+0xd8] ;  /* 0x0000d80001007983 */ /* 0x000ee80000300800 */
[----:B----4-:R1:W-:Y:S04]  /*62330*/  STS.U8 [R15+UR4+0x40], R25 ;  /* 0x000040190f007988 */ /* 0x0103e80008000004 */
[----:B------:R4:W-:Y:S04]  /*62340*/  STS.U8 [R15+UR4+0x440], R26 ;  /* 0x0004401a0f007988 */ /* 0x0009e80008000004 */
[----:B0-----:R-:W3:Y:S04]  /*62350*/  LDL.LU R11, [R1+0xbc] ;  /* 0x0000bc00010b7983 */ /* 0x001ee80000300800 */
[----:B------:R-:W3:Y:S04]  /*62360*/  LDL.LU R5, [R1+0xb8] ;  /* 0x0000b80001057983 */ /* 0x000ee80000300800 */
[----:B------:R-:W3:Y:S04]  /*62370*/  LDL.LU R7, [R1+0xac] ;  /* 0x0000ac0001077983 */ /* 0x000ee80000300800 */
[----:B------:R-:W3:Y:S04]  /*62380*/  LDL.LU R10, [R1+0xa8] ;  /* 0x0000a800010a7983 */ /* 0x000ee80000300800 */
[----:B------:R-:W3:Y:S04]  /*62390*/  LDL.LU R8, [R1+0x84] ;  /* 0x0000840001087983 */ /* 0x000ee80000300800 */
[----:B------:R-:W3:Y:S04]  /*623a0*/  LDL.LU R9, [R1+0x80] ;  /* 0x0000800001097983 */ /* 0x000ee80000300800 */
[----:B-1----:R-:W3:Y:S04]  /*623b0*/  LDL.LU R25, [R1+0x34] ;  /* 0x0000340001197983 */ /* 0x002ee80000300800 */
[----:B----4-:R-:W4:Y:S04]  /*623c0*/  LDL.LU R26, [R1+0x14] ;  /* 0x00001400011a7983 */ /* 0x010f280000300800 */
[----:B--2---:R0:W-:Y:S04]  /*623d0*/  STS.U8 [R15+UR4+0x400], R2 ;  /* 0x000400020f007988 */ /* 0x0041e80008000004 */
[----:B0-----:R-:W2:Y:S04]  /*623e0*/  LDL.LU R2, [R1+0x6000] ;  /* 0x0060000001027983 */ /* 0x001ea80000300800 */
[----:B--2---:R-:W-:Y:S04]  /*623f0*/  STS.U8 [R15+UR4+0x800], R2 ;  /* 0x000800020f007988 */ /* 0x004fe80008000004 */
[----:B------:R-:W-:Y:S04]  /*62400*/  STS.U8 [R15+UR4+0x840], R14 ;  /* 0x0008400e0f007988 */ /* 0x000fe80008000004 */
        /* <DEDUP_REMOVED lines=17> */
[----:B---3--:R-:W-:Y:S04]  /*62520*/  STS.U8 [R15+UR4+0x2c00], R0 ;  /* 0x002c00000f007988 */ /* 0x008fe80008000004 */
[----:B------:R0:W-:Y:S02]  /*62530*/  STS.U8 [R15+UR4+0x3000], R11 ;  /* 0x0030000b0f007988 */ /* 0x0001e40008000004 */
[----:B0-----:R-:W0:Y:S02]  /*62540*/  S2R R11, SR_TID.X ;  /* 0x00000000000b7919 */ /* 0x001e240000002100 */
[----:B------:R-:W-:Y:S04]  /*62550*/  STS.U8 [R15+UR4+0x3040], R5 ;  /* 0x003040050f007988 */ /* 0x000fe80008000004 */
[----:B------:R-:W-:Y:S04]  /*62560*/  STS.U8 [R15+UR4+0x3440], R7 ;  /* 0x003440070f007988 */ /* 0x000fe80008000004 */
[----:B------:R0:W-:Y:S04]  /*62570*/  STS.U8 [R15+UR4+0x3400], R10 ;  /* 0x0034000a0f007988 */ /* 0x0001e80008000004 */
[----:B------:R-:W-:Y:S04]  /*62580*/  STS.U8 [R15+UR4+0x3800], R8 ;  /* 0x003800080f007988 */ /* 0x000fe80008000004 */
[----:B------:R-:W-:Y:S04]  /*62590*/  STS.U8 [R15+UR4+0x3840], R9 ;  /* 0x003840090f007988 */ /* 0x000fe80008000004 */
[----:B------:R1:W-:Y:S01]  /*625a0*/  STS.U8 [R15+UR4+0x3c40], R25 ;  /* 0x003c40190f007988 */ /* 0x0003e20008000004 */
[----:B0-----:R-:W-:-:S03]  /*625b0*/  LOP3.LUT R10, R11, 0x3f, RZ, 0xc0, !PT ;  /* 0x0000003f0b0a7812 */ /* 0x001fc600078ec0ff */
[----:B------:R-:W2:Y:S04]  /*625c0*/  LDL.LU R11, [R1+0x398] ;  /* 0x00039800010b7983 */ /* 0x000ea80000300800 */
[----:B-1----:R-:W3:Y:S04]  /*625d0*/  LDL.LU R25, [R1+0x358] ;  /* 0x0003580001197983 */ /* 0x002ee80000300800 */
[----:B----4-:R-:W-:Y:S01]  /*625e0*/  STS.U8 [R15+UR4+0x3c00], R26 ;  /* 0x003c001a0f007988 */ /* 0x010fe20008000004 */
[----:B------:R-:W-:-:S03]  /*625f0*/  LOP3.LUT R2, R10, 0x8, RZ, 0x3c, !PT ;  /* 0x000000080a027812 */ /* 0x000fc600078e3cff */
[----:B---3--:R0:W-:Y:S04]  /*62600*/  STL [R1+0x5ffc], R25 ;  /* 0x005ffc1901007387 */ /* 0x0081e80000100800 */
[----:B0-----:R-:W3:Y:S04]  /*62610*/  LDL.LU R25, [R1+0x394] ;  /* 0x0003940001197983 */ /* 0x001ee80000300800 */
        /* <DEDUP_REMOVED lines=20> */
[----:B------:R0:W-:Y:S04]  /*62760*/  STL [R1+0x5fcc], R15 ;  /* 0x005fcc0f01007387 */ /* 0x0001e80000100800 */
[----:B--2---:R1:W-:Y:S04]  /*62770*/  STS.U8 [R2+UR4+0x80], R11 ;  /* 0x0000800b02007988 */ /* 0x0043e80008000004 */
[----:B0-----:R-:W2:Y:S04]  /*62780*/  LDL.LU R15, [R1+0x318] ;  /* 0x00031800010f7983 */ /* 0x001ea80000300800 */
[----:B------:R-:W2:Y:S04]  /*62790*/  LDL.LU R0, [R1+0xb4] ;  /* 0x0000b40001007983 */ /* 0x000ea80000300800 */
[----:B------:R-:W2:Y:S04]  /*627a0*/  LDL.LU R5, [R1+0xb0] ;  /* 0x0000b00001057983 */ /* 0x000ea80000300800 */
[----:B------:R-:W2:Y:S04]  /*627b0*/  LDL.LU R7, [R1+0xa4] ;  /* 0x0000a40001077983 */ /* 0x000ea80000300800 */
[----:B------:R-:W2:Y:S04]  /*627c0*/  LDL.LU R8, [R1+0x90] ;  /* 0x0000900001087983 */ /* 0x000ea80000300800 */
[----:B------:R-:W2:Y:S04]  /*627d0*/  LDL.LU R9, [R1+0x7c] ;  /* 0x00007c0001097983 */ /* 0x000ea80000300800 */
[----:B-1----:R-:W2:Y:S04]  /*627e0*/  LDL.LU R11, [R1+0x64] ;  /* 0x00006400010b7983 */ /* 0x002ea80000300800 */
[----:B---3--:R0:W-:Y:S04]  /*627f0*/  STS.U8 [R2+UR4+0xc0], R25 ;  /* 0x0000c01902007988 */ /* 0x0081e80008000004 */
[----:B0-----:R-:W3:Y:S04]  /*62800*/  LDL.LU R25, [R1+0x5ffc] ;  /* 0x005ffc0001197983 */ /* 0x001ee80000300800 */
[----:B---3--:R0:W-:Y:S04]  /*62810*/  STS.U8 [R2+UR4+0x4c0], R25 ;  /* 0x0004c01902007988 */ /* 0x0081e80008000004 */
[----:B----4-:R1:W-:Y:S04]  /*62820*/  STS.U8 [R2+UR4+0x480], R26 ;  /* 0x0004801a02007988 */ /* 0x0103e80008000004 */
        /* <DEDUP_REMOVED lines=19> */
[----:B------:R2:W-:Y:S04]  /*62960*/  STS.U8 [R2+UR4+0x2c80], R10 ;  /* 0x002c800a02007988 */ /* 0x0005e80008000004 */
[----:B0-----:R-:W3:Y:S04]  /*62970*/  LDL.LU R25, [R1+0x10] ;  /* 0x0000100001197983 */ /* 0x001ee80000300800 */
[----:B-1----:R-:W4:Y:S01]  /*62980*/  LDL.LU R26, [R1+0x5ff8] ;  /* 0x005ff800011a7983 */ /* 0x002f220000300800 */
[----:B--2---:R-:W0:Y:S03]  /*62990*/  S2R R10, SR_TID.X ;  /* 0x00000000000a7919 */ /* 0x004e260000002100 */
[----:B------:R1:W-:Y:S01]  /*629a0*/  STS.U8 [R2+UR4+0x3080], R0 ;  /* 0x0030800002007988 */ /* 0x0003e20008000004 */
[----:B0-----:R-:W-:-:S04]  /*629b0*/  LOP3.LUT R10, R10, 0x3f, RZ, 0xc0, !PT ;  /* 0x0000003f0a0a7812 */ /* 0x001fc800078ec0ff */
[----:B-1----:R-:W-:Y:S01]  /*629c0*/  LOP3.LUT R0, R10, 0x10, RZ, 0x3c, !PT ;  /* 0x000000100a007812 */ /* 0x002fe200078e3cff */
[----:B------:R0:W-:Y:S04]  /*629d0*/  STL [R1+0x5fec], R10 ;  /* 0x005fec0a01007387 */ /* 0x0001e80000100800 */
[----:B0-----:R-:W2:Y:S04]  /*629e0*/  LDL.LU R10, [R1+0x350] ;  /* 0x00035000010a7983 */ /* 0x001ea80000300800 */
[----:B--2---:R0:W-:Y:S04]  /*629f0*/  STL [R1+0x5ff0], R10 ;  /* 0x005ff00a01007387 */ /* 0x0041e80000100800 */
[----:B0-----:R-:W2:Y:S04]  /*62a00*/  LDL.LU R10, [R1+0x38c] ;  /* 0x00038c00010a7983 */ /* 0x001ea80000300800 */
[----:B------:R-:W-:Y:S04]  /*62a10*/  STS.U8 [R2+UR4+0x30c0], R5 ;  /* 0x0030c00502007988 */ /* 0x000fe80008000004 */
[----:B------:R-:W-:Y:S04]  /*62a20*/  STS.U8 [R2+UR4+0x34c0], R7 ;  /* 0x0034c00702007988 */ /* 0x000fe80008000004 */
[----:B------:R-:W-:Y:S04]  /*62a30*/  STS.U8 [R2+UR4+0x3480], R8 ;  /* 0x0034800802007988 */ /* 0x000fe80008000004 */
[----:B------:R-:W-:Y:S04]  /*62a40*/  STS.U8 [R2+UR4+0x3880], R9 ;  /* 0x0038800902007988 */ /* 0x000fe80008000004 */
[----:B------:R-:W-:Y:S04]  /*62a50*/  STS.U8 [R2+UR4+0x38c0], R11 ;  /* 0x0038c00b02007988 */ /* 0x000fe80008000004 */
[----:B---3--:R-:W-:Y:S04]  /*62a60*/  STS.U8 [R2+UR4+0x3cc0], R25 ;  /* 0x003cc01902007988 */ /* 0x008fe80008000004 */
[----:B----4-:R-:W-:Y:S04]  /*62a70*/  STS.U8 [R2+UR4+0x3c80], R26 ;  /* 0x003c801a02007988 */ /* 0x010fe80008000004 */
[----:B--2---:R0:W-:Y:S04]  /*62a80*/  STL [R1+0x5ff4], R10 ;  /* 0x005ff40a01007387 */ /* 0x0041e80000100800 */
[----:B0-----:R-:W2:Y:S04]  /*62a90*/  LDL.LU R10, [R1+0x390] ;  /* 0x00039000010a7983 */ /* 0x001ea80000300800 */
[----:B------:R-:W3:Y:S04]  /*62aa0*/  LDL.LU R11, [R1+0x34c] ;  /* 0x00034c00010b7983 */ /* 0x000ee80000300800 */
[----:B------:R-:W4:Y:S04]  /*62ab0*/  LDL.LU R25, [R1+0x310] ;  /* 0x0003100001197983 */ /* 0x000f280000300800 */
        /* <DEDUP_REMOVED lines=24> */
[----:B------:R0:W-:Y:S04]  /*62c40*/  STL [R1+0x5f8c], R26 ;  /* 0x005f8c1a01007387 */ /* 0x0001e80000100800 */
[----:B0-----:R-:W3:Y:S04]  /*62c50*/  LDL.LU R26, [R1+0x30c] ;  /* 0x00030c00011a7983 */ /* 0x001ee80000300800 */
[----:B--2---:R0:W-:Y:S04]  /*62c60*/  STS.U8 [R0+UR4+0x100], R10 ;  /* 0x0001000a00007988 */ /* 0x0041e80008000004 */
[----:B0-----:R-:W2:Y:S04]  /*62c70*/  LDL.LU R10, [R1+0x5ff4] ;  /* 0x005ff400010a7983 */ /* 0x001ea80000300800 */
[----:B--2---:R0:W-:Y:S04]  /*62c80*/  STS.U8 [R0+UR4+0x140], R10 ;  /* 0x0001400a00007988 */ /* 0x0041e80008000004 */
[----:B0-----:R-:W2:Y:S04]  /*62c90*/  LDL.LU R10, [R1+0x5ff0] ;  /* 0x005ff000010a7983 */ /* 0x001ea80000300800 */
[----:B--2---:R0:W-:Y:S04]  /*62ca0*/  STS.U8 [R0+UR4+0x540], R10 ;  /* 0x0005400a00007988 */ /* 0x0041e80008000004 */
[----:B---3--:R1:W-:Y:S04]  /*62cb0*/  STS.U8 [R0+UR4+0x500], R11 ;  /* 0x0005000b00007988 */ /* 0x0083e80008000004 */
[----:B----4-:R2:W-:Y:S04]  /*62cc0*/  STS.U8 [R0+UR4+0x900], R25 ;  /* 0x0009001900007988 */ /* 0x0105e80008000004 */
[----:B0-----:R-:W3:Y:S04]  /*62cd0*/  LDL.LU R10, [R1+0x5fec] ;  /* 0x005fec00010a7983 */ /* 0x001ee80000300800 */
[----:B-1----:R-:W4:Y:S04]  /*62ce0*/  LDL.LU R11, [R1+0x5fe8] ;  /* 0x005fe800010b7983 */ /* 0x002f280000300800 */
[----:B--2---:R-:W2:Y:S04]  /*62cf0*/  LDL.LU R25, [R1+0x5fe4] ;  /* 0x005fe40001197983 */ /* 0x004ea80000300800 */
[----:B------:R-:W-:Y:S04]  /*62d00*/  STS.U8 [R0+UR4+0x940], R26 ;  /* 0x0009401a00007988 */ /* 0x000fe80008000004 */
[----:B------:R-:W-:Y:S04]  /*62d10*/  STS.U8 [R0+UR4+0xd40], R15 ;  /* 0x000d400f00007988 */ /* 0x000fe80008000004 */
[----:B------:R-:W-:Y:S04]  /*62d20*/  STS.U8 [R0+UR4+0xd00], R2 ;  /* 0x000d000200007988 */ /* 0x000fe80008000004 */
[----:B------:R-:W-:Y:S04]  /*62d30*/  STS.U8 [R0+UR4+0x1100], R14 ;  /* 0x0011000e00007988 */ /* 0x000fe80008000004 */
[----:B------:R0:W-:Y:S04]  /*62d40*/  STS.U8 [R0+UR4+0x1140], R6 ;  /* 0x0011400600007988 */ /* 0x0001e80008000004 */
[----:B--2---:R-:W-:Y:S04]  /*62d50*/  STL [R1+0x5f90], R25 ;  /* 0x005f901901007387 */ /* 0x004fe80000100800 */
        /* <DEDUP_REMOVED lines=22> */
[----:B------:R-:W-:Y:S01]  /*62ec0*/  STS.U8 [R0+UR4+0x3940], R9 ;  /* 0x0039400900007988 */ /* 0x000fe20008000004 */
[----:B---3--:R-:W-:-:S03]  /*62ed0*/  LOP3.LUT R2, R10, 0x18, RZ, 0x3c, !PT ;  /* 0x000000180a027812 */ /* 0x008fc600078e3cff */
[----:B------:R-:W-:Y:S04]  /*62ee0*/  STS.U8 [R0+UR4+0x3d40], R25 ;  /* 0x003d401900007988 */ /* 0x000fe80008000004 */
[----:B--2---:R0:W-:Y:S04]  /*62ef0*/  STL [R1+0x5fe0], R6 ;  /* 0x005fe00601007387 */ /* 0x0041e80000100800 */
[----:B0-----:R-:W2:Y:S04]  /*62f00*/  LDL.LU R6, [R1+0x388] ;  /* 0x0003880001067983 */ /* 0x001ea80000300800 */
        /* <DEDUP_REMOVED lines=21> */
[----:B----4-:R0:W-:Y:S04]  /*63060*/  STS.U8 [R0+UR4+0x3d00], R11 ;  /* 0x003d000b00007988 */ /* 0x0101e80008000004 */
[----:B------:R-:W4:Y:S04]  /*63070*/  LDL.LU R29, [R1+0x70] ;  /* 0x00007000011d7983 */ /* 0x000f280000300800 */
[----:B0-----:R-:W3:Y:S04]  /*63080*/  LDL.LU R0, [R1+0x6c] ;  /* 0x00006c0001007983 */ /* 0x001ee80000300800 */
        /* <DEDUP_REMOVED lines=11> */
[----:B------:R2:W-:Y:S04]  /*63140*/  STS.U8 [R2+UR4+0x980], R10 ;  /* 0x0009800a02007988 */ /* 0x0005e80008000004 */
[----:B0-----:R-:W3:Y:S04]  /*63150*/  LDL.LU R6, [R1+0x5fd8] ;  /* 0x005fd80001067983 */ /* 0x001ee80000300800 */
[----:B-1----:R-:W3:Y:S04]  /*63160*/  LDL.LU R9, [R1+0x5fd4] ;  /* 0x005fd40001097983 */ /* 0x002ee80000300800 */
[----:B--2---:R-:W2:Y:S04]  /*63170*/  LDL.LU R10, [R1+0x5fd0] ;  /* 0x005fd000010a7983 */ /* 0x004ea80000300800 */
[----:B------:R-:W-:Y:S04]  /*63180*/  STS.U8 [R2+UR4+0x9c0], R11 ;  /* 0x0009c00b02007988 */ /* 0x000fe80008000004 */
[----:B------:R-:W-:Y:S04]  /*63190*/  STS.U8 [R2+UR4+0xdc0], R25 ;  /* 0x000dc01902007988 */ /* 0x000fe80008000004 */
[----:B------:R-:W-:Y:S04]  /*631a0*/  STS.U8 [R2+UR4+0xd80], R26 ;  /* 0x000d801a02007988 */ /* 0x000fe80008000004 */
[----:B------:R0:W-:Y:S04]  /*631b0*/  STS.U8 [R2+UR4+0x1180], R15 ;  /* 0x0011800f02007988 */ /* 0x0001e80008000004 */
        /* <DEDUP_REMOVED lines=13> */
[----:B------:R-:W-:Y:S04]  /*63290*/  STS.U8 [R2+UR4+0x2dc0], R4 ;  /* 0x002dc00402007988 */ /* 0x000fe80008000004 */
[----:B------:R-:W-:Y:S04]  /*632a0*/  STS.U8 [R2+UR4+0x2d80], R27 ;  /* 0x002d801b02007988 */ /* 0x000fe80008000004 */
[----:B------:R-:W-:Y:S04]  /*632b0*/  STS.U8 [R2+UR4+0x3180], R28 ;  /* 0x0031801c02007988 */ /* 0x000fe80008000004 */
[----:B----4-:R-:W-:Y:S04]  /*632c0*/  STS.U8 [R2+UR4+0x31c0], R29 ;  /* 0x0031c01d02007988 */ /* 0x010fe80008000004 */
[----:B------:R-:W-:Y:S04]  /*632d0*/  STS.U8 [R2+UR4+0x35c0], R0 ;  /* 0x0035c00002007988 */ /* 0x000fe80008000004 */
[----:B------:R-:W-:Y:S04]  /*632e0*/  STS.U8 [R2+UR4+0x3580], R5 ;  /* 0x0035800502007988 */ /* 0x000fe80008000004 */
[----:B0-----:R-:W4:Y:S04]  /*632f0*/  LDL.LU R15, [R1+0x380] ;  /* 0x00038000010f7983 */ /* 0x001f280000300800 */
[----:B------:R0:W-:Y:S04]  /*63300*/  STS.U8 [R2+UR4+0x3980], R7 ;  /* 0x0039800702007988 */ /* 0x0001e80008000004 */
[----:B-1----:R-:W4:Y:S04]  /*63310*/  LDL.LU R3, [R1+0x37c] ;  /* 0x00037c0001037983 */ /* 0x002f280000300800 */
[----:B------:R1:W-:Y:S04]  /*63320*/  STS.U8 [R2+UR4+0x39c0], R8 ;  /* 0x0039c00802007988 */ /* 0x0003e80008000004 */
[----:B0-----:R-:W4:Y:S04]  /*63330*/  LDL.LU R7, [R1+0x340] ;  /* 0x0003400001077983 */ /* 0x001f280000300800 */
[----:B-1----:R-:W4:Y:S04]  /*63340*/  LDL.LU R8, [R1+0x33c] ;  /* 0x00033c0001087983 */ /* 0x002f280000300800 */
[----:B------:R-:W4:Y:S04]  /*63350*/  LDL.LU R11, [R1+0x2c0] ;  /* 0x0002c000010b7983 */ /* 0x000f280000300800 */
[----:B------:R-:W4:Y:S04]  /*63360*/  LDL.LU R25, [R1+0x2bc] ;  /* 0x0002bc0001197983 */ /* 0x000f280000300800 */
[----:B------:R-:W4:Y:S04]  /*63370*/  LDL.LU R27, [R1+0x278] ;  /* 0x00027800011b7983 */ /* 0x000f280000300800 */
[----:B------:R-:W4:Y:S04]  /*63380*/  LDL.LU R26, [R1+0x274] ;  /* 0x00027400011a7983 */ /* 0x000f280000300800 */
[----:B------:R-:W4:Y:S04]  /*63390*/  LDL.LU R28, [R1+0x238] ;  /* 0x00023800011c7983 */ /* 0x000f280000300800 */
[----:B------:R-:W4:Y:S04]  /*633a0*/  LDL.LU R0, [R1+0x234] ;  /* 0x0002340001007983 */ /* 0x000f280000300800 */
[----:B--2---:R-:W-:Y:S04]  /*633b0*/  STS.U8 [R2+UR4+0x3dc0], R10 ;  /* 0x003dc00a02007988 */ /* 0x004fe80008000004 */
[----:B------:R0:W-:Y:S04]  /*633c0*/  STL [R1+0x5f98], R10 ;  /* 0x005f980a01007387 */ /* 0x0001e80000100800 */
[----:B---3--:R1:W-:Y:S04]  /*633d0*/  STS.U8 [R2+UR4+0x3d80], R9 ;  /* 0x003d800902007988 */ /* 0x0083e80008000004 */
[----:B0-----:R-:W2:Y:S04]  /*633e0*/  LDL.LU R10, [R1+0x2fc] ;  /* 0x0002fc00010a7983 */ /* 0x001ea80000300800 */
[----:B-1----:R-:W3:Y:S04]  /*633f0*/  LDL.LU R2, [R1+0x1f8] ;  /* 0x0001f80001027983 */ /* 0x002ee80000300800 */
        /* <DEDUP_REMOVED lines=14> */
[----:B------:R0:W-:Y:S04]  /*634e0*/  STL [R1+0x5f9c], R9 ;  /* 0x005f9c0901007387 */ /* 0x0001e80000100800 */
[----:B0-----:R-:W2:Y:S01]  /*634f0*/  LDL.LU R9, [R1+0x300] ;  /* 0x0003000001097983 */ /* 0x001ea20000300800 */
[----:B------:R-:W-:-:S04]  /*63500*/  LOP3.LUT R6, R6, 0x3f, RZ, 0xc0, !PT ;  /* 0x0000003f06067812 */ /* 0x000fc800078ec0ff */
[----:B------:R-:W-:-:S05]  /*63510*/  LOP3.LUT R5, R6, 0x20, RZ, 0x3c, !PT ;  /* 0x0000002006057812 */ /* 0x000fca00078e3cff */
[----:B----4-:R0:W-:Y:S04]  /*63520*/  STS.U8 [R5+UR4+0x200], R15 ;  /* 0x0002000f05007988 */ /* 0x0101e80008000004 */
[----:B------:R1:W-:Y:S04]  /*63530*/  STS.U8 [R5+UR4+0x240], R3 ;  /* 0x0002400305007988 */ /* 0x0003e80008000004 */
[----:B------:R4:W-:Y:S04]  /*63540*/  STS.U8 [R5+UR4+0x640], R7 ;  /* 0x0006400705007988 */ /* 0x0009e80008000004 */
[----:B------:R4:W-:Y:S04]  /*63550*/  STS.U8 [R5+UR4+0x600], R8 ;  /* 0x0006000805007988 */ /* 0x0009e80008000004 */
[----:B0-----:R-:W3:Y:S04]  /*63560*/  LDL.LU R15, [R1+0x5fcc] ;  /* 0x005fcc00010f7983 */ /* 0x001ee80000300800 */
[----:B-1----:R-:W3:Y:S04]  /*63570*/  LDL.LU R3, [R1+0x5fc8] ;  /* 0x005fc80001037983 */ /* 0x002ee80000300800 */
[----:B----4-:R-:W4:Y:S04]  /*63580*/  LDL.LU R7, [R1+0x5fc4] ;  /* 0x005fc40001077983 */ /* 0x010f280000300800 */
[----:B------:R-:W4:Y:S04]  /*63590*/  LDL.LU R8, [R1+0x5fc0] ;  /* 0x005fc00001087983 */ /* 0x000f280000300800 */
[----:B--2---:R-:W-:Y:S04]  /*635a0*/  STS.U8 [R5+UR4+0xa00], R9 ;  /* 0x000a000905007988 */ /* 0x004fe80008000004 */
[----:B------:R-:W-:Y:S04]  /*635b0*/  STS.U8 [R5+UR4+0xa40], R10 ;  /* 0x000a400a05007988 */ /* 0x000fe80008000004 */
[----:B------:R-:W-:Y:S04]  /*635c0*/  STS.U8 [R5+UR4+0xe40], R11 ;  /* 0x000e400b05007988 */ /* 0x000fe80008000004 */
[----:B------:R-:W-:Y:S04]  /*635d0*/  STS.U8 [R5+UR4+0xe00], R25 ;  /* 0x000e001905007988 */ /* 0x000fe80008000004 */
[----:B------:R0:W-:Y:S04]  /*635e0*/  STS.U8 [R5+UR4+0x1200], R27 ;  /* 0x0012001b05007988 */ /* 0x0001e80008000004 */
[----:B------:R-:W-:Y:S04]  /*635f0*/  STS.U8 [R5+UR4+0x1240], R26 ;  /* 0x0012401a05007988 */ /* 0x000fe80008000004 */
[----:B------:R1:W-:Y:S04]  /*63600*/  STS.U8 [R5+UR4+0x1640], R28 ;  /* 0x0016401c05007988 */ /* 0x0003e80008000004 */
[----:B------:R2:W-:Y:S04]  /*63610*/  STS.U8 [R5+UR4+0x1600], R0 ;  /* 0x0016000005007988 */ /* 0x0005e80008000004 */
[----:B0-----:R-:W4:Y:S04]  /*63620*/  LDL.LU R27, [R1+0x44] ;  /* 0x00004400011b7983 */ /* 0x001f280000300800 */
[----:B-1----:R-:W4:Y:S04]  /*63630*/  LDL.LU R28, [R1+0x3c] ;  /* 0x00003c00011c7983 */ /* 0x002f280000300800 */
[----:B--2---:R-:W2:Y:S04]  /*63640*/  LDL.LU R0, [R1+0x38] ;  /* 0x0000380001007983 */ /* 0x004ea80000300800 */
[----:B---3--:R0:W-:Y:S04]  /*63650*/  STS.U8 [R5+UR4+0x1a00], R2 ;  /* 0x001a000205007988 */ /* 0x0081e80008000004 */
[----:B------:R1:W-:Y:S04]  /*63660*/  STS.U8 [R5+UR4+0x1a40], R14 ;  /* 0x001a400e05007988 */ /* 0x0003e80008000004 */
[----:B------:R3:W-:Y:S04]  /*63670*/  STS.U8 [R5+UR4+0x1e40], R23 ;  /* 0x001e401705007988 */ /* 0x0007e80008000004 */
[----:B------:R0:W-:Y:S04]  /*63680*/  STS.U8 [R5+UR4+0x1e00], R22 ;  /* 0x001e001605007988 */ /* 0x0001e80008000004 */
[----:B------:R-:W-:Y:S04]  /*63690*/  STS.U8 [R5+UR4+0x2200], R21 ;  /* 0x0022001505007988 */ /* 0x000fe80008000004 */
[----:B------:R-:W-:Y:S04]  /*636a0*/  STS.U8 [R5+UR4+0x2240], R20 ;  /* 0x0022401405007988 */ /* 0x000fe80008000004 */
[----:B------:R-:W-:Y:S04]  /*636b0*/  STS.U8 [R5+UR4+0x2640], R18 ;  /* 0x0026401205007988 */ /* 0x000fe80008000004 */
[----:B------:R-:W2:Y:S04]  /*636c0*/  LDL.LU R9, [R1+0x374] ;  /* 0x0003740001097983 */ /* 0x000ea80000300800 */
        /* <DEDUP_REMOVED lines=9> */
[----:B0-----:R-:W2:Y:S04]  /*63760*/  LDL.LU R2, [R1+0x2b8] ;  /* 0x0002b80001027983 */ /* 0x001ea80000300800 */
[----:B------:R-:W-:Y:S04]  /*63770*/  STS.U8 [R5+UR4+0x3200], R24 ;  /* 0x0032001805007988 */ /* 0x000fe80008000004 */
[----:B-1----:R-:W2:Y:S04]  /*63780*/  LDL.LU R14, [R1+0x2b4] ;  /* 0x0002b400010e7983 */ /* 0x002ea80000300800 */
[----:B------:R-:W-:Y:S04]  /*63790*/  STS.U8 [R5+UR4+0x3240], R4 ;  /* 0x0032400405007988 */ /* 0x000fe80008000004 */
[----:B---3--:R-:W3:Y:S04]  /*637a0*/  LDL.LU R23, [R1+0x270] ;  /* 0x0002700001177983 */ /* 0x008ee80000300800 */
[----:B------:R0:W-:Y:S04]  /*637b0*/  STS.U8 [R5+UR4+0x3640], R29 ;  /* 0x0036401d05007988 */ /* 0x0001e80008000004 */
        /* <DEDUP_REMOVED lines=11> */
[----:B------:R-:W-:-:S03]  /*63870*/  LOP3.LUT R4, R6, 0x28, RZ, 0x3c, !PT ;  /* 0x0000002806047812 */ /* 0x000fc600078e3cff */
[----:B----4-:R0:W-:Y:S04]  /*63880*/  STS.U8 [R5+UR4+0x3600], R27 ;  /* 0x0036001b05007988 */ /* 0x0101e80008000004 */
[----:B------:R1:W-:Y:S04]  /*63890*/  STS.U8 [R5+UR4+0x3a00], R28 ;  /* 0x003a001c05007988 */ /* 0x0003e80008000004 */
[----:B--2---:R2:W-:Y:S04]  /*638a0*/  STS.U8 [R5+UR4+0x3a40], R0 ;  /* 0x003a400005007988 */ /* 0x0045e80008000004 */
[----:B------:R-:W-:Y:S04]  /*638b0*/  STS.U8 [R5+UR4+0x3e40], R8 ;  /* 0x003e400805007988 */ /* 0x000fe80008000004 */
[----:B0-----:R-:W4:Y:S04]  /*638c0*/  LDL.LU R27, [R1+0xf0] ;  /* 0x0000f000011b7983 */ /* 0x001f280000300800 */
[----:B------:R-:W3:Y:S04]  /*638d0*/  LDL.LU R6, [R1+0xec] ;  /* 0x0000ec0001067983 */ /* 0x000ee80000300800 */
[----:B-1----:R-:W3:Y:S04]  /*638e0*/  LDL.LU R28, [R1+0x78] ;  /* 0x00007800011c7983 */ /* 0x002ee80000300800 */
[----:B--2---:R-:W2:Y:S04]  /*638f0*/  LDL.LU R0, [R1+0x54] ;  /* 0x0000540001007983 */ /* 0x004ea80000300800 */
[----:B------:R0:W-:Y:S04]  /*63900*/  STL [R1+0x5fa0], R8 ;  /* 0x005fa00801007387 */ /* 0x0001e80000100800 */
[----:B0-----:R-:W2:Y:S04]  /*63910*/  LDL.LU R8, [R1+0x378] ;  /* 0x0003780001087983 */ /* 0x001ea80000300800 */
[----:B------:R0:W-:Y:S04]  /*63920*/  STS.U8 [R5+UR4+0x3e00], R7 ;  /* 0x003e000705007988 */ /* 0x0001e80008000004 */
[----:B0-----:R-:W3:Y:S04]  /*63930*/  LDL.LU R5, [R1+0x5fbc] ;  /* 0x005fbc0001057983 */ /* 0x001ee80000300800 */
        /* <DEDUP_REMOVED lines=9> */
[----:B------:R-:W-:Y:S04]  /*639d0*/  STS.U8 [R4+UR4+0x12c0], R22 ;  /* 0x0012c01604007988 */ /* 0x000fe80008000004 */
[----:B------:R0:W-:Y:S04]  /*639e0*/  STS.U8 [R4+UR4+0x16c0], R29 ;  /* 0x0016c01d04007988 */ /* 0x0001e80008000004 */
[----:B------:R1:W-:Y:S04]  /*639f0*/  STS.U8 [R4+UR4+0x1680], R13 ;  /* 0x0016800d04007988 */ /* 0x0003e80008000004 */
[----:B------:R2:W-:Y:S04]  /*63a00*/  STS.U8 [R4+UR4+0x1a80], R17 ;  /* 0x001a801104007988 */ /* 0x0005e80008000004 */
[----:B------:R3:W-:Y:S04]  /*63a10*/  STS.U8 [R4+UR4+0x1ac0], R19 ;  /* 0x001ac01304007988 */ /* 0x0007e80008000004 */
[----:B------:R-:W-:Y:S04]  /*63a20*/  STS.U8 [R4+UR4+0x1ec0], R21 ;  /* 0x001ec01504007988 */ /* 0x000fe80008000004 */
[----:B------:R-:W-:Y:S04]  /*63a30*/  STS.U8 [R4+UR4+0x1e80], R20 ;  /* 0x001e801404007988 */ /* 0x000fe80008000004 */
[----:B------:R-:W-:Y:S04]  /*63a40*/  STS.U8 [R4+UR4+0x2280], R18 ;  /* 0x0022801204007988 */ /* 0x000fe80008000004 */
[----:B------:R-:W-:Y:S04]  /*63a50*/  STS.U8 [R4+UR4+0x22c0], R16 ;  /* 0x0022c01004007988 */ /* 0x000fe80008000004 */
[----:B0-----:R-:W4:Y:S04]  /*63a60*/  LDL.LU R29, [R1+0x2c] ;  /* 0x00002c00011d7983 */ /* 0x001f280000300800 */
[----:B-1----:R-:W4:Y:S04]  /*63a70*/  LDL.LU R13, [R1+0x28] ;  /* 0x00002800010d7983 */ /* 0x002f280000300800 */
[----:B------:R-:W-:Y:S04]  /*63a80*/  STS.U8 [R4+UR4+0x26c0], R12 ;  /* 0x0026c00c04007988 */ /* 0x000fe80008000004 */
[----:B--2---:R-:W2:Y:S04]  /*63a90*/  LDL.LU R17, [R1+0x24] ;  /* 0x0000240001117983 */ /* 0x004ea80000300800 */
[----:B------:R-:W-:Y:S04]  /*63aa0*/  STS.U8 [R4+UR4+0x2680], R24 ;  /* 0x0026801804007988 */ /* 0x000fe80008000004 */
[----:B---3--:R-:W3:Y:S04]  /*63ab0*/  LDL.LU R19, [R1+0x20] ;  /* 0x0000200001137983 */ /* 0x008ee80000300800 */
[----:B----4-:R-:W-:Y:S04]  /*63ac0*/  STS.U8 [R4+UR4+0x2a80], R27 ;  /* 0x002a801b04007988 */ /* 0x010fe80008000004 */
[----:B------:R-:W4:Y:S04]  /*63ad0*/  LDL.LU R8, [R1+0x1c] ;  /* 0x00001c0001087983 */ /* 0x000f280000300800 */
[----:B------:R0:W-:Y:S04]  /*63ae0*/  STS.U8 [R4+UR4+0x2ac0], R6 ;  /* 0x002ac00604007988 */ /* 0x0001e80008000004 */
[----:B0-----:R-:W4:Y:S04]  /*63af0*/  LDL.LU R6, [R1+0x18] ;  /* 0x0000180001067983 */ /* 0x001f280000300800 */
[----:B------:R-:W-:Y:S04]  /*63b00*/  STS.U8 [R4+UR4+0x2ec0], R28 ;  /* 0x002ec01c04007988 */ /* 0x000fe80008000004 */
[----:B------:R0:W-:Y:S04]  /*63b10*/  STS.U8 [R4+UR4+0x2e80], R0 ;  /* 0x002e800004007988 */ /* 0x0001e80008000004 */
        /* <DEDUP_REMOVED lines=14> */
[----:B------:R0:W-:Y:S04]  /*63c00*/  STS.U8 [R4+UR4+0x3280], R29 ;  /* 0x0032801d04007988 */ /* 0x0001e80008000004 */
[----:B------:R1:W-:Y:S04]  /*63c10*/  STS.U8 [R4+UR4+0x32c0], R13 ;  /* 0x0032c00d04007988 */ /* 0x0003e80008000004 */
[----:B--2---:R2:W-:Y:S04]  /*63c20*/  STS.U8 [R4+UR4+0x36c0], R17 ;  /* 0x0036c01104007988 */ /* 0x0045e80008000004 */
[----:B---3--:R3:W-:Y:S04]  /*63c30*/  STS.U8 [R4+UR4+0x3680], R19 ;  /* 0x0036801304007988 */ /* 0x0087e80008000004 */
[----:B0-----:R-:W4:Y:S04]  /*63c40*/  LDL.LU R29, [R1+0x1a8] ;  /* 0x0001a800011d7983 */ /* 0x001f280000300800 */
[----:B------:R-:W4:Y:S04]  /*63c50*/  LDL.LU R20, [R1+0x1a4] ;  /* 0x0001a40001147983 */ /* 0x000f280000300800 */
[----:B------:R-:W4:Y:S04]  /*63c60*/  LDL.LU R18, [R1+0x168] ;  /* 0x0001680001127983 */ /* 0x000f280000300800 */
[----:B------:R-:W4:Y:S04]  /*63c70*/  LDL.LU R16, [R1+0x164] ;  /* 0x0001640001107983 */ /* 0x000f280000300800 */
[----:B------:R-:W4:Y:S04]  /*63c80*/  LDL.LU R12, [R1+0x128] ;  /* 0x00012800010c7983 */ /* 0x000f280000300800 */
[----:B-1----:R-:W4:Y:S04]  /*63c90*/  LDL.LU R13, [R1+0x124] ;  /* 0x00012400010d7983 */ /* 0x002f280000300800 */
[----:B--2---:R-:W2:Y:S04]  /*63ca0*/  LDL.LU R17, [R1+0xe8] ;  /* 0x0000e80001117983 */ /* 0x004ea80000300800 */
[----:B----4-:R-:W-:Y:S04]  /*63cb0*/  STS.U8 [R4+UR4+0x3a80], R8 ;  /* 0x003a800804007988 */ /* 0x010fe80008000004 */
[----:B---3--:R-:W3:Y:S04]  /*63cc0*/  LDL.LU R19, [R1+0xe4] ;  /* 0x0000e40001137983 */ /* 0x008ee80000300800 */
[----:B------:R0:W-:Y:S04]  /*63cd0*/  STS.U8 [R4+UR4+0x3ac0], R6 ;  /* 0x003ac00604007988 */ /* 0x0001e80008000004 */
[----:B0-----:R-:W4:Y:S01]  /*63ce0*/  LDL.LU R6, [R1+0x5fb8] ;  /* 0x005fb80001067983 */ /* 0x001f220000300800 */
[----:B------:R-:W-:-:S03]  /*63cf0*/  LOP3.LUT R8, R15, 0x30, RZ, 0x3c, !PT ;  /* 0x000000300f087812 */ /* 0x000fc600078e3cff */
[----:B----4-:R-:W-:Y:S04]  /*63d00*/  STS.U8 [R4+UR4+0x3ec0], R6 ;  /* 0x003ec00604007988 */ /* 0x010fe80008000004 */
[----:B------:R0:W-:Y:S04]  /*63d10*/  STS.U8 [R4+UR4+0x3e80], R5 ;  /* 0x003e800504007988 */ /* 0x0001e80008000004 */
        /* <DEDUP_REMOVED lines=10> */
[----:B0-----:R-:W4:Y:S04]  /*63dc0*/  LDL.LU R4, [R1+0x5fb4] ;  /* 0x005fb40001047983 */ /* 0x001f280000300800 */
[----:B------:R-:W-:Y:S04]  /*63dd0*/  STS.U8 [R8+UR4+0x1740], R21 ;  /* 0x0017401508007988 */ /* 0x000fe80008000004 */
[----:B-1----:R-:W4:Y:S04]  /*63de0*/  LDL.LU R0, [R1+0x5fb0] ;  /* 0x005fb00001007983 */ /* 0x002f280000300800 */
[----:B------:R0:W-:Y:S04]  /*63df0*/  STS.U8 [R8+UR4+0x1700], R24 ;  /* 0x0017001808007988 */ /* 0x0001e80008000004 */
[----:B------:R1:W-:Y:S04]  /*63e00*/  STS.U8 [R8+UR4+0x1b00], R27 ;  /* 0x001b001b08007988 */ /* 0x0003e80008000004 */
[----:B------:R1:W-:Y:S04]  /*63e10*/  STS.U8 [R8+UR4+0x1b40], R28 ;  /* 0x001b401c08007988 */ /* 0x0003e80008000004 */
[----:B------:R2:W-:Y:S04]  /*63e20*/  STS.U8 [R8+UR4+0x1f40], R29 ;  /* 0x001f401d08007988 */ /* 0x0005e80008000004 */
[----:B0-----:R-:W4:Y:S04]  /*63e30*/  LDL.LU R24, [R1+0x30] ;  /* 0x0000300001187983 */ /* 0x001f280000300800 */
[----:B-1----:R-:W4:Y:S04]  /*63e40*/  LDL.LU R27, [R1+0x8] ;  /* 0x00000800011b7983 */ /* 0x002f280000300800 */
[----:B------:R-:W4:Y:S04]  /*63e50*/  LDL.LU R28, [R1+0x4] ;  /* 0x00000400011c7983 */ /* 0x000f280000300800 */
[----:B--2---:R-:W2:Y:S04]  /*63e60*/  LDL.LU R29, [R1] ;  /* 0x00000000011d7983 */ /* 0x004ea80000300800 */
        /* <DEDUP_REMOVED lines=8> */
[----:B------:R0:W-:Y:S04]  /*63ef0*/  STS.U8 [R8+UR4+0x1f00], R20 ;  /* 0x001f001408007988 */ /* 0x0001e80008000004 */
[----:B------:R-:W2:Y:S04]  /*63f00*/  LDL.LU R21, [R1+0x260] ;  /* 0x0002600001157983 */ /* 0x000ea80000300800 */
[----:B------:R1:W-:Y:S04]  /*63f10*/  STS.U8 [R8+UR4+0x2300], R18 ;  /* 0x0023001208007988 */ /* 0x0003e80008000004 */
[----:B------:R0:W-:Y:S04]  /*63f20*/  STS.U8 [R8+UR4+0x2340], R16 ;  /* 0x0023401008007988 */ /* 0x0001e80008000004 */
[----:B------:R0:W-:Y:S04]  /*63f30*/  STS.U8 [R8+UR4+0x2740], R12 ;  /* 0x0027400c08007988 */ /* 0x0001e80008000004 */
[----:B------:R1:W-:Y:S04]  /*63f40*/  STS.U8 [R8+UR4+0x2700], R13 ;  /* 0x0027000d08007988 */ /* 0x0003e80008000004 */
[----:B------:R3:W-:Y:S04]  /*63f50*/  STS.U8 [R8+UR4+0x2b00], R17 ;  /* 0x002b001108007988 */ /* 0x0007e80008000004 */
[----:B0-----:R-:W2:Y:S04]  /*63f60*/  LDL.LU R20, [R1+0x25c] ;  /* 0x00025c0001147983 */ /* 0x001ea80000300800 */
[----:B-1----:R-:W2:Y:S04]  /*63f70*/  LDL.LU R18, [R1+0x220] ;  /* 0x0002200001127983 */ /* 0x002ea80000300800 */
[----:B------:R-:W2:Y:S04]  /*63f80*/  LDL.LU R16, [R1+0x21c] ;  /* 0x00021c0001107983 */ /* 0x000ea80000300800 */
[----:B------:R-:W2:Y:S04]  /*63f90*/  LDL.LU R12, [R1+0x1e0] ;  /* 0x0001e000010c7983 */ /* 0x000ea80000300800 */
[----:B------:R-:W2:Y:S04]  /*63fa0*/  LDL.LU R13, [R1+0x1dc] ;  /* 0x0001dc00010d7983 */ /* 0x000ea80000300800 */
[----:B---3--:R0:W-:Y:S04]  /*63fb0*/  STS.U8 [R8+UR4+0x2b40], R19 ;  /* 0x002b401308007988 */ /* 0x0081e80008000004 */
[----:B------:R-:W3:Y:S04]  /*63fc0*/  LDL.LU R17, [R1+0x1a0] ;  /* 0x0001a00001117983 */ /* 0x000ee80000300800 */
[----:B0-----:R-:W3:Y:S04]  /*63fd0*/  LDL.LU R19, [R1+0x19c] ;  /* 0x00019c0001137983 */ /* 0x001ee80000300800 */
[----:B------:R-:W3:Y:S04]  /*63fe0*/  LDL.LU R2, [R1+0x15c] ;  /* 0x00015c0001027983 */ /* 0x000ee80000300800 */
[----:B----4-:R0:W-:Y:S04]  /*63ff0*/  STS.U8 [R8+UR4+0x2f40], R24 ;  /* 0x002f401808007988 */ /* 0x0101e80008000004 */
[----:B------:R1:W-:Y:S04]  /*64000*/  STS.U8 [R8+UR4+0x2f00], R0 ;  /* 0x002f000008007988 */ /* 0x0003e80008000004 */
[----:B------:R4:W-:Y:S04]  /*64010*/  STS.U8 [R8+UR4+0x3300], R27 ;  /* 0x0033001b08007988 */ /* 0x0009e80008000004 */
[----:B------:R1:W-:Y:S04]  /*64020*/  STS.U8 [R8+UR4+0x3340], R28 ;  /* 0x0033401c08007988 */ /* 0x0003e80008000004 */
[----:B--2---:R2:W-:Y:S04]  /*64030*/  STS.U8 [R8+UR4+0x3740], R29 ;  /* 0x0037401d08007988 */ /* 0x0045e80008000004 */
[----:B0-----:R-:W3:Y:S04]  /*64040*/  LDL.LU R24, [R1+0x120] ;  /* 0x0001200001187983 */ /* 0x001ee80000300800 */
[----:B-1----:R-:W3:Y:S04]  /*64050*/  LDL.LU R0, [R1+0x11c] ;  /* 0x00011c0001007983 */ /* 0x002ee80000300800 */
[----:B----4-:R-:W4:Y:S04]  /*64060*/  LDL.LU R27, [R1+0x5fac] ;  /* 0x005fac00011b7983 */ /* 0x010f280000300800 */
[----:B------:R-:W3:Y:S04]  /*64070*/  LDL.LU R28, [R1+0x5fa8] ;  /* 0x005fa800011c7983 */ /* 0x000ee80000300800 */
[----:B--2---:R-:W2:Y:S01]  /*64080*/  LDL.LU R29, [R1+0x5fa4] ;  /* 0x005fa400011d7983 */ /* 0x004ea20000300800 */
[----:B------:R-:W-:-:S03]  /*64090*/  LOP3.LUT R15, R15, 0x38, RZ, 0x3c, !PT ;  /* 0x000000380f0f7812 */ /* 0x000fc600078e3cff */
[----:B--2---:R-:W-:Y:S04]  /*640a0*/  STS.U8 [R8+UR4+0x3700], R29 ;  /* 0x0037001d08007988 */ /* 0x004fe80008000004 */
[----:B---3--:R-:W-:Y:S04]  /*640b0*/  STS.U8 [R8+UR4+0x3b00], R28 ;  /* 0x003b001c08007988 */ /* 0x008fe80008000004 */
[----:B----4-:R-:W-:Y:S04]  /*640c0*/  STS.U8 [R8+UR4+0x3b40], R27 ;  /* 0x003b401b08007988 */ /* 0x010fe80008000004 */
[----:B------:R-:W-:Y:S04]  /*640d0*/  STS.U8 [R8+UR4+0x3f40], R4 ;  /* 0x003f400408007988 */ /* 0x000fe80008000004 */
[----:B------:R0:W-:Y:S04]  /*640e0*/  STS.U8 [R8+UR4+0x3f00], R3 ;  /* 0x003f000308007988 */ /* 0x0001e80008000004 */
[----:B0-----:R-:W2:Y:S04]  /*640f0*/  LDL.LU R8, [R1+0x5fa0] ;  /* 0x005fa00001087983 */ /* 0x001ea80000300800 */
[----:B------:R-:W3:Y:S04]  /*64100*/  LDL.LU R3, [R1+0x160] ;  /* 0x0001600001037983 */ /* 0x000ee80000300800 */
[----:B------:R0:W-:Y:S04]  /*64110*/  STS.U8 [R15+UR4+0x380], R9 ;  /* 0x000380090f007988 */ /* 0x0001e80008000004 */
[----:B------:R1:W-:Y:S04]  /*64120*/  STS.U8 [R15+UR4+0x3c0], R10 ;  /* 0x0003c00a0f007988 */ /* 0x0003e80008000004 */
[----:B------:R4:W-:Y:S04]  /*64130*/  STS.U8 [R15+UR4+0x7c0], R11 ;  /* 0x0007c00b0f007988 */ /* 0x0009e80008000004 */
[----:B------:R0:W-:Y:S04]  /*64140*/  STS.U8 [R15+UR4+0x780], R25 ;  /* 0x000780190f007988 */ /* 0x0001e80008000004 */
[----:B------:R0:W-:Y:S04]  /*64150*/  STS.U8 [R15+UR4+0xb80], R26 ;  /* 0x000b801a0f007988 */ /* 0x0001e80008000004 */
[----:B------:R1:W-:Y:S04]  /*64160*/  STS.U8 [R15+UR4+0xbc0], R14 ;  /* 0x000bc00e0f007988 */ /* 0x0003e80008000004 */
[----:B------:R4:W-:Y:S04]  /*64170*/  STS.U8 [R15+UR4+0xfc0], R23 ;  /* 0x000fc0170f007988 */ /* 0x0009e80008000004 */
[----:B0-----:R-:W2:Y:S04]  /*64180*/  LDL.LU R9, [R1+0x5f9c] ;  /* 0x005f9c0001097983 */ /* 0x001ea80000300800 */
[----:B-1----:R-:W2:Y:S04]  /*64190*/  LDL.LU R10, [R1+0x5f98] ;  /* 0x005f9800010a7983 */ /* 0x002ea80000300800 */
[----:B----4-:R-:W4:Y:S04]  /*641a0*/  LDL.LU R11, [R1+0x5f94] ;  /* 0x005f9400010b7983 */ /* 0x010f280000300800 */
        /* <DEDUP_REMOVED lines=13> */
[----:B------:R0:W-:Y:S04]  /*64280*/  STS.U8 [R15+UR4+0x1bc0], R13 ;  /* 0x001bc00d0f007988 */ /* 0x0001e80008000004 */
[----:B------:R-:W2:Y:S04]  /*64290*/  LDL.LU R18, [R1+0x5f74] ;  /* 0x005f740001127983 */ /* 0x000ea80000300800 */
[----:B------:R-:W2:Y:S04]  /*642a0*/  LDL.LU R16, [R1+0x5f70] ;  /* 0x005f700001107983 */ /* 0x000ea80000300800 */
[----:B------:R-:W2:Y:S04]  /*642b0*/  LDL.LU R12, [R1+0x5f6c] ;  /* 0x005f6c00010c7983 */ /* 0x000ea80000300800 */
[----:B------:R1:W-:Y:S04]  /*642c0*/  STS.U8 [R15+UR4+0x1fc0], R17 ;  /* 0x001fc0110f007988 */ /* 0x0003e80008000004 */
[----:B------:R1:W-:Y:S04]  /*642d0*/  STS.U8 [R15+UR4+0x1f80], R19 ;  /* 0x001f80130f007988 */ /* 0x0003e80008000004 */
[----:B0-----:R-:W2:Y:S04]  /*642e0*/  LDL.LU R13, [R1+0x5f68] ;  /* 0x005f6800010d7983 */ /* 0x001ea80000300800 */
[----:B-1----:R-:W2:Y:S04]  /*642f0*/  LDL.LU R17, [R1+0x5f64] ;  /* 0x005f640001117983 */ /* 0x002ea80000300800 */
[----:B------:R-:W2:Y:S04]  /*64300*/  LDL.LU R19, [R1+0x5f60] ;  /* 0x005f600001137983 */ /* 0x000ea80000300800 */
[----:B---3--:R0:W-:Y:S04]  /*64310*/  STS.U8 [R15+UR4+0x2380], R3 ;  /* 0x002380030f007988 */ /* 0x0081e80008000004 */
[----:B------:R1:W-:Y:S04]  /*64320*/  STS.U8 [R15+UR4+0x23c0], R2 ;  /* 0x0023c0020f007988 */ /* 0x0003e80008000004 */
[----:B------:R3:W-:Y:S04]  /*64330*/  STS.U8 [R15+UR4+0x27c0], R24 ;  /* 0x0027c0180f007988 */ /* 0x0007e80008000004 */
[----:B------:R3:W-:Y:S04]  /*64340*/  STS.U8 [R15+UR4+0x2780], R0 ;  /* 0x002780000f007988 */ /* 0x0007e80008000004 */
[----:B0-----:R-:W2:Y:S04]  /*64350*/  LDL R3, [R1+0x2c94] ;  /* 0x002c940001037983 */ /* 0x001ea80000100800 */
[----:B-1----:R-:W2:Y:S04]  /*64360*/  LDL R2, [R1+0x4518] ;  /* 0x0045180001027983 */ /* 0x002ea80000100800 */
[----:B---3--:R-:W3:Y:S04]  /*64370*/  LDL.LU R24, [R1+0x5f5c] ;  /* 0x005f5c0001187983 */ /* 0x008ee80000300800 */
[----:B------:R-:W2:Y:S04]  /*64380*/  LDL.LU R0, [R1+0x5f58] ;  /* 0x005f580001007983 */ /* 0x000ea80000300800 */
[----:B--2---:R0:W-:Y:S04]  /*64390*/  STS.U8 [R15+UR4+0x2b80], R0 ;  /* 0x002b80000f007988 */ /* 0x0041e80008000004 */
[----:B0-----:R-:W2:Y:S04]  /*643a0*/  LDL.LU R0, [R1+0x5f54] ;  /* 0x005f540001007983 */ /* 0x001ea80000300800 */
[----:B---3--:R-:W-:Y:S04]  /*643b0*/  STS.U8 [R15+UR4+0x2bc0], R24 ;  /* 0x002bc0180f007988 */ /* 0x008fe80008000004 */
        /* <DEDUP_REMOVED lines=10> */
[----:B0-----:R-:W3:Y:S01]  /*64460*/  LDL.LU R15, [R1+0x5f50] ;  /* 0x005f5000010f7983 */ /* 0x001ee20000300800 */
[----:B------:R-:W-:Y:S01]  /*64470*/  BAR.SYNC.DEFER_BLOCKING 0x0 ;  /* 0x0000000000007b1d */ /* 0x000fe20000010000 */
[----:B--2---:R-:W-:-:S06]  /*64480*/  PRMT R0, RZ, 0x7610, R0 ;  /* 0x00007610ff007816 */ /* 0x004fcc0000000000 */
[----:B------:R-:W2:Y:S04]  /*64490*/  @!P0 LDG.E.U8 R0, desc[UR62][R2.64] ;  /* 0x0000003e02008981 */ /* 0x000ea8000c1e1100 */
[----:B--2---:R0:W-:Y:S04]  /*644a0*/  STL [R1+0x2048], R0 ;  /* 0x0020480001007387 */ /* 0x0041e80000100800 */
[----:B0-----:R-:W2:Y:S04]  /*644b0*/  LDL.LU R0, [R1+0x5f4c] ;  /* 0x005f4c0001007983 */ /* 0x001ea80000300800 */
[----:B------:R-:W2:Y:S04]  /*644c0*/  LDL R2, [R1+0x2c90] ;  /* 0x002c900001027983 */ /* 0x000ea80000100800 */
[----:B------:R-:W2:Y:S01]  /*644d0*/  LDL R3, [R1+0x4514] ;  /* 0x0045140001037983 */ /* 0x000ea20000100800 */
[----:B---3--:R-:W-:-:S02]  /*644e0*/  PRMT R15, RZ, 0x7610, R15 ;  /* 0x00007610ff0f7816 */ /* 0x008fc4000000000f */
[----:B--2---:R-:W-:-:S04]  /*644f0*/  @!P1 LOP3.LUT R3, R3, R2, RZ, 0x3c, !PT ;  /* 0x0000000203039212 */ /* 0x004fc800078e3cff */
[----:B------:R-:W-:-:S04]  /*64500*/  @!P1 LOP3.LUT R2, R3, R2, RZ, 0x3c, !PT ;  /* 0x0000000203029212 */ /* 0x000fc800078e3cff */
[----:B------:R-:W-:-:S05]  /*64510*/  @!P1 LOP3.LUT R3, R3, R2, RZ, 0x3c, !PT ;  /* 0x0000000203039212 */ /* 0x000fca00078e3cff */
[----:B------:R-:W2:Y:S04]  /*64520*/  @!P1 LDG.E.U8 R15, desc[UR62][R2.64] ;  /* 0x0000003e020f9981 */ /* 0x000ea8000c1e1100 */
[----:B--2---:R0:W-:Y:S04]  /*64530*/  STL [R1+0x2044], R15 ;  /* 0x0020440f01007387 */ /* 0x0041e80000100800 */
[----:B0-----:R-:W2:Y:S04]  /*64540*/  LDL.LU R15, [R1+0x5f48] ;  /* 0x005f4800010f7983 */ /* 0x001ea80000300800 */
[----:B------:R-:W3:Y:S04]  /*64550*/  LDL R2, [R1+0x2c8c] ;  /* 0x002c8c0001027983 */ /* 0x000ee80000100800 */
[----:B------:R-:W3:Y:S01]  /*64560*/  LDL R3, [R1+0x4510] ;  /* 0x0045100001037983 */ /* 0x000ee20000100800 */
[----:B------:R-:W-:-:S02]  /*64570*/  PRMT R0, RZ, 0x7610, R0 ;  /* 0x00007610ff007816 */ /* 0x000fc40000000000 */
[----:B---3--:R-:W-:-:S04]  /*64580*/  @!P0 LOP3.LUT R3, R3, R2, RZ, 0x3c, !PT ;  /* 0x0000000203038212 */ /* 0x008fc800078e3cff */
[----:B------:R-:W-:-:S04]  /*64590*/  @!P0 LOP3.LUT R2, R3, R2, RZ, 0x3c, !PT ;  /* 0x0000000203028212 */ /* 0x000fc800078e3cff */
[----:B------:R-:W-:-:S05]  /*645a0*/  @!P0 LOP3.LUT R3, R3, R2, RZ, 0x3c, !PT ;  /* 0x0000000203038212 */ /* 0x000fca00078e3cff */
[----:B------:R-:W3:Y:S04]  /*645b0*/  @!P0 LDG.E.U8 R0, desc[UR62][R2.64] ;  /* 0x0000003e02008981 */ /* 0x000ee8000c1e1100 */
[----:B---3--:R0:W-:Y:S04]  /*645c0*/  STL [R1+0x2040], R0 ;  /* 0x0020400001007387 */ /* 0x0081e80000100800 */
[----:B0-----:R-:W3:Y:S04]  /*645d0*/  LDL.LU R0, [R1+0x5f44] ;  /* 0x005f440001007983 */ /* 0x001ee80000300800 */
[----:B------:R-:W3:Y:S04]  /*645e0*/  LDL R2, [R1+0x2c88] ;  /* 0x002c880001027983 */ /* 0x000ee80000100800 */
[----:B------:R-:W3:Y:S01]  /*645f0*/  LDL R3, [R1+0x450c] ;  /* 0x00450c0001037983 */ /* 0x000ee20000100800 */
[----:B--2---:R-:W-:-:S02]  /*64600*/  PRMT R15, RZ, 0x7610, R15 ;  /* 0x00007610ff0f7816 */ /* 0x004fc4000000000f */
[----:B---3--:R-:W-:-:S04]  /*64610*/  @!P1 LOP3.LUT R3, R3, R2, RZ, 0x3c, !PT ;  /* 0x0000000203039212 */ /* 0x008fc800078e3cff */
        /* <DEDUP_REMOVED lines=8780> */
[----:B------:R-:W2:Y:S04]  /*86ae0*/  LDL R2, [R1+0x4afc] ;  /* 0x004afc0001027983 */ /* 0x000ea80000100800 */
[----:B------:R-:W2:Y:S01]  /*86af0*/  LDL R3, [R1+0x4b34] ;  /* 0x004b340001037983 */ /* 0x000ea20000100800 */
[----:B------:R-:W-:-:S02]  /*86b00*/  PRMT R10, RZ, 0x7610, R10 ;  /* 0x00007610ff0a7816 */ /* 0x000fc4000000000a */
[----:B--2---:R-:W-:-:S04]  /*86b10*/  @!P1 LOP3.LUT R3, R3, R2, RZ, 0x3c, !PT ;  /* 0x0000000203039212 */ /* 0x004fc800078e3cff */
[----:B------:R-:W-:-:S04]  /*86b20*/  @!P1 LOP3.LUT R2, R3, R2, RZ, 0x3c, !PT ;  /* 0x0000000203029212 */ /* 0x000fc800078e3cff */
[----:B------:R-:W-:-:S05]  /*86b30*/  @!P1 LOP3.LUT R3, R3, R2, RZ, 0x3c, !PT ;  /* 0x0000000203039212 */ /* 0x000fca00078e3cff */
[----:B------:R0:W2:Y:S04]  /*86b40*/  @!P1 LDG.E.U8 R10, desc[UR62][R2.64] ;  /* 0x0000003e020a9981 */ /* 0x0000a8000c1e1100 */
[----:B------:R-:W0:Y:S04]  /*86b50*/  LDL R2, [R1+0x4b08] ;  /* 0x004b080001027983 */ /* 0x000e280000100800 */
[----:B------:R-:W0:Y:S01]  /*86b60*/  LDL R3, [R1+0x4b30] ;  /* 0x004b300001037983 */ /* 0x000e220000100800 */
[----:B---3--:R-:W-:Y:S02]  /*86b70*/  PRMT R0, RZ, 0x7610, R0 ;  /* 0x00007610ff007816 */ /* 0x008fe40000000000 */
[----:B0-----:R-:W-:-:S04]  /*86b80*/  @!P0 LOP3.LUT R3, R3, R2, RZ, 0x3c, !PT ;  /* 0x0000000203038212 */ /* 0x001fc800078e3cff */
[----:B------:R-:W-:-:S04]  /*86b90*/  @!P0 LOP3.LUT R2, R3, R2, RZ, 0x3c, !PT ;  /* 0x0000000203028212 */ /* 0x000fc800078e3cff */
[----:B------:R-:W-:-:S05]  /*86ba0*/  @!P0 LOP3.LUT R3, R3, R2, RZ, 0x3c, !PT ;  /* 0x0000000203038212 */ /* 0x000fca00078e3cff */
[----:B------:R-:W3:Y:S04]  /*86bb0*/  @!P0 LDG.E.U8 R0, desc[UR62][R2.64] ;  /* 0x0000003e02008981 */ /* 0x000ee8000c1e1100 */
[----:B--2---:R0:W-:Y:S04]  /*86bc0*/  STL [R1+0x48], R10 ;  /* 0x0000480a01007387 */ /* 0x0041e80000100800 */
[----:B0-----:R-:W2:Y:S04]  /*86bd0*/  LDL R10, [R1+0x4b64] ;  /* 0x004b6400010a7983 */ /* 0x001ea80000100800 */
        /* <DEDUP_REMOVED lines=22> */
[----:B----4-:R-:W-:-:S02]  /*86d40*/  PRMT R11, RZ, 0x7610, R11 ;  /* 0x00007610ff0b7816 */ /* 0x010fc4000000000b */
[----:B---3--:R-:W-:-:S04]  /*86d50*/  @!P1 LOP3.LUT R3, R3, R2, RZ, 0x3c, !PT ;  /* 0x0000000203039212 */ /* 0x008fc800078e3cff */
[----:B------:R-:W-:-:S04]  /*86d60*/  @!P1 LOP3.LUT R2, R3, R2, RZ, 0x3c, !PT ;  /* 0x0000000203029212 */ /* 0x000fc800078e3cff */
[----:B------:R-:W-:-:S05]  /*86d70*/  @!P1 LOP3.LUT R3, R3, R2, RZ, 0x3c, !PT ;  /* 0x0000000203039212 */ /* 0x000fca00078e3cff */
[----:B------:R0:W3:Y:S04]  /*86d80*/  @!P1 LDG.E.U8 R11, desc[UR62][R2.64] ;  /* 0x0000003e020b9981 */ /* 0x0000e8000c1e1100 */
[----:B------:R-:W0:Y:S04]  /*86d90*/  LDL R2, [R1+0x4b28] ;  /* 0x004b280001027983 */ /* 0x000e280000100800 */
[----:B------:R-:W0:Y:S01]  /*86da0*/  LDL R3, [R1+0x4b50] ;  /* 0x004b500001037983 */ /* 0x000e220000100800 */
[----:B--2---:R-:W-:Y:S02]  /*86db0*/  PRMT R0, RZ, 0x7610, R0 ;  /* 0x00007610ff007816 */ /* 0x004fe40000000000 */
[----:B0-----:R-:W-:-:S04]  /*86dc0*/  @!P0 LOP3.LUT R3, R3, R2, RZ, 0x3c, !PT ;  /* 0x0000000203038212 */ /* 0x001fc800078e3cff */
[----:B------:R-:W-:-:S04]  /*86dd0*/  @!P0 LOP3.LUT R2, R3, R2, RZ, 0x3c, !PT ;  /* 0x0000000203028212 */ /* 0x000fc800078e3cff */
[----:B------:R-:W-:-:S05]  /*86de0*/  @!P0 LOP3.LUT R3, R3, R2, RZ, 0x3c, !PT ;  /* 0x0000000203038212 */ /* 0x000fca00078e3cff */
[----:B------:R-:W2:Y:S04]  /*86df0*/  @!P0 LDG.E.U8 R0, desc[UR62][R2.64] ;  /* 0x0000003e02008981 */ /* 0x000ea8000c1e1100 */
[----:B---3--:R0:W-:Y:S04]  /*86e00*/  STL [R1+0x38], R11 ;  /* 0x0000380b01007387 */ /* 0x0081e80000100800 */
[----:B0-----:R-:W3:Y:S04]  /*86e10*/  LDL R11, [R1+0x4b84] ;  /* 0x004b8400010b7983 */ /* 0x001ee80000100800 */
[----:B--2---:R0:W-:Y:S04]  /*86e20*/  STL [R1+0x34], R0 ;  /* 0x0000340001007387 */ /* 0x0041e80000100800 */
[----:B0-----:R-:W2:Y:S04]  /*86e30*/  LDL.LU R0, [R1+0x4ff4] ;  /* 0x004ff40001007983 */ /* 0x001ea80000300800 */
[----:B------:R-:W4:Y:S01]  /*86e40*/  LDL R3, [R1+0x4b2c] ;  /* 0x004b2c0001037983 */ /* 0x000f220000100800 */
[----:B------:R-:W-:Y:S01]  /*86e50*/  PRMT R15, RZ, 0x7610, R15 ;  /* 0x00007610ff0f7816 */ /* 0x000fe2000000000f */
[----:B------:R-:W-:-:S02]  /*86e60*/  @!P1 IMAD.MOV.U32 R2, RZ, RZ, R10 ;  /* 0x000000ffff029224 */ /* 0x000fc400078e000a */
[----:B------:R-:W2:Y:S04]  /*86e70*/  LDL R10, [R1+0x4b80] ;  /* 0x004b8000010a7983 */ /* 0x000ea80000100800 */
[----:B----4-:R-:W4:Y:S04]  /*86e80*/  @!P1 LDG.E.U8 R15, desc[UR62][R2.64] ;  /* 0x0000003e020f9981 */ /* 0x010f28000c1e1100 */
[----:B----4-:R0:W-:Y:S04]  /*86e90*/  STL [R1+0x30], R15 ;  /* 0x0000300f01007387 */ /* 0x0101e80000100800 */
[----:B0-----:R-:W4:Y:S04]  /*86ea0*/  LDL.LU R15, [R1+0x4ff0] ;  /* 0x004ff000010f7983 */ /* 0x001f280000300800 */
        /* <DEDUP_REMOVED lines=15> */
[----:B------:R-:W3:Y:S04]  /*86fa0*/  @!P1 LDG.E.U8 R15, desc[UR62][R2.64] ;  /* 0x0000003e020f9981 */ /* 0x000ee8000c1e1100 */
[----:B---3--:R0:W-:Y:S04]  /*86fb0*/  STL [R1+0x28], R15 ;  /* 0x0000280f01007387 */ /* 0x0081e80000100800 */
[----:B0-----:R-:W3:Y:S04]  /*86fc0*/  LDL.LU R15, [R1+0x4fe8] ;  /* 0x004fe800010f7983 */ /* 0x001ee80000300800 */
[----:B------:R-:W4:Y:S04]  /*86fd0*/  LDL R2, [R1+0x4b48] ;  /* 0x004b480001027983 */ /* 0x000f280000100800 */
[----:B------:R-:W4:Y:S01]  /*86fe0*/  LDL R3, [R1+0x4b70] ;  /* 0x004b700001037983 */ /* 0x000f220000100800 */
[----:B--2---:R-:W-:-:S02]  /*86ff0*/  PRMT R0, RZ, 0x7610, R0 ;  /* 0x00007610ff007816 */ /* 0x004fc40000000000 */
[----:B----4-:R-:W-:-:S04]  /*87000*/  @!P0 LOP3.LUT R3, R3, R2, RZ, 0x3c, !PT ;  /* 0x0000000203038212 */ /* 0x010fc800078e3cff */
[----:B------:R-:W-:-:S04]  /*87010*/  @!P0 LOP3.LUT R2, R3, R2, RZ, 0x3c, !PT ;  /* 0x0000000203028212 */ /* 0x000fc800078e3cff */
[----:B------:R-:W-:-:S05]  /*87020*/  @!P0 LOP3.LUT R3, R3, R2, RZ, 0x3c, !PT ;  /* 0x0000000203038212 */ /* 0x000fca00078e3cff */
[----:B------:R-:W2:Y:S01]  /*87030*/  @!P0 LDG.E.U8 R0, desc[UR62][R2.64] ;  /* 0x0000003e02008981 */ /* 0x000ea2000c1e1100 */
[----:B------:R-:W-:-:S03]  /*87040*/  PRMT R5, RZ, 0x7610, R5 ;  /* 0x00007610ff057816 */ /* 0x000fc60000000005 */
[----:B--2---:R0:W-:Y:S04]  /*87050*/  STL [R1+0x24], R0 ;  /* 0x0000240001007387 */ /* 0x0041e80000100800 */
[----:B0-----:R-:W2:Y:S04]  /*87060*/  LDL.LU R0, [R1+0x4fe4] ;  /* 0x004fe40001007983 */ /* 0x001ea80000300800 */
[----:B------:R-:W4:Y:S01]  /*87070*/  LDL R3, [R1+0x4b4c] ;  /* 0x004b4c0001037983 */ /* 0x000f220000100800 */
[----:B------:R-:W-:Y:S01]  /*87080*/  @!P1 IMAD.MOV.U32 R2, RZ, RZ, R11 ;  /* 0x000000ffff029224 */ /* 0x000fe200078e000b */
[----:B------:R-:W-:-:S02]  /*87090*/  PRMT R7, RZ, 0x7610, R7 ;  /* 0x00007610ff077816 */ /* 0x000fc40000000007 */
[----:B------:R-:W2:Y:S04]  /*870a0*/  LDL R11, [R1+0x4b78] ;  /* 0x004b7800010b7983 */ /* 0x000ea80000100800 */
[----:B----4-:R0:W4:Y:S04]  /*870b0*/  @!P1 LDG.E.U8 R5, desc[UR62][R2.64] ;  /* 0x0000003e02059981 */ /* 0x010128000c1e1100 */
[----:B------:R-:W3:Y:S01]  /*870c0*/  LDL R3, [R1+0x4b58] ;  /* 0x004b580001037983 */ /* 0x000ee20000100800 */
[----:B0-----:R-:W-:-:S03]  /*870d0*/  @!P0 IMAD.MOV.U32 R2, RZ, RZ, R10 ;  /* 0x000000ffff028224 */ /* 0x001fc600078e000a */
[----:B----4-:R0:W-:Y:S01]  /*870e0*/  STL [R1+0x20], R5 ;  /* 0x0000200501007387 */ /* 0x0101e20000100800 */
[----:B--2---:R-:W-:-:S03]  /*870f0*/  PRMT R0, RZ, 0x7610, R0 ;  /* 0x00007610ff007816 */ /* 0x004fc60000000000 */
[----:B------:R-:W2:Y:S04]  /*87100*/  LDL R10, [R1+0x4b7c] ;  /* 0x004b7c00010a7983 */ /* 0x000ea80000100800 */
[----:B---3--:R1:W3:Y:S04]  /*87110*/  @!P0 LDG.E.U8 R7, desc[UR62][R2.64] ;  /* 0x0000003e02078981 */ /* 0x0082e8000c1e1100 */
[----:B0-----:R-:W4:Y:S04]  /*87120*/  LDL R5, [R1+0x4ba0] ;  /* 0x004ba00001057983 */ /* 0x001f280000100800 */
[----:B------:R-:W1:Y:S04]  /*87130*/  LDL R2, [R1+0x4b5c] ;  /* 0x004b5c0001027983 */ /* 0x000e680000100800 */
[----:B------:R-:W1:Y:S02]  /*87140*/  LDL R3, [R1+0x4b94] ;  /* 0x004b940001037983 */ /* 0x000e640000100800 */
[----:B-1----:R-:W-:-:S04]  /*87150*/  @!P1 LOP3.LUT R3, R3, R2, RZ, 0x3c, !PT ;  /* 0x0000000203039212 */ /* 0x002fc800078e3cff */
[----:B------:R-:W-:-:S04]  /*87160*/  @!P1 LOP3.LUT R2, R3, R2, RZ, 0x3c, !PT ;  /* 0x0000000203029212 */ /* 0x000fc800078e3cff */
[----:B------:R-:W-:-:S05]  /*87170*/  @!P1 LOP3.LUT R3, R3, R2, RZ, 0x3c, !PT ;  /* 0x0000000203039212 */ /* 0x000fca00078e3cff */
[----:B------:R-:W2:Y:S04]  /*87180*/  @!P1 LDG.E.U8 R0, desc[UR62][R2.64] ;  /* 0x0000003e02009981 */ /* 0x000ea8000c1e1100 */
[----:B---3--:R0:W-:Y:S04]  /*87190*/  STL [R1+0x1c], R7 ;  /* 0x00001c0701007387 */ /* 0x0081e80000100800 */
[----:B0-----:R-:W3:Y:S04]  /*871a0*/  LDL R7, [R1+0x4bb4] ;  /* 0x004bb40001077983 */ /* 0x001ee80000100800 */
[----:B--2---:R0:W-:Y:S04]  /*871b0*/  STL [R1+0x18], R0 ;  /* 0x0000180001007387 */ /* 0x0041e80000100800 */
[----:B0-----:R-:W2:Y:S04]  /*871c0*/  LDL.LU R0, [R1+0x4fe0] ;  /* 0x004fe00001007983 */ /* 0x001ea80000300800 */
        /* <DEDUP_REMOVED lines=9> */
[----:B------:R-:W-:Y:S02]  /*87260*/  PRMT R15, RZ, 0x7610, R15 ;  /* 0x00007610ff0f7816 */ /* 0x000fe4000000000f */
[----:B------:R-:W-:-:S02]  /*87270*/  PRMT R4, RZ, 0x7610, R4 ;  /* 0x00007610ff047816 */ /* 0x000fc40000000004 */
[----:B0-----:R-:W-:-:S04]  /*87280*/  @!P1 LOP3.LUT R3, R3, R2, RZ, 0x3c, !PT ;  /* 0x0000000203039212 */ /* 0x001fc800078e3cff */
[----:B------:R-:W-:-:S04]  /*87290*/  @!P1 LOP3.LUT R2, R3, R2, RZ, 0x3c, !PT ;  /* 0x0000000203029212 */ /* 0x000fc800078e3cff */
[----:B------:R-:W-:-:S05]  /*872a0*/  @!P1 LOP3.LUT R3, R3, R2, RZ, 0x3c, !PT ;  /* 0x0000000203039212 */ /* 0x000fca00078e3cff */
[----:B------:R4:W3:Y:S02]  /*872b0*/  @!P1 LDG.E.U8 R15, desc[UR62][R2.64] ;  /* 0x0000003e020f9981 */ /* 0x0008e4000c1e1100 */
[----:B----4-:R-:W-:Y:S02]  /*872c0*/  @!P0 IMAD.MOV.U32 R2, RZ, RZ, R5 ;  /* 0x000000ffff028224 */ /* 0x010fe400078e0005 */
[----:B------:R-:W-:-:S05]  /*872d0*/  @!P0 IMAD.MOV.U32 R3, RZ, RZ, R11 ;  /* 0x000000ffff038224 */ /* 0x000fca00078e000b */
[----:B------:R3:W4:Y:S01]  /*872e0*/  @!P0 LDG.E.U8 R4, desc[UR62][R2.64] ;  /* 0x0000003e02048981 */ /* 0x000722000c1e1100 */
[----:B------:R-:W-:-:S03]  /*872f0*/  PRMT R6, RZ, 0x7610, R6 ;  /* 0x00007610ff067816 */ /* 0x000fc60000000006 */
[----:B--2---:R0:W-:Y:S01]  /*87300*/  STL [R1+0x14], R9 ;  /* 0x0000140901007387 */ /* 0x0041e20000100800 */
[----:B---3--:R-:W-:Y:S02]  /*87310*/  @!P1 IMAD.MOV.U32 R2, RZ, RZ, R7 ;  /* 0x000000ffff029224 */ /* 0x008fe400078e0007 */
[----:B------:R-:W-:Y:S01]  /*87320*/  @!P1 IMAD.MOV.U32 R3, RZ, RZ, R10 ;  /* 0x000000ffff039224 */ /* 0x000fe200078e000a */
[----:B0-----:R-:W2:Y:S04]  /*87330*/  LDL R9, [R1+0x4bb0] ;  /* 0x004bb00001097983 */ /* 0x001ea80000100800 */
[----:B------:R2:W3:Y:S04]  /*87340*/  @!P1 LDG.E.U8 R6, desc[UR62][R2.64] ;  /* 0x0000003e02069981 */ /* 0x0004e8000c1e1100 */
[----:B------:R0:W-:Y:S04]  /*87350*/  STL [R1+0x10], R15 ;  /* 0x0000100f01007387 */ /* 0x0001e80000100800 */
[----:B------:R-:W3:Y:S04]  /*87360*/  LDL R5, [R1+0x4b98] ;  /* 0x004b980001057983 */ /* 0x000ee80000100800 */
[----:B0-----:R-:W3:Y:S04]  /*87370*/  LDL R15, [R1+0x4bc4] ;  /* 0x004bc400010f7983 */ /* 0x001ee80000100800 */
[----:B----4-:R0:W-:Y:S04]  /*87380*/  STL [R1+0xc], R4 ;  /* 0x00000c0401007387 */ /* 0x0101e80000100800 */
[----:B------:R-:W4:Y:S01]  /*87390*/  LDL R3, [R1+0x4b88] ;  /* 0x004b880001037983 */ /* 0x000f220000100800 */
[----:B------:R-:W-:-:S03]  /*873a0*/  PRMT R8, RZ, 0x7610, R8 ;  /* 0x00007610ff087816 */ /* 0x000fc60000000008 */
[----:B------:R-:W4:Y:S04]  /*873b0*/  LDL R11, [R1+0x4b9c] ;  /* 0x004b9c00010b7983 */ /* 0x000f280000100800 */
[----:B------:R-:W4:Y:S04]  /*873c0*/  LDL R10, [R1+0x4bd4] ;  /* 0x004bd400010a7983 */ /* 0x000f280000100800 */
[----:B------:R-:W4:Y:S04]  /*873d0*/  LDL R7, [R1+0x4ba8] ;  /* 0x004ba80001077983 */ /* 0x000f280000100800 */
[----:B0-----:R-:W4:Y:S01]  /*873e0*/  LDL R4, [R1+0x4bc0] ;  /* 0x004bc00001047983 */ /* 0x001f220000100800 */
[----:B--2---:R-:W-:-:S03]  /*873f0*/  @!P0 IMAD.MOV.U32 R2, RZ, RZ, R9 ;  /* 0x000000ffff028224 */ /* 0x004fc600078e0009 */
[----:B---3--:R0:W-:Y:S01]  /*87400*/  STL [R1+0x8], R6 ;  /* 0x0000080601007387 */ /* 0x0081e20000100800 */
[----:B------:R-:W-:-:S03]  /*87410*/  PRMT R14, RZ, 0x7610, R14 ;  /* 0x00007610ff0e7816 */ /* 0x000fc6000000000e */
[----:B------:R-:W2:Y:S04]  /*87420*/  LDL R9, [R1+0x4bac] ;  /* 0x004bac0001097983 */ /* 0x000ea80000100800 */
[----:B0-----:R-:W3:Y:S04]  /*87430*/  LDL R6, [R1+0x4bd0] ;  /* 0x004bd00001067983 */ /* 0x001ee80000100800 */
[----:B----4-:R0:W4:Y:S04]  /*87440*/  @!P0 LDG.E.U8 R8, desc[UR62][R2.64] ;  /* 0x0000003e02088981 */ /* 0x010128000c1e1100 */
[----:B------:R-:W2:Y:S01]  /*87450*/  LDL R3, [R1+0x4b8c] ;  /* 0x004b8c0001037983 */ /* 0x000ea20000100800 */
[----:B0-----:R-:W-:Y:S01]  /*87460*/  @!P1 IMAD.MOV.U32 R2, RZ, RZ, R15 ;  /* 0x000000ffff029224 */ /* 0x001fe200078e000f */
[----:B------:R-:W-:-:S02]  /*87470*/  PRMT R29, RZ, 0x7610, R29 ;  /* 0x00007610ff1d7816 */ /* 0x000fc4000000001d */
[----:B------:R-:W-:Y:S01]  /*87480*/  PRMT R28, RZ, 0x7610, R28 ;  /* 0x00007610ff1c7816 */ /* 0x000fe2000000001c */
[----:B----4-:R0:W-:Y:S01]  /*87490*/  STL [R1+0x4], R8 ;  /* 0x0000040801007387 */ /* 0x0101e20000100800 */
[----:B------:R-:W-:-:S03]  /*874a0*/  PRMT R27, RZ, 0x7610, R27 ;  /* 0x00007610ff1b7816 */ /* 0x000fc6000000001b */
[----:B------:R-:W4:Y:S04]  /*874b0*/  LDL R15, [R1+0x4bc8] ;  /* 0x004bc800010f7983 */ /* 0x000f280000100800 */
[----:B--2---:R1:W2:Y:S04]  /*874c0*/  @!P1 LDG.E.U8 R14, desc[UR62][R2.64] ;  /* 0x0000003e020e9981 */ /* 0x0042a8000c1e1100 */
[----:B0-----:R-:W4:Y:S01]  /*874d0*/  LDL R8, [R1+0x4be4] ;  /* 0x004be40001087983 */ /* 0x001f220000100800 */
[----:B-1----:R-:W-:Y:S02]  /*874e0*/  @!P0 IMAD.MOV.U32 R2, RZ, RZ, R4 ;  /* 0x000000ffff028224 */ /* 0x002fe400078e0004 */
[----:B------:R-:W-:Y:S01]  /*874f0*/  @!P0 IMAD.MOV.U32 R3, RZ, RZ, R5 ;  /* 0x000000ffff038224 */ /* 0x000fe200078e0005 */
[----:B------:R-:W4:Y:S04]  /*87500*/  LDL R4, [R1+0x4be0] ;  /* 0x004be00001047983 */ /* 0x000f280000100800 */
[----:B------:R-:W4:Y:S04]  /*87510*/  LDL R5, [R1+0x4bb8] ;  /* 0x004bb80001057983 */ /* 0x000f280000100800 */
[----:B------:R0:W4:Y:S02]  /*87520*/  @!P0 LDG.E.U8 R29, desc[UR62][R2.64] ;  /* 0x0000003e021d8981 */ /* 0x000124000c1e1100 */
[----:B0-----:R-:W-:-:S02]  /*87530*/  @!P1 IMAD.MOV.U32 R2, RZ, RZ, R10 ;  /* 0x000000ffff029224 */ /* 0x001fc400078e000a */
[----:B------:R-:W-:-:S05]  /*87540*/  @!P1 IMAD.MOV.U32 R3, RZ, RZ, R11 ;  /* 0x000000ffff039224 */ /* 0x000fca00078e000b */
[----:B------:R3:W4:Y:S02]  /*87550*/  @!P1 LDG.E.U8 R28, desc[UR62][R2.64] ;  /* 0x0000003e021c9981 */ /* 0x000724000c1e1100 */
[----:B---3--:R-:W-:Y:S02]  /*87560*/  @!P0 IMAD.MOV.U32 R2, RZ, RZ, R6 ;  /* 0x000000ffff028224 */ /* 0x008fe400078e0006 */
[----:B------:R-:W-:Y:S01]  /*87570*/  @!P0 IMAD.MOV.U32 R3, RZ, RZ, R7 ;  /* 0x000000ffff038224 */ /* 0x000fe200078e0007 */
[----:B------:R-:W3:Y:S04]  /*87580*/  LDL R6, [R1+0x4bf4] ;  /* 0x004bf40001067983 */ /* 0x000ee80000100800 */
[----:B------:R-:W3:Y:S04]  /*87590*/  LDL R7, [R1+0x4bbc] ;  /* 0x004bbc0001077983 */ /* 0x000ee80000100800 */
[----:B------:R0:W3:Y:S02]  /*875a0*/  @!P0 LDG.E.U8 R27, desc[UR62][R2.64] ;  /* 0x0000003e021b8981 */ /* 0x0000e4000c1e1100 */
[----:B0-----:R-:W-:-:S02]  /*875b0*/  @!P1 IMAD.MOV.U32 R3, RZ, RZ, R9 ;  /* 0x000000ffff039224 */ /* 0x001fc400078e0009 */
[----:B--2---:R0:W-:Y:S01]  /*875c0*/  STL [R1], R14 ;  /* 0x0000000e01007387 */ /* 0x0041e20000100800 */
[----:B----4-:R-:W-:-:S03]  /*875d0*/  @!P1 IMAD.MOV.U32 R2, RZ, RZ, R8 ;  /* 0x000000ffff029224 */ /* 0x010fc600078e0008 */
[----:B------:R-:W2:Y:S04]  /*875e0*/  LDL R9, [R1+0x4bcc] ;  /* 0x004bcc0001097983 */ /* 0x000ea80000100800 */
[----:B------:R-:W4:Y:S01]  /*875f0*/  LDL R8, [R1+0x4c04] ;  /* 0x004c040001087983 */ /* 0x000f220000100800 */
[----:B------:R-:W-:Y:S02]  /*87600*/  PRMT R26, RZ, 0x7610, R26 ;  /* 0x00007610ff1a7816 */ /* 0x000fe4000000001a */
[----:B------:R-:W-:Y:S02]  /*87610*/  PRMT R25, RZ, 0x7610, R25 ;  /* 0x00007610ff197816 */ /* 0x000fe40000000019 */
[----:B------:R-:W-:Y:S01]  /*87620*/  PRMT R24, RZ, 0x7610, R24 ;  /* 0x00007610ff187816 */ /* 0x000fe20000000018 */
[----:B------:R-:W2:Y:S04]  /*87630*/  LDL R11, [R1+0x4bdc] ;  /* 0x004bdc00010b7983 */ /* 0x000ea80000100800 */
[----:B0-----:R-:W2:Y:S04]  /*87640*/  LDL R14, [R1+0x4bf0] ;  /* 0x004bf000010e7983 */ /* 0x001ea80000100800 */
[----:B------:R0:W4:Y:S04]  /*87650*/  @!P1 LDG.E.U8 R26, desc[UR62][R2.64] ;  /* 0x0000003e021a9981 */ /* 0x000128000c1e1100 */
[----:B------:R-:W4:Y:S01]  /*87660*/  LDL R10, [R1+0x4c14] ;  /* 0x004c1400010a7983 */ /* 0x000f220000100800 */
[----:B0-----:R-:W-:-:S02]  /*87670*/  @!P0 IMAD.MOV.U32 R2, RZ, RZ, R4 ;  /* 0x000000ffff028224 */ /* 0x001fc400078e0004 */
[----:B------:R-:W-:Y:S01]  /*87680*/  @!P0 IMAD.MOV.U32 R3, RZ, RZ, R5 ;  /* 0x000000ffff038224 */ /* 0x000fe200078e0005 */
[----:B------:R-:W4:Y:S04]  /*87690*/  LDL R4, [R1+0x4c00] ;  /* 0x004c000001047983 */ /* 0x000f280000100800 */
[----:B------:R-:W4:Y:S04]  /*876a0*/  LDL R5, [R1+0x4bd8] ;  /* 0x004bd80001057983 */ /* 0x000f280000100800 */
[----:B------:R3:W4:Y:S01]  /*876b0*/  @!P0 LDG.E.U8 R25, desc[UR62][R2.64] ;  /* 0x0000003e02198981 */ /* 0x000722000c1e1100 */
[----:B------:R-:W-:Y:S01]  /*876c0*/  PRMT R19, RZ, 0x7610, R19 ;  /* 0x00007610ff137816 */ /* 0x000fe20000000013 */
[----:B---3--:R-:W-:-:S02]  /*876d0*/  @!P1 IMAD.MOV.U32 R2, RZ, RZ, R6 ;  /* 0x000000ffff029224 */ /* 0x008fc400078e0006 */
[----:B------:R-:W-:Y:S01]  /*876e0*/  @!P1 IMAD.MOV.U32 R3, RZ, RZ, R7 ;  /* 0x000000ffff039224 */ /* 0x000fe200078e0007 */
[----:B------:R-:W3:Y:S04]  /*876f0*/  LDL R6, [R1+0x4c10] ;  /* 0x004c100001067983 */ /* 0x000ee80000100800 */
[----:B------:R-:W3:Y:S04]  /*87700*/  LDL R7, [R1+0x4be8] ;  /* 0x004be80001077983 */ /* 0x000ee80000100800 */
[----:B------:R0:W3:Y:S02]  /*87710*/  @!P1 LDG.E.U8 R24, desc[UR62][R2.64] ;  /* 0x0000003e02189981 */ /* 0x0000e4000c1e1100 */
[----:B0-----:R-:W-:Y:S01]  /*87720*/  @!P0 IMAD.MOV.U32 R3, RZ, RZ, R15 ;  /* 0x000000ffff038224 */ /* 0x001fe200078e000f */
[----:B------:R-:W-:-:S02]  /*87730*/  PRMT R17, RZ, 0x7610, R17 ;  /* 0x00007610ff117816 */ /* 0x000fc40000000011 */
[----:B------:R-:W-:Y:S01]  /*87740*/  PRMT R13, RZ, 0x7610, R13 ;  /* 0x00007610ff0d7816 */ /* 0x000fe2000000000d */
[----:B------:R-:W3:Y:S01]  /*87750*/  LDL R15, [R1+0x4c18] ;  /* 0x004c1800010f7983 */ /* 0x000ee20000100800 */
[----:B--2---:R-:W-:-:S03]  /*87760*/  @!P0 IMAD.MOV.U32 R2, RZ, RZ, R14 ;  /* 0x000000ffff028224 */ /* 0x004fc600078e000e */
[----:B------:R-:W2:Y:S04]  /*87770*/  LDL R14, [R1+0x4c40] ;  /* 0x004c4000010e7983 */ /* 0x000ea80000100800 */
[----:B------:R4:W2:Y:S02]  /*87780*/  @!P0 LDG.E.U8 R19, desc[UR62][R2.64] ;  /* 0x0000003e02138981 */ /* 0x0008a4000c1e1100 */
[----:B----4-:R-:W-:Y:S02]  /*87790*/  @!P1 IMAD.MOV.U32 R2, RZ, RZ, R8 ;  /* 0x000000ffff029224 */ /* 0x010fe400078e0008 */
[----:B------:R-:W-:Y:S01]  /*877a0*/  @!P1 IMAD.MOV.U32 R3, RZ, RZ, R9 ;  /* 0x000000ffff039224 */ /* 0x000fe200078e0009 */
[----:B------:R-:W4:Y:S04]  /*877b0*/  LDL R8, [R1+0x4c20] ;  /* 0x004c200001087983 */ /* 0x000f280000100800 */
[----:B------:R-:W4:Y:S04]  /*877c0*/  LDL R9, [R1+0x4bf8] ;  /* 0x004bf80001097983 */ /* 0x000f280000100800 */
[----:B------:R0:W2:Y:S04]  /*877d0*/  @!P1 LDG.E.U8 R17, desc[UR62][R2.64] ;  /* 0x0000003e02119981 */ /* 0x0000a8000c1e1100 */
[----:B------:R1:W2:Y:S01]  /*877e0*/  @!P0 LDG.E.U8 R13, desc[UR62][R4.64] ;  /* 0x0000003e040d8981 */ /* 0x0002a2000c1e1100 */
[----:B0-----:R-:W-:-:S02]  /*877f0*/  PRMT R2, RZ, 0x7610, R2 ;  /* 0x00007610ff027816 */ /* 0x001fc40000000002 */
[----:B------:R-:W-:Y:S01]  /*87800*/  PRMT R3, RZ, 0x7610, R3 ;  /* 0x00007610ff037816 */ /* 0x000fe20000000003 */
[----:B-1----:R-:W-:Y:S02]  /*87810*/  @!P1 IMAD.MOV.U32 R4, RZ, RZ, R10 ;  /* 0x000000ffff049224 */ /* 0x002fe400078e000a */
[----:B------:R-:W-:Y:S01]  /*87820*/  @!P1 IMAD.MOV.U32 R5, RZ, RZ, R11 ;  /* 0x000000ffff059224 */ /* 0x000fe200078e000b */
[----:B------:R-:W2:Y:S04]  /*87830*/  LDL R10, [R1+0x4c30] ;  /* 0x004c3000010a7983 */ /* 0x000ea80000100800 */
[----:B------:R-:W2:Y:S04]  /*87840*/  LDL R11, [R1+0x4c08] ;  /* 0x004c0800010b7983 */ /* 0x000ea80000100800 */
[----:B------:R0:W2:Y:S04]  /*87850*/  @!P1 LDG.E.U8 R2, desc[UR62][R4.64] ;  /* 0x0000003e04029981 */ /* 0x0000a8000c1e1100 */
[----:B---3--:R1:W3:Y:S01]  /*87860*/  @!P0 LDG.E.U8 R3, desc[UR62][R6.64] ;  /* 0x0000003e06038981 */ /* 0x0082e2000c1e1100 */
[----:B0-----:R-:W-:-:S03]  /*87870*/  PRMT R5, RZ, 0x7610, R5 ;  /* 0x00007610ff057816 */ /* 0x001fc60000000005 */
[----:B------:R-:W1:Y:S04]  /*87880*/  LDL R6, [R1+0x4bec] ;  /* 0x004bec0001067983 */ /* 0x000e680000100800 */
[----:B------:R-:W1:Y:S04]  /*87890*/  LDL R7, [R1+0x4c24] ;  /* 0x004c240001077983 */ /* 0x000e680000100800 */
[----:B----4-:R-:W4:Y:S04]  /*878a0*/  @!P0 LDG.E.U8 R5, desc[UR62][R8.64] ;  /* 0x0000003e08058981 */ /* 0x010f28000c1e1100 */
[----:B------:R-:W3:Y:S04]  /*878b0*/  LDL R8, [R1+0x4bfc] ;  /* 0x004bfc0001087983 */ /* 0x000ee80000100800 */
[----:B------:R-:W3:Y:S01]  /*878c0*/  LDL R9, [R1+0x4c34] ;  /* 0x004c340001097983 */ /* 0x000ee20000100800 */
[----:B------:R-:W-:-:S02]  /*878d0*/  PRMT R4, RZ, 0x7610, R4 ;  /* 0x00007610ff047816 */ /* 0x000fc40000000004 */
[----:B-1----:R-:W-:-:S04]  /*878e0*/  @!P1 LOP3.LUT R7, R7, R6, RZ, 0x3c, !PT ;  /* 0x0000000607079212 */ /* 0x002fc800078e3cff */
[----:B------:R-:W-:-:S04]  /*878f0*/  @!P1 LOP3.LUT R6, R7, R6, RZ, 0x3c, !PT ;  /* 0x0000000607069212 */ /* 0x000fc800078e3cff */
[----:B------:R-:W-:-:S05]  /*87900*/  @!P1 LOP3.LUT R7, R7, R6, RZ, 0x3c, !PT ;  /* 0x0000000607079212 */ /* 0x000fca00078e3cff */
[----:B------:R0:W4:Y:S02]  /*87910*/  @!P1 LDG.E.U8 R4, desc[UR62][R6.64] ;  /* 0x0000003e06049981 */ /* 0x000124000c1e1100 */
[----:B0-----:R-:W-:Y:S02]  /*87920*/  PRMT R6, RZ, 0x7610, R6 ;  /* 0x00007610ff067816 */ /* 0x001fe40000000006 */
[----:B------:R-:W-:-:S06]  /*87930*/  PRMT R7, RZ, 0x7610, R7 ;  /* 0x00007610ff077816 */ /* 0x000fcc0000000007 */
[----:B--2---:R-:W2:Y:S04]  /*87940*/  @!P0 LDG.E.U8 R7, desc[UR62][R10.64] ;  /* 0x0000003e0a078981 */ /* 0x004ea8000c1e1100 */
[----:B------:R-:W2:Y:S04]  /*87950*/  LDL R10, [R1+0x4c0c] ;  /* 0x004c0c00010a7983 */ /* 0x000ea80000100800 */
[----:B------:R-:W2:Y:S01]  /*87960*/  LDL R11, [R1+0x4c44] ;  /* 0x004c4400010b7983 */ /* 0x000ea20000100800 */
[----:B---3--:R-:W-:-:S04]  /*87970*/  @!P1 LOP3.LUT R9, R9, R8, RZ, 0x3c, !PT ;  /* 0x0000000809099212 */ /* 0x008fc800078e3cff */
[----:B------:R-:W-:-:S04]  /*87980*/  @!P1 LOP3.LUT R8, R9, R8, RZ, 0x3c, !PT ;  /* 0x0000000809089212 */ /* 0x000fc800078e3cff */
[----:B------:R-:W-:-:S05]  /*87990*/  @!P1 LOP3.LUT R9, R9, R8, RZ, 0x3c, !PT ;  /* 0x0000000809099212 */ /* 0x000fca00078e3cff */
[----:B------:R0:W3:Y:S02]  /*879a0*/  @!P1 LDG.E.U8 R6, desc[UR62][R8.64] ;  /* 0x0000003e08069981 */ /* 0x0000e4000c1e1100 */
[----:B0-----:R-:W-:-:S06]  /*879b0*/  PRMT R9, RZ, 0x7610, R9 ;  /* 0x00007610ff097816 */ /* 0x001fcc0000000009 */
[----:B------:R-:W3:Y:S04]  /*879c0*/  @!P0 LDG.E.U8 R9, desc[UR62][R14.64] ;  /* 0x0000003e0e098981 */ /* 0x000ee8000c1e1100 */
[----:B------:R-:W3:Y:S04]  /*879d0*/  LDL R14, [R1+0x4c1c] ;  /* 0x004c1c00010e7983 */ /* 0x000ee80000100800 */
[----:B------:R-:W3:Y:S01]  /*879e0*/  LDL R15, [R1+0x4c54] ;  /* 0x004c5400010f7983 */ /* 0x000ee20000100800 */
[----:B------:R-:W-:Y:S02]  /*879f0*/  PRMT R8, RZ, 0x7610, R8 ;  /* 0x00007610ff087816 */ /* 0x000fe40000000008 */
[----:B--2---:R-:W-:-:S04]  /*87a00*/  @!P1 LOP3.LUT R11, R11, R10, RZ, 0x3c, !PT ;  /* 0x0000000a0b0b9212 */ /* 0x004fc800078e3cff */
[----:B------:R-:W-:-:S04]  /*87a10*/  @!P1 LOP3.LUT R10, R11, R10, RZ, 0x3c, !PT ;  /* 0x0000000a0b0a9212 */ /* 0x000fc800078e3cff */
[----:B------:R-:W-:-:S05]  /*87a20*/  @!P1 LOP3.LUT R11, R11, R10, RZ, 0x3c, !PT ;  /* 0x0000000a0b0b9212 */ /* 0x000fca00078e3cff */
[----:B------:R0:W2:Y:S02]  /*87a30*/  @!P1 LDG.E.U8 R8, desc[UR62][R10.64] ;  /* 0x0000003e0a089981 */ /* 0x0000a4000c1e1100 */
[----:B0-----:R-:W-:Y:S02]  /*87a40*/  PRMT R10, RZ, 0x7610, R10 ;  /* 0x00007610ff0a7816 */ /* 0x001fe4000000000a */
[----:B---3--:R-:W-:-:S04]  /*87a50*/  @!P1 LOP3.LUT R15, R15, R14, RZ, 0x3c, !PT ;  /* 0x0000000e0f0f9212 */ /* 0x008fc800078e3cff */
[----:B------:R-:W-:-:S04]  /*87a60*/  @!P1 LOP3.LUT R14, R15, R14, RZ, 0x3c, !PT ;  /* 0x0000000e0f0e9212 */ /* 0x000fc800078e3cff */
[----:B------:R-:W-:-:S05]  /*87a70*/  @!P1 LOP3.LUT R15, R15, R14, RZ, 0x3c, !PT ;  /* 0x0000000e0f0f9212 */ /* 0x000fca00078e3cff */
[----:B------:R0:W3:Y:S04]  /*87a80*/  @!P1 LDG.E.U8 R10, desc[UR62][R14.64] ;  /* 0x0000003e0e0a9981 */ /* 0x0000e8000c1e1100 */
[----:B------:R-:W0:Y:S04]  /*87a90*/  LDL R14, [R1+0x4c28] ;  /* 0x004c2800010e7983 */ /* 0x000e280000100800 */
[----:B------:R-:W0:Y:S01]  /*87aa0*/  LDL R15, [R1+0x4c50] ;  /* 0x004c5000010f7983 */ /* 0x000e220000100800 */
[----:B------:R-:W-:Y:S02]  /*87ab0*/  PRMT R11, RZ, 0x7610, R11 ;  /* 0x00007610ff0b7816 */ /* 0x000fe4000000000b */
[----:B0-----:R-:W-:-:S04]  /*87ac0*/  @!P0 LOP3.LUT R15, R15, R14, RZ, 0x3c, !PT ;  /* 0x0000000e0f0f8212 */ /* 0x001fc800078e3cff */
[----:B------:R-:W-:-:S04]  /*87ad0*/  @!P0 LOP3.LUT R14, R15, R14, RZ, 0x3c, !PT ;  /* 0x0000000e0f0e8212 */ /* 0x000fc800078e3cff */
[----:B------:R-:W-:-:S05]  /*87ae0*/  @!P0 LOP3.LUT R15, R15, R14, RZ, 0x3c, !PT ;  /* 0x0000000e0f0f8212 */ /* 0x000fca00078e3cff */
[----:B------:R0:W2:Y:S04]  /*87af0*/  @!P0 LDG.E.U8 R11, desc[UR62][R14.64] ;  /* 0x0000003e0e0b8981 */ /* 0x0000a8000c1e1100 */
        /* <DEDUP_REMOVED lines=48> */
[----:B------:R0:W3:Y:S04]  /*87e00*/  @!P1 LDG.E.U8 R23, desc[UR62][R14.64] ;  /* 0x0000003e0e179981 */ /* 0x0000e8000c1e1100 */
[----:B------:R-:W-:Y:S04]  /*87e10*/  STL [R1+0xaa68], R27 ;  /* 0x00aa681b01007387 */ /* 0x000fe80000100800 */
[----:B------:R-:W-:Y:S04]  /*87e20*/  STL [R1+0xaa64], R26 ;  /* 0x00aa641a01007387 */ /* 0x000fe80000100800 */
[----:B------:R-:W-:Y:S04]  /*87e30*/  STL [R1+0xaa60], R3 ;  /* 0x00aa600301007387 */ /* 0x000fe80000100800 */
[----:B----4-:R-:W-:Y:S04]  /*87e40*/  STL [R1+0xaa5c], R4 ;  /* 0x00aa5c0401007387 */ /* 0x010fe80000100800 */
        /* <DEDUP_REMOVED lines=17> */
[----:B0-----:R-:W0:Y:S04]  /*87f60*/  LDS.U8 R15, [R0+UR4] ;  /* 0x00000004000f7984 */ /* 0x001e280008000000 */
[----:B------:R-:W-:Y:S04]  /*87f70*/  STL [R1+0xa930], R2 ;  /* 0x00a9300201007387 */ /* 0x000fe80000100800 */
[----:B------:R-:W1:Y:S04]  /*87f80*/  LDS.U8 R14, [R0+UR4+0x88] ;  /* 0x00008804000e7984 */ /* 0x000e680008000000 */
[----:B------:R-:W2:Y:S04]  /*87f90*/  LDS.U8 R2, [R0+UR4+0x110] ;  /* 0x0001100400027984 */ /* 0x000ea80008000000 */
[----:B------:R-:W4:Y:S04]  /*87fa0*/  LDS.U8 R3, [R0+UR4+0x198] ;  /* 0x0001980400037984 */ /* 0x000f280008000000 */
[----:B------:R-:W0:Y:S04]  /*87fb0*/  LDS.U8 R4, [R0+UR4+0x8] ;  /* 0x0000080400047984 */ /* 0x000e280008000000 */
[----:B------:R-:W-:Y:S04]  /*87fc0*/  STL [R1+0xa92c], R9 ;  /* 0x00a92c0901007387 */ /* 0x000fe80000100800 */
[----:B---3--:R-:W-:Y:S04]  /*87fd0*/  STL [R1+0xa928], R10 ;  /* 0x00a9280a01007387 */ /* 0x008fe80000100800 */
[----:B------:R-:W-:Y:S04]  /*87fe0*/  STL [R1+0xa924], R22 ;  /* 0x00a9241601007387 */ /* 0x000fe80000100800 */
[----:B------:R-:W-:Y:S04]  /*87ff0*/  STL [R1+0xa920], R23 ;  /* 0x00a9201701007387 */ /* 0x000fe80000100800 */
[----:B0-----:R-:W-:Y:S01]  /*88000*/  STL [R1+0xa940], R15 ;  /* 0x00a9400f01007387 */ /* 0x001fe20000100800 */
[----:B------:R-:W0:Y:S03]  /*88010*/  S2R R26, SR_TID.X ;  /* 0x00000000001a7919 */ /* 0x000e260000002100 */
[----:B-1----:R-:W-:Y:S04]  /*88020*/  STL [R1+0xa944], R14 ;  /* 0x00a9440e01007387 */ /* 0x002fe80000100800 */
[----:B--2---:R-:W-:Y:S04]  /*88030*/  STL [R1+0x20d0], R2 ;  /* 0x0020d00201007387 */ /* 0x004fe80000100800 */
[----:B------:R-:W1:Y:S04]  /*88040*/  LDS.U8 R2, [R0+UR4+0x80] ;  /* 0x0000800400027984 */ /* 0x000e680008000000 */
[----:B----4-:R-:W-:Y:S04]  /*88050*/  STL [R1+0x20cc], R3 ;  /* 0x0020cc0301007387 */ /* 0x010fe80000100800 */
[----:B------:R-:W2:Y:S04]  /*88060*/  LDS.U8 R3, [R0+UR4+0x118] ;  /* 0x0001180400037984 */ /* 0x000ea80008000000 */
[----:B------:R-:W-:Y:S04]  /*88070*/  STL [R1+0x55c], R4 ;  /* 0x00055c0401007387 */ /* 0x000fe80000100800 */
[----:B------:R-:W3:Y:S01]  /*88080*/  LDS.U8 R4, [R0+UR4+0x190] ;  /* 0x0001900400047984 */ /* 0x000ee20008000000 */
[----:B0-----:R-:W-:-:S02]  /*88090*/  LOP3.LUT R27, R26, 0x3, RZ, 0xc0, !PT ;  /* 0x000000031a1b7812 */ /* 0x001fc400078ec0ff */
[----:B------:R-:W-:-:S03]  /*880a0*/  SHF.R.U32.HI R26, RZ, 0x2, R26 ;  /* 0x00000002ff1a7819 */ /* 0x000fc6000001161a */
[----:B------:R-:W-:Y:S01]  /*880b0*/  IMAD R27, R27, 0x220, RZ ;  /* 0x000002201b1b7824 */ /* 0x000fe200078e02ff */
[----:B-1----:R-:W-:Y:S04]  /*880c0*/  STL [R1+0x558], R2 ;  /* 0x0005580201007387 */ /* 0x002fe80000100800 */
[----:B------:R-:W0:Y:S04]  /*880d0*/  LDS.U8 R2, [R0+UR4+0x800] ;  /* 0x0008000400027984 */ /* 0x000e280008000000 */
[----:B--2---:R-:W-:Y:S04]  /*880e0*/  STL [R1+0x20d8], R3 ;  /* 0x0020d80301007387 */ /* 0x004fe80000100800 */
[----:B------:R-:W1:Y:S04]  /*880f0*/  LDS.U8 R3, [R0+UR4+0x888] ;  /* 0x0008880400037984 */ /* 0x000e680008000000 */
[----:B---3--:R-:W-:Y:S04]  /*88100*/  STL [R1+0x20d4], R4 ;  /* 0x0020d40401007387 */ /* 0x008fe80000100800 */
[----:B------:R-:W2:Y:S04]  /*88110*/  LDS.U8 R4, [R0+UR4+0x910] ;  /* 0x0009100400047984 */ /* 0x000ea80008000000 */
[----:B0-----:R-:W-:Y:S04]  /*88120*/  STL [R1+0x56c], R2 ;  /* 0x00056c0201007387 */ /* 0x001fe80000100800 */
[----:B------:R-:W0:Y:S04]  /*88130*/  LDS.U8 R2, [R0+UR4+0x998] ;  /* 0x0009980400027984 */ /* 0x000e280008000000 */
[----:B-1----:R-:W-:Y:S04]  /*88140*/  STL [R1+0x564], R3 ;  /* 0x0005640301007387 */ /* 0x002fe80000100800 */
[----:B------:R-:W1:Y:S04]  /*88150*/  LDS.U8 R3, [R0+UR4+0x808] ;  /* 0x0008080400037984 */ /* 0x000e680008000000 */
[----:B--2---:R-:W-:Y:S04]  /*88160*/  STL [R1+0x20e0], R4 ;  /* 0x0020e00401007387 */ /* 0x004fe80000100800 */
        /* <DEDUP_REMOVED lines=225> */
[----:B-1----:R1:W-:Y:S04]  /*88f80*/  STL [R1+0x4d84], R3 ;  /* 0x004d840301007387 */ /* 0x0023e80000100800 */
[----:B--2---:R-:W-:Y:S01]  /*88f90*/  STL [R1+0x4d90], R4 ;  /* 0x004d900401007387 */ /* 0x004fe20000100800 */
[----:B-1----:R-:W-:-:S03]  /*88fa0*/  LOP3.LUT R3, R0, 0x20, RZ, 0x3c, !PT ;  /* 0x0000002000037812 */ /* 0x002fc600078e3cff */
[----:B------:R-:W1:Y:S04]  /*88fb0*/  LDS.U8 R4, [R0+UR4+0x3908] ;  /* 0x0039080400047984 */ /* 0x000e680008000000 */
[----:B------:R-:W-:Y:S04]  /*88fc0*/  LDS.U8 R5, [R3+UR4+0x3908] ;  /* 0x0039080403057984 */ /* 0x000fe80008000000 */
[----:B0-----:R-:W-:Y:S04]  /*88fd0*/  STL [R1+0x4d8c], R2 ;  /* 0x004d8c0201007387 */ /* 0x001fe80000100800 */
[----:B------:R-:W0:Y:S04]  /*88fe0*/  LDS.U8 R2, [R0+UR4+0x3980] ;  /* 0x0039800400027984 */ /* 0x000e280008000000 */
[----:B------:R-:W-:Y:S04]  /*88ff0*/  STL [R1+0x4fe0], R0 ;  /* 0x004fe00001007387 */ /* 0x000fe80000100800 */
[----:B------:R-:W-:Y:S04]  /*89000*/  LDS.U8 R0, [R3+UR4+0x110] ;  /* 0x0001100403007984 */ /* 0x000fe80008000000 */
[----:B-1----:R-:W-:Y:S04]  /*89010*/  STL [R1+0x4d98], R4 ;  /* 0x004d980401007387 */ /* 0x002fe80000100800 */
[----:B------:R-:W1:Y:S04]  /*89020*/  LDS.U8 R4, [R3+UR4] ;  /* 0x0000000403047984 */ /* 0x000e680008000000 */
[----:B0-----:R-:W-:Y:S04]  /*89030*/  STL [R1+0x4d94], R2 ;  /* 0x004d940201007387 */ /* 0x001fe80000100800 */
[----:B------:R-:W0:Y:S04]  /*89040*/  LDS.U8 R2, [R3+UR4+0x88] ;  /* 0x0000880403027984 */ /* 0x000e280008000000 */
[----:B-1----:R-:W-:Y:S04]  /*89050*/  STL [R1+0x1dd8], R4 ;  /* 0x001dd80401007387 */ /* 0x002fe80000100800 */
[----:B------:R-:W1:Y:S04]  /*89060*/  LDS.U8 R4, [R3+UR4+0x198] ;  /* 0x0001980403047984 */ /* 0x000e680008000000 */
[----:B0-----:R-:W-:Y:S04]  /*89070*/  STL [R1+0x1dd4], R2 ;  /* 0x001dd40201007387 */ /* 0x001fe80000100800 */
[----:B------:R-:W0:Y:S04]  /*89080*/  LDS.U8 R2, [R3+UR4+0x8] ;  /* 0x0000080403027984 */ /* 0x000e280008000000 */
[----:B------:R-:W-:Y:S04]  /*89090*/  STL [R1+0x2110], R0 ;  /* 0x0021100001007387 */ /* 0x000fe80000100800 */
[----:B------:R-:W2:Y:S04]  /*890a0*/  LDS.U8 R0, [R3+UR4+0x80] ;  /* 0x0000800403007984 */ /* 0x000ea80008000000 */
[----:B-1----:R-:W-:Y:S04]  /*890b0*/  STL [R1+0x210c], R4 ;  /* 0x00210c0401007387 */ /* 0x002fe80000100800 */
[----:B------:R-:W1:Y:S04]  /*890c0*/  LDS.U8 R4, [R3+UR4+0x118] ;  /* 0x0001180403047984 */ /* 0x000e680008000000 */
[----:B0-----:R-:W-:Y:S04]  /*890d0*/  STL [R1+0x1de0], R2 ;  /* 0x001de00201007387 */ /* 0x001fe80000100800 */
[----:B------:R-:W0:Y:S04]  /*890e0*/  LDS.U8 R2, [R3+UR4+0x190] ;  /* 0x0001900403027984 */ /* 0x000e280008000000 */
[----:B--2---:R-:W-:Y:S04]  /*890f0*/  STL [R1+0x1ddc], R0 ;  /* 0x001ddc0001007387 */ /* 0x004fe80000100800 */
        /* <DEDUP_REMOVED lines=231> */
[----:B0-----:R0:W-:Y:S04]  /*89f70*/  STL [R1+0x4e3c], R2 ;  /* 0x004e3c0201007387 */ /* 0x0011e80000100800 */
[----:B--2---:R-:W-:Y:S01]  /*89f80*/  STL [R1+0x4e48], R0 ;  /* 0x004e480001007387 */ /* 0x004fe20000100800 */
[----:B0-----:R-:W-:-:S03]  /*89f90*/  SGXT.U32 R2, R26, 0x3 ;  /* 0x000000031a02781a */ /* 0x001fc60000000000 */
[----:B------:R-:W0:Y:S01]  /*89fa0*/  LDS.U8 R0, [R3+UR4+0x3818] ;  /* 0x0038180403007984 */ /* 0x000e220008000000 */
[----:B------:R-:W-:-:S03]  /*89fb0*/  LOP3.LUT R2, R27, R2, RZ, 0xfc, !PT ;  /* 0x000000021b027212 */ /* 0x000fc600078efcff */
[----:B-1----:R-:W-:Y:S01]  /*89fc0*/  STL [R1+0x4e44], R4 ;  /* 0x004e440401007387 */ /* 0x002fe20000100800 */
[----:B------:R-:W-:-:S03]  /*89fd0*/  LOP3.LUT R2, R2, 0x40, RZ, 0x3c, !PT ;  /* 0x0000004002027812 */ /* 0x000fc600078e3cff */
[----:B------:R-:W1:Y:S04]  /*89fe0*/  LDS.U8 R4, [R3+UR4+0x3890] ;  /* 0x0038900403047984 */ /* 0x000e680008000000 */
[----:B0-----:R-:W-:Y:S04]  /*89ff0*/  STL [R1+0x4e50], R0 ;  /* 0x004e500001007387 */ /* 0x001fe80000100800 */
[----:B------:R-:W0:Y:S04]  /*8a000*/  LDS.U8 R0, [R3+UR4+0x3980] ;  /* 0x0039800403007984 */ /* 0x000e280008000000 */
[----:B-1----:R-:W-:Y:S04]  /*8a010*/  STL [R1+0x4e4c], R4 ;  /* 0x004e4c0401007387 */ /* 0x002fe80000100800 */
[----:B------:R-:W1:Y:S04]  /*8a020*/  LDS.U8 R4, [R2+UR4] ;  /* 0x0000000402047984 */ /* 0x000e680008000000 */
[----:B------:R-:W2:Y:S04]  /*8a030*/  LDS.U8 R3, [R2+UR4+0x88] ;  /* 0x0000880402037984 */ /* 0x000ea80008000000 */
[----:B------:R-:W-:Y:S04]  /*8a040*/  STL [R1+0x4e58], R5 ;  /* 0x004e580501007387 */ /* 0x000fe80000100800 */
[----:B------:R-:W-:Y:S04]  /*8a050*/  LDS.U8 R5, [R2+UR4+0x3908] ;  /* 0x0039080402057984 */ /* 0x000fe80008000000 */
        /* <DEDUP_REMOVED lines=246> */
[----:B0-----:R0:W-:Y:S04]  /*8afc0*/  STL [R1+0x4f08], R0 ;  /* 0x004f080001007387 */ /* 0x0011e80000100800 */
[----:B-1----:R-:W-:Y:S01]  /*8afd0*/  STL [R1+0x4f04], R4 ;  /* 0x004f040401007387 */ /* 0x002fe20000100800 */
[----:B0-----:R-:W-:-:S03]  /*8afe0*/  SGXT.U32 R0, R26, 0x3 ;  /* 0x000000031a00781a */ /* 0x001fc60000000000 */
[----:B------:R-:W-:Y:S01]  /*8aff0*/  LDS.U8 R4, [R2+UR4+0x3980] ;  /* 0x0039800402047984 */ /* 0x000fe20008000000 */
[----:B------:R-:W-:-:S03]  /*8b000*/  LOP3.LUT R0, R27, R0, RZ, 0xfc, !PT ;  /* 0x000000001b007212 */ /* 0x000fc600078efcff */
[----:B--2---:R-:W-:Y:S01]  /*8b010*/  STL [R1+0x4f10], R3 ;  /* 0x004f100301007387 */ /* 0x004fe20000100800 */
[----:B------:R-:W-:-:S03]  /*8b020*/  LOP3.LUT R0, R0, 0x60, RZ, 0x3c, !PT ;  /* 0x0000006000007812 */ /* 0x000fc600078e3cff */
[----:B------:R-:W0:Y:S04]  /*8b030*/  LDS.U8 R3, [R2+UR4+0x3890] ;  /* 0x0038900402037984 */ /* 0x000e280008000000 */
[----:B------:R-:W-:Y:S04]  /*8b040*/  LDS.U8 R2, [R0+UR4+0x88] ;  /* 0x0000880400027984 */ /* 0x000fe80008000000 */
[----:B------:R-:W-:Y:S04]  /*8b050*/  LDS.U8 R6, [R0+UR4+0x3188] ;  /* 0x0031880400067984 */ /* 0x000fe80008000000 */
[----:B0-----:R-:W-:Y:S04]  /*8b060*/  STL [R1+0x4f0c], R3 ;  /* 0x004f0c0301007387 */ /* 0x001fe80000100800 */
[----:B------:R-:W0:Y:S04]  /*8b070*/  LDS.U8 R3, [R0+UR4] ;  /* 0x0000000400037984 */ /* 0x000e280008000000 */
[----:B------:R-:W-:Y:S04]  /*8b080*/  STL [R1+0x4f18], R5 ;  /* 0x004f180501007387 */ /* 0x000fe80000100800 */
[----:B------:R-:W-:Y:S04]  /*8b090*/  STL [R1+0x4f14], R4 ;  /* 0x004f140401007387 */ /* 0x000fe80000100800 */
[----:B------:R-:W1:Y:S04]  /*8b0a0*/  LDS.U8 R4, [R0+UR4+0x110] ;  /* 0x0001100400047984 */ /* 0x000e680008000000 */
[----:B------:R-:W-:Y:S04]  /*8b0b0*/  LDS.U8 R5, [R0+UR4+0x3018] ;  /* 0x0030180400057984 */ /* 0x000fe80008000000 */
        /* <DEDUP_REMOVED lines=209> */
[----:B------:R-:W3:Y:S04]  /*8bdd0*/  LDL.LU R12, [R1+0x2048] ;  /* 0x00204800010c7983 */ /* 0x000ee80000300800 */
[----:B------:R-:W-:Y:S04]  /*8bde0*/  LDS.U8 R4, [R0+UR4+0x2890] ;  /* 0x0028900400047984 */ /* 0x000fe80008000000 */
[----:B0-----:R-:W-:Y:S04]  /*8bdf0*/  STL [R1+0x4ccc], R3 ;  /* 0x004ccc0301007387 */ /* 0x001fe80000100800 */
[----:B------:R-:W4:Y:S04]  /*8be00*/  LDL.LU R11, [R1+0x2044] ;  /* 0x00204400010b7983 */ /* 0x000f280000300800 */
[----:B------:R-:W0:Y:S04]  /*8be10*/  LDS.U8 R3, [R0+UR4+0x2988] ;  /* 0x0029880400037984 */ /* 0x000e280008000000 */
[----:B--2---:R-:W-:Y:S04]  /*8be20*/  STL [R1+0x4f90], R2 ;  /* 0x004f900201007387 */ /* 0x004fe80000100800 */
[----:B------:R-:W1:Y:S04]  /*8be30*/  LDS.U8 R2, [R0+UR4+0x2818] ;  /* 0x0028180400027984 */ /* 0x000e680008000000 */
[----:B0-----:R-:W-:Y:S04]  /*8be40*/  STL [R1+0x4f8c], R3 ;  /* 0x004f8c0301007387 */ /* 0x001fe80000100800 */
[----:B------:R-:W0:Y:S04]  /*8be50*/  LDS.U8 R3, [R0+UR4+0x2908] ;  /* 0x0029080400037984 */ /* 0x000e280008000000 */
[----:B-1----:R-:W-:Y:S04]  /*8be60*/  STL [R1+0x4cd8], R2 ;  /* 0x004cd80201007387 */ /* 0x002fe80000100800 */
[----:B------:R-:W1:Y:S04]  /*8be70*/  LDS.U8 R2, [R0+UR4+0x2980] ;  /* 0x0029800400027984 */ /* 0x000e680008000000 */
[----:B------:R-:W-:Y:S04]  /*8be80*/  STL [R1+0x4cd4], R4 ;  /* 0x004cd40401007387 */ /* 0x000fe80000100800 */
[----:B------:R-:W2:Y:S04]  /*8be90*/  LDS.U8 R4, [R0+UR4+0x3010] ;  /* 0x0030100400047984 */ /* 0x000ea80008000000 */
[----:B0-----:R-:W-:Y:S04]  /*8bea0*/  STL [R1+0x4f98], R3 ;  /* 0x004f980301007387 */ /* 0x001fe80000100800 */
[----:B------:R-:W0:Y:S04]  /*8beb0*/  LDS.U8 R3, [R0+UR4+0x3098] ;  /* 0x0030980400037984 */ /* 0x000e280008000000 */
[----:B-1----:R-:W-:Y:S04]  /*8bec0*/  STL [R1+0x4f94], R2 ;  /* 0x004f940201007387 */ /* 0x002fe80000100800 */
[----:B------:R-:W1:Y:S04]  /*8bed0*/  LDS.U8 R2, [R0+UR4+0x3100] ;  /* 0x0031000400027984 */ /* 0x000e680008000000 */
[----:B--2---:R2:W-:Y:S04]  /*8bee0*/  STL [R1+0x4fa0], R4 ;  /* 0x004fa00401007387 */ /* 0x0045e80000100800 */
[----:B--2---:R-:W2:Y:S04]  /*8bef0*/  LDL.LU R4, [R1+0x2028] ;  /* 0x0020280001047983 */ /* 0x004ea80000300800 */
[----:B0-----:R0:W-:Y:S04]  /*8bf00*/  STL [R1+0x4f9c], R3 ;  /* 0x004f9c0301007387 */ /* 0x0011e80000100800 */
[----:B0-----:R-:W2:Y:S04]  /*8bf10*/  LDL.LU R3, [R1+0x2024] ;  /* 0x0020240001037983 */ /* 0x001ea80000300800 */
[----:B-1----:R-:W-:Y:S04]  /*8bf20*/  STL [R1+0x4fa8], R2 ;  /* 0x004fa80201007387 */ /* 0x002fe80000100800 */
[----:B------:R-:W0:Y:S04]  /*8bf30*/  LDS.U8 R2, [R0+UR4+0x3090] ;  /* 0x0030900400027984 */ /* 0x000e280008000000 */
[----:B------:R-:W-:Y:S04]  /*8bf40*/  STL [R1+0x4fa4], R6 ;  /* 0x004fa40601007387 */ /* 0x000fe80000100800 */
[----:B------:R-:W1:Y:S04]  /*8bf50*/  LDS.U8 R6, [R0+UR4+0x3108] ;  /* 0x0031080400067984 */ /* 0x000e680008000000 */
[----:B------:R-:W-:Y:S04]  /*8bf60*/  STL [R1+0x4fb0], R5 ;  /* 0x004fb00501007387 */ /* 0x000fe80000100800 */
[----:B------:R-:W1:Y:S01]  /*8bf70*/  LDS.U8 R5, [R0+UR4+0x3180] ;  /* 0x0031800400057984 */ /* 0x000e620008000000 */
[----:B------:R-:W1:Y:S03]  /*8bf80*/  S2R R16, SR_TID.X ;  /* 0x0000000000107919 */ /* 0x000e660000002100 */
[----:B0-----:R-:W-:Y:S04]  /*8bf90*/  STL [R1+0x4fac], R2 ;  /* 0x004fac0201007387 */ /* 0x001fe80000100800 */
[----:B------:R-:W0:Y:S04]  /*8bfa0*/  LDS.U8 R2, [R0+UR4+0x3810] ;  /* 0x0038100400027984 */ /* 0x000e280008000000 */
[----:B-1----:R-:W-:Y:S04]  /*8bfb0*/  STL [R1+0x4fb8], R6 ;  /* 0x004fb80601007387 */ /* 0x002fe80000100800 */
[----:B------:R-:W1:Y:S01]  /*8bfc0*/  LDS.U8 R6, [R0+UR4+0x3898] ;  /* 0x0038980400067984 */ /* 0x000e620008000000 */
[----:B------:R-:W-:-:S03]  /*8bfd0*/  LOP3.LUT R28, R16, 0x3f, RZ, 0xc0, !PT ;  /* 0x0000003f101c7812 */ /* 0x000fc600078ec0ff */
[----:B------:R-:W-:Y:S04]  /*8bfe0*/  STL [R1+0x4fb4], R5 ;  /* 0x004fb40501007387 */ /* 0x000fe80000100800 */
[----:B------:R-:W1:Y:S04]  /*8bff0*/  LDS.U8 R5, [R0+UR4+0x3900] ;  /* 0x0039000400057984 */ /* 0x000e680008000000 */
[----:B0-----:R-:W-:Y:S04]  /*8c000*/  STL [R1+0x4fc0], R2 ;  /* 0x004fc00201007387 */ /* 0x001fe80000100800 */
[----:B------:R-:W0:Y:S04]  /*8c010*/  LDS.U8 R2, [R0+UR4+0x3988] ;  /* 0x0039880400027984 */ /* 0x000e280008000000 */
[----:B-1----:R-:W-:Y:S04]  /*8c020*/  STL [R1+0x4fbc], R6 ;  /* 0x004fbc0601007387 */ /* 0x002fe80000100800 */
[----:B------:R-:W1:Y:S04]  /*8c030*/  LDS.U8 R6, [R0+UR4+0x3818] ;  /* 0x0038180400067984 */ /* 0x000e680008000000 */
[----:B------:R-:W-:Y:S04]  /*8c040*/  STL [R1+0x4fc8], R5 ;  /* 0x004fc80501007387 */ /* 0x000fe80000100800 */
[----:B------:R-:W3:Y:S04]  /*8c050*/  LDS.U8 R5, [R0+UR4+0x3890] ;  /* 0x0038900400057984 */ /* 0x000ee80008000000 */
[----:B0-----:R-:W-:Y:S04]  /*8c060*/  STL [R1+0x4fc4], R2 ;  /* 0x004fc40201007387 */ /* 0x001fe80000100800 */
[----:B------:R-:W0:Y:S04]  /*8c070*/  LDS.U8 R2, [R0+UR4+0x3908] ;  /* 0x0039080400027984 */ /* 0x000e280008000000 */
[----:B-1----:R-:W-:Y:S04]  /*8c080*/  STL [R1+0x4fd0], R6 ;  /* 0x004fd00601007387 */ /* 0x002fe80000100800 */
[----:B------:R-:W1:Y:S04]  /*8c090*/  LDS.U8 R0, [R0+UR4+0x3980] ;  /* 0x0039800400007984 */ /* 0x000e680008000000 */
[----:B---3--:R-:W-:Y:S01]  /*8c0a0*/  STL [R1+0x4fcc], R5 ;  /* 0x004fcc0501007387 */ /* 0x008fe20000100800 */
[----:B------:R-:W-:Y:S06]  /*8c0b0*/  BAR.SYNC.DEFER_BLOCKING 0x0 ;  /* 0x0000000000007b1d */ /* 0x000fec0000010000 */
[----:B0-----:R-:W-:Y:S04]  /*8c0c0*/  STL [R1+0x4fd8], R2 ;  /* 0x004fd80201007387 */ /* 0x001fe80000100800 */
[----:B------:R-:W3:Y:S04]  /*8c0d0*/  LDL.LU R26, [R1+0x2008] ;  /* 0x00200800011a7983 */ /* 0x000ee80000300800 */
[----:B------:R-:W3:Y:S04]  /*8c0e0*/  LDL.LU R27, [R1+0x2004] ;  /* 0x00200400011b7983 */ /* 0x000ee80000300800 */
[----:B-1----:R0:W-:Y:S04]  /*8c0f0*/  STL [R1+0x51a8], R0 ;  /* 0x0051a80001007387 */ /* 0x0021e80000100800 */
[----:B------:R1:W-:Y:S04]  /*8c100*/  STS.U8 [R28+UR4], R12 ;  /* 0x0000000c1c007988 */ /* 0x0003e80008000004 */
[----:B----4-:R4:W-:Y:S04]  /*8c110*/  STS.U8 [R28+UR4+0x40], R11 ;  /* 0x0000400b1c007988 */ /* 0x0109e80008000004 */
        /* <DEDUP_REMOVED lines=21> */
[----:B--2---:R0:W-:Y:S04]  /*8c270*/  STS.U8 [R28+UR4+0x240], R4 ;  /* 0x000240041c007988 */ /* 0x0041e80008000004 */
[----:B------:R-:W2:Y:S04]  /*8c280*/  LDL.LU R24, [R1+0x1e84] ;  /* 0x001e840001187983 */ /* 0x000ea80000300800 */
[----:B0-----:R-:W2:Y:S04]  /*8c290*/  LDL.LU R4, [R1+0x1e68] ;  /* 0x001e680001047983 */ /* 0x001ea80000300800 */
[----:B------:R0:W-:Y:S04]  /*8c2a0*/  STS.U8 [R28+UR4+0x200], R3 ;  /* 0x000200031c007988 */ /* 0x0001e80008000004 */
[----:B0-----:R-:W2:Y:S04]  /*8c2b0*/  LDL.LU R3, [R1+0x1e64] ;  /* 0x001e640001037983 */ /* 0x001ea80000300800 */
[----:B------:R-:W2:Y:S04]  /*8c2c0*/  LDL.LU R25, [R1+0x1e48] ;  /* 0x001e480001197983 */ /* 0x000ea80000300800 */
[----:B---3--:R0:W-:Y:S04]  /*8c2d0*/  STS.U8 [R28+UR4+0x400], R26 ;  /* 0x0004001a1c007988 */ /* 0x0081e80008000004 */
[----:B------:R1:W-:Y:S04]  /*8c2e0*/  STS.U8 [R28+UR4+0x440], R27 ;  /* 0x0004401b1c007988 */ /* 0x0003e80008000004 */
[----:B0-----:R-:W3:Y:S04]  /*8c2f0*/  LDL.LU R26, [R1+0x1e44] ;  /* 0x001e4400011a7983 */ /* 0x001ee80000300800 */
[----:B-1----:R-:W3:Y:S04]  /*8c300*/  LDL.LU R27, [R1+0x1e28] ;  /* 0x001e2800011b7983 */ /* 0x002ee80000300800 */
[----:B------:R-:W-:Y:S04]  /*8c310*/  STS.U8 [R28+UR4+0x640], R0 ;  /* 0x000640001c007988 */ /* 0x000fe80008000004 */
[----:B------:R-:W-:Y:S04]  /*8c320*/  STS.U8 [R28+UR4+0x600], R14 ;  /* 0x0006000e1c007988 */ /* 0x000fe80008000004 */
[----:B------:R-:W-:Y:S04]  /*8c330*/  STS.U8 [R28+UR4+0x800], R15 ;  /* 0x0008000f1c007988 */ /* 0x000fe80008000004 */
[----:B------:R-:W-:Y:S04]  /*8c340*/  STS.U8 [R28+UR4+0x840], R23 ;  /* 0x000840171c007988 */ /* 0x000fe80008000004 */
[----:B------:R-:W-:Y:S04]  /*8c350*/  STS.U8 [R28+UR4+0xa40], R22 ;  /* 0x000a40161c007988 */ /* 0x000fe80008000004 */
[----:B------:R-:W-:Y:S04]  /*8c360*/  STS.U8 [R28+UR4+0xa00], R10 ;  /* 0x000a000a1c007988 */ /* 0x000fe80008000004 */
[----:B------:R0:W-:Y:S04]  /*8c370*/  STS.U8 [R28+UR4+0xc00], R12 ;  /* 0x000c000c1c007988 */ /* 0x0001e80008000004 */
[----:B----4-:R1:W-:Y:S04]  /*8c380*/  STS.U8 [R28+UR4+0xc40], R11 ;  /* 0x000c400b1c007988 */ /* 0x0103e80008000004 */
[----:B------:R-:W-:Y:S04]  /*8c390*/  STS.U8 [R28+UR4+0xe40], R9 ;  /* 0x000e40091c007988 */ /* 0x000fe80008000004 */
[----:B0-----:R-:W4:Y:S04]  /*8c3a0*/  LDL.LU R12, [R1+0x1e24] ;  /* 0x001e2400010c7983 */ /* 0x001f280000300800 */
[----:B-1----:R-:W4:Y:S04]  /*8c3b0*/  LDL.LU R11, [R1+0x1e08] ;  /* 0x001e0800010b7983 */ /* 0x002f280000300800 */
        /* <DEDUP_REMOVED lines=12> */
[----:B--2---:R-:W-:Y:S04]  /*8c480*/  STS.U8 [R28+UR4+0x1a00], R24 ;  /* 0x001a00181c007988 */ /* 0x004fe80008000004 */
[----:B------:R0:W-:Y:S04]  /*8c490*/  STS.U8 [R28+UR4+0x1c00], R4 ;  /* 0x001c00041c007988 */ /* 0x0001e80008000004 */
[----:B0-----:R-:W2:Y:S04]  /*8c4a0*/  LDL.LU R4, [R1+0x1e04] ;  /* 0x001e040001047983 */ /* 0x001ea80000300800 */
[----:B------:R0:W-:Y:S04]  /*8c4b0*/  STS.U8 [R28+UR4+0x1c40], R3 ;  /* 0x001c40031c007988 */ /* 0x0001e80008000004 */
[----:B0-----:R-:W2:Y:S04]  /*8c4c0*/  LDL.LU R3, [R1+0x1d94] ;  /* 0x001d940001037983 */ /* 0x001ea80000300800 */
[----:B------:R-:W2:Y:S04]  /*8c4d0*/  LDL.LU R0, [R1+0x1d90] ;  /* 0x001d900001007983 */ /* 0x000ea80000300800 */
[----:B------:R-:W2:Y:S04]  /*8c4e0*/  LDL.LU R14, [R1+0x1d74] ;  /* 0x001d7400010e7983 */ /* 0x000ea80000300800 */
[----:B------:R-:W2:Y:S04]  /*8c4f0*/  LDL.LU R15, [R1+0x1d70] ;  /* 0x001d7000010f7983 */ /* 0x000ea80000300800 */
[----:B------:R-:W2:Y:S04]  /*8c500*/  LDL.LU R23, [R1+0x1d54] ;  /* 0x001d540001177983 */ /* 0x000ea80000300800 */
[----:B------:R-:W-:Y:S04]  /*8c510*/  STS.U8 [R28+UR4+0x1e40], R25 ;  /* 0x001e40191c007988 */ /* 0x000fe80008000004 */
[----:B------:R-:W2:Y:S04]  /*8c520*/  LDL.LU R22, [R1+0x1d50] ;  /* 0x001d500001167983 */ /* 0x000ea80000300800 */
[----:B------:R-:W2:Y:S04]  /*8c530*/  LDL.LU R10, [R1+0x1d34] ;  /* 0x001d3400010a7983 */ /* 0x000ea80000300800 */
[----:B---3--:R0:W-:Y:S04]  /*8c540*/  STS.U8 [R28+UR4+0x1e00], R26 ;  /* 0x001e001a1c007988 */ /* 0x0081e80008000004 */
[----:B------:R1:W-:Y:S04]  /*8c550*/  STS.U8 [R28+UR4+0x2000], R27 ;  /* 0x0020001b1c007988 */ /* 0x0003e80008000004 */
[----:B0-----:R-:W3:Y:S04]  /*8c560*/  LDL.LU R26, [R1+0x1d30] ;  /* 0x001d3000011a7983 */ /* 0x001ee80000300800 */
[----:B-1----:R-:W3:Y:S04]  /*8c570*/  LDL.LU R27, [R1+0x1d14] ;  /* 0x001d1400011b7983 */ /* 0x002ee80000300800 */
        /* <DEDUP_REMOVED lines=15> */
[----:B------:R1:W-:Y:S04]  /*8c670*/  STS.U8 [R28+UR4+0x2240], R11 ;  /* 0x0022400b1c007988 */ /* 0x0003e80008000004 */
[----:B0-----:R-:W4:Y:S04]  /*8c680*/  LDL.LU R12, [R1+0x1c30] ;  /* 0x001c3000010c7983 */ /* 0x001f280000300800 */
[----:B-1----:R-:W4:Y:S04]  /*8c690*/  LDL.LU R11, [R1+0x1c14] ;  /* 0x001c1400010b7983 */ /* 0x002f280000300800 */
[----:B------:R-:W4:Y:S04]  /*8c6a0*/  LDL.LU R25, [R1+0x1c10] ;  /* 0x001c100001197983 */ /* 0x000f280000300800 */
[----:B--2---:R0:W-:Y:S04]  /*8c6b0*/  STS.U8 [R28+UR4+0x2200], R4 ;  /* 0x002200041c007988 */ /* 0x0041e80008000004 */
[----:B0-----:R-:W2:Y:S04]  /*8c6c0*/  LDL.LU R4, [R1+0x1bf4] ;  /* 0x001bf40001047983 */ /* 0x001ea80000300800 */
[----:B------:R0:W-:Y:S04]  /*8c6d0*/  STS.U8 [R28+UR4+0x2400], R3 ;  /* 0x002400031c007988 */ /* 0x0001e80008000004 */
[----:B0-----:R-:W2:Y:S04]  /*8c6e0*/  LDL.LU R3, [R1+0x1bf0] ;  /* 0x001bf00001037983 */ /* 0x001ea80000300800 */
[----:B------:R-:W-:Y:S04]  /*8c6f0*/  STS.U8 [R28+UR4+0x2440], R0 ;  /* 0x002440001c007988 */ /* 0x000fe80008000004 */
[----:B------:R-:W-:Y:S04]  /*8c700*/  STS.U8 [R28+UR4+0x2640], R14 ;  /* 0x0026400e1c007988 */ /* 0x000fe80008000004 */
[----:B------:R-:W-:Y:S04]  /*8c710*/  STS.U8 [R28+UR4+0x2600], R15 ;  /* 0x0026000f1c007988 */ /* 0x000fe80008000004 */
[----:B------:R-:W-:Y:S04]  /*8c720*/  STS.U8 [R28+UR4+0x2800], R23 ;  /* 0x002800171c007988 */ /* 0x000fe80008000004 */
[----:B------:R-:W-:Y:S04]  /*8c730*/  STS.U8 [R28+UR4+0x2840], R22 ;  /* 0x002840161c007988 */ /* 0x000fe80008000004 */
[----:B------:R-:W-:Y:S04]  /*8c740*/  STS.U8 [R28+UR4+0x2a40], R10 ;  /* 0x002a400a1c007988 */ /* 0x000fe80008000004 */
        /* <DEDUP_REMOVED lines=17> */
[----:B----4-:R-:W-:Y:S04]  /*8c860*/  STS.U8 [R28+UR4+0x3a40], R24 ;  /* 0x003a40181c007988 */ /* 0x010fe80008000004 */
[----:B------:R0:W-:Y:S04]  /*8c870*/  STS.U8 [R28+UR4+0x3a00], R12 ;  /* 0x003a000c1c007988 */ /* 0x0001e80008000004 */
[----:B------:R1:W-:Y:S04]  /*8c880*/  STS.U8 [R28+UR4+0x3c00], R11 ;  /* 0x003c000b1c007988 */ /* 0x0003e80008000004 */
[----:B0-----:R-:W4:Y:S04]  /*8c890*/  LDL.LU R12, [R1+0x1bb4] ;  /* 0x001bb400010c7983 */ /* 0x001f280000300800 */
[----:B-1----:R-:W4:Y:S04]  /*8c8a0*/  LDL.LU R11, [R1+0x1bb0] ;  /* 0x001bb000010b7983 */ /* 0x002f280000300800 */
[----:B------:R-:W4:Y:S04]  /*8c8b0*/  LDL.LU R0, [R1+0xb94] ;  /* 0x000b940001007983 */ /* 0x000f280000300800 */
[----:B------:R-:W4:Y:S04]  /*8c8c0*/  LDL.LU R14, [R1+0xb90] ;  /* 0x000b9000010e7983 */ /* 0x000f280000300800 */
[----:B------:R-:W4:Y:S04]  /*8c8d0*/  LDL.LU R15, [R1+0xb74] ;  /* 0x000b7400010f7983 */ /* 0x000f280000300800 */
[----:B------:R-:W4:Y:S04]  /*8c8e0*/  LDL.LU R23, [R1+0xb70] ;  /* 0x000b700001177983 */ /* 0x000f280000300800 */
[----:B------:R-:W-:Y:S04]  /*8c8f0*/  STS.U8 [R28+UR4+0x3c40], R25 ;  /* 0x003c40191c007988 */ /* 0x000fe80008000004 */
[----:B------:R-:W4:Y:S04]  /*8c900*/  LDL.LU R22, [R1+0xb54] ;  /* 0x000b540001167983 */ /* 0x000f280000300800 */
[----:B--2---:R0:W-:Y:S04]  /*8c910*/  STS.U8 [R28+UR4+0x3e40], R4 ;  /* 0x003e40041c007988 */ /* 0x0041e80008000004 */
[----:B------:R-:W2:Y:S04]  /*8c920*/  LDL.LU R10, [R1+0xb50] ;  /* 0x000b5000010a7983 */ /* 0x000ea80000300800 */
[----:B0-----:R-:W2:Y:S04]  /*8c930*/  LDL.LU R4, [R1+0xb34] ;  /* 0x000b340001047983 */ /* 0x001ea80000300800 */
[----:B------:R0:W-:Y:S04]  /*8c940*/  STS.U8 [R28+UR4+0x3e00], R3 ;  /* 0x003e00031c007988 */ /* 0x0001e80008000004 */
        /* <DEDUP_REMOVED lines=15> */
[----:B---3--:R0:W-:Y:S04]  /*8ca40*/  STS.U8 [R28+UR4+0x4000], R26 ;  /* 0x0040001a1c007988 */ /* 0x0081e80008000004 */
[----:B------:R1:W-:Y:S04]  /*8ca50*/  STS.U8 [R28+UR4+0x4040], R27 ;  /* 0x0040401b1c007988 */ /* 0x0003e80008000004 */
[----:B0-----:R-:W3:Y:S04]  /*8ca60*/  LDL.LU R26, [R1+0xa14] ;  /* 0x000a1400011a7983 */ /* 0x001ee80000300800 */
[----:B-1----:R-:W3:Y:S04]  /*8ca70*/  LDL.LU R27, [R1+0xa10] ;  /* 0x000a1000011b7983 */ /* 0x002ee80000300800 */
[----:B------:R-:W3:Y:S04]  /*8ca80*/  LDL.LU R25, [R1+0x9f4] ;  /* 0x0009f40001197983 */ /* 0x000ee80000300800 */
[----:B----4-:R0:W-:Y:S04]  /*8ca90*/  STS.U8 [R28+UR4+0x4240], R12 ;  /* 0x0042400c1c007988 */ /* 0x0101e80008000004 */
[----:B------:R1:W-:Y:S04]  /*8caa0*/  STS.U8 [R28+UR4+0x4200], R11 ;  /* 0x0042000b1c007988 */ /* 0x0003e80008000004 */
[----:B0-----:R-:W4:Y:S04]  /*8cab0*/  LDL.LU R12, [R1+0x9f0] ;  /* 0x0009f000010c7983 */ /* 0x001f280000300800 */
[----:B-1----:R-:W4:Y:S04]  /*8cac0*/  LDL.LU R11, [R1+0x9d4] ;  /* 0x0009d400010b7983 */ /* 0x002f280000300800 */
        /* <DEDUP_REMOVED lines=9> */
[----:B------:R-:W-:Y:S04]  /*8cb60*/  STS.U8 [R28+UR4+0x4c00], R9 ;  /* 0x004c00091c007988 */ /* 0x000fe80008000004 */
[----:B------:R-:W-:Y:S04]  /*8cb70*/  STS.U8 [R28+UR4+0x4c40], R2 ;  /* 0x004c40021c007988 */ /* 0x000fe80008000004 */
        /* <DEDUP_REMOVED lines=21> */
[----:B------:R-:W-:Y:S04]  /*8ccd0*/  STS.U8 [R28+UR4+0x5c00], R25 ;  /* 0x005c00191c007988 */ /* 0x000fe80008000004 */
[----:B------:R-:W3:Y:S04]  /*8cce0*/  LDL.LU R22, [R1+0x950] ;  /* 0x0009500001167983 */ /* 0x000ee80000300800 */
[----:B------:R-:W3:Y:S04]  /*8ccf0*/  LDL.LU R10, [R1+0x934] ;  /* 0x00093400010a7983 */ /* 0x000ee80000300800 */
[----:B----4-:R0:W-:Y:S04]  /*8cd00*/  STS.U8 [R28+UR4+0x5c40], R12 ;  /* 0x005c400c1c007988 */ /* 0x0101e80008000004 */
        /* <DEDUP_REMOVED lines=18> */
[----:B------:R1:W-:Y:S04]  /*8ce30*/  STS.U8 [R28+UR4+0x6000], R3 ;  /* 0x006000031c007988 */ /* 0x0003e80008000004 */
[----:B0-----:R-:W2:Y:S04]  /*8ce40*/  LDL.LU R4, [R1+0x830] ;  /* 0x0008300001047983 */ /* 0x001ea80000300800 */
[----:B-1----:R-:W2:Y:S04]  /*8ce50*/  LDL.LU R3, [R1+0x814] ;  /* 0x0008140001037983 */ /* 0x002ea80000300800 */
        /* <DEDUP_REMOVED lines=11> */
[----:B----4-:R0:W-:Y:S04]  /*8cf10*/  STS.U8 [R28+UR4+0x6840], R12 ;  /* 0x0068400c1c007988 */ /* 0x0101e80008000004 */
        /* <DEDUP_REMOVED lines=18> */
[----:B------:R1:W-:Y:S04]  /*8d040*/  STS.U8 [R28+UR4+0x7a40], R3 ;  /* 0x007a40031c007988 */ /* 0x0003e80008000004 */
[----:B0-----:R-:W2:Y:S04]  /*8d050*/  LDL.LU R4, [R1+0x7b4] ;  /* 0x0007b40001047983 */ /* 0x001ea80000300800 */
[----:B-1----:R-:W2:Y:S04]  /*8d060*/  LDL.LU R3, [R1+0x7b0] ;  /* 0x0007b00001037983 */ /* 0x002ea80000300800 */
        /* <DEDUP_REMOVED lines=26> */
[----:B------:R1:W-:Y:S04]  /*8d210*/  STS.U8 [R28+UR4+0x7e00], R11 ;  /* 0x007e000b1c007988 */ /* 0x0003e80008000004 */
[----:B0-----:R-:W4:Y:S04]  /*8d220*/  LDL.LU R12, [R1+0x634] ;  /* 0x00063400010c7983 */ /* 0x001f280000300800 */
[----:B-1----:R-:W4:Y:S04]  /*8d230*/  LDL.LU R11, [R1+0x630] ;  /* 0x00063000010b7983 */ /* 0x002f280000300800 */
[----:B------:R-:W4:Y:S04]  /*8d240*/  LDL.LU R25, [R1+0x614] ;  /* 0x0006140001197983 */ /* 0x000f280000300800 */
[----:B--2---:R0:W-:Y:S04]  /*8d250*/  STS.U8 [R28+UR4+0x8000], R4 ;  /* 0x008000041c007988 */ /* 0x0041e80008000004 */
[----:B------:R1:W-:Y:S04]  /*8d260*/  STS.U8 [R28+UR4+0x8040], R3 ;  /* 0x008040031c007988 */ /* 0x0003e80008000004 */
[----:B0-----:R-:W2:Y:S04]  /*8d270*/  LDL.LU R4, [R1+0x610] ;  /* 0x0006100001047983 */ /* 0x001ea80000300800 */
[----:B-1----:R-:W2:Y:S04]  /*8d280*/  LDL.LU R3, [R1+0x5f4] ;  /* 0x0005f40001037983 */ /* 0x002ea80000300800 */
        /* <DEDUP_REMOVED lines=36> */
[----:B------:R1:W-:Y:S04]  /*8d4d0*/  STS.U8 [R28+UR4+0x9c00], R3 ;  /* 0x009c00031c007988 */ /* 0x0003e80008000004 */
[----:B0-----:R-:W2:Y:S04]  /*8d4e0*/  LDL.LU R4, [R1+0x538] ;  /* 0x0005380001047983 */ /* 0x001ea80000300800 */
[----:B-1----:R-:W2:Y:S04]  /*8d4f0*/  LDL.LU R3, [R1+0x51c] ;  /* 0x00051c0001037983 */ /* 0x002ea80000300800 */
        /* <DEDUP_REMOVED lines=21> */
[----:B------:R-:W-:Y:S04]  /*8d650*/  STS.U8 [R28+UR4+0xa040], R0 ;  /* 0x00a040001c007988 */ /* 0x000fe80008000004 */
[----:B------:R-:W-:Y:S04]  /*8d660*/  STS.U8 [R28+UR4+0xa240], R14 ;  /* 0x00a2400e1c007988 */ /* 0x000fe80008000004 */
[----:B------:R-:W-:Y:S04]  /*8d670*/  STS.U8 [R28+UR4+0xa200], R15 ;  /* 0x00a2000f1c007988 */ /* 0x000fe80008000004 */
[----:B------:R-:W-:Y:S04]  /*8d680*/  STS.U8 [R28+UR4+0xa400], R23 ;  /* 0x00a400171c007988 */ /* 0x000fe80008000004 */
[----:B0-----:R-:W4:Y:S04]  /*8d690*/  LDL.LU R12, [R1+0x3fc] ;  /* 0x0003fc00010c7983 */ /* 0x001f280000300800 */
[----:B------:R-:W-:Y:S04]  /*8d6a0*/  STS.U8 [R28+UR4+0xa440], R22 ;  /* 0x00a440161c007988 */ /* 0x000fe80008000004 */
[----:B-1----:R-:W4:Y:S04]  /*8d6b0*/  LDL.LU R11, [R1+0x3f8] ;  /* 0x0003f800010b7983 */ /* 0x002f280000300800 */
[----:B--2---:R-:W-:Y:S04]  /*8d6c0*/  STS.U8 [R28+UR4+0xa640], R10 ;  /* 0x00a6400a1c007988 */ /* 0x004fe80008000004 */
        /* <DEDUP_REMOVED lines=15> */
[----:B0-----:R-:W2:Y:S04]  /*8d7c0*/  LDL.LU R4, [R1+0x3dc] ;  /* 0x0003dc0001047983 */ /* 0x001ea80000300800 */
[----:B------:R-:W-:Y:S04]  /*8d7d0*/  STS.U8 [R28+UR4+0xb640], R24 ;  /* 0x00b640181c007988 */ /* 0x000fe80008000004 */
[----:B-1----:R-:W2:Y:S04]  /*8d7e0*/  LDL.LU R3, [R1+0x3d8] ;  /* 0x0003d80001037983 */ /* 0x002ea80000300800 */
        /* <DEDUP_REMOVED lines=30> */
[----:B--2---:R0:W-:Y:S04]  /*8d9d0*/  STS.U8 [R28+UR4+0xbc00], R4 ;  /* 0x00bc00041c007988 */ /* 0x0041e80008000004 */
[----:B------:R1:W-:Y:S04]  /*8d9e0*/  STS.U8 [R28+UR4+0xbc40], R3 ;  /* 0x00bc40031c007988 */ /* 0x0003e80008000004 */
[----:B0-----:R-:W2:Y:S04]  /*8d9f0*/  LDL.LU R4, [R1+0x230] ;  /* 0x0002300001047983 */ /* 0x001ea80000300800 */
[----:B-1----:R-:W2:Y:S04]  /*8da00*/  LDL.LU R3, [R1+0x214] ;  /* 0x0002140001037983 */ /* 0x002ea80000300800 */
        /* <DEDUP_REMOVED lines=25> */
[----:B0-----:R-:W3:Y:S04]  /*8dba0*/  LDL.LU R24, [R1+0x1f0] ;  /* 0x0001f00001187983 */ /* 0x001ee80000300800 */
[----:B-1----:R-:W3:Y:S04]  /*8dbb0*/  LDL.LU R25, [R1+0x1d4] ;  /* 0x0001d40001197983 */ /* 0x002ee80000300800 */
[----:B------:R-:W3:Y:S04]  /*8dbc0*/  LDL.LU R19, [R1+0x1d0] ;  /* 0x0001d00001137983 */ /* 0x000ee80000300800 */
[----:B------:R-:W3:Y:S04]  /*8dbd0*/  LDL.LU R18, [R1+0x1b4] ;  /* 0x0001b40001127983 */ /* 0x000ee80000300800 */
[----:B----4-:R-:W-:Y:S04]  /*8dbe0*/  STS.U8 [R28+UR4+0xd440], R12 ;  /* 0x00d4400c1c007988 */ /* 0x010fe80008000004 */
[----:B------:R-:W-:Y:S04]  /*8dbf0*/  STS.U8 [R28+UR4+0xd640], R11 ;  /* 0x00d6400b1c007988 */ /* 0x000fe80008000004 */
[----:B--2---:R-:W-:Y:S04]  /*8dc00*/  STS.U8 [R28+UR4+0xd600], R4 ;  /* 0x00d600041c007988 */ /* 0x004fe80008000004 */
[----:B------:R-:W-:Y:S04]  /*8dc10*/  STS.U8 [R28+UR4+0xd800], R3 ;  /* 0x00d800031c007988 */ /* 0x000fe80008000004 */
[----:B---3--:R-:W-:Y:S04]  /*8dc20*/  STS.U8 [R28+UR4+0xd840], R26 ;  /* 0x00d8401a1c007988 */ /* 0x008fe80008000004 */
[----:B------:R0:W-:Y:S04]  /*8dc30*/  STS.U8 [R28+UR4+0xda40], R27 ;  /* 0x00da401b1c007988 */ /* 0x0001e80008000004 */
[----:B0-----:R-:W2:Y:S04]  /*8dc40*/  LDL.LU R27, [R1+0x1b0] ;  /* 0x0001b000011b7983 */ /* 0x001ea80000300800 */
[----:B------:R-:W3:Y:S04]  /*8dc50*/  LDL.LU R26, [R1+0x194] ;  /* 0x00019400011a7983 */ /* 0x000ee80000300800 */
        /* <DEDUP_REMOVED lines=20> */
[----:B------:R-:W4:Y:S04]  /*8dda0*/  LDL.LU R7, [R1+0x54] ;  /* 0x0000540001077983 */ /* 0x000f280000300800 */
[----:B------:R1:W-:Y:S04]  /*8ddb0*/  STS.U8 [R28+UR4+0xdc00], R25 ;  /* 0x00dc00191c007988 */ /* 0x0003e80008000004 */
[----:B0-----:R-:W4:Y:S04]  /*8ddc0*/  LDL.LU R24, [R1+0x50] ;  /* 0x0000500001187983 */ /* 0x001f280000300800 */
[----:B------:R0:W-:Y:S04]  /*8ddd0*/  STS.U8 [R28+UR4+0xdc40], R19 ;  /* 0x00dc40131c007988 */ /* 0x0001e80008000004 */
[----:B-1----:R-:W4:Y:S04]  /*8dde0*/  LDL.LU R25, [R1+0x34] ;  /* 0x0000340001197983 */ /* 0x002f280000300800 */
[----:B------:R-:W4:Y:S04]  /*8ddf0*/  LDL.LU R17, [R1+0x30] ;  /* 0x0000300001117983 */ /* 0x000f280000300800 */
[----:B------:R1:W-:Y:S04]  /*8de00*/  STS.U8 [R28+UR4+0xde40], R18 ;  /* 0x00de40121c007988 */ /* 0x0003e80008000004 */
[----:B0-----:R-:W4:Y:S04]  /*8de10*/  LDL.LU R19, [R1+0x14] ;  /* 0x0000140001137983 */ /* 0x001f280000300800 */
[----:B-1----:R-:W4:Y:S04]  /*8de20*/  LDL.LU R18, [R1+0x10] ;  /* 0x0000100001127983 */ /* 0x002f280000300800 */
[----:B--2---:R0:W-:Y:S04]  /*8de30*/  STS.U8 [R28+UR4+0xde00], R27 ;  /* 0x00de001b1c007988 */ /* 0x0041e80008000004 */
[----:B---3--:R1:W-:Y:S04]  /*8de40*/  STS.U8 [R28+UR4+0xe000], R26 ;  /* 0x00e0001a1c007988 */ /* 0x0083e80008000004 */
[----:B----4-:R2:W-:Y:S04]  /*8de50*/  STS.U8 [R28+UR4+0xe040], R3 ;  /* 0x00e040031c007988 */ /* 0x0105e80008000004 */
[----:B0-----:R-:W3:Y:S04]  /*8de60*/  LDL.LU R27, [R1+0xaa68] ;  /* 0x00aa6800011b7983 */ /* 0x001ee80000300800 */
[----:B-1----:R-:W4:Y:S04]  /*8de70*/  LDL.LU R26, [R1+0xaa64] ;  /* 0x00aa6400011a7983 */ /* 0x002f280000300800 */
[----:B--2---:R-:W2:Y:S04]  /*8de80*/  LDL.LU R3, [R1+0xaa60] ;  /* 0x00aa600001037983 */ /* 0x004ea80000300800 */
[----:B------:R0:W-:Y:S04]  /*8de90*/  STS.U8 [R28+UR4+0xe240], R4 ;  /* 0x00e240041c007988 */ /* 0x0001e80008000004 */
[----:B------:R1:W-:Y:S04]  /*8dea0*/  STS.U8 [R28+UR4+0xe200], R11 ;  /* 0x00e2000b1c007988 */ /* 0x0003e80008000004 */
[----:B------:R1:W-:Y:S04]  /*8deb0*/  STS.U8 [R28+UR4+0xe400], R12 ;  /* 0x00e4000c1c007988 */ /* 0x0003e80008000004 */
[----:B0-----:R-:W2:Y:S04]  /*8dec0*/  LDL.LU R4, [R1+0xaa5c] ;  /* 0x00aa5c0001047983 */ /* 0x001ea80000300800 */
[----:B-1----:R-:W2:Y:S04]  /*8ded0*/  LDL.LU R11, [R1+0xaa58] ;  /* 0x00aa5800010b7983 */ /* 0x002ea80000300800 */
[----:B------:R-:W2:Y:S04]  /*8dee0*/  LDL.LU R12, [R1+0xaa54] ;  /* 0x00aa5400010c7983 */ /* 0x000ea80000300800 */
        /* <DEDUP_REMOVED lines=21> */
[----:B0-----:R-:W2:Y:S04]  /*8e040*/  LDL.LU R6, [R1+0x2040] ;  /* 0x0020400001067983 */ /* 0x001ea80000300800 */
[----:B-1----:R-:W2:Y:S04]  /*8e050*/  LDL.LU R5, [R1+0x203c] ;  /* 0x00203c0001057983 */ /* 0x002ea80000300800 */
[----:B------:R-:W2:Y:S04]  /*8e060*/  LDL.LU R24, [R1+0x2020] ;  /* 0x0020200001187983 */ /* 0x000ea80000300800 */
[----:B------:R-:W2:Y:S04]  /*8e070*/  LDL.LU R25, [R1+0x201c] ;  /* 0x00201c0001197983 */ /* 0x000ea80000300800 */
[----:B------:R-:W-:Y:S04]  /*8e080*/  STL [R1+0xaa30], R28 ;  /* 0x00aa301c01007387 */ /* 0x000fe80000100800 */
[----:B---3--:R-:W-:Y:S04]  /*8e090*/  STS.U8 [R28+UR4+0xfa40], R27 ;  /* 0x00fa401b1c007988 */ /* 0x008fe80008000004 */
[----:B----4-:R-:W-:Y:S04]  /*8e0a0*/  STS.U8 [R28+UR4+0xfa00], R26 ;  /* 0x00fa001a1c007988 */ /* 0x010fe80008000004 */
[----:B--2---:R-:W-:Y:S04]  /*8e0b0*/  STS.U8 [R28+UR4+0xfc00], R3 ;  /* 0x00fc00031c007988 */ /* 0x004fe80008000004 */
[----:B------:R-:W-:Y:S04]  /*8e0c0*/  STS.U8 [R28+UR4+0xfc40], R4 ;  /* 0x00fc40041c007988 */ /* 0x000fe80008000004 */
[----:B------:R-:W-:Y:S04]  /*8e0d0*/  STS.U8 [R28+UR4+0xfe40], R11 ;  /* 0x00fe400b1c007988 */ /* 0x000fe80008000004 */
[----:B------:R0:W-:Y:S04]  /*8e0e0*/  STS.U8 [R28+UR4+0xfe00], R12 ;  /* 0x00fe000c1c007988 */ /* 0x0001e80008000004 */
[----:B0-----:R-:W2:Y:S01]  /*8e0f0*/  LDL.LU R28, [R1+0x1ffc] ;  /* 0x001ffc00011c7983 */ /* 0x001ea20000300800 */
[----:B------:R-:W-:-:S04]  /*8e100*/  LOP3.LUT R16, R16, 0x3f, RZ, 0xc0, !PT ;  /* 0x0000003f10107812 */ /* 0x000fc800078ec0ff */
[----:B------:R-:W-:Y:S01]  /*8e110*/  LOP3.LUT R7, R16, 0x10, RZ, 0x3c, !PT ;  /* 0x0000001010077812 */ /* 0x000fe200078e3cff */
        /* <DEDUP_REMOVED lines=33> */
[----:B--2---:R0:W-:Y:S04]  /*8e330*/  STS.U8 [R7+UR4+0x480], R28 ;  /* 0x0004801c07007988 */ /* 0x0041e80008000004 */
[----:B0-----:R-:W2:Y:S04]  /*8e340*/  LDL.LU R28, [R1+0xaa50] ;  /* 0x00aa5000011c7983 */ /* 0x001ea80000300800 */
[----:B--2---:R-:W-:Y:S04]  /*8e350*/  STS.U8 [R7+UR4+0x4c0], R28 ;  /* 0x0004c01c07007988 */ /* 0x004fe80008000004 */
[----:B---3--:R-:W-:Y:S04]  /*8e360*/  STS.U8 [R7+UR4+0x6c0], R12 ;  /* 0x0006c00c07007988 */ /* 0x008fe80008000004 */
[----:B----4-:R-:W-:Y:S04]  /*8e370*/  STS.U8 [R7+UR4+0x680], R11 ;  /* 0x0006800b07007988 */ /* 0x010fe80008000004 */
        /* <DEDUP_REMOVED lines=11> */
[----:B0-----:R-:W2:Y:S04]  /*8e430*/  LDL.LU R6, [R1+0x1e1c] ;  /* 0x001e1c0001067983 */ /* 0x001ea80000300800 */
[----:B-1----:R-:W3:Y:S04]  /*8e440*/  LDL.LU R5, [R1+0x1dac] ;  /* 0x001dac0001057983 */ /* 0x002ee80000300800 */
[----:B------:R-:W4:Y:S04]  /*8e450*/  LDL.LU R28, [R1+0x1d8c] ;  /* 0x001d8c00011c7983 */ /* 0x000f280000300800 */
[----:B------:R-:W-:Y:S04]  /*8e460*/  STS.U8 [R7+UR4+0x1280], R10 ;  /* 0x0012800a07007988 */ /* 0x000fe80008000004 */
[----:B------:R-:W-:Y:S04]  /*8e470*/  STS.U8 [R7+UR4+0x1480], R9 ;  /* 0x0014800907007988 */ /* 0x000fe80008000004 */
[----:B------:R-:W-:Y:S04]  /*8e480*/  STS.U8 [R7+UR4+0x14c0], R2 ;  /* 0x0014c00207007988 */ /* 0x000fe80008000004 */
[----:B------:R-:W-:Y:S04]  /*8e490*/  STS.U8 [R7+UR4+0x16c0], R13 ;  /* 0x0016c00d07007988 */ /* 0x000fe80008000004 */
[----:B------:R-:W-:Y:S04]  /*8e4a0*/  STS.U8 [R7+UR4+0x1680], R29 ;  /* 0x0016801d07007988 */ /* 0x000fe80008000004 */
[----:B----4-:R0:W-:Y:S04]  /*8e4b0*/  STL [R1+0xaa4c], R28 ;  /* 0x00aa4c1c01007387 */ /* 0x0101e80000100800 */
[----:B0-----:R-:W4:Y:S04]  /*8e4c0*/  LDL.LU R28, [R1+0x1da8] ;  /* 0x001da800011c7983 */ /* 0x001f280000300800 */
[----:B------:R-:W4:Y:S04]  /*8e4d0*/  LDL.LU R12, [R1+0x1d88] ;  /* 0x001d8800010c7983 */ /* 0x000f280000300800 */
[----:B------:R-:W4:Y:S04]  /*8e4e0*/  LDL.LU R11, [R1+0x1d6c] ;  /* 0x001d6c00010b7983 */ /* 0x000f280000300800 */
[----:B------:R-:W-:Y:S04]  /*8e4f0*/  STS.U8 [R7+UR4+0x1880], R21 ;  /* 0x0018801507007988 */ /* 0x000fe80008000004 */
        /* <DEDUP_REMOVED lines=13> */
[----:B------:R0:W-:Y:S04]  /*8e5d0*/  STS.U8 [R7+UR4+0x1e80], R24 ;  /* 0x001e801807007988 */ /* 0x0001e80008000004 */
[----:B------:R-:W4:Y:S04]  /*8e5e0*/  LDL.LU R23, [R1+0x1cec] ;  /* 0x001cec0001177983 */ /* 0x000f280000300800 */
        /* <DEDUP_REMOVED lines=17> */
[----:B---3--:R1:W-:Y:S04]  /*8e700*/  STS.U8 [R7+UR4+0x22c0], R5 ;  /* 0x0022c00507007988 */ /* 0x0083e80008000004 */
[----:B0-----:R-:W3:Y:S04]  /*8e710*/  LDL.LU R6, [R1+0x1bec] ;  /* 0x001bec0001067983 */ /* 0x001ee80000300800 */
[----:B-1----:R-:W2:Y:S04]  /*8e720*/  LDL.LU R5, [R1+0x1be8] ;  /* 0x001be80001057983 */ /* 0x002ea80000300800 */
[----:B----4-:R0:W-:Y:S04]  /*8e730*/  STS.U8 [R7+UR4+0x2280], R28 ;  /* 0x0022801c07007988 */ /* 0x0101e80008000004 */
[----:B0-----:R-:W4:Y:S04]  /*8e740*/  LDL.LU R28, [R1+0xaa4c] ;  /* 0x00aa4c00011c7983 */ /* 0x001f280000300800 */
        /* <DEDUP_REMOVED lines=13> */
[----:B0-----:R-:W4:Y:S04]  /*8e820*/  LDL.LU R24, [R1+0x1bcc] ;  /* 0x001bcc0001187983 */ /* 0x001f280000300800 */
[----:B-1----:R-:W2:Y:S04]  /*8e830*/  LDL.LU R25, [R1+0x1bc8] ;  /* 0x001bc80001197983 */ /* 0x002ea80000300800 */
[----:B------:R-:W2:Y:S04]  /*8e840*/  LDL.LU R28, [R1+0xba8] ;  /* 0x000ba800011c7983 */ /* 0x000ea80000300800 */
[----:B------:R-:W-:Y:S04]  /*8e850*/  STS.U8 [R7+UR4+0x30c0], R22 ;  /* 0x0030c01607007988 */ /* 0x000fe80008000004 */
[----:B------:R-:W-:Y:S04]  /*8e860*/  STS.U8 [R7+UR4+0x32c0], R10 ;  /* 0x0032c00a07007988 */ /* 0x000fe80008000004 */
[----:B------:R-:W-:Y:S04]  /*8e870*/  STS.U8 [R7+UR4+0x3280], R9 ;  /* 0x0032800907007988 */ /* 0x000fe80008000004 */
[----:B------:R-:W-:Y:S04]  /*8e880*/  STS.U8 [R7+UR4+0x3480], R2 ;  /* 0x0034800207007988 */ /* 0x000fe80008000004 */
[----:B------:R-:W-:Y:S04]  /*8e890*/  STS.U8 [R7+UR4+0x34c0], R13 ;  /* 0x0034c00d07007988 */ /* 0x000fe80008000004 */
[----:B------:R-:W-:Y:S04]  /*8e8a0*/  STS.U8 [R7+UR4+0x36c0], R29 ;  /* 0x0036c01d07007988 */ /* 0x000fe80008000004 */
[----:B--2---:R0:W-:Y:S04]  /*8e8b0*/  STL [R1+0xaa48], R28 ;  /* 0x00aa481c01007387 */ /* 0x0041e80000100800 */
[----:B0-----:R-:W2:Y:S04]  /*8e8c0*/  LDL.LU R28, [R1+0xbac] ;  /* 0x000bac00011c7983 */ /* 0x001ea80000300800 */
        /* <DEDUP_REMOVED lines=15> */
[----:B---3--:R0:W-:Y:S04]  /*8e9c0*/  STS.U8 [R7+UR4+0x3ec0], R6 ;  /* 0x003ec00607007988 */ /* 0x0081e80008000004 */
        /* <DEDUP_REMOVED lines=20> */
[----:B0-----:R-:W3:Y:S04]  /*8eb10*/  LDL.LU R24, [R1+0x9e8] ;  /* 0x0009e80001187983 */ /* 0x001ee80000300800 */
[----:B-1----:R-:W3:Y:S04]  /*8eb20*/  LDL.LU R25, [R1+0x9cc] ;  /* 0x0009cc0001197983 */ /* 0x002ee80000300800 */
        /* <DEDUP_REMOVED lines=12> */
[----:B------:R0:W-:Y:S04]  /*8ebf0*/  STS.U8 [R7+UR4+0x4cc0], R6 ;  /* 0x004cc00607007988 */ /* 0x0001e80008000004 */
[----:B------:R1:W-:Y:S04]  /*8ec00*/  STS.U8 [R7+UR4+0x4ec0], R5 ;  /* 0x004ec00507007988 */ /* 0x0003e80008000004 */
[----:B0-----:R-:W2:Y:S04]  /*8ec10*/  LDL.LU R6, [R1+0x9c8] ;  /* 0x0009c80001067983 */ /* 0x001ea80000300800 */
[----:B-1----:R-:W3:Y:S04]  /*8ec20*/  LDL.LU R5, [R1+0x9ac] ;  /* 0x0009ac0001057983 */ /* 0x002ee80000300800 */
        /* <DEDUP_REMOVED lines=22> */
[----:B----4-:R-:W-:Y:S04]  /*8ed90*/  STS.U8 [R7+UR4+0x5c80], R16 ;  /* 0x005c801007007988 */ /* 0x010fe80008000004 */
        /* <DEDUP_REMOVED lines=22> */
[----:B---3--:R1:W-:Y:S04]  /*8ef00*/  STS.U8 [R7+UR4+0x6080], R5 ;  /* 0x0060800507007988 */ /* 0x0083e80008000004 */
        /* <DEDUP_REMOVED lines=11> */
[----:B----4-:R-:W-:Y:S04]  /*8efc0*/  STS.U8 [R7+UR4+0x68c0], R0 ;  /* 0x0068c00007007988 */ /* 0x010fe80008000004 */
[----:B------:R-:W-:Y:S04]  /*8efd0*/  STS.U8 [R7+UR4+0x6ac0], R14 ;  /* 0x006ac00e07007988 */ /* 0x000fe80008000004 */
[----:B------:R0:W-:Y:S04]  /*8efe0*/  STS.U8 [R7+UR4+0x6a80], R24 ;  /* 0x006a801807007988 */ /* 0x0001e80008000004 */
[----:B------:R1:W-:Y:S04]  /*8eff0*/  STS.U8 [R7+UR4+0x6c80], R25 ;  /* 0x006c801907007988 */ /* 0x0003e80008000004 */
[----:B0-----:R-:W2:Y:S04]  /*8f000*/  LDL.LU R24, [R1+0x7cc] ;  /* 0x0007cc0001187983 */ /* 0x001ea80000300800 */
[----:B-1----:R-:W4:Y:S04]  /*8f010*/  LDL.LU R25, [R1+0x7c8] ;  /* 0x0007c80001197983 */ /* 0x002f280000300800 */
[----:B------:R-:W2:Y:S04]  /*8f020*/  LDL.LU R28, [R1+0x7a8] ;  /* 0x0007a800011c7983 */ /* 0x000ea80000300800 */
[----:B------:R-:W-:Y:S04]  /*8f030*/  STS.U8 [R7+UR4+0x6cc0], R15 ;  /* 0x006cc00f07007988 */ /* 0x000fe80008000004 */
        /* <DEDUP_REMOVED lines=44> */
[----:B----4-:R1:W-:Y:S04]  /*8f300*/  STS.U8 [R7+UR4+0x7e80], R25 ;  /* 0x007e801907007988 */ /* 0x0103e80008000004 */
[----:B0-----:R-:W4:Y:S04]  /*8f310*/  LDL.LU R24, [R1+0x608] ;  /* 0x0006080001187983 */ /* 0x001f280000300800 */
        /* <DEDUP_REMOVED lines=39> */
[----:B----4-:R0:W-:Y:S04]  /*8f590*/  STS.U8 [R7+UR4+0x9a80], R24 ;  /* 0x009a801807007988 */ /* 0x0101e80008000004 */
        /* <DEDUP_REMOVED lines=60> */
[----:B------:R0:W-:Y:S04]  /*8f960*/  STS.U8 [R7+UR4+0xb880], R18 ;  /* 0x00b8801207007988 */ /* 0x0001e80008000004 */
        /* <DEDUP_REMOVED lines=20> */
[----:B------:R-:W3:Y:S04]  /*8fab0*/  LDL.LU R19, [R1+0x22c] ;  /* 0x00022c0001137983 */ /* 0x000ee80000300800 */
[----:B------:R1:W-:Y:S04]  /*8fac0*/  STS.U8 [R7+UR4+0xba80], R5 ;  /* 0x00ba800507007988 */ /* 0x0003e80008000004 */
[----:B0-----:R-:W3:Y:S04]  /*8fad0*/  LDL.LU R6, [R1+0x228] ;  /* 0x0002280001067983 */ /* 0x001ee80000300800 */
[----:B------:R0:W-:Y:S04]  /*8fae0*/  STS.U8 [R7+UR4+0xbc80], R24 ;  /* 0x00bc801807007988 */ /* 0x0001e80008000004 */
[----:B-1----:R-:W3:Y:S04]  /*8faf0*/  LDL.LU R5, [R1+0x20c] ;  /* 0x00020c0001057983 */ /* 0x002ee80000300800 */
        /* <DEDUP_REMOVED lines=35> */
[----:B------:R-:W-:Y:S04]  /*8fd30*/  STS.U8 [R7+UR4+0xd880], R5 ;  /* 0x00d8800507007988 */ /* 0x000fe80008000004 */
[----:B----4-:R-:W-:Y:S04]  /*8fd40*/  STS.U8 [R7+UR4+0xd8c0], R24 ;  /* 0x00d8c01807007988 */ /* 0x010fe80008000004 */
[----:B------:R0:W-:Y:S04]  /*8fd50*/  STS.U8 [R7+UR4+0xdac0], R25 ;  /* 0x00dac01907007988 */ /* 0x0001e80008000004 */
[----:B------:R-:W-:Y:S04]  /*8fd60*/  STS.U8 [R7+UR4+0xda80], R18 ;  /* 0x00da801207007988 */ /* 0x000fe80008000004 */
[----:B0-----:R-:W3:Y:S04]  /*8fd70*/  LDL.LU R25, [R1+0x1a8] ;  /* 0x0001a80001197983 */ /* 0x001ee80000300800 */
[----:B------:R-:W4:Y:S04]  /*8fd80*/  LDL.LU R24, [R1+0x18c] ;  /* 0x00018c0001187983 */ /* 0x000f280000300800 */
[----:B------:R-:W3:Y:S04]  /*8fd90*/  LDL.LU R5, [R1+0x188] ;  /* 0x0001880001057983 */ /* 0x000ee80000300800 */
[----:B------:R-:W3:Y:S04]  /*8fda0*/  LDL.LU R6, [R1+0x16c] ;  /* 0x00016c0001067983 */ /* 0x000ee80000300800 */
[----:B------:R-:W3:Y:S04]  /*8fdb0*/  LDL.LU R17, [R1+0x168] ;  /* 0x0001680001117983 */ /* 0x000ee80000300800 */
[----:B------:R-:W3:Y:S04]  /*8fdc0*/  LDL.LU R19, [R1+0x14c] ;  /* 0x00014c0001137983 */ /* 0x000ee80000300800 */
[----:B------:R0:W-:Y:S04]  /*8fdd0*/  STS.U8 [R7+UR4+0xdc80], R16 ;  /* 0x00dc801007007988 */ /* 0x0001e80008000004 */
        /* <DEDUP_REMOVED lines=32> */
[----:B0-----:R-:W3:Y:S04]  /*8ffe0*/  LDL.LU R5, [R1+0xaa24] ;  /* 0x00aa240001057983 */ /* 0x001ee80000300800 */
[----:B-1----:R-:W3:Y:S04]  /*8fff0*/  LDL.LU R6, [R1+0xaa20] ;  /* 0x00aa200001067983 */ /* 0x002ee80000300800 */
[----:B------:R0:W-:Y:S04]  /*90000*/  STS.U8 [R7+UR4+0xe480], R19 ;  /* 0x00e4801307007988 */ /* 0x0001e80008000004 */
[----:B------:R-:W3:Y:S04]  /*90010*/  LDL.LU R17, [R1+0x2038] ;  /* 0x0020380001117983 */ /* 0x000ee80000300800 */
[----:B------:R1:W-:Y:S04]  /*90020*/  STS.U8 [R7+UR4+0xe4c0], R16 ;  /* 0x00e4c01007007988 */ /* 0x0003e80008000004 */
[----:B0-----:R-:W3:Y:S04]  /*90030*/  LDL.LU R19, [R1+0x2034] ;  /* 0x0020340001137983 */ /* 0x001ee80000300800 */
[----:B------:R0:W-:Y:S04]  /*90040*/  STS.U8 [R7+UR4+0xe6c0], R18 ;  /* 0x00e6c01207007988 */ /* 0x0001e80008000004 */
[----:B-1----:R-:W3:Y:S04]  /*90050*/  LDL.LU R16, [R1+0xaa1c] ;  /* 0x00aa1c0001107983 */ /* 0x002ee80000300800 */
[----:B0-----:R-:W3:Y:S04]  /*90060*/  LDL.LU R18, [R1+0xaa18] ;  /* 0x00aa180001127983 */ /* 0x001ee80000300800 */
        /* <DEDUP_REMOVED lines=20> */
[----:B--2---:R-:W-:Y:S04]  /*901b0*/  STS.U8 [R7+UR4+0xfa80], R24 ;  /* 0x00fa801807007988 */ /* 0x004fe80008000004 */
[----:B---3--:R-:W-:Y:S04]  /*901c0*/  STL [R1+0xa9b4], R28 ;  /* 0x00a9b41c01007387 */ /* 0x008fe80000100800 */
[----:B------:R-:W-:Y:S04]  /*901d0*/  STS.U8 [R7+UR4+0xfc80], R5 ;  /* 0x00fc800507007988 */ /* 0x000fe80008000004 */
[----:B------:R-:W-:Y:S04]  /*901e0*/  STS.U8 [R7+UR4+0xfcc0], R6 ;  /* 0x00fcc00607007988 */ /* 0x000fe80008000004 */
[----:B------:R-:W-:Y:S04]  /*901f0*/  STS.U8 [R7+UR4+0xfec0], R16 ;  /* 0x00fec01007007988 */ /* 0x000fe80008000004 */
[----:B------:R0:W-:Y:S04]  /*90200*/  STS.U8 [R7+UR4+0xfe80], R18 ;  /* 0x00fe801207007988 */ /* 0x0001e80008000004 */
[----:B0-----:R-:W2:Y:S04]  /*90210*/  LDL.LU R18, [R1+0x1ff4] ;  /* 0x001ff40001127983 */ /* 0x001ea80000300800 */
[----:B--2---:R0:W-:Y:S04]  /*90220*/  STL [R1+0xaa0c], R18 ;  /* 0x00aa0c1201007387 */ /* 0x0041e80000100800 */
[----:B0-----:R-:W2:Y:S04]  /*90230*/  LDL.LU R18, [R1+0x1ff8] ;  /* 0x001ff80001127983 */ /* 0x001ea80000300800 */
[----:B--2---:R0:W-:Y:S04]  /*90240*/  STL [R1+0xaa10], R18 ;  /* 0x00aa101201007387 */ /* 0x0041e80000100800 */
[----:B0-----:R-:W2:Y:S01]  /*90250*/  LDL.LU R18, [R1+0x2014] ;  /* 0x0020140001127983 */ /* 0x001ea20000300800 */
[----:B------:R-:W-:-:S03]  /*90260*/  LOP3.LUT R29, R28, 0x20, RZ, 0x3c, !PT ;  /* 0x000000201c1d7812 */ /* 0x000fc600078e3cff */
        /* <DEDUP_REMOVED lines=33> */
[----:B--2---:R0:W-:Y:S04]  /*90480*/  STS.U8 [R29+UR4+0x300], R18 ;  /* 0x000300121d007988 */ /* 0x0041e80008000004 */
[----:B0-----:R-:W2:Y:S04]  /*90490*/  LDL.LU R18, [R1+0xaa10] ;  /* 0x00aa100001127983 */ /* 0x001ea80000300800 */
[----:B--2---:R0:W-:Y:S04]  /*904a0*/  STS.U8 [R29+UR4+0x500], R18 ;  /* 0x000500121d007988 */ /* 0x0041e80008000004 */
[----:B0-----:R-:W2:Y:S04]  /*904b0*/  LDL.LU R18, [R1+0xaa0c] ;  /* 0x00aa0c0001127983 */ /* 0x001ea80000300800 */
[----:B--2---:R0:W-:Y:S04]  /*904c0*/  STS.U8 [R29+UR4+0x540], R18 ;  /* 0x000540121d007988 */ /* 0x0041e80008000004 */
[----:B0-----:R-:W2:Y:S04]  /*904d0*/  LDL.LU R18, [R1+0x1d84] ;  /* 0x001d840001127983 */ /* 0x001ea80000300800 */
[----:B--2---:R0:W-:Y:S04]  /*904e0*/  STL [R1+0xaa00], R18 ;  /* 0x00aa001201007387 */ /* 0x0041e80000100800 */
[----:B0-----:R-:W2:Y:S04]  /*904f0*/  LDL.LU R18, [R1+0x1da0] ;  /* 0x001da00001127983 */ /* 0x001ea80000300800 */
[----:B--2---:R0:W-:Y:S04]  /*90500*/  STL [R1+0xaa04], R18 ;  /* 0x00aa041201007387 */ /* 0x0041e80000100800 */
[----:B0-----:R-:W2:Y:S04]  /*90510*/  LDL.LU R18, [R1+0x1da4] ;  /* 0x001da40001127983 */ /* 0x001ea80000300800 */
[----:B---3--:R-:W-:Y:S04]  /*90520*/  STS.U8 [R29+UR4+0x740], R16 ;  /* 0x000740101d007988 */ /* 0x008fe80008000004 */
[----:B----4-:R-:W-:Y:S04]  /*90530*/  STS.U8 [R29+UR4+0x700], R6 ;  /* 0x000700061d007988 */ /* 0x010fe80008000004 */
[----:B------:R-:W-:Y:S04]  /*90540*/  STS.U8 [R29+UR4+0x900], R28 ;  /* 0x0009001c1d007988 */ /* 0x000fe80008000004 */
[----:B------:R-:W-:Y:S04]  /*90550*/  STS.U8 [R29+UR4+0x940], R5 ;  /* 0x000940051d007988 */ /* 0x000fe80008000004 */
[----:B------:R-:W-:Y:S04]  /*90560*/  STS.U8 [R29+UR4+0xb40], R24 ;  /* 0x000b40181d007988 */ /* 0x000fe80008000004 */
[----:B--2---:R0:W-:Y:S04]  /*90570*/  STL [R1+0xaa08], R18 ;  /* 0x00aa081201007387 */ /* 0x0041e80000100800 */
[----:B0-----:R-:W2:Y:S04]  /*90580*/  LDL.LU R18, [R1+0x1e14] ;  /* 0x001e140001127983 */ /* 0x001ea80000300800 */
[----:B------:R-:W3:Y:S04]  /*90590*/  LDL.LU R16, [R1+0x1d80] ;  /* 0x001d800001107983 */ /* 0x000ee80000300800 */
[----:B------:R-:W4:Y:S04]  /*905a0*/  LDL.LU R6, [R1+0x1d64] ;  /* 0x001d640001067983 */ /* 0x000f280000300800 */
[----:B------:R-:W3:Y:S04]  /*905b0*/  LDL.LU R28, [R1+0x1d60] ;  /* 0x001d6000011c7983 */ /* 0x000ee80000300800 */
[----:B------:R-:W3:Y:S04]  /*905c0*/  LDL.LU R5, [R1+0x1d44] ;  /* 0x001d440001057983 */ /* 0x000ee80000300800 */
[----:B------:R0:W-:Y:S04]  /*905d0*/  STS.U8 [R29+UR4+0xb00], R25 ;  /* 0x000b00191d007988 */ /* 0x0001e80008000004 */
[----:B------:R-:W3:Y:S04]  /*905e0*/  LDL.LU R24, [R1+0x1d40] ;  /* 0x001d400001187983 */ /* 0x000ee80000300800 */
[----:B------:R1:W-:Y:S04]  /*905f0*/  STS.U8 [R29+UR4+0xd00], R12 ;  /* 0x000d000c1d007988 */ /* 0x0003e80008000004 */
[----:B0-----:R-:W3:Y:S04]  /*90600*/  LDL.LU R25, [R1+0x1d24] ;  /* 0x001d240001197983 */ /* 0x001ee80000300800 */
[----:B------:R0:W-:Y:S04]  /*90610*/  STS.U8 [R29+UR4+0xd40], R11 ;  /* 0x000d400b1d007988 */ /* 0x0001e80008000004 */
[----:B-1----:R-:W3:Y:S04]  /*90620*/  LDL.LU R12, [R1+0x1d20] ;  /* 0x001d2000010c7983 */ /* 0x002ee80000300800 */
        /* <DEDUP_REMOVED lines=385> */
[----:B--2---:R-:W-:Y:S04]  /*91e40*/  STS.U8 [R29+UR4+0xbf00], R18 ;  /* 0x00bf00121d007988 */ /* 0x004fe80008000004 */
[----:B---3--:R-:W-:Y:S04]  /*91e50*/  STS.U8 [R29+UR4+0xc100], R16 ;  /* 0x00c100101d007988 */ /* 0x008fe80008000004 */
[----:B----4-:R-:W-:Y:S04]  /*91e60*/  STS.U8 [R29+UR4+0xc140], R6 ;  /* 0x00c140061d007988 */ /* 0x010fe80008000004 */
[----:B------:R0:W-:Y:S04]  /*91e70*/  STS.U8 [R29+UR4+0xc340], R28 ;  /* 0x00c3401c1d007988 */ /* 0x0001e80008000004 */
[----:B0-----:R-:W2:Y:S04]  /*91e80*/  LDL.LU R28, [R1+0x1a4] ;  /* 0x0001a400011c7983 */ /* 0x001ea80000300800 */
[----:B--2---:R0:W-:Y:S04]  /*91e90*/  STL [R1+0xa9b8], R28 ;  /* 0x00a9b81c01007387 */ /* 0x0041e80000100800 */
        /* <DEDUP_REMOVED lines=55> */
[----:B------:R-:W3:Y:S04]  /*92210*/  LDL.LU R13, [R1] ;  /* 0x00000000010d7983 */ /* 0x000ee80000300800 */
[----:B--2---:R0:W-:Y:S04]  /*92220*/  STS.U8 [R29+UR4+0xdb00], R28 ;  /* 0x00db001c1d007988 */ /* 0x0041e80008000004 */
[----:B0-----:R-:W2:Y:S04]  /*92230*/  LDL.LU R28, [R1+0xa9c0] ;  /* 0x00a9c000011c7983 */ /* 0x001ea80000300800 */
        /* <DEDUP_REMOVED lines=15> */
[----:B------:R-:W3:Y:S04]  /*92330*/  LDL.LU R20, [R1+0xa9a0] ;  /* 0x00a9a00001147983 */ /* 0x000ee80000300800 */
[----:B------:R0:W-:Y:S04]  /*92340*/  STS.U8 [R29+UR4+0xe500], R21 ;  /* 0x00e500151d007988 */ /* 0x0001e80008000004 */
        /* <DEDUP_REMOVED lines=24> */
[----:B---3--:R-:W-:Y:S04]  /*924d0*/  STS.U8 [R29+UR4+0xfd00], R7 ;  /* 0x00fd00071d007988 */ /* 0x008fe80008000004 */
        /* <DEDUP_REMOVED lines=343> */
[----:B0-----:R-:W2:Y:S04]  /*93a50*/  LDL.LU R28, [R1+0x5f8] ;  /* 0x0005f800011c7983 */ /* 0x001ea80000300800 */
[----:B------:R-:W3:Y:S04]  /*93a60*/  LDL.LU R21, [R1+0x5bc] ;  /* 0x0005bc0001157983 */ /* 0x000ee80000300800 */
[----:B---3--:R0:W-:Y:S04]  /*93a70*/  STL [R1+0xa958], R21 ;  /* 0x00a9581501007387 */ /* 0x0081e80000100800 */
[----:B0-----:R-:W3:Y:S04]  /*93a80*/  LDL.LU R21, [R1+0x5d8] ;  /* 0x0005d80001157983 */ /* 0x001ee80000300800 */
        /* <DEDUP_REMOVED lines=27> */
[----:B--2---:R1:W-:Y:S04]  /*93c40*/  STS.U8 [R0+UR4+0x9b80], R28 ;  /* 0x009b801c00007988 */ /* 0x0043e80008000004 */
[----:B0-----:R-:W2:Y:S04]  /*93c50*/  LDL.LU R29, [R1+0x420] ;  /* 0x00042000011d7983 */ /* 0x001ea80000300800 */
[----:B------:R-:W2:Y:S04]  /*93c60*/  LDL.LU R13, [R1+0x404] ;  /* 0x00040400010d7983 */ /* 0x000ea80000300800 */
[----:B-1----:R-:W2:Y:S04]  /*93c70*/  LDL.LU R28, [R1+0x400] ;  /* 0x00040000011c7983 */ /* 0x002ea80000300800 */
[----:B---3--:R0:W-:Y:S04]  /*93c80*/  STS.U8 [R0+UR4+0x9d80], R21 ;  /* 0x009d801500007988 */ /* 0x0081e80008000004 */
[----:B0-----:R-:W3:Y:S04]  /*93c90*/  LDL.LU R21, [R1+0xa95c] ;  /* 0x00a95c0001157983 */ /* 0x001ee80000300800 */
[----:B---3--:R0:W-:Y:S04]  /*93ca0*/  STS.U8 [R0+UR4+0x9dc0], R21 ;  /* 0x009dc01500007988 */ /* 0x0081e80008000004 */
[----:B0-----:R-:W3:Y:S04]  /*93cb0*/  LDL.LU R21, [R1+0xa958] ;  /* 0x00a9580001157983 */ /* 0x001ee80000300800 */
        /* <DEDUP_REMOVED lines=25> */
[----:B--2---:R0:W-:Y:S04]  /*93e50*/  STS.U8 [R0+UR4+0xb780], R29 ;  /* 0x00b7801d00007988 */ /* 0x0041e80008000004 */
        /* <DEDUP_REMOVED lines=33> */
[----:B--2---:R0:W-:Y:S04]  /*94070*/  STS.U8 [R0+UR4+0xbbc0], R29 ;  /* 0x00bbc01d00007988 */ /* 0x0041e80008000004 */
[----:B-1----:R-:W2:Y:S04]  /*94080*/  LDL.LU R28, [R1+0x218] ;  /* 0x00021800011c7983 */ /* 0x002ea80000300800 */
[----:B0-----:R-:W2:Y:S04]  /*94090*/  LDL.LU R29, [R1+0x1fc] ;  /* 0x0001fc00011d7983 */ /* 0x001ea80000300800 */
        /* <DEDUP_REMOVED lines=23> */
[----:B0-----:R-:W3:Y:S04]  /*94210*/  LDL.LU R27, [R1+0x1f8] ;  /* 0x0001f800011b7983 */ /* 0x001ee80000300800 */
[----:B-1----:R-:W4:Y:S04]  /*94220*/  LDL.LU R14, [R1+0x1bc] ;  /* 0x0001bc00010e7983 */ /* 0x002f280000300800 */
[----:B----4-:R0:W-:Y:S04]  /*94230*/  STL [R1+0xa948], R14 ;  /* 0x00a9480e01007387 */ /* 0x0101e80000100800 */
[----:B0-----:R-:W4:Y:S04]  /*94240*/  LDL.LU R14, [R1+0x1d8] ;  /* 0x0001d800010e7983 */ /* 0x001f280000300800 */
[----:B------:R-:W-:Y:S04]  /*94250*/  STS.U8 [R0+UR4+0xd180], R15 ;  /* 0x00d1800f00007988 */ /* 0x000fe80008000004 */
[----:B------:R-:W-:Y:S04]  /*94260*/  STS.U8 [R0+UR4+0xd1c0], R23 ;  /* 0x00d1c01700007988 */ /* 0x000fe80008000004 */
[----:B------:R-:W-:Y:S04]  /*94270*/  STS.U8 [R0+UR4+0xd3c0], R22 ;  /* 0x00d3c01600007988 */ /* 0x000fe80008000004 */
[----:B------:R-:W-:Y:S04]  /*94280*/  STS.U8 [R0+UR4+0xd380], R10 ;  /* 0x00d3800a00007988 */ /* 0x000fe80008000004 */
[----:B------:R-:W-:Y:S04]  /*94290*/  STS.U8 [R0+UR4+0xd580], R9 ;  /* 0x00d5800900007988 */ /* 0x000fe80008000004 */
[----:B------:R-:W-:Y:S04]  /*942a0*/  STS.U8 [R0+UR4+0xd5c0], R2 ;  /* 0x00d5c00200007988 */ /* 0x000fe80008000004 */
[----:B----4-:R0:W-:Y:S04]  /*942b0*/  STL [R1+0xa94c], R14 ;  /* 0x00a94c0e01007387 */ /* 0x0101e80000100800 */
[----:B0-----:R-:W4:Y:S04]  /*942c0*/  LDL.LU R14, [R1+0x1dc] ;  /* 0x0001dc00010e7983 */ /* 0x001f280000300800 */
[----:B------:R-:W-:Y:S04]  /*942d0*/  STS.U8 [R0+UR4+0xd7c0], R13 ;  /* 0x00d7c00d00007988 */ /* 0x000fe80008000004 */
[----:B--2---:R-:W-:Y:S04]  /*942e0*/  STS.U8 [R0+UR4+0xd780], R28 ;  /* 0x00d7801c00007988 */ /* 0x004fe80008000004 */
[----:B------:R0:W-:Y:S04]  /*942f0*/  STS.U8 [R0+UR4+0xd980], R29 ;  /* 0x00d9801d00007988 */ /* 0x0001e80008000004 */
        /* <DEDUP_REMOVED lines=27> */
[----:B0-----:R-:W2:Y:S04]  /*944b0*/  LDL.LU R27, [R1+0x18] ;  /* 0x00001800011b7983 */ /* 0x001ea80000300800 */
[----:B----4-:R0:W-:Y:S04]  /*944c0*/  STS.U8 [R0+UR4+0xdbc0], R14 ;  /* 0x00dbc00e00007988 */ /* 0x0101e80008000004 */
[----:B0-----:R-:W4:Y:S04]  /*944d0*/  LDL.LU R14, [R1+0xa94c] ;  /* 0x00a94c00010e7983 */ /* 0x001f280000300800 */
[----:B----4-:R0:W-:Y:S04]  /*944e0*/  STS.U8 [R0+UR4+0xdb80], R14 ;  /* 0x00db800e00007988 */ /* 0x0101e80008000004 */
[----:B0-----:R-:W4:Y:S04]  /*944f0*/  LDL.LU R14, [R1+0xa948] ;  /* 0x00a94800010e7983 */ /* 0x001f280000300800 */
[----:B----4-:R0:W-:Y:S04]  /*94500*/  STS.U8 [R0+UR4+0xdd80], R14 ;  /* 0x00dd800e00007988 */ /* 0x0101e80008000004 */
[----:B--2---:R1:W-:Y:S04]  /*94510*/  STS.U8 [R0+UR4+0xddc0], R15 ;  /* 0x00ddc00f00007988 */ /* 0x0043e80008000004 */
[----:B------:R2:W-:Y:S04]  /*94520*/  STS.U8 [R0+UR4+0xdfc0], R29 ;  /* 0x00dfc01d00007988 */ /* 0x0005e80008000004 */
[----:B0-----:R-:W4:Y:S04]  /*94530*/  LDL.LU R14, [R1+0xa944] ;  /* 0x00a94400010e7983 */ /* 0x001f280000300800 */
[----:B-1----:R-:W4:Y:S04]  /*94540*/  LDL.LU R15, [R1+0xa940] ;  /* 0x00a94000010f7983 */ /* 0x002f280000300800 */
[----:B--2---:R-:W2:Y:S04]  /*94550*/  LDL.LU R29, [R1+0xa93c] ;  /* 0x00a93c00011d7983 */ /* 0x004ea80000300800 */
[----:B------:R0:W-:Y:S04]  /*94560*/  STS.U8 [R0+UR4+0xdf80], R28 ;  /* 0x00df801c00007988 */ /* 0x0001e80008000004 */
[----:B------:R1:W-:Y:S04]  /*94570*/  STS.U8 [R0+UR4+0xe180], R13 ;  /* 0x00e1800d00007988 */ /* 0x0003e80008000004 */
[----:B------:R3:W-:Y:S04]  /*94580*/  STS.U8 [R0+UR4+0xe1c0], R2 ;  /* 0x00e1c00200007988 */ /* 0x0007e80008000004 */
[----:B0-----:R-:W4:Y:S04]  /*94590*/  LDL.LU R28, [R1+0xa938] ;  /* 0x00a93800011c7983 */ /* 0x001f280000300800 */
[----:B-1----:R-:W4:Y:S04]  /*945a0*/  LDL.LU R13, [R1+0xa934] ;  /* 0x00a93400010d7983 */ /* 0x002f280000300800 */
[----:B---3--:R-:W3:Y:S04]  /*945b0*/  LDL.LU R2, [R1+0xa930] ;  /* 0x00a9300001027983 */ /* 0x008ee80000300800 */
        /* <DEDUP_REMOVED lines=20> */
[----:B0-----:R-:W3:Y:S04]  /*94700*/  LDL R3, [R1+0xde4] ;  /* 0x000de40001037983 */ /* 0x001ee80000100800 */
[----:B------:R0:W-:Y:S04]  /*94710*/  STS.U8 [R0+UR4+0xf3c0], R25 ;  /* 0x00f3c01900007988 */ /* 0x0001e80008000004 */
[----:B------:R-:W3:Y:S04]  /*94720*/  LDL.LU R16, [R1+0x55c] ;  /* 0x00055c0001107983 */ /* 0x000ee80000300800 */
[----:B------:R-:W-:Y:S04]  /*94730*/  STS.U8 [R0+UR4+0xf380], R12 ;  /* 0x00f3800c00007988 */ /* 0x000fe80008000004 */
[----:B------:R-:W3:Y:S04]  /*94740*/  LDL.LU R6, [R1+0x558] ;  /* 0x0005580001067983 */ /* 0x000ee80000300800 */
[----:B------:R-:W-:Y:S04]  /*94750*/  STS.U8 [R0+UR4+0xf580], R11 ;  /* 0x00f5800b00007988 */ /* 0x000fe80008000004 */
[----:B------:R-:W-:Y:S04]  /*94760*/  STS.U8 [R0+UR4+0xf5c0], R4 ;  /* 0x00f5c00400007988 */ /* 0x000fe80008000004 */
[----:B------:R1:W-:Y:S04]  /*94770*/  STS.U8 [R0+UR4+0xf7c0], R26 ;  /* 0x00f7c01a00007988 */ /* 0x0003e80008000004 */
[----:B------:R1:W-:Y:S04]  /*94780*/  STS.U8 [R0+UR4+0xf780], R27 ;  /* 0x00f7801b00007988 */ /* 0x0003e80008000004 */
[----:B------:R-:W3:Y:S04]  /*94790*/  LDL.LU R5, [R1+0x56c] ;  /* 0x00056c0001057983 */ /* 0x000ee80000300800 */
[----:B0-----:R-:W3:Y:S04]  /*947a0*/  LDL.LU R25, [R1+0x564] ;  /* 0x0005640001197983 */ /* 0x001ee80000300800 */
[----:B-1----:R-:W3:Y:S04]  /*947b0*/  LDL.LU R26, [R1+0x578] ;  /* 0x00057800011a7983 */ /* 0x002ee80000300800 */
[----:B------:R-:W3:Y:S04]  /*947c0*/  LDL.LU R27, [R1+0x574] ;  /* 0x00057400011b7983 */ /* 0x000ee80000300800 */
[----:B--2---:R-:W-:Y:S04]  /*947d0*/  STS.U8 [R0+UR4+0xf980], R29 ;  /* 0x00f9801d00007988 */ /* 0x004fe80008000004 */
[----:B----4-:R-:W-:Y:S04]  /*947e0*/  STS.U8 [R0+UR4+0xf9c0], R28 ;  /* 0x00f9c01c00007988 */ /* 0x010fe80008000004 */
[----:B------:R-:W-:Y:S04]  /*947f0*/  STS.U8 [R0+UR4+0xfbc0], R13 ;  /* 0x00fbc00d00007988 */ /* 0x000fe80008000004 */
[----:B---3--:R-:W-:Y:S04]  /*94800*/  STS.U8 [R0+UR4+0xfb80], R2 ;  /* 0x00fb800200007988 */ /* 0x008fe80008000004 */
[----:B------:R-:W-:Y:S04]  /*94810*/  STS.U8 [R0+UR4+0xfd80], R9 ;  /* 0x00fd800900007988 */ /* 0x000fe80008000004 */
[----:B------:R-:W-:Y:S04]  /*94820*/  STS.U8 [R0+UR4+0xfdc0], R10 ;  /* 0x00fdc00a00007988 */ /* 0x000fe80008000004 */
[----:B------:R-:W-:Y:S04]  /*94830*/  STS.U8 [R0+UR4+0xffc0], R22 ;  /* 0x00ffc01600007988 */ /* 0x000fe80008000004 */
[----:B------:R-:W-:Y:S01]  /*94840*/  STS.U8 [R0+UR4+0xff80], R23 ;  /* 0x00ff801700007988 */ /* 0x000fe20008000004 */
[----:B------:R-:W-:Y:S06]  /*94850*/  BAR.SYNC.DEFER_BLOCKING 0x0 ;  /* 0x0000000000007b1d */ /* 0x000fec0000010000 */
[----:B------:R-:W0:Y:S04]  /*94860*/  LDSM.16.M88.4 R8, [R3+UR4] ;  /* 0x000000040308783b */ /* 0x000e280008000200 */
[----:B0-----:R-:W-:Y:S01]  /*94870*/  STL.64 [R1+0x1bb0], R8 ;  /* 0x001bb00801007387 */ /* 0x001fe20000100a00 */
[----:B------:R-:W-:-:S02]  /*94880*/  IMAD.MOV.U32 R4, RZ, RZ, R8 ;  /* 0x000000ffff047224 */ /* 0x000fc400078e0008 */
[----:B------:R-:W-:Y:S01]  /*94890*/  IMAD.MOV.U32 R0, RZ, RZ, R9 ;  /* 0x000000ffff007224 */ /* 0x000fe200078e0009 */
[----:B------:R-:W-:Y:S04]  /*948a0*/  STL.64 [R1+0x1bb8], R10 ;  /* 0x001bb80a01007387 */ /* 0x000fe80000100a00 */
[----:B------:R-:W0:Y:S02]  /*948b0*/  LDSM.16.M88.4 R8, [R3+UR4+0x800] ;  /* 0x000800040308783b */ /* 0x000e240008000200 */
[----:B0-----:R-:W-:Y:S02]  /*948c0*/  IMAD.MOV.U32 R20, RZ, RZ, R8 ;  /* 0x000000ffff147224 */ /* 0x001fe400078e0008 */
[----:B------:R-:W-:Y:S04]  /*948d0*/  STL.64 [R1+0x1bc0], R8 ;  /* 0x001bc00801007387 */ /* 0x000fe80000100a00 */
[----:B------:R-:W-:Y:S04]  /*948e0*/  STL.64 [R1+0x1bc8], R10 ;  /* 0x001bc80a01007387 */ /* 0x000fe80000100a00 */
[----:B------:R-:W-:Y:S04]  /*948f0*/  STL [R1+0xa91c], R20 ;  /* 0x00a91c1401007387 */ /* 0x000fe80000100800 */
[----:B------:R-:W0:Y:S04]  /*94900*/  LDSM.16.M88.4 R20, [R3+UR4+0x1000] ;  /* 0x001000040314783b */ /* 0x000e280008000200 */
[----:B0-----:R-:W-:Y:S01]  /*94910*/  STL.64 [R1+0x1bd0], R20 ;  /* 0x001bd01401007387 */ /* 0x001fe20000100a00 */
[----:B------:R-:W-:-:S02]  /*94920*/  IMAD.MOV.U32 R11, RZ, RZ, R20 ;  /* 0x000000ffff0b7224 */ /* 0x000fc400078e0014 */
[----:B------:R-:W-:Y:S01]  /*94930*/  IMAD.MOV.U32 R7, RZ, RZ, R21 ;  /* 0x000000ffff077224 */ /* 0x000fe200078e0015 */
[----:B------:R-:W-:Y:S04]  /*94940*/  STL.64 [R1+0x1bd8], R22 ;  /* 0x001bd81601007387 */ /* 0x000fe80000100a00 */
[----:B------:R-:W0:Y:S01]  /*94950*/  LDSM.16.M88.4 R20, [R3+UR4+0x1800] ;  /* 0x001800040314783b */ /* 0x000e220008000200 */
[----:B------:R-:W-:-:S03]  /*94960*/  IMAD.MOV.U32 R2, RZ, RZ, R9 ;  /* 0x000000ffff027224 */ /* 0x000fc600078e0009 */
[----:B0-----:R-:W-:Y:S01]  /*94970*/  STL.64 [R1+0x1be0], R20 ;  /* 0x001be01401007387 */ /* 0x001fe20000100a00 */
[----:B------:R-:W-:Y:S02]  /*94980*/  IMAD.MOV.U32 R10, RZ, RZ, R20 ;  /* 0x000000ffff0a7224 */ /* 0x000fe400078e0014 */
[----:B------:R-:W-:Y:S01]  /*94990*/  IMAD.MOV.U32 R9, RZ, RZ, R21 ;  /* 0x000000ffff097224 */ /* 0x000fe200078e0015 */
[----:B------:R-:W-:Y:S04]  /*949a0*/  STL.64 [R1+0x1be8], R22 ;  /* 0x001be81601007387 */ /* 0x000fe80000100a00 */
[----:B------:R-:W0:Y:S02]  /*949b0*/  LDSM.16.M88.4 R20, [R3+UR4+0x2000] ;  /* 0x002000040314783b */ /* 0x000e240008000200 */
[----:B0-----:R-:W-:-:S02]  /*949c0*/  IMAD.MOV.U32 R8, RZ, RZ, R21 ;  /* 0x000000ffff087224 */ /* 0x001fc400078e0015 */
[----:B------:R-:W-:Y:S04]  /*949d0*/  STL.64 [R1+0x1bf0], R20 ;  /* 0x001bf01401007387 */ /* 0x000fe80000100a00 */
[----:B------:R-:W-:Y:S04]  /*949e0*/  STL.64 [R1+0x1bf8], R22 ;  /* 0x001bf81601007387 */ /* 0x000fe80000100a00 */
[----:B------:R-:W-:Y:S04]  /*949f0*/  STL.64 [R1+0xa910], R10 ;  /* 0x00a9100a01007387 */ /* 0x000fe80000100a00 */
[----:B------:R-:W-:Y:S04]  /*94a00*/  STL.64 [R1+0xa908], R8 ;  /* 0x00a9080801007387 */ /* 0x000fe80000100a00 */
[----:B------:R-:W0:Y:S01]  /*94a10*/  LDSM.16.M88.4 R8, [R3+UR4+0x2800] ;  /* 0x002800040308783b */ /* 0x000e220008000200 */
[----:B------:R-:W-:-:S02]  /*94a20*/  IMAD.MOV.U32 R24, RZ, RZ, R20 ;  /* 0x000000ffff187224 */ /* 0x000fc400078e0014 */
[----:B------:R-:W-:Y:S01]  /*94a30*/  IMAD R13, R6, 0x100, R16 ;  /* 0x00000100060d7824 */ /* 0x000fe200078e0210 */
[----:B------:R-:W1:Y:S04]  /*94a40*/  LDSM.16.M88.4 R20, [R3+UR4+0x3000] ;  /* 0x003000040314783b */ /* 0x000e680008000200 */
[----:B------:R-:W-:Y:S01]  /*94a50*/  STL [R1+0xa900], R24 ;  /* 0x00a9001801007387 */ /* 0x000fe20000100800 */
[----:B0-----:R-:W-:-:S03]  /*94a60*/  IMAD.MOV.U32 R18, RZ, RZ, R8 ;  /* 0x000000ffff127224 */ /* 0x001fc600078e0008 */
[----:B------:R-:W-:Y:S04]  /*94a70*/  STL.64 [R1+0x1c00], R8 ;  /* 0x001c000801007387 */ /* 0x000fe80000100a00 */
[----:B------:R-:W-:Y:S04]  /*94a80*/  STL.64 [R1+0x1c08], R10 ;  /* 0x001c080a01007387 */ /* 0x000fe80000100a00 */
[----:B------:R0:W-:Y:S04]  /*94a90*/  STL [R1+0xa918], R18 ;  /* 0x00a9181201007387 */ /* 0x0001e80000100800 */
[----:B------:R-:W2:Y:S04]  /*94aa0*/  LDL.LU.64 R16, [R1+0x1230] ;  /* 0x0012300001107983 */ /* 0x000ea80000300a00 */
[----:B0-----:R-:W2:Y:S01]  /*94ab0*/  LDL.LU.64 R18, [R1+0x1238] ;  /* 0x0012380001127983 */ /* 0x001ea20000300a00 */
[----:B------:R-:W-:-:S02]  /*94ac0*/  IMAD R12, R14, 0x100, R15 ;  /* 0x000001000e0c7824 */ /* 0x000fc400078e020f */
[----:B------:R-:W-:Y:S02]  /*94ad0*/  IMAD R14, R25, 0x100, R5 ;  /* 0x00000100190e7824 */ /* 0x000fe400078e0205 */
[----:B------:R-:W-:Y:S01]  /*94ae0*/  IMAD R15, R27, 0x100, R26 ;  /* 0x000001001b0f7824 */ /* 0x000fe200078e021a */
[----:B------:R-:W-:Y:S01]  /*94af0*/  F2FP.F16.E5M2.UNPACK_B R12, R12 ;  /* 0x0000000cff0c723e */ /* 0x000fe200020004ff */
[----:B------:R-:W-:Y:S01]  /*94b00*/  IMAD.MOV.U32 R6, RZ, RZ, R9 ;  /* 0x000000ffff067224 */ /* 0x000fe200078e0009 */
[----:B------:R-:W-:Y:S01]  /*94b10*/  F2FP.F16.E5M2.UNPACK_B R13, R13 ;  /* 0x0000000dff0d723e */ /* 0x000fe200020004ff */
[----:B------:R-:W3:Y:S01]  /*94b20*/  LDL.LU.64 R24, [R1+0x1220] ;  /* 0x0012200001187983 */ /* 0x000ee20000300a00 */
[----:B------:R-:W-:Y:S02]  /*94b30*/  F2FP.F16.E5M2.UNPACK_B R14, R14 ;  /* 0x0000000eff0e723e */ /* 0x000fe400020004ff */
[----:B------:R-:W-:Y:S01]  /*94b40*/  F2FP.F16.E5M2.UNPACK_B R15, R15 ;  /* 0x0000000fff0f723e */ /* 0x000fe200020004ff */
[----:B------:R-:W3:Y:S01]  /*94b50*/  LDL.LU.64 R26, [R1+0x1228] ;  /* 0x00122800011a7983 */ /* 0x000ee20000300a00 */
[----:B------:R-:W-:-:S02]  /*94b60*/  F2FP.F16.E5M2.UNPACK_B R8, R4 ;  /* 0x00000004ff08723e */ /* 0x000fc400020004ff */
[----:B------:R-:W-:Y:S01]  /*94b70*/  F2FP.F16.E5M2.UNPACK_B R9, R0 ;  /* 0x00000000ff09723e */ /* 0x000fe200020004ff */
[----:B-1----:R0:W-:Y:S01]  /*94b80*/  STL.64 [R1+0x1c10], R20 ;  /* 0x001c101401007387 */ /* 0x0021e20000100a00 */
[----:B------:R-:W-:-:S03]  /*94b90*/  IMAD.MOV.U32 R5, RZ, RZ, R20 ;  /* 0x000000ffff057224 */ /* 0x000fc600078e0014 */
[----:B------:R-:W-:Y:S04]  /*94ba0*/  STL [R1+0x1c1c], R23 ;  /* 0x001c1c1701007387 */ /* 0x000fe80000100800 */
[----:B0-----:R-:W4:Y:S04]  /*94bb0*/  LDL.LU R20, [R1+0xa91c] ;  /* 0x00a91c0001147983 */ /* 0x001f280000300800 */
[----:B------:R2:W-:Y:S01]  /*94bc0*/  STL.64 [R1+0x98], R8 ;  /* 0x0000980801007387 */ /* 0x0005e20000100a00 */
[----:B------:R-:W-:Y:S02]  /*94bd0*/  IMAD.MOV.U32 R4, RZ, RZ, R21 ;  /* 0x000000ffff047224 */ /* 0x000fe400078e0015 */
[----:B------:R-:W-:Y:S01]  /*94be0*/  IMAD.MOV.U32 R0, RZ, RZ, R22 ;  /* 0x000000ffff007224 */ /* 0x000fe200078e0016 */
[----:B------:R-:W-:Y:S04]  /*94bf0*/  STL [R1+0xa8d8], R6 ;  /* 0x00a8d80601007387 */ /* 0x000fe80000100800 */
[----:B------:R-:W-:Y:S04]  /*94c00*/  STL.64 [R1+0xa8d0], R4 ;  /* 0x00a8d00401007387 */ /* 0x000fe80000100a00 */
[----:B------:R-:W-:Y:S01]  /*94c10*/  STL [R1+0x89b8], R0 ;  /* 0x0089b80001007387 */ /* 0x000fe20000100800 */
[----:B--2---:R-:W-:Y:S03]  /*94c20*/  HMMA.16816.F32 R8, R12, R8, R16 ;  /* 0x000000080c08723c */ /* 0x004fe60000001810 */
[----:B------:R-:W2:-:S15]  /*94c30*/  LDL.LU R18, [R1+0xa918] ;  /* 0x00a9180001127983 */ /* 0x000e9e0000300800 */
[----:B------:R-:W-:Y:S01]  /*94c40*/  NOP ;  /* 0x0000000000007918 */ /* 0x000fe20000000000 */
[----:B------:R-:W-:Y:S04]  /*94c50*/  STL.64 [R1+0xa0], R8 ;  /* 0x0000a00801007387 */ /* 0x000fe80000100a00 */
[----:B------:R-:W-:Y:S04]  /*94c60*/  STL.64 [R1+0xa8], R10 ;  /* 0x0000a80a01007387 */ /* 0x000fe80000100a00 */
[----:B------:R-:W0:Y:S04]  /*94c70*/  LDSM.16.M88.4 R8, [R3+UR4+0x3800] ;  /* 0x003800040308783b */ /* 0x000e280008000200 */
[----:B0-----:R-:W-:Y:S04]  /*94c80*/  STL.64 [R1+0x1c20], R8 ;  /* 0x001c200801007387 */ /* 0x001fe80000100a00 */
[----:B------:R0:W-:Y:S04]  /*94c90*/  STL.64 [R1+0x1c28], R10 ;  /* 0x001c280a01007387 */ /* 0x0001e80000100a00 */
[----:B0-----:R-:W2:Y:S01]  /*94ca0*/  LDL.LU.64 R10, [R1+0xa910] ;  /* 0x00a91000010a7983 */ /* 0x001ea20000300a00 */
[----:B------:R-:W-:-:S03]  /*94cb0*/  F2FP.F16.E5M2.UNPACK_B R21, R7 ;  /* 0x00000007ff15723e */ /* 0x000fc600020004ff */
[----:B------:R-:W0:Y:S01]  /*94cc0*/  LDSM.16.M88.4 R4, [R3+UR4+0x4000] ;  /* 0x004000040304783b */ /* 0x000e220008000200 */
[----:B----4-:R-:W-:Y:S02]  /*94cd0*/  F2FP.F16.E5M2.UNPACK_B R22, R20 ;  /* 0x00000014ff16723e */ /* 0x010fe400020004ff */
[----:B------:R-:W-:-:S07]  /*94ce0*/  F2FP.F16.E5M2.UNPACK_B R23, R2 ;  /* 0x00000002ff17723e */ /* 0x000fce00020004ff */
[----:B---3--:R-:W-:Y:S01]  /*94cf0*/  HMMA.16816.F32 R24, R12, R22, R24 ;  /* 0x000000160c18723c */ /* 0x008fe20000001818 */
[----:B------:R-:W-:Y:S02]  /*94d00*/  IMAD.MOV.U32 R17, RZ, RZ, R8 ;  /* 0x000000ffff117224 */ /* 0x000fe400078e0008 */
[----:B------:R-:W-:Y:S02]  /*94d10*/  IMAD.MOV.U32 R2, RZ, RZ, R9 ;  /* 0x000000ffff027224 */ /* 0x000fe400078e0009 */
[----:B------:R-:W3:Y:S04]  /*94d20*/  LDL.LU.64 R8, [R1+0xa908] ;  /* 0x00a9080001087983 */ /* 0x000ee80000300a00 */
[----:B------:R-:W-:Y:S10]  /*94d30*/  STL.64 [R1+0x90], R22 ;  /* 0x0000901601007387 */ /* 0x000ff40000100a00 */
[----:B------:R1:W-:Y:S04]  /*94d40*/  STL.64 [R1+0xb0], R24 ;  /* 0x0000b01801007387 */ /* 0x0003e80000100a00 */
[----:B------:R-:W-:Y:S01]  /*94d50*/  STL.64 [R1+0xb8], R26 ;  /* 0x0000b81a01007387 */ /* 0x000fe20000100a00 */
[----:B0-----:R-:W-:-:S03]  /*94d60*/  IMAD.MOV.U32 R16, RZ, RZ, R4 ;  /* 0x000000ffff107224 */ /* 0x001fc600078e0004 */
[----:B-1----:R-:W4:Y:S04]  /*94d70*/  LDL.LU R24, [R1+0xa900] ;  /* 0x00a9000001187983 */ /* 0x002f280000300800 */
[----:B------:R-:W-:Y:S04]  /*94d80*/  STL.64 [R1+0x1c30], R4 ;  /* 0x001c300401007387 */ /* 0x000fe80000100a00 */
[----:B------:R-:W-:Y:S01]  /*94d90*/  STL.64 [R1+0x1c38], R6 ;  /* 0x001c380601007387 */ /* 0x000fe20000100a00 */
[----:B--2---:R-:W-:-:S05]  /*94da0*/  F2FP.F16.E5M2.UNPACK_B R20, R11 ;  /* 0x0000000bff14723e */ /* 0x004fca00020004ff */
[----:B------:R-:W-:Y:S04]  /*94db0*/  STL.64 [R1+0x88], R20 ;  /* 0x0000881401007387 */ /* 0x000fe80000100a00 */
[----:B------:R-:W-:Y:S04]  /*94dc0*/  STL [R1+0xa8e8], R18 ;  /* 0x00a8e81201007387 */ /* 0x000fe80000100800 */
[----:B------:R0:W-:Y:S04]  /*94dd0*/  STL.64 [R1+0xa8e0], R16 ;  /* 0x00a8e01001007387 */ /* 0x0001e80000100a00 */
[----:B0-----:R-:W2:Y:S04]  /*94de0*/  LDL.LU.64 R16, [R1+0x1200] ;  /* 0x0012000001107983 */ /* 0x001ea80000300a00 */
[----:B------:R-:W2:Y:S04]  /*94df0*/  LDL.LU.64 R18, [R1+0x1208] ;  /* 0x0012080001127983 */ /* 0x000ea80000300a00 */
[----:B--2---:R-:W-:Y:S04]  /*94e00*/  STL.64 [R1+0xa8f8], R18 ;  /* 0x00a8f81201007387 */ /* 0x004fe80000100a00 */
[----:B------:R0:W-:Y:S04]  /*94e10*/  STL.64 [R1+0xa8f0], R16 ;  /* 0x00a8f01001007387 */ /* 0x0001e80000100a00 */
[----:B0-----:R-:W2:Y:S04]  /*94e20*/  LDL.LU.64 R16, [R1+0x1210] ;  /* 0x0012100001107983 */ /* 0x001ea80000300a00 */
[----:B------:R-:W2:Y:S01]  /*94e30*/  LDL.LU.64 R18, [R1+0x1218] ;  /* 0x0012180001127983 */ /* 0x000ea20000300a00 */
[----:B------:R-:W-:-:S03]  /*94e40*/  IMAD.MOV.U32 R11, RZ, RZ, R5 ;  /* 0x000000ffff0b7224 */ /* 0x000fc600078e0005 */
[----:B------:R-:W4:Y:S04]  /*94e50*/  LDL.LU.64 R4, [R1+0x11f0] ;  /* 0x0011f00001047983 */ /* 0x000f280000300a00 */
[----:B------:R-:W4:Y:S01]  /*94e60*/  LDL.LU.64 R6, [R1+0x11f8] ;  /* 0x0011f80001067983 */ /* 0x000f220000300a00 */
[----:B------:R-:W-:Y:S02]  /*94e70*/  F2FP.F16.E5M2.UNPACK_B R26, R10 ;  /* 0x0000000aff1a723e */ /* 0x000fe400020004ff */
[----:B---3--:R-:W-:Y:S01]  /*94e80*/  F2FP.F16.E5M2.UNPACK_B R27, R9 ;  /* 0x00000009ff1b723e */ /* 0x008fe200020004ff */
[----:B--2---:R-:W-:Y:S01]  /*94e90*/  HMMA.16816.F32 R16, R12, R20, R16 ;  /* 0x000000140c10723c */ /* 0x004fe20000001810 */
[----:B------:R-:W2:-:S15]  /*94ea0*/  LDL.LU.64 R20, [R1+0x11e0] ;  /* 0x0011e00001147983 */ /* 0x000e9e0000300a00 */
[----:B------:R-:W-:-:S03]  /*94eb0*/  NOP ;  /* 0x0000000000007918 */ /* 0x000fc60000000000 */
[----:B------:R-:W-:Y:S04]  /*94ec0*/  STL.64 [R1+0xc0], R16 ;  /* 0x0000c01001007387 */ /* 0x000fe80000100a00 */
[----:B------:R-:W-:Y:S04]  /*94ed0*/  STL.64 [R1+0xc8], R18 ;  /* 0x0000c81201007387 */ /* 0x000fe80000100a00 */
[----:B------:R-:W0:Y:S04]  /*94ee0*/  LDSM.16.M88.4 R16, [R3+UR4+0x4800] ;  /* 0x004800040310783b */ /* 0x000e280008000200 */
[----:B------:R-:W-:Y:S04]  /*94ef0*/  STL [R1+0x80], R26 ;  /* 0x0000801a01007387 */ /* 0x000fe80000100800 */
[----:B------:R-:W2:Y:S04]  /*94f00*/  LDL.LU.64 R22, [R1+0x11e8] ;  /* 0x0011e80001167983 */ /* 0x000ea80000300a00 */
[----:B0-----:R-:W-:Y:S01]  /*94f10*/  STL.64 [R1+0x1c40], R16 ;  /* 0x001c401001007387 */ /* 0x001fe20000100a00 */
[----:B------:R-:W-:-:S02]  /*94f20*/  IMAD.MOV.U32 R10, RZ, RZ, R16 ;  /* 0x000000ffff0a7224 */ /* 0x000fc400078e0010 */
[----:B------:R-:W-:Y:S01]  /*94f30*/  IMAD.MOV.U32 R9, RZ, RZ, R17 ;  /* 0x000000ffff097224 */ /* 0x000fe200078e0011 */
[----:B------:R0:W-:Y:S04]  /*94f40*/  STL.64 [R1+0x1c48], R18 ;  /* 0x001c481201007387 */ /* 0x0001e80000100a00 */
[----:B0-----:R-:W3:Y:S04]  /*94f50*/  LDL.LU.64 R18, [R1+0xa8f8] ;  /* 0x00a8f80001127983 */ /* 0x001ee80000300a00 */
[----:B------:R-:W3:Y:S04]  /*94f60*/  LDL.LU.64 R16, [R1+0xa8f0] ;  /* 0x00a8f00001107983 */ /* 0x000ee80000300a00 */
[----:B------:R-:W-:Y:S01]  /*94f70*/  STL [R1+0x84], R27 ;  /* 0x0000841b01007387 */ /* 0x000fe20000100800 */
[----:B----4-:R-:W-:-:S02]  /*94f80*/  F2FP.F16.E5M2.UNPACK_B R24, R24 ;  /* 0x00000018ff18723e */ /* 0x010fc400020004ff */
[----:B------:R-:W-:Y:S01]  /*94f90*/  F2FP.F16.E5M2.UNPACK_B R25, R8 ;  /* 0x00000008ff19723e */ /* 0x000fe200020004ff */
[----:B---3--:R-:W-:-:S15]  /*94fa0*/  HMMA.16816.F32 R16, R12, R26, R16 ;  /* 0x0000001a0c10723c */ /* 0x008fde0000001810 */
[----:B------:R-:W-:-:S04]  /*94fb0*/  NOP ;  /* 0x0000000000007918 */ /* 0x000fc80000000000 */
[----:B------:R-:W-:Y:S04]  /*94fc0*/  STL.64 [R1+0xd0], R16 ;  /* 0x0000d01001007387 */ /* 0x000fe80000100a00 */
[----:B------:R-:W-:Y:S04]  /*94fd0*/  STL.64 [R1+0xd8], R18 ;  /* 0x0000d81201007387 */ /* 0x000fe80000100a00 */
[----:B------:R-:W0:Y:S04]  /*94fe0*/  LDSM.16.M88.4 R16, [R3+UR4+0x5000] ;  /* 0x005000040310783b */ /* 0x000e280008000200 */
[----:B0-----:R-:W-:Y:S01]  /*94ff0*/  STL [R1+0x1c54], R17 ;  /* 0x001c541101007387 */ /* 0x001fe20000100800 */
[----:B------:R-:W-:-:S02]  /*95000*/  IMAD.MOV.U32 R8, RZ, RZ, R17 ;  /* 0x000000ffff087224 */ /* 0x000fc400078e0011 */
[----:B------:R-:W-:Y:S01]  /*95010*/  IMAD.MOV.U32 R0, RZ, RZ, R16 ;  /* 0x000000ffff007224 */ /* 0x000fe200078e0010 */
[----:B------:R0:W-:Y:S04]  /*95020*/  STL.64 [R1+0x1c58], R18 ;  /* 0x001c581201007387 */ /* 0x0001e80000100a00 */
[----:B0-----:R-:W3:Y:S04]  /*95030*/  LDL.LU R18, [R1+0xa8e8] ;  /* 0x00a8e80001127983 */ /* 0x001ee80000300800 */
[----:B------:R-:W4:Y:S04]  /*95040*/  LDL.LU.64 R16, [R1+0xa8e0] ;  /* 0x00a8e00001107983 */ /* 0x000f280000300a00 */
[----:B------:R0:W-:Y:S02]  /*95050*/  STL.64 [R1+0x78], R24 ;  /* 0x0000781801007387 */ /* 0x0001e40000100a00 */
[----:B0-----:R-:W-:Y:S02]  /*95060*/  HMMA.16816.F32 R24, R12, R24, R4 ;  /* 0x000000180c18723c */ /* 0x001fe40000001804 */
[----:B------:R-:W2:Y:S04]  /*95070*/  LDL.LU R6, [R1+0xa8d8] ;  /* 0x00a8d80001067983 */ /* 0x000ea80000300800 */
[----:B------:R-:W4:-:S13]  /*95080*/  LDL.LU.64 R4, [R1+0xa8d0] ;  /* 0x00a8d00001047983 */ /* 0x000f1a0000300a00 */
[----:B------:R-:W-:Y:S04]  /*95090*/  STL.64 [R1+0xe0], R24 ;  /* 0x0000e01801007387 */ /* 0x000fe80000100a00 */
[----:B------:R-:W-:Y:S04]  /*950a0*/  STL.64 [R1+0xe8], R26 ;  /* 0x0000e81a01007387 */ /* 0x000fe80000100a00 */
[----:B------:R-:W0:Y:S04]  /*950b0*/  LDSM.16.M88.4 R24, [R3+UR4+0x5800] ;  /* 0x005800040318783b */ /* 0x000e280008000200 */
[----:B0-----:R0:W-:Y:S01]  /*950c0*/  STL.64 [R1+0x1c60], R24 ;  /* 0x001c601801007387 */ /* 0x0011e20000100a00 */
[----:B------:R-:W-:-:S03]  /*950d0*/  IMAD.MOV.U32 R7, RZ, RZ, R24 ;  /* 0x000000ffff077224 */ /* 0x000fc600078e0018 */
[----:B------:R1:W-:Y:S01]  /*950e0*/  STL.64 [R1+0x1c68], R26 ;  /* 0x001c681a01007387 */ /* 0x0003e20000100a00 */
[----:B---3--:R-:W-:Y:S02]  /*950f0*/  F2FP.F16.E5M2.UNPACK_B R18, R18 ;  /* 0x00000012ff12723e */ /* 0x008fe400020004ff */
[----:B--2---:R-:W-:-:S07]  /*95100*/  F2FP.F16.E5M2.UNPACK_B R19, R6 ;  /* 0x00000006ff13723e */ /* 0x004fce00020004ff */
[----:B------:R-:W-:Y:S01]  /*95110*/  HMMA.16816.F32 R20, R12, R18, R20 ;  /* 0x000000120c14723c */ /* 0x000fe20000001814 */
[----:B------:R-:W-:Y:S01]  /*95120*/  IMAD.MOV.U32 R6, RZ, RZ, R25 ;  /* 0x000000ffff067224 */ /* 0x000fe200078e0019 */
[----:B------:R-:W-:Y:S04]  /*95130*/  STL.64 [R1+0x70], R18 ;  /* 0x0000701201007387 */ /* 0x000fe80000100a00 */
[----:B0-----:R-:W2:Y:S04]  /*95140*/  LDL.LU.64 R24, [R1+0x11c0] ;  /* 0x0011c00001187983 */ /* 0x001ea80000300a00 */
[----:B-1----:R-:W2:Y:S09]  /*95150*/  LDL.LU.64 R26, [R1+0x11c8] ;  /* 0x0011c800011a7983 */ /* 0x002eb20000300a00 */
[----:B------:R-:W-:Y:S04]  /*95160*/  STL.64 [R1+0xf0], R20 ;  /* 0x0000f01401007387 */ /* 0x000fe80000100a00 */
[----:B------:R-:W-:Y:S04]  /*95170*/  STL.64 [R1+0xf8], R22 ;  /* 0x0000f81601007387 */ /* 0x000fe80000100a00 */
[----:B------:R-:W0:Y:S01]  /*95180*/  LDSM.16.M88.4 R20, [R3+UR4+0x6000] ;  /* 0x006000040314783b */ /* 0x000e220008000200 */
[----:B----4-:R-:W-:-:S02]  /*95190*/  F2FP.F16.E5M2.UNPACK_B R28, R5 ;  /* 0x00000005ff1c723e */ /* 0x010fc400020004ff */
[----:B------:R-:W-:-:S03]  /*951a0*/  F2FP.F16.E5M2.UNPACK_B R29, R4 ;  /* 0x00000004ff1d723e */ /* 0x000fc600020004ff */
[----:B------:R-:W-:Y:S04]  /*951b0*/  STL [R1+0x68], R28 ;  /* 0x0000681c01007387 */ /* 0x000fe80000100800 */
[----:B0-----:R0:W-:Y:S01]  /*951c0*/  STL.64 [R1+0x1c70], R20 ;  /* 0x001c701401007387 */ /* 0x0011e20000100a00 */
[----:B------:R-:W-:Y:S02]  /*951d0*/  IMAD.MOV.U32 R5, RZ, RZ, R20 ;  /* 0x000000ffff057224 */ /* 0x000fe400078e0014 */
[----:B------:R-:W-:Y:S01]  /*951e0*/  IMAD.MOV.U32 R4, RZ, RZ, R21 ;  /* 0x000000ffff047224 */ /* 0x000fe200078e0015 */
[----:B------:R1:W-:Y:S04]  /*951f0*/  STL.64 [R1+0x1c78], R22 ;  /* 0x001c781601007387 */ /* 0x0003e80000100a00 */
[----:B------:R-:W-:Y:S04]  /*95200*/  STL [R1+0x6c], R29 ;  /* 0x00006c1d01007387 */ /* 0x000fe80000100800 */
[----:B0-----:R-:W3:Y:S04]  /*95210*/  LDL.LU.64 R20, [R1+0x11b0] ;  /* 0x0011b00001147983 */ /* 0x001ee80000300a00 */
[----:B-1----:R-:W3:Y:S04]  /*95220*/  LDL.LU.64 R22, [R1+0x11b8] ;  /* 0x0011b80001167983 */ /* 0x002ee80000300a00 */
[----:B------:R-:W-:Y:S04]  /*95230*/  STL.64 [R1+0xa8c0], R6 ;  /* 0x00a8c00601007387 */ /* 0x000fe80000100a00 */
[----:B------:R0:W-:Y:S04]  /*95240*/  STL.64 [R1+0xa8b8], R4 ;  /* 0x00a8b80401007387 */ /* 0x0001e80000100a00 */
[----:B0-----:R-:W4:Y:S04]  /*95250*/  LDL.LU.64 R4, [R1+0x11d0] ;  /* 0x0011d00001047983 */ /* 0x001f280000300a00 */
[----:B------:R-:W4:Y:S01]  /*95260*/  LDL.LU.64 R6, [R1+0x11d8] ;  /* 0x0011d80001067983 */ /* 0x000f220000300a00 */
[----:B------:R-:W-:-:S02]  /*95270*/  F2FP.F16.E5M2.UNPACK_B R18, R17 ;  /* 0x00000011ff12723e */ /* 0x000fc400020004ff */
[----:B------:R-:W-:-:S07]  /*95280*/  F2FP.F16.E5M2.UNPACK_B R19, R2 ;  /* 0x00000002ff13723e */ /* 0x000fce00020004ff */
[C---:B--2---:R-:W-:Y:S08]  /*95290*/  HMMA.16816.F32 R24, R12.reuse, R18, R24 ;  /* 0x000000120c18723c */ /* 0x044ff00000001818 */
[----:B----4-:R-:W-:-:S15]  /*952a0*/  HMMA.16816.F32 R4, R12, R28, R4 ;  /* 0x0000001c0c04723c */ /* 0x010fde0000001804 */
[----:B------:R-:W-:-:S04]  /*952b0*/  NOP ;  /* 0x0000000000007918 */ /* 0x000fc80000000000 */
[----:B------:R-:W-:Y:S04]  /*952c0*/  STL.64 [R1+0x100], R4 ;  /* 0x0001000401007387 */ /* 0x000fe80000100a00 */
[----:B------:R-:W-:Y:S04]  /*952d0*/  STL.64 [R1+0x108], R6 ;  /* 0x0001080601007387 */ /* 0x000fe80000100a00 */
[----:B------:R-:W0:Y:S04]  /*952e0*/  LDSM.16.M88.4 R4, [R3+UR4+0x6800] ;  /* 0x006800040304783b */ /* 0x000e280008000200 */
[----:B0-----:R-:W-:Y:S04]  /*952f0*/  STL.64 [R1+0x1c80], R4 ;  /* 0x001c800401007387 */ /* 0x001fe80000100a00 */
[----:B------:R0:W-:Y:S04]  /*95300*/  STL.64 [R1+0x1c88], R6 ;  /* 0x001c880601007387 */ /* 0x0001e80000100a00 */
[----:B------:R-:W-:Y:S04]  /*95310*/  STL.64 [R1+0x60], R18 ;  /* 0x0000601201007387 */ /* 0x000fe80000100a00 */
[----:B------:R-:W-:Y:S04]  /*95320*/  STL.64 [R1+0x110], R24 ;  /* 0x0001101801007387 */ /* 0x000fe80000100a00 */
[----:B------:R-:W-:Y:S04]  /*95330*/  STL.64 [R1+0x118], R26 ;  /* 0x0001181a01007387 */ /* 0x000fe80000100a00 */
[----:B------:R-:W1:Y:S01]  /*95340*/  LDSM.16.M88.4 R24, [R3+UR4+0x7000] ;  /* 0x007000040318783b */ /* 0x000e620008000200 */
[----:B0-----:R-:W-:Y:S01]  /*95350*/  F2FP.F16.E5M2.UNPACK_B R6, R16 ;  /* 0x00000010ff06723e */ /* 0x001fe200020004ff */
[----:B------:R-:W-:Y:S01]  /*95360*/  IMAD.MOV.U32 R17, RZ, RZ, R4 ;  /* 0x000000ffff117224 */ /* 0x000fe200078e0004 */
[----:B------:R-:W-:Y:S01]  /*95370*/  F2FP.F16.E5M2.UNPACK_B R7, R11 ;  /* 0x0000000bff07723e */ /* 0x000fe200020004ff */
[----:B-1----:R-:W-:Y:S01]  /*95380*/  IMAD.MOV.U32 R16, RZ, RZ, R24 ;  /* 0x000000ffff107224 */ /* 0x002fe200078e0018 */
[----:B------:R-:W-:Y:S04]  /*95390*/  STL.64 [R1+0x1c90], R24 ;  /* 0x001c901801007387 */ /* 0x000fe80000100a00 */
[----:B------:R-:W-:Y:S04]  /*953a0*/  STL.64 [R1+0x1c98], R26 ;  /* 0x001c981a01007387 */ /* 0x000fe80000100a00 */
[----:B------:R-:W-:Y:S04]  /*953b0*/  STL.64 [R1+0x58], R6 ;  /* 0x0000580601007387 */ /* 0x000fe80000100a00 */
[----:B------:R0:W-:Y:S04]  /*953c0*/  STL.64 [R1+0xa8c8], R16 ;  /* 0x00a8c81001007387 */ /* 0x0001e80000100a00 */
[----:B0-----:R-:W2:Y:S04]  /*953d0*/  LDL.LU.64 R16, [R1+0x11a0] ;  /* 0x0011a00001107983 */ /* 0x001ea80000300a00 */
[----:B------:R-:W2:Y:S01]  /*953e0*/  LDL.LU.64 R18, [R1+0x11a8] ;  /* 0x0011a80001127983 */ /* 0x000ea20000300a00 */
[----:B---3--:R-:W-:Y:S01]  /*953f0*/  HMMA.16816.F32 R20, R12, R6, R20 ;  /* 0x000000060c14723c */ /* 0x008fe20000001814 */
[----:B------:R-:W-:-:S02]  /*95400*/  IMAD.MOV.U32 R11, RZ, RZ, R25 ;  /* 0x000000ffff0b7224 */ /* 0x000fc400078e0019 */
[----:B------:R-:W3:-:S15]  /*95410*/  LDL.LU.64 R24, [R1+0x1190] ;  /* 0x0011900001187983 */ /* 0x000ede0000300a00 */
[----:B------:R-:W-:Y:S01]  /*95420*/  NOP ;  /* 0x0000000000007918 */ /* 0x000fe20000000000 */
[----:B------:R-:W-:Y:S04]  /*95430*/  STL.64 [R1+0x120], R20 ;  /* 0x0001201401007387 */ /* 0x000fe80000100a00 */
[----:B------:R-:W-:Y:S04]  /*95440*/  STL.64 [R1+0x128], R22 ;  /* 0x0001281601007387 */ /* 0x000fe80000100a00 */
[----:B------:R-:W0:Y:S01]  /*95450*/  LDSM.16.M88.4 R20, [R3+UR4+0x7800] ;  /* 0x007800040314783b */ /* 0x000e220008000200 */
[----:B------:R-:W-:Y:S01]  /*95460*/  F2FP.F16.E5M2.UNPACK_B R4, R10 ;  /* 0x0000000aff04723e */ /* 0x000fe200020004ff */
[----:B------:R-:W-:Y:S01]  /*95470*/  IMAD.MOV.U32 R2, RZ, RZ, R5 ;  /* 0x000000ffff027224 */ /* 0x000fe200078e0005 */
[----:B------:R-:W-:-:S03]  /*95480*/  F2FP.F16.E5M2.UNPACK_B R5, R9 ;  /* 0x00000009ff05723e */ /* 0x000fc600020004ff */
[----:B------:R-:W-:Y:S04]  /*95490*/  STL [R1+0x50], R4 ;  /* 0x0000500401007387 */ /* 0x000fe80000100800 */
[----:B------:R-:W3:Y:S04]  /*954a0*/  LDL.LU.64 R26, [R1+0x1198] ;  /* 0x00119800011a7983 */ /* 0x000ee80000300a00 */
[----:B0-----:R-:W-:Y:S04]  /*954b0*/  STL.64 [R1+0x1ca0], R20 ;  /* 0x001ca01401007387 */ /* 0x001fe80000100a00 */
[----:B------:R-:W-:Y:S04]  /*954c0*/  STL.64 [R1+0x1ca8], R22 ;  /* 0x001ca81601007387 */ /* 0x000fe80000100a00 */
[----:B------:R2:W-:Y:S04]  /*954d0*/  STL [R1+0x54], R5 ;  /* 0x0000540501007387 */ /* 0x0005e80000100800 */
[----:B------:R-:W-:Y:S01]  /*954e0*/  STL [R1+0x9ae8], R0 ;  /* 0x009ae80001007387 */ /* 0x000fe20000100800 */
[----:B--2---:R-:W-:Y:S03]  /*954f0*/  HMMA.16816.F32 R4, R12, R4, R16 ;  /* 0x000000040c04723c */ /* 0x004fe60000001810 */
[----:B------:R-:W2:Y:S01]  /*95500*/  LDL.LU.64 R16, [R1+0xa8c8] ;  /* 0x00a8c80001107983 */ /* 0x000ea20000300a00 */
[----:B------:R-:W-:Y:S01]  /*95510*/  IMAD.MOV.U32 R10, RZ, RZ, R20 ;  /* 0x000000ffff0a7224 */ /* 0x000fe200078e0014 */
[----:B------:R-:W-:-:S05]  /*95520*/  F2FP.F16.E5M2.UNPACK_B R20, R0 ;  /* 0x00000000ff14723e */ /* 0x000fca00020004ff */
[----:B------:R-:W-:Y:S09]  /*95530*/  STL [R1+0x48], R20 ;  /* 0x0000481401007387 */ /* 0x000ff20000100800 */
[----:B------:R-:W-:Y:S04]  /*95540*/  STL.64 [R1+0x130], R4 ;  /* 0x0001300401007387 */ /* 0x000fe80000100a00 */
[----:B------:R-:W-:Y:S04]  /*95550*/  STL.64 [R1+0x138], R6 ;  /* 0x0001380601007387 */ /* 0x000fe80000100a00 */
[----:B------:R-:W0:Y:S01]  /*95560*/  LDSM.16.M88.4 R4, [R3+UR4+0x8000] ;  /* 0x008000040304783b */ /* 0x000e220008000200 */
[----:B------:R-:W-:Y:S01]  /*95570*/  IMAD.MOV.U32 R9, RZ, RZ, R21 ;  /* 0x000000ffff097224 */ /* 0x000fe200078e0015 */
[----:B------:R-:W-:-:S02]  /*95580*/  F2FP.F16.E5M2.UNPACK_B R21, R8 ;  /* 0x00000008ff15723e */ /* 0x000fc400020004ff */
[----:B0-----:R-:W-:Y:S01]  /*95590*/  STL.64 [R1+0x1cb0], R4 ;  /* 0x001cb00401007387 */ /* 0x001fe20000100a00 */
[----:B------:R-:W-:-:S03]  /*955a0*/  IMAD.MOV.U32 R18, RZ, RZ, R4 ;  /* 0x000000ffff127224 */ /* 0x000fc600078e0004 */
[----:B------:R0:W-:Y:S01]  /*955b0*/  STL.64 [R1+0x1cb8], R6 ;  /* 0x001cb80601007387 */ /* 0x0001e20000100a00 */
[----:B------:R-:W-:-:S03]  /*955c0*/  IMAD.MOV.U32 R8, RZ, RZ, R5 ;  /* 0x000000ffff087224 */ /* 0x000fc600078e0005 */
[----:B0-----:R-:W4:Y:S04]  /*955d0*/  LDL.LU.64 R6, [R1+0xa8c0] ;  /* 0x00a8c00001067983 */ /* 0x001f280000300a00 */
[----:B------:R-:W4:Y:S04]  /*955e0*/  LDL.LU.64 R4, [R1+0xa8b8] ;  /* 0x00a8b80001047983 */ /* 0x000f280000300a00 */
[----:B------:R-:W-:Y:S04]  /*955f0*/  STL [R1+0x4c], R21 ;  /* 0x00004c1501007387 */ /* 0x000fe80000100800 */
[----:B------:R-:W-:Y:S04]  /*95600*/  STL [R1+0xa8b0], R18 ;  /* 0x00a8b01201007387 */ /* 0x000fe80000100800 */
[----:B--2---:R0:W-:Y:S04]  /*95610*/  STL.64 [R1+0xa8a8], R16 ;  /* 0x00a8a81001007387 */ /* 0x0041e80000100a00 */
[----:B0-----:R-:W2:Y:S04]  /*95620*/  LDL.LU.64 R16, [R1+0x1180] ;  /* 0x0011800001107983 */ /* 0x001ea80000300a00 */
[----:B------:R-:W2:Y:S01]  /*95630*/  LDL.LU.64 R18, [R1+0x1188] ;  /* 0x0011880001127983 */ /* 0x000ea20000300a00 */
[----:B---3--:R-:W-:-:S15]  /*95640*/  HMMA.16816.F32 R24, R12, R20, R24 ;  /* 0x000000140c18723c */ /* 0x008fde0000001818 */
[----:B------:R-:W-:-:S04]  /*95650*/  NOP ;  /* 0x0000000000007918 */ /* 0x000fc80000000000 */
[----:B------:R-:W-:Y:S04]  /*95660*/  STL.64 [R1+0x140], R24 ;  /* 0x0001401801007387 */ /* 0x000fe80000100a00 */
[----:B------:R-:W-:Y:S04]  /*95670*/  STL.64 [R1+0x148], R26 ;  /* 0x0001481a01007387 */ /* 0x000fe80000100a00 */
[----:B------:R-:W0:Y:S01]  /*95680*/  LDSM.16.M88.4 R24, [R3+UR4+0x8800] ;  /* 0x008800040318783b */ /* 0x000e220008000200 */
[----:B----4-:R-:W-:Y:S02]  /*95690*/  F2FP.F16.E5M2.UNPACK_B R22, R7 ;  /* 0x00000007ff16723e */ /* 0x010fe400020004ff */
[----:B------:R-:W-:Y:S01]  /*956a0*/  F2FP.F16.E5M2.UNPACK_B R23, R6 ;  /* 0x00000006ff17723e */ /* 0x000fe200020004ff */
[----:B0-----:R0:W-:Y:S01]  /*956b0*/  STL.64 [R1+0x1cc0], R24 ;  /* 0x001cc01801007387 */ /* 0x0011e20000100a00 */
[----:B------:R-:W-:-:S02]  /*956c0*/  IMAD.MOV.U32 R7, RZ, RZ, R24 ;  /* 0x000000ffff077224 */ /* 0x000fc400078e0018 */
[----:B------:R-:W-:Y:S01]  /*956d0*/  IMAD.MOV.U32 R6, RZ, RZ, R25 ;  /* 0x000000ffff067224 */ /* 0x000fe200078e0019 */
[----:B------:R1:W-:Y:S04]  /*956e0*/  STL.64 [R1+0x1cc8], R26 ;  /* 0x001cc81a01007387 */ /* 0x0003e80000100a00 */
[----:B------:R-:W-:Y:S04]  /*956f0*/  STL.64 [R1+0x40], R22 ;  /* 0x0000401601007387 */ /* 0x000fe80000100a00 */
[----:B0-----:R-:W3:Y:S04]  /*95700*/  LDL.LU.64 R24, [R1+0x1160] ;  /* 0x0011600001187983 */ /* 0x001ee80000300a00 */
[----:B-1----:R-:W3:Y:S01]  /*95710*/  LDL.LU.64 R26, [R1+0x1168] ;  /* 0x00116800011a7983 */ /* 0x002ee20000300a00 */
[----:B------:R-:W-:-:S02]  /*95720*/  F2FP.F16.E5M2.UNPACK_B R20, R5 ;  /* 0x00000005ff14723e */ /* 0x000fc400020004ff */
[----:B------:R-:W-:Y:S01]  /*95730*/  F2FP.F16.E5M2.UNPACK_B R21, R4 ;  /* 0x00000004ff15723e */ /* 0x000fe200020004ff */
[----:B--2---:R-:W-:-:S15]  /*95740*/  HMMA.16816.F32 R16, R12, R22, R16 ;  /* 0x000000160c10723c */ /* 0x004fde0000001810 */
[----:B------:R-:W-:-:S04]  /*95750*/  NOP ;  /* 0x0000000000007918 */ /* 0x000fc80000000000 */
[----:B------:R-:W-:Y:S04]  /*95760*/  STL.64 [R1+0x150], R16 ;  /* 0x0001501001007387 */ /* 0x000fe80000100a00 */
[----:B------:R-:W-:Y:S04]  /*95770*/  STL.64 [R1+0x158], R18 ;  /* 0x0001581201007387 */ /* 0x000fe80000100a00 */
[----:B------:R-:W0:Y:S04]  /*95780*/  LDSM.16.M88.4 R16, [R3+UR4+0x9000] ;  /* 0x009000040310783b */ /* 0x000e280008000200 */
[----:B0-----:R-:W-:Y:S01]  /*95790*/  STL.64 [R1+0x1cd0], R16 ;  /* 0x001cd01001007387 */ /* 0x001fe20000100a00 */
[----:B------:R-:W-:-:S02]  /*957a0*/  IMAD.MOV.U32 R5, RZ, RZ, R16 ;  /* 0x000000ffff057224 */ /* 0x000fc400078e0010 */
[----:B------:R-:W-:Y:S01]  /*957b0*/  IMAD.MOV.U32 R4, RZ, RZ, R17 ;  /* 0x000000ffff047224 */ /* 0x000fe200078e0011 */
[----:B------:R0:W-:Y:S04]  /*957c0*/  STL.64 [R1+0x1cd8], R18 ;  /* 0x001cd81201007387 */ /* 0x0001e80000100a00 */
[----:B0-----:R-:W2:Y:S04]  /*957d0*/  LDL.LU R18, [R1+0xa8b0] ;  /* 0x00a8b00001127983 */ /* 0x001ea80000300800 */
[----:B------:R-:W4:Y:S04]  /*957e0*/  LDL.LU.64 R16, [R1+0xa8a8] ;  /* 0x00a8a80001107983 */ /* 0x000f280000300a00 */
[----:B------:R-:W-:Y:S04]  /*957f0*/  STL.64 [R1+0x38], R20 ;  /* 0x0000381401007387 */ /* 0x000fe80000100a00 */
[----:B------:R-:W-:Y:S04]  /*95800*/  STL.64 [R1+0xa890], R6 ;  /* 0x00a8900601007387 */ /* 0x000fe80000100a00 */
[----:B------:R0:W-:Y:S04]  /*95810*/  STL.64 [R1+0xa888], R4 ;  /* 0x00a8880401007387 */ /* 0x0001e80000100a00 */
[----:B0-----:R-:W2:Y:S04]  /*95820*/  LDL.LU.64 R4, [R1+0x1170] ;  /* 0x0011700001047983 */ /* 0x001ea80000300a00 */
[----:B------:R-:W2:Y:S01]  /*95830*/  LDL.LU.64 R6, [R1+0x1178] ;  /* 0x0011780001067983 */ /* 0x000ea20000300a00 */
[----:B------:R-:W-:Y:S01]  /*95840*/  F2FP.F16.E5M2.UNPACK_B R23, R2 ;  /* 0x00000002ff17723e */ /* 0x000fe200020004ff */
[----:B--2---:R-:W-:-:S15]  /*95850*/  HMMA.16816.F32 R4, R12, R20, R4 ;  /* 0x000000140c04723c */ /* 0x004fde0000001804 */
[----:B------:R-:W-:-:S04]  /*95860*/  NOP ;  /* 0x0000000000007918 */ /* 0x000fc80000000000 */
[----:B------:R-:W-:Y:S04]  /*95870*/  STL.64 [R1+0x160], R4 ;  /* 0x0001600401007387 */ /* 0x000fe80000100a00 */
[----:B------:R-:W-:Y:S04]  /*95880*/  STL.64 [R1+0x168], R6 ;  /* 0x0001680601007387 */ /* 0x000fe80000100a00 */
[----:B------:R-:W0:Y:S01]  /*95890*/  LDSM.16.M88.4 R4, [R3+UR4+0x9800] ;  /* 0x009800040304783b */ /* 0x000e220008000200 */
[----:B----4-:R-:W-:-:S07]  /*958a0*/  F2FP.F16.E5M2.UNPACK_B R22, R17 ;  /* 0x00000011ff16723e */ /* 0x010fce00020004ff */
[----:B---3--:R-:W-:Y:S01]  /*958b0*/  HMMA.16816.F32 R24, R12, R22, R24 ;  /* 0x000000160c18723c */ /* 0x008fe20000001818 */
[----:B------:R-:W-:Y:S01]  /*958c0*/  F2FP.F16.E5M2.UNPACK_B R20, R16 ;  /* 0x00000010ff14723e */ /* 0x000fe200020004ff */
[----:B0-----:R0:W-:Y:S01]  /*958d0*/  STL.64 [R1+0x1ce0], R4 ;  /* 0x001ce00401007387 */ /* 0x0011e20000100a00 */
[----:B------:R-:W-:Y:S02]  /*958e0*/  IMAD.MOV.U32 R17, RZ, RZ, R4 ;  /* 0x000000ffff117224 */ /* 0x000fe400078e0004 */
[----:B------:R-:W-:Y:S01]  /*958f0*/  IMAD.MOV.U32 R2, RZ, RZ, R5 ;  /* 0x000000ffff027224 */ /* 0x000fe200078e0005 */
[----:B------:R1:W-:Y:S04]  /*95900*/  STL.64 [R1+0x1ce8], R6 ;  /* 0x001ce80601007387 */ /* 0x0003e80000100a00 */
[----:B------:R-:W-:Y:S04]  /*95910*/  STL.64 [R1+0x30], R22 ;  /* 0x0000301601007387 */ /* 0x000fe80000100a00 */
[----:B0-----:R-:W2:Y:S05]  /*95920*/  LDL.LU.64 R4, [R1+0x1140] ;  /* 0x0011400001047983 */ /* 0x001eaa0000300a00 */
[----:B------:R-:W-:Y:S04]  /*95930*/  STL.64 [R1+0x170], R24 ;  /* 0x0001701801007387 */ /* 0x000fe80000100a00 */
[----:B------:R-:W-:Y:S04]  /*95940*/  STL.64 [R1+0x178], R26 ;  /* 0x0001781a01007387 */ /* 0x000fe80000100a00 */
[----:B------:R-:W-:Y:S04]  /*95950*/  STL [R1+0x28], R20 ;  /* 0x0000281401007387 */ /* 0x000fe80000100800 */
[----:B-1----:R-:W3:Y:S04]  /*95960*/  LDL.LU.64 R6, [R1+0x1148] ;  /* 0x0011480001067983 */ /* 0x002ee80000300a00 */
[----:B------:R-:W0:Y:S04]  /*95970*/  LDSM.16.M88.4 R24, [R3+UR4+0xa000] ;  /* 0x00a000040318783b */ /* 0x000e280008000200 */
[----:B---3--:R-:W-:Y:S04]  /*95980*/  STL.64 [R1+0xa8a0], R6 ;  /* 0x00a8a00601007387 */ /* 0x008fe80000100a00 */
[----:B--2---:R1:W-:Y:S04]  /*95990*/  STL.64 [R1+0xa898], R4 ;  /* 0x00a8980401007387 */ /* 0x0043e80000100a00 */
[----:B-1----:R-:W2:Y:S04]  /*959a0*/  LDL.LU.64 R4, [R1+0x1150] ;  /* 0x0011500001047983 */ /* 0x002ea80000300a00 */
[----:B------:R-:W2:Y:S01]  /*959b0*/  LDL.LU.64 R6, [R1+0x1158] ;  /* 0x0011580001067983 */ /* 0x000ea20000300a00 */
[----:B------:R-:W-:Y:S01]  /*959c0*/  F2FP.F16.E5M2.UNPACK_B R21, R11 ;  /* 0x0000000bff15723e */ /* 0x000fe200020004ff */
[----:B0-----:R-:W-:-:S02]  /*959d0*/  IMAD.MOV.U32 R16, RZ, RZ, R24 ;  /* 0x000000ffff107224 */ /* 0x001fc400078e0018 */
[----:B------:R-:W-:Y:S04]  /*959e0*/  STL.64 [R1+0x1cf0], R24 ;  /* 0x001cf01801007387 */ /* 0x000fe80000100a00 */
[----:B------:R-:W-:Y:S04]  /*959f0*/  STL.64 [R1+0x1cf8], R26 ;  /* 0x001cf81a01007387 */ /* 0x000fe80000100a00 */
[----:B------:R2:W-:Y:S04]  /*95a00*/  STL [R1+0x2c], R21 ;  /* 0x00002c1501007387 */ /* 0x0005e80000100800 */
[----:B------:R-:W-:Y:S01]  /*95a10*/  STL.64 [R1+0xa870], R16 ;  /* 0x00a8701001007387 */ /* 0x000fe20000100a00 */
[----:B--2---:R-:W-:Y:S03]  /*95a20*/  HMMA.16816.F32 R20, R12, R20, R4 ;  /* 0x000000140c14723c */ /* 0x004fe60000001804 */
[----:B------:R-:W2:Y:S04]  /*95a30*/  LDL.LU.64 R6, [R1+0xa8a0] ;  /* 0x00a8a00001067983 */ /* 0x000ea80000300a00 */
[----:B------:R-:W2:-:S12]  /*95a40*/  LDL.LU.64 R4, [R1+0xa898] ;  /* 0x00a8980001047983 */ /* 0x000e980000300a00 */
[----:B------:R-:W-:Y:S01]  /*95a50*/  STL.64 [R1+0x180], R20 ;  /* 0x0001801401007387 */ /* 0x000fe20000100a00 */
[----:B------:R-:W-:-:S03]  /*95a60*/  IMAD.MOV.U32 R0, RZ, RZ, R23 ;  /* 0x000000ffff007224 */ /* 0x000fc600078e0017 */
[----:B------:R-:W-:Y:S04]  /*95a70*/  STL [R1+0x188], R22 ;  /* 0x0001881601007387 */ /* 0x000fe80000100800 */
[----:B------:R-:W0:Y:S01]  /*95a80*/  LDSM.16.M88.4 R20, [R3+UR4+0xa800] ;  /* 0x00a800040314783b */ /* 0x000e220008000200 */
[----:B------:R-:W-:Y:S01]  /*95a90*/  F2FP.F16.E5M2.UNPACK_B R24, R10 ;  /* 0x0000000aff18723e */ /* 0x000fe200020004ff */
[----:B------:R-:W-:Y:S01]  /*95aa0*/  IMAD.MOV.U32 R11, RZ, RZ, R25 ;  /* 0x000000ffff0b7224 */ /* 0x000fe200078e0019 */
[----:B------:R-:W-:Y:S01]  /*95ab0*/  F2FP.F16.E5M2.UNPACK_B R25, R9 ;  /* 0x00000009ff19723e */ /* 0x000fe200020004ff */
[----:B------:R-:W-:Y:S04]  /*95ac0*/  STL [R1+0x9d48], R0 ;  /* 0x009d480001007387 */ /* 0x000fe80000100800 */
[----:B------:R-:W-:Y:S04]  /*95ad0*/  STL [R1+0x20], R24 ;  /* 0x0000201801007387 */ /* 0x000fe80000100800 */
[----:B0-----:R0:W-:Y:S04]  /*95ae0*/  STL.64 [R1+0x1d00], R20 ;  /* 0x001d001401007387 */ /* 0x0011e80000100a00 */
[----:B------:R1:W-:Y:S04]  /*95af0*/  STL.64 [R1+0x1d08], R22 ;  /* 0x001d081601007387 */ /* 0x0003e80000100a00 */
[----:B------:R2:W-:Y:S01]  /*95b00*/  STL [R1+0x24], R25 ;  /* 0x0000241901007387 */ /* 0x0005e20000100800 */
[----:B------:R-:W-:-:S02]  /*95b10*/  IMAD.MOV.U32 R10, RZ, RZ, R20 ;  /* 0x000000ffff0a7224 */ /* 0x000fc400078e0014 */
[----:B------:R-:W-:Y:S02]  /*95b20*/  IMAD.MOV.U32 R9, RZ, RZ, R21 ;  /* 0x000000ffff097224 */ /* 0x000fe400078e0015 */
[----:B0-----:R-:W3:Y:S04]  /*95b30*/  LDL.LU.64 R20, [R1+0x1130] ;  /* 0x0011300001147983 */ /* 0x001ee80000300a00 */
[----:B-1----:R-:W3:Y:S01]  /*95b40*/  LDL.LU.64 R22, [R1+0x1138] ;  /* 0x0011380001167983 */ /* 0x002ee20000300a00 */
[----:B------:R-:W-:Y:S02]  /*95b50*/  F2FP.F16.E5M2.UNPACK_B R18, R18 ;  /* 0x00000012ff12723e */ /* 0x000fe400020004ff */
[----:B------:R-:W-:Y:S01]  /*95b60*/  F2FP.F16.E5M2.UNPACK_B R19, R8 ;  /* 0x00000008ff13723e */ /* 0x000fe200020004ff */
[----:B--2---:R-:W-:Y:S01]  /*95b70*/  HMMA.16816.F32 R24, R12, R24, R4 ;  /* 0x000000180c18723c */ /* 0x004fe20000001804 */
[----:B------:R-:W2:Y:S04]  /*95b80*/  LDL.LU.64 R6, [R1+0xa890] ;  /* 0x00a8900001067983 */ /* 0x000ea80000300a00 */
[----:B------:R-:W4:-:S14]  /*95b90*/  LDL.LU.64 R4, [R1+0xa888] ;  /* 0x00a8880001047983 */ /* 0x000f1c0000300a00 */
[----:B------:R-:W-:Y:S04]  /*95ba0*/  STL.64 [R1+0x190], R24 ;  /* 0x0001901801007387 */ /* 0x000fe80000100a00 */
[----:B------:R-:W-:Y:S04]  /*95bb0*/  STL.64 [R1+0x198], R26 ;  /* 0x0001981a01007387 */ /* 0x000fe80000100a00 */
[----:B------:R-:W0:Y:S02]  /*95bc0*/  LDSM.16.M88.4 R24, [R3+UR4+0xb000] ;  /* 0x00b000040318783b */ /* 0x000e240008000200 */
[----:B0-----:R-:W-:-:S02]  /*95bd0*/  IMAD.MOV.U32 R8, RZ, RZ, R24 ;  /* 0x000000ffff087224 */ /* 0x001fc400078e0018 */
[----:B------:R-:W-:Y:S04]  /*95be0*/  STL.64 [R1+0x1d10], R24 ;  /* 0x001d101801007387 */ /* 0x000fe80000100a00 */
[----:B------:R-:W-:Y:S04]  /*95bf0*/  STL.64 [R1+0x1d18], R26 ;  /* 0x001d181a01007387 */ /* 0x000fe80000100a00 */
[----:B------:R-:W-:Y:S04]  /*95c00*/  STL.64 [R1+0x18], R18 ;  /* 0x0000181201007387 */ /* 0x000fe80000100a00 */
[----:B------:R-:W-:Y:S04]  /*95c10*/  STL.64 [R1+0xa868], R10 ;  /* 0x00a8680a01007387 */ /* 0x000fe80000100a00 */
[----:B------:R0:W-:Y:S04]  /*95c20*/  STL.64 [R1+0xa860], R8 ;  /* 0x00a8600801007387 */ /* 0x0001e80000100a00 */
[----:B0-----:R-:W2:Y:S04]  /*95c30*/  LDL.LU.64 R8, [R1+0x1110] ;  /* 0x0011100001087983 */ /* 0x001ea80000300a00 */
[----:B------:R-:W2:Y:S01]  /*95c40*/  LDL.LU.64 R10, [R1+0x1118] ;  /* 0x00111800010a7983 */ /* 0x000ea20000300a00 */
[----:B------:R-:W-:-:S02]  /*95c50*/  IMAD.MOV.U32 R0, RZ, RZ, R25 ;  /* 0x000000ffff007224 */ /* 0x000fc400078e0019 */
[----:B---3--:R-:W-:Y:S01]  /*95c60*/  HMMA.16816.F32 R24, R12, R18, R20 ;  /* 0x000000120c18723c */ /* 0x008fe20000001814 */
[----:B------:R-:W0:Y:S04]  /*95c70*/  LDSM.16.M88.4 R20, [R3+UR4+0xb800] ;  /* 0x00b800040314783b */ /* 0x000e280008000200 */
[----:B--2---:R-:W-:Y:S04]  /*95c80*/  STL.64 [R1+0xa880], R10 ;  /* 0x00a8800a01007387 */ /* 0x004fe80000100a00 */
[----:B------:R1:W-:Y:S04]  /*95c90*/  STL.64 [R1+0xa878], R8 ;  /* 0x00a8780801007387 */ /* 0x0003e80000100a00 */
[----:B-1----:R-:W2:Y:S04]  /*95ca0*/  LDL.LU.64 R8, [R1+0x1120] ;  /* 0x0011200001087983 */ /* 0x002ea80000300a00 */
[----:B------:R-:W2:Y:S01]  /*95cb0*/  LDL.LU.64 R10, [R1+0x1128] ;  /* 0x00112800010a7983 */ /* 0x000ea20000300a00 */
[----:B------:R-:W-:-:S02]  /*95cc0*/  F2FP.F16.E5M2.UNPACK_B R16, R7 ;  /* 0x00000007ff10723e */ /* 0x000fc400020004ff */
[----:B------:R-:W-:Y:S01]  /*95cd0*/  F2FP.F16.E5M2.UNPACK_B R17, R6 ;  /* 0x00000006ff11723e */ /* 0x000fe200020004ff */
[----:B------:R1:W-:Y:S04]  /*95ce0*/  STL.64 [R1+0x1a0], R24 ;  /* 0x0001a01801007387 */ /* 0x0003e80000100a00 */
[----:B------:R3:W-:Y:S04]  /*95cf0*/  STL.64 [R1+0x1a8], R26 ;  /* 0x0001a81a01007387 */ /* 0x0007e80000100a00 */
[----:B0-----:R4:W-:Y:S04]  /*95d00*/  STL.64 [R1+0x1d20], R20 ;  /* 0x001d201401007387 */ /* 0x0019e80000100a00 */
[----:B------:R-:W-:Y:S04]  /*95d10*/  STL.64 [R1+0x1d28], R22 ;  /* 0x001d281601007387 */ /* 0x000fe80000100a00 */
[----:B------:R2:W-:Y:S04]  /*95d20*/  STL.64 [R1+0x10], R16 ;  /* 0x0000101001007387 */ /* 0x0005e80000100a00 */
[----:B-1----:R-:W2:Y:S04]  /*95d30*/  LDL.LU.64 R24, [R1+0x1100] ;  /* 0x0011000001187983 */ /* 0x002ea80000300a00 */
[----:B---3--:R-:W3:Y:S01]  /*95d40*/  LDL.LU.64 R26, [R1+0x1108] ;  /* 0x00110800011a7983 */ /* 0x008ee20000300a00 */
[----:B------:R-:W-:Y:S01]  /*95d50*/  IMAD.MOV.U32 R7, RZ, RZ, R20 ;  /* 0x000000ffff077224 */ /* 0x000fe200078e0014 */
[----:B----4-:R-:W-:Y:S01]  /*95d60*/  F2FP.F16.E5M2.UNPACK_B R20, R5 ;  /* 0x00000005ff14723e */ /* 0x010fe200020004ff */
[----:B------:R-:W-:Y:S01]  /*95d70*/  IMAD.MOV.U32 R6, RZ, RZ, R21 ;  /* 0x000000ffff067224 */ /* 0x000fe200078e0015 */
[----:B------:R-:W-:Y:S01]  /*95d80*/  F2FP.F16.E5M2.UNPACK_B R21, R4 ;  /* 0x00000004ff15723e */ /* 0x000fe200020004ff */
[----:B--2---:R-:W-:Y:S01]  /*95d90*/  HMMA.16816.F32 R16, R12, R16, R8 ;  /* 0x000000100c10723c */ /* 0x004fe20000001808 */
[----:B------:R-:W2:Y:S04]  /*95da0*/  LDL.LU.64 R10, [R1+0xa880] ;  /* 0x00a88000010a7983 */ /* 0x000ea80000300a00 */
[----:B------:R-:W2:-:S14]  /*95db0*/  LDL.LU.64 R8, [R1+0xa878] ;  /* 0x00a8780001087983 */ /* 0x000e9c0000300a00 */
[----:B------:R-:W-:Y:S04]  /*95dc0*/  STL.64 [R1+0x1b0], R16 ;  /* 0x0001b01001007387 */ /* 0x000fe80000100a00 */
[----:B------:R-:W-:Y:S04]  /*95dd0*/  STL.64 [R1+0x1b8], R18 ;  /* 0x0001b81201007387 */ /* 0x000fe80000100a00 */
[----:B------:R-:W0:Y:S04]  /*95de0*/  LDSM.16.M88.4 R16, [R3+UR4+0xc000] ;  /* 0x00c000040310783b */ /* 0x000e280008000200 */
[----:B0-----:R0:W-:Y:S01]  /*95df0*/  STL.64 [R1+0x1d30], R16 ;  /* 0x001d301001007387 */ /* 0x0011e20000100a00 */
[----:B------:R-:W-:-:S02]  /*95e00*/  IMAD.MOV.U32 R5, RZ, RZ, R16 ;  /* 0x000000ffff057224 */ /* 0x000fc400078e0010 */
[----:B------:R-:W-:Y:S01]  /*95e10*/  IMAD.MOV.U32 R4, RZ, RZ, R17 ;  /* 0x000000ffff047224 */ /* 0x000fe200078e0011 */
[----:B------:R1:W-:Y:S04]  /*95e20*/  STL.64 [R1+0x1d38], R18 ;  /* 0x001d381201007387 */ /* 0x0003e80000100a00 */
[----:B0-----:R-:W4:Y:S04]  /*95e30*/  LDL.LU.64 R16, [R1+0xa870] ;  /* 0x00a8700001107983 */ /* 0x001f280000300a00 */
[----:B------:R2:W-:Y:S01]  /*95e40*/  STL.64 [R1+0x8], R20 ;  /* 0x0000081401007387 */ /* 0x0005e20000100a00 */
[----:B-1----:R-:W-:Y:S01]  /*95e50*/  F2FP.F16.E5M2.UNPACK_B R19, R2 ;  /* 0x00000002ff13723e */ /* 0x002fe200020004ff */
[----:B--2---:R-:W-:Y:S02]  /*95e60*/  HMMA.16816.F32 R20, R12, R20, R8 ;  /* 0x000000140c14723c */ /* 0x004fe40000001808 */
[----:B------:R-:W2:Y:S04]  /*95e70*/  LDL.LU.64 R10, [R1+0xa868] ;  /* 0x00a86800010a7983 */ /* 0x000ea80000300a00 */
[----:B------:R-:W2:-:S13]  /*95e80*/  LDL.LU.64 R8, [R1+0xa860] ;  /* 0x00a8600001087983 */ /* 0x000e9a0000300a00 */
[----:B------:R-:W-:Y:S04]  /*95e90*/  STL.64 [R1+0x1c0], R20 ;  /* 0x0001c01401007387 */ /* 0x000fe80000100a00 */
[----:B------:R-:W-:Y:S04]  /*95ea0*/  STL.64 [R1+0x1c8], R22 ;  /* 0x0001c81601007387 */ /* 0x000fe80000100a00 */
[----:B------:R-:W0:Y:S01]  /*95eb0*/  LDSM.16.M88.4 R20, [R3+UR4+0xc800] ;  /* 0x00c800040314783b */ /* 0x000e220008000200 */
[----:B----4-:R-:W-:-:S07]  /*95ec0*/  F2FP.F16.E5M2.UNPACK_B R18, R17 ;  /* 0x00000011ff12723e */ /* 0x010fce00020004ff */
[----:B---3--:R-:W-:Y:S01]  /*95ed0*/  HMMA.16816.F32 R24, R12, R18, R24 ;  /* 0x000000120c18723c */ /* 0x008fe20000001818 */
[----:B0-----:R0:W-:Y:S01]  /*95ee0*/  STL.64 [R1+0x1d40], R20 ;  /* 0x001d401401007387 */ /* 0x0011e20000100a00 */
[----:B------:R-:W-:Y:S02]  /*95ef0*/  IMAD.MOV.U32 R17, RZ, RZ, R20 ;  /* 0x000000ffff117224 */ /* 0x000fe400078e0014 */
[----:B------:R-:W-:Y:S01]  /*95f00*/  IMAD.MOV.U32 R2, RZ, RZ, R21 ;  /* 0x000000ffff027224 */ /* 0x000fe200078e0015 */
[----:B------:R1:W-:Y:S04]  /*95f10*/  STL.64 [R1+0x1d48], R22 ;  /* 0x001d481601007387 */ /* 0x0003e80000100a00 */
[----:B------:R-:W-:Y:S04]  /*95f20*/  STL.64 [R1], R18 ;  /* 0x0000001201007387 */ /* 0x000fe80000100a00 */
[----:B0-----:R-:W3:Y:S04]  /*95f30*/  LDL.LU.64 R20, [R1+0x10e0] ;  /* 0x0010e00001147983 */ /* 0x001ee80000300a00 */
[----:B-1----:R-:W3:Y:S04]  /*95f40*/  LDL.LU.64 R22, [R1+0x10e8] ;  /* 0x0010e80001167983 */ /* 0x002ee80000300a00 */
[----:B------:R-:W-:Y:S04]  /*95f50*/  STL.64 [R1+0x1d0], R24 ;  /* 0x0001d01801007387 */ /* 0x000fe80000100a00 */
[----:B------:R-:W-:Y:S04]  /*95f60*/  STL.64 [R1+0x1d8], R26 ;  /* 0x0001d81a01007387 */ /* 0x000fe80000100a00 */
[----:B------:R-:W0:Y:S01]  /*95f70*/  LDSM.16.M88.4 R24, [R3+UR4+0xd000] ;  /* 0x00d000040318783b */ /* 0x000e220008000200 */
[----:B------:R-:W-:Y:S01]  /*95f80*/  F2FP.F16.E5M2.UNPACK_B R28, R16 ;  /* 0x00000010ff1c723e */ /* 0x000fe200020004ff */
[----:B0-----:R-:W-:-:S02]  /*95f90*/  IMAD.MOV.U32 R16, RZ, RZ, R24 ;  /* 0x000000ffff107224 */ /* 0x001fc400078e0018 */
[----:B------:R-:W-:Y:S04]  /*95fa0*/  STL.64 [R1+0x1d50], R24 ;  /* 0x001d501801007387 */ /* 0x000fe80000100a00 */
[----:B------:R-:W-:Y:S04]  /*95fb0*/  STL.64 [R1+0x1d58], R26 ;  /* 0x001d581a01007387 */ /* 0x000fe80000100a00 */
[----:B------:R0:W-:Y:S04]  /*95fc0*/  STL.64 [R1+0xa858], R16 ;  /* 0x00a8581001007387 */ /* 0x0001e80000100a00 */
[----:B0-----:R-:W4:Y:S04]  /*95fd0*/  LDL.LU.64 R16, [R1+0x10f0] ;  /* 0x0010f00001107983 */ /* 0x001f280000300a00 */
[----:B------:R-:W4:Y:S01]  /*95fe0*/  LDL.LU.64 R18, [R1+0x10f8] ;  /* 0x0010f80001127983 */ /* 0x000f220000300a00 */
[----:B--2---:R-:W-:-:S02]  /*95ff0*/  F2FP.F16.E5M2.UNPACK_B R29, R11 ;  /* 0x0000000bff1d723e */ /* 0x004fc400020004ff */
[----:B------:R-:W-:Y:S02]  /*96000*/  F2FP.F16.E5M2.UNPACK_B R26, R10 ;  /* 0x0000000aff1a723e */ /* 0x000fe400020004ff */
[----:B------:R-:W-:Y:S01]  /*96010*/  F2FP.F16.E5M2.UNPACK_B R27, R9 ;  /* 0x00000009ff1b723e */ /* 0x000fe200020004ff */
[----:B------:R-:W-:Y:S01]  /*96020*/  IMAD.MOV.U32 R11, RZ, RZ, R25 ;  /* 0x000000ffff0b7224 */ /* 0x000fe200078e0019 */
[----:B------:R-:W-:-:S05]  /*96030*/  F2FP.F16.E5M2.UNPACK_B R24, R8 ;  /* 0x00000008ff18723e */ /* 0x000fca00020004ff */
[C---:B---3--:R-:W-:Y:S08]  /*96040*/  HMMA.16816.F32 R20, R12.reuse, R26, R20 ;  /* 0x0000001a0c14723c */ /* 0x048ff00000001814 */
[----:B----4-:R-:W-:-:S15]  /*96050*/  HMMA.16816.F32 R16, R12, R28, R16 ;  /* 0x0000001c0c10723c */ /* 0x010fde0000001810 */
[----:B------:R-:W-:-:S04]  /*96060*/  NOP ;  /* 0x0000000000007918 */ /* 0x000fc80000000000 */
[----:B------:R-:W-:Y:S04]  /*96070*/  STL.64 [R1+0x1e0], R16 ;  /* 0x0001e01001007387 */ /* 0x000fe80000100a00 */
[----:B------:R-:W-:Y:S04]  /*96080*/  STL.64 [R1+0x1e8], R18 ;  /* 0x0001e81201007387 */ /* 0x000fe80000100a00 */
[----:B------:R-:W0:Y:S04]  /*96090*/  LDSM.16.M88.4 R16, [R3+UR4+0xd800] ;  /* 0x00d800040310783b */ /* 0x000e280008000200 */
[----:B0-----:R0:W-:Y:S01]  /*960a0*/  STL.64 [R1+0x1d60], R16 ;  /* 0x001d601001007387 */ /* 0x0011e20000100a00 */
[----:B------:R-:W-:-:S02]  /*960b0*/  IMAD.MOV.U32 R10, RZ, RZ, R16 ;  /* 0x000000ffff0a7224 */ /* 0x000fc400078e0010 */
[----:B------:R-:W-:Y:S01]  /*960c0*/  IMAD.MOV.U32 R9, RZ, RZ, R17 ;  /* 0x000000ffff097224 */ /* 0x000fe200078e0011 */
[----:B------:R1:W-:Y:S04]  /*960d0*/  STL.64 [R1+0x1d68], R18 ;  /* 0x001d681201007387 */ /* 0x0003e80000100a00 */
[----:B0-----:R-:W2:Y:S04]  /*960e0*/  LDL.LU.64 R16, [R1+0x10c0] ;  /* 0x0010c00001107983 */ /* 0x001ea80000300a00 */
[----:B-1----:R-:W2:Y:S04]  /*960f0*/  LDL.LU.64 R18, [R1+0x10c8] ;  /* 0x0010c80001127983 */ /* 0x002ea80000300a00 */
[----:B------:R-:W-:Y:S04]  /*96100*/  STL.64 [R1+0x1f0], R20 ;  /* 0x0001f01401007387 */ /* 0x000fe80000100a00 */
[----:B------:R-:W-:Y:S04]  /*96110*/  STL.64 [R1+0x1f8], R22 ;  /* 0x0001f81601007387 */ /* 0x000fe80000100a00 */
[----:B------:R-:W0:Y:S02]  /*96120*/  LDSM.16.M88.4 R20, [R3+UR4+0xe000] ;  /* 0x00e000040314783b */ /* 0x000e240008000200 */
[----:B0-----:R-:W-:-:S02]  /*96130*/  IMAD.MOV.U32 R8, RZ, RZ, R20 ;  /* 0x000000ffff087224 */ /* 0x001fc400078e0014 */
[----:B------:R-:W-:Y:S04]  /*96140*/  STL.64 [R1+0x1d70], R20 ;  /* 0x001d701401007387 */ /* 0x000fe80000100a00 */
[----:B------:R-:W-:Y:S04]  /*96150*/  STL.64 [R1+0x1d78], R22 ;  /* 0x001d781601007387 */ /* 0x000fe80000100a00 */
[----:B------:R-:W-:Y:S04]  /*96160*/  STL.64 [R1+0xa840], R10 ;  /* 0x00a8400a01007387 */ /* 0x000fe80000100a00 */
[----:B------:R0:W-:Y:S04]  /*96170*/  STL.64 [R1+0xa838], R8 ;  /* 0x00a8380801007387 */ /* 0x0001e80000100a00 */
[----:B0-----:R-:W3:Y:S04]  /*96180*/  LDL.LU.64 R8, [R1+0x10d0] ;  /* 0x0010d00001087983 */ /* 0x001ee80000300a00 */
[----:B------:R-:W3:Y:S01]  /*96190*/  LDL.LU.64 R10, [R1+0x10d8] ;  /* 0x0010d800010a7983 */ /* 0x000ee20000300a00 */
[----:B------:R-:W-:-:S03]  /*961a0*/  F2FP.F16.E5M2.UNPACK_B R25, R0 ;  /* 0x00000000ff19723e */ /* 0x000fc600020004ff */
[----:B------:R-:W-:Y:S04]  /*961b0*/  STL.64 [R1+0xa720], R26 ;  /* 0x00a7201a01007387 */ /* 0x000fe80000100a00 */
[----:B------:R-:W-:Y:S01]  /*961c0*/  STL.64 [R1+0xa718], R24 ;  /* 0x00a7181801007387 */ /* 0x000fe20000100a00 */
[----:B------:R-:W-:Y:S02]  /*961d0*/  F2FP.F16.E5M2.UNPACK_B R22, R7 ;  /* 0x00000007ff16723e */ /* 0x000fe400020004ff */
[----:B------:R-:W-:-:S07]  /*961e0*/  F2FP.F16.E5M2.UNPACK_B R23, R6 ;  /* 0x00000006ff17723e */ /* 0x000fce00020004ff */
[C---:B--2---:R-:W-:Y:S08]  /*961f0*/  HMMA.16816.F32 R16, R12.reuse, R22, R16 ;  /* 0x000000160c10723c */ /* 0x044ff00000001810 */
[----:B---3--:R-:W-:-:S15]  /*96200*/  HMMA.16816.F32 R8, R12, R24, R8 ;  /* 0x000000180c08723c */ /* 0x008fde0000001808 */
        /* <DEDUP_REMOVED lines=9> */
[----:B------:R-:W-:Y:S04]  /*962a0*/  STL.64 [R1+0x210], R16 ;  /* 0x0002101001007387 */ /* 0x000fe80000100a00 */
[----:B------:R-:W-:Y:S04]  /*962b0*/  STL.64 [R1+0x218], R18 ;  /* 0x0002181201007387 */ /* 0x000fe80000100a00 */
[----:B-1----:R-:W3:Y:S04]  /*962c0*/  LDL.LU.64 R10, [R1+0x10a8] ;  /* 0x0010a800010a7983 */ /* 0x002ee80000300a00 */
[----:B------:R-:W0:Y:S01]  /*962d0*/  LDSM.16.M88.4 R16, [R3+UR4+0xf000] ;  /* 0x00f000040310783b */ /* 0x000e220008000200 */
[----:B------:R-:W-:-:S03]  /*962e0*/  IMAD.MOV.U32 R0, RZ, RZ, R21 ;  /* 0x000000ffff007224 */ /* 0x000fc600078e0015 */
[----:B---3--:R-:W-:Y:S04]  /*962f0*/  STL.64 [R1+0xa850], R10 ;  /* 0x00a8500a01007387 */ /* 0x008fe80000100a00 */
[----:B--2---:R1:W-:Y:S04]  /*96300*/  STL.64 [R1+0xa848], R8 ;  /* 0x00a8480801007387 */ /* 0x0043e80000100a00 */
[----:B-1----:R-:W2:Y:S04]  /*96310*/  LDL.LU.64 R8, [R1+0x10b0] ;  /* 0x0010b00001087983 */ /* 0x002ea80000300a00 */
[----:B------:R-:W2:Y:S01]  /*96320*/  LDL.LU.64 R10, [R1+0x10b8] ;  /* 0x0010b800010a7983 */ /* 0x000ea20000300a00 */
[----:B------:R-:W-:-:S02]  /*96330*/  F2FP.F16.E5M2.UNPACK_B R20, R5 ;  /* 0x00000005ff14723e */ /* 0x000fc400020004ff */
[----:B------:R-:W-:Y:S01]  /*96340*/  F2FP.F16.E5M2.UNPACK_B R21, R4 ;  /* 0x00000004ff15723e */ /* 0x000fe200020004ff */
[----:B------:R-:W3:Y:S01]  /*96350*/  LDL.LU.64 R24, [R1+0x1090] ;  /* 0x0010900001187983 */ /* 0x000ee20000300a00 */
[----:B0-----:R-:W-:-:S03]  /*96360*/  IMAD.MOV.U32 R4, RZ, RZ, R16 ;  /* 0x000000ffff047224 */ /* 0x001fc600078e0010 */
[----:B------:R-:W3:Y:S01]  /*96370*/  LDL.LU.64 R26, [R1+0x1098] ;  /* 0x00109800011a7983 */ /* 0x000ee20000300a00 */
[----:B------:R-:W-:-:S03]  /*96380*/  IMAD.MOV.U32 R5, RZ, RZ, R17 ;  /* 0x000000ffff057224 */ /* 0x000fc600078e0011 */
[----:B------:R0:W-:Y:S04]  /*96390*/  STL.64 [R1+0x1d90], R16 ;  /* 0x001d901001007387 */ /* 0x0001e80000100a00 */
[----:B------:R1:W-:Y:S04]  /*963a0*/  STL.64 [R1+0x1d98], R18 ;  /* 0x001d981201007387 */ /* 0x0003e80000100a00 */
[----:B0-----:R-:W4:Y:S04]  /*963b0*/  LDL.LU.64 R16, [R1+0xa858] ;  /* 0x00a8580001107983 */ /* 0x001f280000300a00 */
[----:B------:R-:W-:Y:S04]  /*963c0*/  STL.64 [R1+0xa730], R22 ;  /* 0x00a7301601007387 */ /* 0x000fe80000100a00 */
[----:B------:R0:W-:Y:S01]  /*963d0*/  STL.64 [R1+0xa728], R20 ;  /* 0x00a7281401007387 */ /* 0x0001e20000100a00 */
[----:B-1----:R-:W-:Y:S01]  /*963e0*/  F2FP.F16.E5M2.UNPACK_B R19, R2 ;  /* 0x00000002ff13723e */ /* 0x002fe200020004ff */
[----:B--2---:R-:W-:-:S15]  /*963f0*/  HMMA.16816.F32 R8, R12, R20, R8 ;  /* 0x000000140c08723c */ /* 0x004fde0000001808 */
[----:B------:R-:W-:-:S04]  /*96400*/  NOP ;  /* 0x0000000000007918 */ /* 0x000fc80000000000 */
[----:B------:R-:W-:Y:S04]  /*96410*/  STL.64 [R1+0x220], R8 ;  /* 0x0002200801007387 */ /* 0x000fe80000100a00 */
[----:B------:R-:W-:Y:S04]  /*96420*/  STL.64 [R1+0x228], R10 ;  /* 0x0002280a01007387 */ /* 0x000fe80000100a00 */
[----:B------:R-:W1:Y:S04]  /*96430*/  LDSM.16.M88.4 R8, [R3+UR4+0xf800] ;  /* 0x00f800040308783b */ /* 0x000e680008000200 */
[----:B0-----:R-:W2:Y:S04]  /*96440*/  LDL.LU.64 R20, [R1+0x1080] ;  /* 0x0010800001147983 */ /* 0x001ea80000300a00 */
[----:B------:R-:W2:Y:S04]  /*96450*/  LDL.LU.64 R22, [R1+0x1088] ;  /* 0x0010880001167983 */ /* 0x000ea80000300a00 */
[----:B-1----:R-:W-:Y:S01]  /*96460*/  STL.64 [R1+0x1da0], R8 ;  /* 0x001da00801007387 */ /* 0x002fe20000100a00 */
[----:B------:R-:W-:-:S02]  /*96470*/  IMAD.MOV.U32 R2, RZ, RZ, R8 ;  /* 0x000000ffff027224 */ /* 0x000fc400078e0008 */
[----:B------:R-:W-:Y:S01]  /*96480*/  IMAD.MOV.U32 R3, RZ, RZ, R9 ;  /* 0x000000ffff037224 */ /* 0x000fe200078e0009 */
[----:B------:R0:W-:Y:S04]  /*96490*/  STL.64 [R1+0x1da8], R10 ;  /* 0x001da80a01007387 */ /* 0x0001e80000100a00 */
[----:B0-----:R-:W2:Y:S04]  /*964a0*/  LDL.LU.64 R10, [R1+0xa850] ;  /* 0x00a85000010a7983 */ /* 0x001ea80000300a00 */
[----:B------:R-:W2:Y:S01]  /*964b0*/  LDL.LU.64 R8, [R1+0xa848] ;  /* 0x00a8480001087983 */ /* 0x000ea20000300a00 */
[----:B----4-:R-:W-:-:S07]  /*964c0*/  F2FP.F16.E5M2.UNPACK_B R18, R17 ;  /* 0x00000011ff12723e */ /* 0x010fce00020004ff */
[----:B--2---:R-:W-:-:S15]  /*964d0*/  HMMA.16816.F32 R8, R12, R18, R8 ;  /* 0x000000120c08723c */ /* 0x004fde0000001808 */
[----:B------:R-:W-:-:S04]  /*964e0*/  NOP ;  /* 0x0000000000007918 */ /* 0x000fc80000000000 */
[----:B------:R-:W-:Y:S04]  /*964f0*/  STL.64 [R1+0x230], R8 ;  /* 0x0002300801007387 */ /* 0x000fe80000100a00 */
[----:B------:R0:W-:Y:S04]  /*96500*/  STL.64 [R1+0x238], R10 ;  /* 0x0002380a01007387 */ /* 0x0001e80000100a00 */
[----:B0-----:R-:W2:Y:S04]  /*96510*/  LDL.LU.64 R10, [R1+0xa840] ;  /* 0x00a84000010a7983 */ /* 0x001ea80000300a00 */
[----:B------:R-:W4:Y:S01]  /*96520*/  LDL.LU.64 R8, [R1+0xa838] ;  /* 0x00a8380001087983 */ /* 0x000f220000300a00 */
[----:B------:R-:W-:-:S02]  /*96530*/  F2FP.F16.E5M2.UNPACK_B R16, R16 ;  /* 0x00000010ff10723e */ /* 0x000fc400020004ff */
[----:B--2---:R-:W-:Y:S02]  /*96540*/  F2FP.F16.E5M2.UNPACK_B R17, R11 ;  /* 0x0000000bff11723e */ /* 0x004fe400020004ff */
[----:B------:R-:W-:Y:S02]  /*96550*/  F2FP.F16.E5M2.UNPACK_B R10, R10 ;  /* 0x0000000aff0a723e */ /* 0x000fe400020004ff */
[----:B----4-:R-:W-:-:S03]  /*96560*/  F2FP.F16.E5M2.UNPACK_B R11, R9 ;  /* 0x00000009ff0b723e */ /* 0x010fc600020004ff */
[C---:B---3--:R-:W-:Y:S08]  /*96570*/  HMMA.16816.F32 R24, R12.reuse, R16, R24 ;  /* 0x000000100c18723c */ /* 0x048ff00000001818 */
[----:B------:R-:W-:Y:S11]  /*96580*/  HMMA.16816.F32 R20, R12, R10, R20 ;  /* 0x0000000a0c14723c */ /* 0x000ff60000001814 */
[----:B------:R0:W-:Y:S04]  /*96590*/  STL.64 [R1+0x240], R24 ;  /* 0x0002401801007387 */ /* 0x0001e80000100a00 */
[----:B------:R1:W-:Y:S04]  /*965a0*/  STL.64 [R1+0x248], R26 ;  /* 0x0002481a01007387 */ /* 0x0003e80000100a00 */
[----:B0-----:R-:W2:Y:S04]  /*965b0*/  LDL.LU.64 R24, [R1+0x1070] ;  /* 0x0010700001187983 */ /* 0x001ea80000300a00 */
[----:B-1----:R-:W2:Y:S04]  /*965c0*/  LDL.LU.64 R26, [R1+0x1078] ;  /* 0x00107800011a7983 */ /* 0x002ea80000300a00 */
[----:B------:R-:W-:Y:S04]  /*965d0*/  STL.64 [R1+0xa700], R18 ;  /* 0x00a7001201007387 */ /* 0x000fe80000100a00 */
[----:B------:R0:W-:Y:S04]  /*965e0*/  STL.64 [R1+0xa6f8], R16 ;  /* 0x00a6f81001007387 */ /* 0x0001e80000100a00 */
[----:B0-----:R-:W3:Y:S04]  /*965f0*/  LDL.LU R16, [R1+0xa34] ;  /* 0x000a340001107983 */ /* 0x001ee80000300800 */
[----:B------:R0:W-:Y:S04]  /*96600*/  STL.64 [R1+0x250], R20 ;  /* 0x0002501401007387 */ /* 0x0001e80000100a00 */
[----:B------:R-:W-:Y:S04]  /*96610*/  STL.64 [R1+0x258], R22 ;  /* 0x0002581601007387 */ /* 0x000fe80000100a00 */
[----:B------:R-:W3:Y:S04]  /*96620*/  LDL.LU R17, [R1+0xa48] ;  /* 0x000a480001117983 */ /* 0x000ee80000300800 */
[----:B------:R-:W4:Y:S04]  /*96630*/  LDL.LU R18, [R1+0xa40] ;  /* 0x000a400001127983 */ /* 0x000f280000300800 */
[----:B------:R-:W4:Y:S01]  /*96640*/  LDL.LU R19, [R1+0xa54] ;  /* 0x000a540001137983 */ /* 0x000f220000300800 */
[----:B------:R-:W-:-:S02]  /*96650*/  F2FP.F16.E5M2.UNPACK_B R8, R8 ;  /* 0x00000008ff08723e */ /* 0x000fc400020004ff */
[----:B------:R-:W-:Y:S01]  /*96660*/  F2FP.F16.E5M2.UNPACK_B R9, R0 ;  /* 0x00000000ff09723e */ /* 0x000fe200020004ff */
[----:B----4-:R-:W-:Y:S04]  /*96670*/  STL.64 [R1+0xa828], R18 ;  /* 0x00a8281201007387 */ /* 0x010fe80000100a00 */
[----:B---3--:R2:W-:Y:S04]  /*96680*/  STL.64 [R1+0xa820], R16 ;  /* 0x00a8201001007387 */ /* 0x0085e80000100a00 */
[----:B0-----:R-:W3:Y:S04]  /*96690*/  LDL.LU R20, [R1+0xa50] ;  /* 0x000a500001147983 */ /* 0x001ee80000300800 */
[----:B------:R-:W3:Y:S01]  /*966a0*/  LDL.LU R21, [R1+0xa64] ;  /* 0x000a640001157983 */ /* 0x000ee20000300800 */
[----:B--2---:R-:W-:Y:S03]  /*966b0*/  HMMA.16816.F32 R16, R12, R8, R24 ;  /* 0x000000080c10723c */ /* 0x004fe60000001818 */
[----:B---3--:R0:W-:Y:S04]  /*966c0*/  STL.64 [R1+0xa830], R20 ;  /* 0x00a8301401007387 */ /* 0x0081e80000100a00 */
[----:B------:R-:W2:Y:S04]  /*966d0*/  LDL.LU R0, [R1+0xa60] ;  /* 0x000a600001007983 */ /* 0x000ea80000300800 */
[----:B0-----:R-:W3:Y:S04]  /*966e0*/  LDL.LU.64 R20, [R1+0x1060] ;  /* 0x0010600001147983 */ /* 0x001ee80000300a00 */
[----:B------:R-:W3:Y:S04]  /*966f0*/  LDL.LU.64 R22, [R1+0x1068] ;  /* 0x0010680001167983 */ /* 0x000ee80000300a00 */
[----:B------:R0:W-:Y:S04]  /*96700*/  STL.64 [R1+0x260], R16 ;  /* 0x0002601001007387 */ /* 0x0001e80000100a00 */
[----:B------:R1:W-:Y:S04]  /*96710*/  STL.64 [R1+0x268], R18 ;  /* 0x0002681201007387 */ /* 0x0003e80000100a00 */
[----:B------:R-:W-:Y:S04]  /*96720*/  STL.64 [R1+0xa6e0], R10 ;  /* 0x00a6e00a01007387 */ /* 0x000fe80000100a00 */
[----:B------:R-:W-:Y:S04]  /*96730*/  STL.64 [R1+0xa6d8], R8 ;  /* 0x00a6d80801007387 */ /* 0x000fe80000100a00 */
[----:B------:R-:W4:Y:S04]  /*96740*/  LDL R26, [R1+0x80] ;  /* 0x00008000011a7983 */ /* 0x000f280000100800 */
[----:B------:R-:W4:Y:S04]  /*96750*/  LDL R27, [R1+0x84] ;  /* 0x00008400011b7983 */ /* 0x000f280000100800 */
[----:B0-----:R-:W2:Y:S04]  /*96760*/  LDL.LU.64 R16, [R1+0x1370] ;  /* 0x0013700001107983 */ /* 0x001ea80000300a00 */
[----:B-1----:R-:W2:Y:S04]  /*96770*/  LDL.LU.64 R18, [R1+0x1378] ;  /* 0x0013780001127983 */ /* 0x002ea80000300a00 */
[----:B------:R-:W2:Y:S04]  /*96780*/  LDL R24, [R1+0x88] ;  /* 0x0000880001187983 */ /* 0x000ea80000100800 */
[----:B------:R-:W2:Y:S01]  /*96790*/  LDL R25, [R1+0x8c] ;  /* 0x00008c0001197983 */ /* 0x000ea20000100800 */
[----:B------:R-:W-:-:S02]  /*967a0*/  F2FP.F16.E5M2.UNPACK_B R6, R6 ;  /* 0x00000006ff06723e */ /* 0x000fc400020004ff */
[----:B------:R-:W-:Y:S01]  /*967b0*/  F2FP.F16.E5M2.UNPACK_B R7, R7 ;  /* 0x00000007ff07723e */ /* 0x000fe200020004ff */
[----:B----4-:R0:W-:Y:S04]  /*967c0*/  STL.64 [R1+0xa7f0], R26 ;  /* 0x00a7f01a01007387 */ /* 0x0101e80000100a00 */
[----:B0-----:R-:W4:Y:S04]  /*967d0*/  LDL R26, [R1+0x90] ;  /* 0x00009000011a7983 */ /* 0x001f280000100800 */
[----:B------:R-:W4:Y:S01]  /*967e0*/  LDL R27, [R1+0x94] ;  /* 0x00009400011b7983 */ /* 0x000f220000100800 */
[----:B------:R-:W-:-:S02]  /*967f0*/  F2FP.F16.E5M2.UNPACK_B R4, R4 ;  /* 0x00000004ff04723e */ /* 0x000fc400020004ff */
[----:B------:R-:W-:Y:S01]  /*96800*/  F2FP.F16.E5M2.UNPACK_B R5, R5 ;  /* 0x00000005ff05723e */ /* 0x000fe200020004ff */
[C---:B---3--:R-:W-:Y:S01]  /*96810*/  HMMA.16816.F32 R20, R12.reuse, R6, R20 ;  /* 0x000000060c14723c */ /* 0x048fe20000001814 */
[----:B------:R-:W3:Y:S04]  /*96820*/  LDL.LU.64 R8, [R1+0x1040] ;  /* 0x0010400001087983 */ /* 0x000ee80000300a00 */
[----:B------:R-:W3:Y:S03]  /*96830*/  LDL.LU.64 R10, [R1+0x1048] ;  /* 0x00104800010a7983 */ /* 0x000ee60000300a00 */
[----:B--2---:R-:W-:Y:S01]  /*96840*/  HMMA.16816.F32 R16, R12, R4, R16 ;  /* 0x000000040c10723c */ /* 0x004fe20000001810 */
[----:B------:R-:W-:Y:S04]  /*96850*/  STL.64 [R1+0xa7e8], R24 ;  /* 0x00a7e81801007387 */ /* 0x000fe80000100a00 */
[----:B----4-:R0:W-:Y:S04]  /*96860*/  STL.64 [R1+0xa808], R26 ;  /* 0x00a8081a01007387 */ /* 0x0101e80000100a00 */
[----:B0-----:R-:W2:Y:S04]  /*96870*/  LDL.LU R27, [R1+0xa38] ;  /* 0x000a3800011b7983 */ /* 0x001ea80000300800 */
[----:B------:R0:W-:Y:S04]  /*96880*/  STL.64 [R1+0x2d0], R20 ;  /* 0x0002d01401007387 */ /* 0x0001e80000100a00 */
[----:B------:R-:W-:Y:S04]  /*96890*/  STL.64 [R1+0x2d8], R22 ;  /* 0x0002d81601007387 */ /* 0x000fe80000100a00 */
[----:B0-----:R-:W4:Y:S04]  /*968a0*/  LDL.LU.64 R20, [R1+0xa830] ;  /* 0x00a8300001147983 */ /* 0x001f280000300a00 */
[----:B------:R-:W2:Y:S04]  /*968b0*/  LDL R24, [R1+0x98] ;  /* 0x0000980001187983 */ /* 0x000ea80000100800 */
[----:B------:R-:W2:Y:S04]  /*968c0*/  LDL R25, [R1+0x9c] ;  /* 0x00009c0001197983 */ /* 0x000ea80000100800 */
[----:B------:R-:W-:Y:S04]  /*968d0*/  STL.64 [R1+0xba0], R16 ;  /* 0x000ba01001007387 */ /* 0x000fe80000100a00 */
[----:B------:R0:W-:Y:S04]  /*968e0*/  STL.64 [R1+0xba8], R18 ;  /* 0x000ba81201007387 */ /* 0x0001e80000100a00 */
[----:B0-----:R-:W4:Y:S04]  /*968f0*/  LDL.LU.64 R18, [R1+0xa828] ;  /* 0x00a8280001127983 */ /* 0x001f280000300a00 */
[----:B------:R-:W2:Y:S04]  /*96900*/  LDL.LU.64 R16, [R1+0xa820] ;  /* 0x00a8200001107983 */ /* 0x000ea80000300a00 */
[----:B------:R-:W3:Y:S04]  /*96910*/  LDL.64 R22, [R1+0x78] ;  /* 0x0000780001167983 */ /* 0x000ee80000100a00 */
[----:B------:R-:W-:Y:S04]  /*96920*/  STL.64 [R1+0xa6d0], R6 ;  /* 0x00a6d00601007387 */ /* 0x000fe80000100a00 */
[----:B------:R4:W-:Y:S01]  /*96930*/  STL.64 [R1+0xa6c8], R4 ;  /* 0x00a6c80401007387 */ /* 0x0009e20000100a00 */
[----:B------:R-:W-:-:S02]  /*96940*/  F2FP.F16.E5M2.UNPACK_B R2, R2 ;  /* 0x00000002ff02723e */ /* 0x000fc400020004ff */
[----:B------:R-:W-:Y:S01]  /*96950*/  F2FP.F16.E5M2.UNPACK_B R3, R3 ;  /* 0x00000003ff03723e */ /* 0x000fe200020004ff */
[----:B----4-:R-:W-:Y:S02]  /*96960*/  IMAD R4, R20, 0x100, R19 ;  /* 0x0000010014047824 */ /* 0x010fe400078e0213 */
[----:B--2---:R-:W-:Y:S02]  /*96970*/  IMAD R6, R16, 0x100, R27 ;  /* 0x0000010010067824 */ /* 0x004fe400078e021b */
[----:B------:R-:W-:Y:S02]  /*96980*/  IMAD R5, R18, 0x100, R17 ;  /* 0x0000010012057824 */ /* 0x000fe400078e0211 */
[----:B------:R-:W2:Y:S04]  /*96990*/  LDL.LU.64 R16, [R1+0x1330] ;  /* 0x0013300001107983 */ /* 0x000ea80000300a00 */
[----:B------:R-:W4:Y:S01]  /*969a0*/  LDL.LU.64 R18, [R1+0x1338] ;  /* 0x0013380001127983 */ /* 0x000f220000300a00 */
[----:B---3--:R-:W-:-:S15]  /*969b0*/  HMMA.16816.F32 R8, R12, R2, R8 ;  /* 0x000000020c08723c */ /* 0x008fde0000001808 */
[----:B------:R-:W-:-:S04]  /*969c0*/  NOP ;  /* 0x0000000000007918 */ /* 0x000fc80000000000 */
[----:B------:R-:W-:Y:S04]  /*969d0*/  STL.64 [R1+0x2c0], R8 ;  /* 0x0002c00801007387 */ /* 0x000fe80000100a00 */
[----:B------:R-:W-:Y:S04]  /*969e0*/  STL.64 [R1+0x2c8], R10 ;  /* 0x0002c80a01007387 */ /* 0x000fe80000100a00 */
[----:B----4-:R-:W-:Y:S04]  /*969f0*/  STL.64 [R1+0xa800], R18 ;  /* 0x00a8001201007387 */ /* 0x010fe80000100a00 */
[----:B--2---:R0:W-:Y:S04]  /*96a00*/  STL.64 [R1+0xa7f8], R16 ;  /* 0x00a7f81001007387 */ /* 0x0041e80000100a00 */
[----:B0-----:R-:W2:Y:S04]  /*96a10*/  LDL.LU.64 R16, [R1+0x1350] ;  /* 0x0013500001107983 */ /* 0x001ea80000300a00 */
[----:B------:R-:W3:Y:S01]  /*96a20*/  LDL.LU.64 R18, [R1+0x1358] ;  /* 0x0013580001127983 */ /* 0x000ee20000300a00 */
[----:B------:R-:W-:Y:S01]  /*96a30*/  IMAD R0, R0, 0x100, R21 ;  /* 0x0000010000007824 */ /* 0x000fe200078e0215 */
[----:B------:R-:W-:-:S02]  /*96a40*/  F2FP.F16.E5M2.UNPACK_B R13, R5 ;  /* 0x00000005ff0d723e */ /* 0x000fc400020004ff */
[----:B------:R-:W-:Y:S02]  /*96a50*/  F2FP.F16.E5M2.UNPACK_B R14, R4 ;  /* 0x00000004ff0e723e */ /* 0x000fe400020004ff */
[----:B------:R-:W-:Y:S01]  /*96a60*/  F2FP.F16.E5M2.UNPACK_B R12, R6 ;  /* 0x00000006ff0c723e */ /* 0x000fe200020004ff */
[----:B---3--:R-:W-:Y:S04]  /*96a70*/  STL.64 [R1+0xa818], R18 ;  /* 0x00a8181201007387 */ /* 0x008fe80000100a00 */
[----:B--2---:R0:W-:Y:S04]  /*96a80*/  STL.64 [R1+0xa810], R16 ;  /* 0x00a8101001007387 */ /* 0x0041e80000100a00 */
[----:B0-----:R-:W2:Y:S04]  /*96a90*/  LDL.LU.64 R16, [R1+0x1360] ;  /* 0x0013600001107983 */ /* 0x001ea80000300a00 */
[----:B------:R-:W2:Y:S04]  /*96aa0*/  LDL.LU.64 R18, [R1+0x1368] ;  /* 0x0013680001127983 */ /* 0x000ea80000300a00 */
[----:B------:R-:W-:Y:S04]  /*96ab0*/  STL [R1+0xa6b8], R2 ;  /* 0x00a6b80201007387 */ /* 0x000fe80000100800 */
[----:B------:R-:W-:Y:S04]  /*96ac0*/  STL [R1+0xa6b4], R3 ;  /* 0x00a6b40301007387 */ /* 0x000fe80000100800 */
[----:B------:R-:W3:Y:S04]  /*96ad0*/  LDL R20, [R1+0x70] ;  /* 0x0000700001147983 */ /* 0x000ee80000100800 */
[----:B------:R-:W3:Y:S04]  /*96ae0*/  LDL R21, [R1+0x74] ;  /* 0x0000740001157983 */ /* 0x000ee80000100800 */
[----:B------:R-:W4:Y:S04]  /*96af0*/  LDL.LU.64 R4, [R1+0x1320] ;  /* 0x0013200001047983 */ /* 0x000f280000300a00 */
[----:B------:R-:W4:Y:S04]  /*96b00*/  LDL.LU.64 R6, [R1+0x1328] ;  /* 0x0013280001067983 */ /* 0x000f280000300a00 */
[----:B------:R-:W3:Y:S01]  /*96b10*/  LDL.64 R10, [R1+0x68] ;  /* 0x00006800010a7983 */ /* 0x000ee20000100a00 */
[----:B------:R-:W-:-:S07]  /*96b20*/  F2FP.F16.E5M2.UNPACK_B R15, R0 ;  /* 0x00000000ff0f723e */ /* 0x000fce00020004ff */
[C---:B--2---:R-:W-:Y:S01]  /*96b30*/  HMMA.16816.F32 R24, R12.reuse, R24, R16 ;  /* 0x000000180c18723c */ /* 0x044fe20000001810 */
[----:B---3--:R0:W-:Y:S04]  /*96b40*/  STL.64 [R1+0xa7e0], R10 ;  /* 0x00a7e00a01007387 */ /* 0x0081e80000100a00 */
[----:B------:R-:W2:Y:S04]  /*96b50*/  LDL.LU.64 R8, [R1+0x1340] ;  /* 0x0013400001087983 */ /* 0x000ea80000300a00 */
[----:B0-----:R-:W2:Y:S04]  /*96b60*/  LDL.LU.64 R10, [R1+0x1348] ;  /* 0x00134800010a7983 */ /* 0x001ea80000300a00 */
[----:B------:R-:W3:Y:S04]  /*96b70*/  LDL.LU.64 R18, [R1+0xa818] ;  /* 0x00a8180001127983 */ /* 0x000ee80000300a00 */
[----:B------:R-:W3:Y:S04]  /*96b80*/  LDL.LU.64 R16, [R1+0xa810] ;  /* 0x00a8100001107983 */ /* 0x000ee80000300a00 */
[----:B------:R-:W-:Y:S04]  /*96b90*/  STL.64 [R1+0xb90], R24 ;  /* 0x000b901801007387 */ /* 0x000fe80000100a00 */
[----:B------:R0:W-:Y:S04]  /*96ba0*/  STL.64 [R1+0xb98], R26 ;  /* 0x000b981a01007387 */ /* 0x0001e80000100a00 */
[----:B0-----:R-:W3:Y:S02]  /*96bb0*/  LDL.LU.64 R26, [R1+0xa808] ;  /* 0x00a80800011a7983 */ /* 0x001ee40000300a00 */
[----:B---3--:R-:W-:Y:S02]  /*96bc0*/  HMMA.16816.F32 R24, R12, R26, R16 ;  /* 0x0000001a0c18723c */ /* 0x008fe40000001810 */
[----:B------:R-:W3:Y:S04]  /*96bd0*/  LDL.LU.64 R18, [R1+0xa800] ;  /* 0x00a8000001127983 */ /* 0x000ee80000300a00 */
[----:B------:R-:W3:-:S13]  /*96be0*/  LDL.LU.64 R16, [R1+0xa7f8] ;  /* 0x00a7f80001107983 */ /* 0x000eda0000300a00 */
[----:B------:R-:W-:Y:S04]  /*96bf0*/  STL.64 [R1+0xb80], R24 ;  /* 0x000b801801007387 */ /* 0x000fe80000100a00 */
[----:B------:R0:W-:Y:S04]  /*96c00*/  STL.64 [R1+0xb88], R26 ;  /* 0x000b881a01007387 */ /* 0x0001e80000100a00 */
[----:B0-----:R-:W3:Y:S04]  /*96c10*/  LDL.LU.64 R26, [R1+0xa7f0] ;  /* 0x00a7f000011a7983 */ /* 0x001ee80000300a00 */
[----:B------:R-:W2:Y:S04]  /*96c20*/  LDL.LU.64 R24, [R1+0xa7e8] ;  /* 0x00a7e80001187983 */ /* 0x000ea80000300a00 */
[----:B------:R-:W3:Y:S01]  /*96c30*/  LDL.64 R2, [R1+0x58] ;  /* 0x0000580001027983 */ /* 0x000ee20000100a00 */
[----:B--2---:R-:W-:-:S15]  /*96c40*/  HMMA.16816.F32 R8, R12, R24, R8 ;  /* 0x000000180c08723c */ /* 0x004fde0000001808 */
[----:B------:R-:W-:-:S04]  /*96c50*/  NOP ;  /* 0x0000000000007918 */ /* 0x000fc80000000000 */
[----:B------:R-:W-:Y:S04]  /*96c60*/  STL.64 [R1+0xb70], R8 ;  /* 0x000b700801007387 */ /* 0x000fe80000100a00 */
[----:B------:R3:W-:Y:S04]  /*96c70*/  STL.64 [R1+0xb78], R10 ;  /* 0x000b780a01007387 */ /* 0x0007e80000100a00 */
[----:B------:R-:W2:Y:S01]  /*96c80*/  LDL R24, [R1+0x48] ;  /* 0x0000480001187983 */ /* 0x000ea20000100800 */
[----:B---3--:R-:W-:-:S15]  /*96c90*/  HMMA.16816.F32 R8, R12, R26, R16 ;  /* 0x0000001a0c08723c */ /* 0x008fde0000001810 */
[----:B------:R-:W-:-:S04]  /*96ca0*/  NOP ;  /* 0x0000000000007918 */ /* 0x000fc80000000000 */
[----:B------:R-:W-:Y:S04]  /*96cb0*/  STL.64 [R1+0xb60], R8 ;  /* 0x000b600801007387 */ /* 0x000fe80000100a00 */
[----:B------:R-:W-:Y:S04]  /*96cc0*/  STL.64 [R1+0xb68], R10 ;  /* 0x000b680a01007387 */ /* 0x000fe80000100a00 */
[----:B------:R-:W3:Y:S04]  /*96cd0*/  LDL.64 R26, [R1+0x40] ;  /* 0x00004000011a7983 */ /* 0x000ee80000100a00 */
[----:B------:R-:W2:Y:S01]  /*96ce0*/  LDL R25, [R1+0x4c] ;  /* 0x00004c0001197983 */ /* 0x000ea20000100800 */
[----:B----4-:R-:W-:Y:S03]  /*96cf0*/  HMMA.16816.F32 R16, R12, R22, R4 ;  /* 0x000000160c10723c */ /* 0x010fe60000001804 */
[----:B---3--:R0:W-:Y:S04]  /*96d00*/  STL.64 [R1+0xa7d0], R26 ;  /* 0x00a7d01a01007387 */ /* 0x0081e80000100a00 */
[----:B0-----:R-:W3:Y:S04]  /*96d10*/  LDL R26, [R1+0x60] ;  /* 0x00006000011a7983 */ /* 0x001ee80000100800 */
[----:B------:R-:W3:Y:S04]  /*96d20*/  LDL R27, [R1+0x64] ;  /* 0x00006400011b7983 */ /* 0x000ee80000100800 */
[----:B------:R-:W4:Y:S04]  /*96d30*/  LDL.LU.64 R8, [R1+0x1310] ;  /* 0x0013100001087983 */ /* 0x000f280000300a00 */
[----:B------:R-:W4:Y:S04]  /*96d40*/  LDL.LU.64 R10, [R1+0x1318] ;  /* 0x00131800010a7983 */ /* 0x000f280000300a00 */
[----:B--2---:R-:W-:Y:S04]  /*96d50*/  STL.64 [R1+0xa7c8], R24 ;  /* 0x00a7c81801007387 */ /* 0x004fe80000100a00 */
[----:B------:R-:W2:Y:S04]  /*96d60*/  LDL.LU.64 R4, [R1+0x1300] ;  /* 0x0013000001047983 */ /* 0x000ea80000300a00 */
[----:B------:R0:W-:Y:S04]  /*96d70*/  STL.64 [R1+0xb50], R16 ;  /* 0x000b501001007387 */ /* 0x0001e80000100a00 */
[----:B------:R1:W-:Y:S04]  /*96d80*/  STL.64 [R1+0xb58], R18 ;  /* 0x000b581201007387 */ /* 0x0003e80000100a00 */
[----:B------:R-:W2:Y:S04]  /*96d90*/  LDL.LU.64 R6, [R1+0x1308] ;  /* 0x0013080001067983 */ /* 0x000ea80000300a00 */
[----:B0-----:R-:W2:Y:S04]  /*96da0*/  LDL R16, [R1+0x50] ;  /* 0x0000500001107983 */ /* 0x001ea80000100800 */
[----:B-1----:R-:W2:Y:S04]  /*96db0*/  LDL R18, [R1] ;  /* 0x0000000001127983 */ /* 0x002ea80000100800 */
[----:B------:R-:W2:Y:S04]  /*96dc0*/  LDL R19, [R1+0x4] ;  /* 0x0000040001137983 */ /* 0x000ea80000100800 */
[----:B------:R-:W3:Y:S01]  /*96dd0*/  LDL R17, [R1+0x54] ;  /* 0x0000540001117983 */ /* 0x000ee20000100800 */
[----:B------:R-:W-:-:S03]  /*96de0*/  IMAD.MOV.U32 R0, RZ, RZ, R23 ;  /* 0x000000ffff007224 */ /* 0x000fc600078e0017 */
[----:B--2---:R-:W-:Y:S04]  /*96df0*/  STL.64 [R1+0xa738], R18 ;  /* 0x00a7381201007387 */ /* 0x004fe80000100a00 */
[----:B---3--:R0:W-:Y:S04]  /*96e00*/  STL.64 [R1+0xa7d8], R16 ;  /* 0x00a7d81001007387 */ /* 0x0081e80000100a00 */
[----:B------:R-:W2:Y:S04]  /*96e10*/  LDL R22, [R1+0x8] ;  /* 0x0000080001167983 */ /* 0x000ea80000100800 */
[----:B------:R-:W2:Y:S04]  /*96e20*/  LDL R23, [R1+0xc] ;  /* 0x00000c0001177983 */ /* 0x000ea80000100800 */
[----:B0-----:R-:W3:Y:S04]  /*96e30*/  LDL.LU.64 R16, [R1+0x12f0] ;  /* 0x0012f00001107983 */ /* 0x001ee80000300a00 */
[----:B------:R-:W3:Y:S04]  /*96e40*/  LDL.LU.64 R18, [R1+0x12f8] ;  /* 0x0012f80001127983 */ /* 0x000ee80000300a00 */
[----:B--2---:R4:W-:Y:S04]  /*96e50*/  STL.64 [R1+0xa740], R22 ;  /* 0x00a7401601007387 */ /* 0x0049e80000100a00 */
[----:B------:R-:W-:Y:S01]  /*96e60*/  STL [R1+0xa698], R0 ;  /* 0x00a6980001007387 */ /* 0x000fe20000100800 */
[----:B----4-:R-:W-:Y:S03]  /*96e70*/  HMMA.16816.F32 R20, R12, R20, R8 ;  /* 0x000000140c14723c */ /* 0x010fe60000001808 */
[----:B------:R-:W2:-:S15]  /*96e80*/  LDL.LU.64 R10, [R1+0xa7e0] ;  /* 0x00a7e000010a7983 */ /* 0x000e9e0000300a00 */
[----:B------:R-:W-:Y:S01]  /*96e90*/  NOP ;  /* 0x0000000000007918 */ /* 0x000fe20000000000 */
[----:B------:R0:W-:Y:S04]  /*96ea0*/  STL.64 [R1+0xb40], R20 ;  /* 0x000b401401007387 */ /* 0x0001e80000100a00 */
[----:B------:R-:W-:Y:S04]  /*96eb0*/  STL.64 [R1+0xb48], R22 ;  /* 0x000b481601007387 */ /* 0x000fe80000100a00 */
[----:B0-----:R-:W4:Y:S04]  /*96ec0*/  LDL R20, [R1+0x10] ;  /* 0x0000100001147983 */ /* 0x001f280000100800 */
[----:B------:R-:W4:Y:S01]  /*96ed0*/  LDL R21, [R1+0x14] ;  /* 0x0000140001157983 */ /* 0x000f220000100800 */
[----:B--2---:R-:W-:Y:S01]  /*96ee0*/  HMMA.16816.F32 R4, R12, R10, R4 ;  /* 0x0000000a0c04723c */ /* 0x004fe20000001804 */
[----:B------:R-:W-:-:S02]  /*96ef0*/  IMAD.MOV.U32 R0, RZ, RZ, R11 ;  /* 0x000000ffff007224 */ /* 0x000fc400078e000b */
[----:B----4-:R-:W-:Y:S04]  /*96f00*/  STL.64 [R1+0xa758], R20 ;  /* 0x00a7581401007387 */ /* 0x010fe80000100a00 */
[----:B------:R-:W2:-:S12]  /*96f10*/  LDL.LU.64 R8, [R1+0x12c0] ;  /* 0x0012c00001087983 */ /* 0x000e980000300a00 */
[----:B------:R0:W-:Y:S04]  /*96f20*/  STL.64 [R1+0xb30], R4 ;  /* 0x000b300401007387 */ /* 0x0001e80000100a00 */
[----:B------:R1:W-:Y:S04]  /*96f30*/  STL.64 [R1+0xb38], R6 ;  /* 0x000b380601007387 */ /* 0x0003e80000100a00 */
[----:B------:R-:W2:Y:S04]  /*96f40*/  LDL.LU.64 R10, [R1+0x12c8] ;  /* 0x0012c800010a7983 */ /* 0x000ea80000300a00 */
[----:B0-----:R-:W4:Y:S04]  /*96f50*/  LDL.LU.64 R4, [R1+0x12b0] ;  /* 0x0012b00001047983 */ /* 0x001f280000300a00 */
[----:B-1----:R-:W4:Y:S04]  /*96f60*/  LDL.LU.64 R6, [R1+0x12b8] ;  /* 0x0012b80001067983 */ /* 0x002f280000300a00 */
[----:B------:R-:W2:Y:S04]  /*96f70*/  LDL R22, [R1+0x18] ;  /* 0x0000180001167983 */ /* 0x000ea80000100800 */
[----:B------:R-:W2:Y:S01]  /*96f80*/  LDL R23, [R1+0x1c] ;  /* 0x00001c0001177983 */ /* 0x000ea20000100800 */
[C---:B---3--:R-:W-:Y:S03]  /*96f90*/  HMMA.16816.F32 R24, R12.reuse, R26, R16 ;  /* 0x0000001a0c18723c */ /* 0x048fe60000001810 */
[----:B--2---:R0:W-:Y:S04]  /*96fa0*/  STL.64 [R1+0xa770], R22 ;  /* 0x00a7701601007387 */ /* 0x0041e80000100a00 */
[----:B------:R-:W2:Y:S04]  /*96fb0*/  LDL.LU.64 R20, [R1+0x12e0] ;  /* 0x0012e00001147983 */ /* 0x000ea80000300a00 */
[----:B0-----:R-:W2:Y:S04]  /*96fc0*/  LDL.LU.64 R22, [R1+0x12e8] ;  /* 0x0012e80001167983 */ /* 0x001ea80000300a00 */
[----:B------:R-:W-:Y:S04]  /*96fd0*/  STL [R1+0xa6b0], R0 ;  /* 0x00a6b00001007387 */ /* 0x000fe80000100800 */
[----:B------:R-:W3:Y:S04]  /*96fe0*/  LDL.LU.64 R16, [R1+0xa7d8] ;  /* 0x00a7d80001107983 */ /* 0x000ee80000300a00 */
[----:B------:R-:W-:Y:S04]  /*96ff0*/  STL.64 [R1+0xb20], R24 ;  /* 0x000b201801007387 */ /* 0x000fe80000100a00 */
[----:B------:R0:W-:Y:S04]  /*97000*/  STL.64 [R1+0xb28], R26 ;  /* 0x000b281a01007387 */ /* 0x0001e80000100a00 */
[----:B0-----:R-:W4:Y:S04]  /*97010*/  LDL.LU.64 R26, [R1+0xa7d0] ;  /* 0x00a7d000011a7983 */ /* 0x001f280000300a00 */
[----:B------:R-:W3:Y:S01]  /*97020*/  LDL.LU.64 R24, [R1+0xa7c8] ;  /* 0x00a7c80001187983 */ /* 0x000ee20000300a00 */
[----:B--2---:R-:W-:-:S15]  /*97030*/  HMMA.16816.F32 R20, R12, R2, R20 ;  /* 0x000000020c14723c */ /* 0x004fde0000001814 */
[----:B------:R-:W-:-:S04]  /*97040*/  NOP ;  /* 0x0000000000007918 */ /* 0x000fc80000000000 */
[----:B------:R0:W-:Y:S04]  /*97050*/  STL.64 [R1+0xb10], R20 ;  /* 0x000b101401007387 */ /* 0x0001e80000100a00 */
[----:B------:R1:W-:Y:S04]  /*97060*/  STL.64 [R1+0xb18], R22 ;  /* 0x000b181601007387 */ /* 0x0003e80000100a00 */
[----:B0-----:R-:W2:Y:S04]  /*97070*/  LDL R20, [R1+0x20] ;  /* 0x0000200001147983 */ /* 0x001ea80000100800 */
[----:B-1----:R-:W2:Y:S04]  /*97080*/  LDL.64 R22, [R1+0x28] ;  /* 0x0000280001167983 */ /* 0x002ea80000100a00 */
[----:B------:R-:W3:Y:S04]  /*97090*/  LDL R21, [R1+0x24] ;  /* 0x0000240001157983 */ /* 0x000ee80000100800 */
[----:B--2---:R-:W-:Y:S04]  /*970a0*/  STL.64 [R1+0xa7a0], R22 ;  /* 0x00a7a01601007387 */ /* 0x004fe80000100a00 */
[----:B---3--:R0:W-:Y:S04]  /*970b0*/  STL.64 [R1+0xa798], R20 ;  /* 0x00a7981401007387 */ /* 0x0081e80000100a00 */
[----:B0-----:R-:W2:Y:S04]  /*970c0*/  LDL.LU.64 R20, [R1+0x12d0] ;  /* 0x0012d00001147983 */ /* 0x001ea80000300a00 */
[----:B------:R-:W2:Y:S01]  /*970d0*/  LDL.LU.64 R22, [R1+0x12d8] ;  /* 0x0012d80001167983 */ /* 0x000ea20000300a00 */
[C---:B------:R-:W-:Y:S08]  /*970e0*/  HMMA.16816.F32 R8, R12.reuse, R24, R8 ;  /* 0x000000180c08723c */ /* 0x040ff00000001808 */
[----:B----4-:R-:W-:Y:S01]  /*970f0*/  HMMA.16816.F32 R4, R12, R26, R4 ;  /* 0x0000001a0c04723c */ /* 0x010fe20000001804 */
[----:B------:R-:W-:-:S05]  /*97100*/  IMAD.MOV.U32 R0, RZ, RZ, R3 ;  /* 0x000000ffff007224 */ /* 0x000fca00078e0003 */
[----:B------:R-:W-:Y:S02]  /*97110*/  STL [R1+0xa6bc], R0 ;  /* 0x00a6bc0001007387 */ /* 0x000fe40000100800 */
[----:B--2---:R-:W-:-:S15]  /*97120*/  HMMA.16816.F32 R16, R12, R16, R20 ;  /* 0x000000100c10723c */ /* 0x004fde0000001814 */
[----:B------:R-:W-:-:S04]  /*97130*/  NOP ;  /* 0x0000000000007918 */ /* 0x000fc80000000000 */
[----:B------:R-:W-:Y:S04]  /*97140*/  STL.64 [R1+0xb00], R16 ;  /* 0x000b001001007387 */ /* 0x000fe80000100a00 */
[----:B------:R-:W-:Y:S04]  /*97150*/  STL.64 [R1+0xb08], R18 ;  /* 0x000b081201007387 */ /* 0x000fe80000100a00 */
[----:B------:R-:W-:Y:S04]  /*97160*/  STL.64 [R1+0xaf0], R8 ;  /* 0x000af00801007387 */ /* 0x000fe80000100a00 */
[----:B------:R-:W-:Y:S04]  /*97170*/  STL.64 [R1+0xaf8], R10 ;  /* 0x000af80a01007387 */ /* 0x000fe80000100a00 */
[----:B------:R-:W-:Y:S04]  /*97180*/  STL.64 [R1+0xae0], R4 ;  /* 0x000ae00401007387 */ /* 0x000fe80000100a00 */
[----:B------:R-:W-:Y:S04]  /*97190*/  STL.64 [R1+0xae8], R6 ;  /* 0x000ae80601007387 */ /* 0x000fe80000100a00 */
[----:B------:R-:W2:Y:S04]  /*971a0*/  LDL.LU.64 R20, [R1+0x1290] ;  /* 0x0012900001147983 */ /* 0x000ea80000300a00 */
[----:B------:R-:W3:Y:S04]  /*971b0*/  LDL.LU.64 R22, [R1+0x1298] ;  /* 0x0012980001167983 */ /* 0x000ee80000300a00 */
[----:B---3--:R0:W-:Y:S04]  /*971c0*/  STL.64 [R1+0xa7b0], R22 ;  /* 0x00a7b01601007387 */ /* 0x0081e80000100a00 */
[----:B0-----:R-:W3:Y:S04]  /*971d0*/  LDL R22, [R1+0x38] ;  /* 0x0000380001167983 */ /* 0x001ee80000100800 */
[----:B------:R-:W3:Y:S04]  /*971e0*/  LDL R23, [R1+0x3c] ;  /* 0x00003c0001177983 */ /* 0x000ee80000100800 */
[----:B--2---:R-:W-:Y:S04]  /*971f0*/  STL.64 [R1+0xa7a8], R20 ;  /* 0x00a7a81401007387 */ /* 0x004fe80000100a00 */
[----:B------:R-:W2:Y:S04]  /*97200*/  LDL.LU.64 R16, [R1+0x1240] ;  /* 0x0012400001107983 */ /* 0x000ea80000300a00 */
[----:B------:R-:W4:Y:S04]  /*97210*/  LDL.LU.64 R18, [R1+0x1248] ;  /* 0x0012480001127983 */ /* 0x000f280000300a00 */
[----:B----4-:R-:W-:Y:S04]  /*97220*/  STL.64 [R1+0xa750], R18 ;  /* 0x00a7501201007387 */ /* 0x010fe80000100a00 */
[----:B--2---:R0:W-:Y:S04]  /*97230*/  STL.64 [R1+0xa748], R16 ;  /* 0x00a7481001007387 */ /* 0x0041e80000100a00 */
[----:B0-----:R-:W2:Y:S04]  /*97240*/  LDL.LU.64 R16, [R1+0x1250] ;  /* 0x0012500001107983 */ /* 0x001ea80000300a00 */
        /* <DEDUP_REMOVED lines=15> */
[----:B0-----:R-:W3:Y:S04]  /*97340*/  LDL.LU.64 R16, [R1+0x12a0] ;  /* 0x0012a00001107983 */ /* 0x001ee80000300a00 */
[----:B------:R-:W3:Y:S01]  /*97350*/  LDL.LU.64 R18, [R1+0x12a8] ;  /* 0x0012a80001127983 */ /* 0x000ee20000300a00 */
[----:B------:R-:W-:-:S02]  /*97360*/  IMAD.MOV.U32 R2, RZ, RZ, R26 ;  /* 0x000000ffff027224 */ /* 0x000fc400078e001a */
[----:B------:R-:W-:Y:S01]  /*97370*/  IMAD.MOV.U32 R3, RZ, RZ, R27 ;  /* 0x000000ffff037224 */ /* 0x000fe200078e001b */
[----:B------:R-:W2:Y:S04]  /*97380*/  LDL.LU.64 R24, [R1+0x1050] ;  /* 0x0010500001187983 */ /* 0x000ea80000300a00 */
[----:B------:R-:W2:Y:S04]  /*97390*/  LDL.LU.64 R26, [R1+0x1058] ;  /* 0x00105800011a7983 */ /* 0x000ea80000300a00 */
[----:B------:R-:W4:Y:S04]  /*973a0*/  LDL.LU.64 R4, [R1+0x1030] ;  /* 0x0010300001047983 */ /* 0x000f280000300a00 */
[----:B------:R-:W4:Y:S04]  /*973b0*/  LDL.LU.64 R6, [R1+0x1038] ;  /* 0x0010380001067983 */ /* 0x000f280000300a00 */
[----:B------:R-:W2:Y:S04]  /*973c0*/  LDL.LU.64 R8, [R1+0x1020] ;  /* 0x0010200001087983 */ /* 0x000ea80000300a00 */
[----:B------:R-:W2:Y:S04]  /*973d0*/  LDL.LU.64 R10, [R1+0x1028] ;  /* 0x00102800010a7983 */ /* 0x000ea80000300a00 */
[----:B------:R-:W-:Y:S04]  /*973e0*/  STL [R1+0xa6c4], R3 ;  /* 0x00a6c40301007387 */ /* 0x000fe80000100800 */
[----:B------:R0:W-:Y:S04]  /*973f0*/  STL [R1+0xa6c0], R2 ;  /* 0x00a6c00201007387 */ /* 0x0001e80000100800 */
[----:B0-----:R-:W2:Y:S01]  /*97400*/  LDL.64 R2, [R1+0x30] ;  /* 0x0000300001027983 */ /* 0x001ea20000100a00 */
[----:B---3--:R-:W-:Y:S03]  /*97410*/  HMMA.16816.F32 R20, R12, R22, R16 ;  /* 0x000000160c14723c */ /* 0x008fe60000001810 */
[----:B------:R-:W3:Y:S04]  /*97420*/  LDL.LU.64 R18, [R1+0xa7c0] ;  /* 0x00a7c00001127983 */ /* 0x000ee80000300a00 */
[----:B------:R-:W3:-:S12]  /*97430*/  LDL.LU.64 R16, [R1+0xa7b8] ;  /* 0x00a7b80001107983 */ /* 0x000ed80000300a00 */
[----:B------:R-:W-:Y:S04]  /*97440*/  STL.64 [R1+0xad0], R20 ;  /* 0x000ad01401007387 */ /* 0x000fe80000100a00 */
[----:B------:R0:W-:Y:S04]  /*97450*/  STL.64 [R1+0xad8], R22 ;  /* 0x000ad81601007387 */ /* 0x0001e80000100a00 */
[----:B0-----:R-:W2:Y:S04]  /*97460*/  LDL.LU.64 R22, [R1+0xa7b0] ;  /* 0x00a7b00001167983 */ /* 0x001ea80000300a00 */
[----:B------:R-:W2:Y:S02]  /*97470*/  LDL.LU.64 R20, [R1+0xa7a8] ;  /* 0x00a7a80001147983 */ /* 0x000ea40000300a00 */
[----:B--2---:R-:W-:-:S15]  /*97480*/  HMMA.16816.F32 R20, R12, R2, R20 ;  /* 0x000000020c14723c */ /* 0x004fde0000001814 */
[----:B------:R-:W-:-:S04]  /*97490*/  NOP ;  /* 0x0000000000007918 */ /* 0x000fc80000000000 */
[----:B------:R-:W-:Y:S04]  /*974a0*/  STL.64 [R1+0xac0], R20 ;  /* 0x000ac01401007387 */ /* 0x000fe80000100a00 */
[----:B------:R0:W-:Y:S04]  /*974b0*/  STL.64 [R1+0xac8], R22 ;  /* 0x000ac81601007387 */ /* 0x0001e80000100a00 */
[----:B0-----:R-:W3:Y:S04]  /*974c0*/  LDL.LU.64 R22, [R1+0xa7a0] ;  /* 0x00a7a00001167983 */ /* 0x001ee80000300a00 */
[----:B------:R-:W2:Y:S01]  /*974d0*/  LDL.LU.64 R20, [R1+0xa798] ;  /* 0x00a7980001147983 */ /* 0x000ea20000300a00 */
[----:B---3--:R-:W-:-:S15]  /*974e0*/  HMMA.16816.F32 R16, R12, R22, R16 ;  /* 0x000000160c10723c */ /* 0x008fde0000001810 */
[----:B------:R-:W-:-:S04]  /*974f0*/  NOP ;  /* 0x0000000000007918 */ /* 0x000fc80000000000 */
[----:B------:R-:W-:Y:S04]  /*97500*/  STL.64 [R1+0xab0], R16 ;  /* 0x000ab01001007387 */ /* 0x000fe80000100a00 */
[----:B------:R0:W-:Y:S04]  /*97510*/  STL.64 [R1+0xab8], R18 ;  /* 0x000ab81201007387 */ /* 0x0001e80000100a00 */
[----:B0-----:R-:W2:Y:S04]  /*97520*/  LDL.LU.64 R18, [R1+0xa790] ;  /* 0x00a7900001127983 */ /* 0x001ea80000300a00 */
[----:B------:R-:W2:Y:S01]  /*97530*/  LDL.LU.64 R16, [R1+0xa788] ;  /* 0x00a7880001107983 */ /* 0x000ea20000300a00 */
[----:B------:R-:W-:-:S02]  /*97540*/  IMAD.MOV.U32 R0, RZ, RZ, R3 ;  /* 0x000000ffff007224 */ /* 0x000fc400078e0003 */
[----:B------:R-:W-:Y:S02]  /*97550*/  IMAD.MOV.U32 R3, RZ, RZ, R22 ;  /* 0x000000ffff037224 */ /* 0x000fe400078e0016 */
[----:B------:R-:W-:Y:S02]  /*97560*/  IMAD.MOV.U32 R2, RZ, RZ, R23 ;  /* 0x000000ffff027224 */ /* 0x000fe400078e0017 */
[----:B--2---:R-:W-:Y:S01]  /*97570*/  HMMA.16816.F32 R20, R12, R20, R16 ;  /* 0x000000140c14723c */ /* 0x004fe20000001810 */
[----:B------:R-:W2:Y:S04]  /*97580*/  LDL.LU.64 R18, [R1+0xa780] ;  /* 0x00a7800001127983 */ /* 0x000ea80000300a00 */
[----:B------:R-:W2:-:S14]  /*97590*/  LDL.LU.64 R16, [R1+0xa778] ;  /* 0x00a7780001107983 */ /* 0x000e9c0000300a00 */
[----:B------:R-:W-:Y:S04]  /*975a0*/  STL.64 [R1+0xaa0], R20 ;  /* 0x000aa01401007387 */ /* 0x000fe80000100a00 */
[----:B------:R0:W-:Y:S04]  /*975b0*/  STL.64 [R1+0xaa8], R22 ;  /* 0x000aa81601007387 */ /* 0x0001e80000100a00 */
[----:B0-----:R-:W2:Y:S02]  /*975c0*/  LDL.LU.64 R22, [R1+0xa770] ;  /* 0x00a7700001167983 */ /* 0x001ea40000300a00 */
[----:B--2---:R-:W-:Y:S02]  /*975d0*/  HMMA.16816.F32 R20, R12, R22, R16 ;  /* 0x000000160c14723c */ /* 0x004fe40000001810 */
[----:B------:R-:W2:Y:S04]  /*975e0*/  LDL.LU.64 R18, [R1+0xa768] ;  /* 0x00a7680001127983 */ /* 0x000ea80000300a00 */
[----:B------:R-:W2:-:S13]  /*975f0*/  LDL.LU.64 R16, [R1+0xa760] ;  /* 0x00a7600001107983 */ /* 0x000e9a0000300a00 */
[----:B------:R0:W-:Y:S04]  /*97600*/  STL.64 [R1+0xa90], R20 ;  /* 0x000a901401007387 */ /* 0x0001e80000100a00 */
[----:B------:R2:W-:Y:S04]  /*97610*/  STL.64 [R1+0xa98], R22 ;  /* 0x000a981601007387 */ /* 0x0005e80000100a00 */
[----:B0-----:R-:W2:Y:S02]  /*97620*/  LDL.LU.64 R20, [R1+0xa758] ;  /* 0x00a7580001147983 */ /* 0x001ea40000300a00 */
[----:B--2---:R-:W-:Y:S02]  /*97630*/  HMMA.16816.F32 R20, R12, R20, R16 ;  /* 0x000000140c14723c */ /* 0x004fe40000001810 */
[----:B------:R-:W2:Y:S04]  /*97640*/  LDL.LU.64 R18, [R1+0xa750] ;  /* 0x00a7500001127983 */ /* 0x000ea80000300a00 */
[----:B------:R-:W2:-:S13]  /*97650*/  LDL.LU.64 R16, [R1+0xa748] ;  /* 0x00a7480001107983 */ /* 0x000e9a0000300a00 */
[----:B------:R-:W-:Y:S04]  /*97660*/  STL.64 [R1+0xa80], R20 ;  /* 0x000a801401007387 */ /* 0x000fe80000100a00 */
[----:B------:R0:W-:Y:S04]  /*97670*/  STL.64 [R1+0xa88], R22 ;  /* 0x000a881601007387 */ /* 0x0001e80000100a00 */
[----:B0-----:R-:W2:Y:S02]  /*97680*/  LDL.LU.64 R22, [R1+0xa740] ;  /* 0x00a7400001167983 */ /* 0x001ea40000300a00 */
[----:B--2---:R-:W-:Y:S02]  /*97690*/  HMMA.16816.F32 R20, R12, R22, R16 ;  /* 0x000000160c14723c */ /* 0x004fe40000001810 */
[----:B------:R-:W2:-:S15]  /*976a0*/  LDL.LU.64 R18, [R1+0xa738] ;  /* 0x00a7380001127983 */ /* 0x000e9e0000300a00 */
[----:B------:R-:W-:Y:S02]  /*976b0*/  NOP ;  /* 0x0000000000007918 */ /* 0x000fe40000000000 */
[----:B------:R-:W-:Y:S04]  /*976c0*/  STL.64 [R1+0xa70], R20 ;  /* 0x000a701401007387 */ /* 0x000fe80000100a00 */
[----:B------:R0:W-:Y:S04]  /*976d0*/  STL.64 [R1+0xa78], R22 ;  /* 0x000a781601007387 */ /* 0x0001e80000100a00 */
[----:B0-----:R-:W3:Y:S04]  /*976e0*/  LDL.LU.64 R22, [R1+0xa730] ;  /* 0x00a7300001167983 */ /* 0x001ee80000300a00 */
[----:B------:R-:W3:Y:S01]  /*976f0*/  LDL.LU.64 R20, [R1+0xa728] ;  /* 0x00a7280001147983 */ /* 0x000ee20000300a00 */
[----:B--2---:R-:W-:Y:S03]  /*97700*/  HMMA.16816.F32 R16, R12, R18, R24 ;  /* 0x000000120c10723c */ /* 0x004fe60000001818 */
[----:B------:R-:W2:Y:S04]  /*97710*/  LDL.LU.64 R26, [R1+0xa720] ;  /* 0x00a72000011a7983 */ /* 0x000ea80000300a00 */
[----:B------:R-:W3:-:S12]  /*97720*/  LDL.LU.64 R24, [R1+0xa718] ;  /* 0x00a7180001187983 */ /* 0x000ed80000300a00 */
[----:B------:R-:W-:Y:S04]  /*97730*/  STL.64 [R1+0xa60], R16 ;  /* 0x000a601001007387 */ /* 0x000fe80000100a00 */
[----:B------:R4:W-:Y:S02]  /*97740*/  STL.64 [R1+0xa68], R18 ;  /* 0x000a681201007387 */ /* 0x0009e40000100a00 */
[----:B----4-:R-:W-:Y:S02]  /*97750*/  HMMA.16816.F32 R16, R12, R28, R4 ;  /* 0x0000001c0c10723c */ /* 0x010fe40000001804 */
[----:B------:R-:W3:Y:S04]  /*97760*/  LDL.LU.64 R4, [R1+0x1010] ;  /* 0x0010100001047983 */ /* 0x000ee80000300a00 */
[----:B------:R-:W3:-:S13]  /*97770*/  LDL.LU.64 R6, [R1+0x1018] ;  /* 0x0010180001067983 */ /* 0x000eda0000300a00 */
[----:B------:R0:W-:Y:S04]  /*97780*/  STL.64 [R1+0xa50], R16 ;  /* 0x000a501001007387 */ /* 0x0001e80000100a00 */
[----:B------:R1:W-:Y:S04]  /*97790*/  STL.64 [R1+0xa58], R18 ;  /* 0x000a581201007387 */ /* 0x0003e80000100a00 */
[----:B------:R-:W-:Y:S04]  /*977a0*/  STL.64 [R1+0xa560], R28 ;  /* 0x00a5601c01007387 */ /* 0x000fe80000100a00 */
[----:B0-----:R-:W4:Y:S04]  /*977b0*/  LDL.LU.64 R16, [R1+0xff0] ;  /* 0x000ff00001107983 */ /* 0x001f280000300a00 */
[----:B-1----:R-:W3:Y:S01]  /*977c0*/  LDL.LU.64 R18, [R1+0xff8] ;  /* 0x000ff80001127983 */ /* 0x002ee20000300a00 */
[----:B--2---:R-:W-:-:S15]  /*977d0*/  HMMA.16816.F32 R8, R12, R26, R8 ;  /* 0x0000001a0c08723c */ /* 0x004fde0000001808 */
[----:B------:R-:W-:-:S04]  /*977e0*/  NOP ;  /* 0x0000000000007918 */ /* 0x000fc80000000000 */
[----:B------:R-:W-:Y:S04]  /*977f0*/  STL.64 [R1+0xa40], R8 ;  /* 0x000a400801007387 */ /* 0x000fe80000100a00 */
[----:B------:R-:W-:Y:S04]  /*97800*/  STL.64 [R1+0xa48], R10 ;  /* 0x000a480a01007387 */ /* 0x000fe80000100a00 */
[----:B---3--:R-:W-:Y:S04]  /*97810*/  STL.64 [R1+0xa710], R18 ;  /* 0x00a7101201007387 */ /* 0x008fe80000100a00 */
[----:B----4-:R0:W-:Y:S04]  /*97820*/  STL.64 [R1+0xa708], R16 ;  /* 0x00a7081001007387 */ /* 0x0101e80000100a00 */
[----:B0-----:R-:W2:Y:S04]  /*97830*/  LDL.LU.64 R16, [R1+0x1000] ;  /* 0x0010000001107983 */ /* 0x001ea80000300a00 */
[----:B------:R-:W2:Y:S04]  /*97840*/  LDL.LU.64 R18, [R1+0x1008] ;  /* 0x0010080001127983 */ /* 0x000ea80000300a00 */
[----:B------:R-:W3:Y:S04]  /*97850*/  LDL.LU.64 R8, [R1+0xfd0] ;  /* 0x000fd00001087983 */ /* 0x000ee80000300a00 */
[----:B------:R-:W4:Y:S01]  /*97860*/  LDL.LU.64 R10, [R1+0xfd8] ;  /* 0x000fd800010a7983 */ /* 0x000f220000300a00 */
[C---:B------:R-:W-:Y:S08]  /*97870*/  HMMA.16816.F32 R4, R12.reuse, R24, R4 ;  /* 0x000000180c04723c */ /* 0x040ff00000001804 */
[C---:B--2---:R-:W-:Y:S01]  /*97880*/  HMMA.16816.F32 R16, R12.reuse, R22, R16 ;  /* 0x000000160c10723c */ /* 0x044fe20000001810 */
[----:B----4-:R-:W-:Y:S04]  /*97890*/  STL.64 [R1+0xa6f0], R10 ;  /* 0x00a6f00a01007387 */ /* 0x010fe80000100a00 */
[----:B---3--:R0:W-:Y:S04]  /*978a0*/  STL.64 [R1+0xa6e8], R8 ;  /* 0x00a6e80801007387 */ /* 0x0081e80000100a00 */
[----:B0-----:R-:W2:Y:S04]  /*978b0*/  LDL.LU.64 R8, [R1+0xfe0] ;  /* 0x000fe00001087983 */ /* 0x001ea80000300a00 */
[----:B------:R-:W2:Y:S04]  /*978c0*/  LDL.LU.64 R10, [R1+0xfe8] ;  /* 0x000fe800010a7983 */ /* 0x000ea80000300a00 */
[----:B------:R-:W3:Y:S04]  /*978d0*/  LDL.LU R28, [R1+0x1dd8] ;  /* 0x001dd800011c7983 */ /* 0x000ee80000300800 */
[----:B------:R-:W3:Y:S04]  /*978e0*/  LDL.LU R29, [R1+0x1dd4] ;  /* 0x001dd400011d7983 */ /* 0x000ee80000300800 */
[----:B------:R0:W-:Y:S04]  /*978f0*/  STL.64 [R1+0xa30], R4 ;  /* 0x000a300401007387 */ /* 0x0001e80000100a00 */
[----:B------:R1:W-:Y:S04]  /*97900*/  STL.64 [R1+0xa38], R6 ;  /* 0x000a380601007387 */ /* 0x0003e80000100a00 */
[----:B0-----:R-:W4:Y:S04]  /*97910*/  LDL.LU.64 R4, [R1+0xfc0] ;  /* 0x000fc00001047983 */ /* 0x001f280000300a00 */
[----:B-1----:R-:W4:Y:S04]  /*97920*/  LDL.LU.64 R6, [R1+0xfc8] ;  /* 0x000fc80001067983 */ /* 0x002f280000300a00 */
[----:B------:R-:W-:Y:S04]  /*97930*/  STL.64 [R1+0xa558], R26 ;  /* 0x00a5581a01007387 */ /* 0x000fe80000100a00 */
[----:B------:R0:W-:Y:S04]  /*97940*/  STL.64 [R1+0xa550], R24 ;  /* 0x00a5501801007387 */ /* 0x0001e80000100a00 */
[----:B0-----:R-:W2:Y:S04]  /*97950*/  LDL.LU.64 R24, [R1+0xf90] ;  /* 0x000f900001187983 */ /* 0x001ea80000300a00 */
[----:B------:R-:W2:Y:S04]  /*97960*/  LDL.LU.64 R26, [R1+0xf98] ;  /* 0x000f9800011a7983 */ /* 0x000ea80000300a00 */
        /* <DEDUP_REMOVED lines=8> */
[----:B0-----:R-:W2:Y:S04]  /*979f0*/  LDL.LU.64 R18, [R1+0xa700] ;  /* 0x00a7000001127983 */ /* 0x001ea80000300a00 */
[----:B------:R-:W3:Y:S04]  /*97a00*/  LDL.LU.64 R16, [R1+0xa6f8] ;  /* 0x00a6f80001107983 */ /* 0x000ee80000300a00 */
[----:B------:R-:W-:Y:S04]  /*97a10*/  STL.64 [R1+0xa538], R22 ;  /* 0x00a5381601007387 */ /* 0x000fe80000100a00 */
[----:B------:R0:W-:Y:S04]  /*97a20*/  STL.64 [R1+0xa530], R20 ;  /* 0x00a5301401007387 */ /* 0x0001e80000100a00 */
[----:B0-----:R-:W3:Y:S04]  /*97a30*/  LDL.LU.64 R20, [R1+0xfa0] ;  /* 0x000fa00001147983 */ /* 0x001ee80000300a00 */
[----:B------:R-:W3:Y:S01]  /*97a40*/  LDL.LU.64 R22, [R1+0xfa8] ;  /* 0x000fa80001167983 */ /* 0x000ee20000300a00 */
[----:B--2---:R-:W-:-:S15]  /*97a50*/  HMMA.16816.F32 R8, R12, R18, R8 ;  /* 0x000000120c08723c */ /* 0x004fde0000001808 */
[----:B------:R-:W-:-:S04]  /*97a60*/  NOP ;  /* 0x0000000000007918 */ /* 0x000fc80000000000 */
[----:B------:R-:W-:Y:S04]  /*97a70*/  STL.64 [R1+0xa00], R8 ;  /* 0x000a000801007387 */ /* 0x000fe80000100a00 */
[----:B------:R0:W-:Y:S04]  /*97a80*/  STL.64 [R1+0xa08], R10 ;  /* 0x000a080a01007387 */ /* 0x0001e80000100a00 */
[----:B0-----:R-:W3:Y:S04]  /*97a90*/  LDL.LU.64 R10, [R1+0xa6f0] ;  /* 0x00a6f000010a7983 */ /* 0x001ee80000300a00 */
[----:B------:R-:W3:Y:S02]  /*97aa0*/  LDL.LU.64 R8, [R1+0xa6e8] ;  /* 0x00a6e80001087983 */ /* 0x000ee40000300a00 */
[----:B---3--:R-:W-:-:S15]  /*97ab0*/  HMMA.16816.F32 R8, R12, R16, R8 ;  /* 0x000000100c08723c */ /* 0x008fde0000001808 */
[----:B------:R-:W-:-:S04]  /*97ac0*/  NOP ;  /* 0x0000000000007918 */ /* 0x000fc80000000000 */
[----:B------:R-:W-:Y:S04]  /*97ad0*/  STL.64 [R1+0x9f0], R8 ;  /* 0x0009f00801007387 */ /* 0x000fe80000100a00 */
[----:B------:R0:W-:Y:S04]  /*97ae0*/  STL.64 [R1+0x9f8], R10 ;  /* 0x0009f80a01007387 */ /* 0x0001e80000100a00 */
[----:B0-----:R-:W4:Y:S04]  /*97af0*/  LDL.LU.64 R10, [R1+0xa6e0] ;  /* 0x00a6e000010a7983 */ /* 0x001f280000300a00 */
[----:B------:R-:W2:Y:S04]  /*97b00*/  LDL.LU.64 R8, [R1+0xa6d8] ;  /* 0x00a6d80001087983 */ /* 0x000ea80000300a00 */
[----:B------:R-:W-:Y:S04]  /*97b10*/  STL.64 [R1+0xa548], R18 ;  /* 0x00a5481201007387 */ /* 0x000fe80000100a00 */
[----:B------:R0:W-:Y:S04]  /*97b20*/  STL.64 [R1+0xa540], R16 ;  /* 0x00a5401001007387 */ /* 0x0001e80000100a00 */
[----:B0-----:R-:W2:Y:S04]  /*97b30*/  LDL.LU.64 R16, [R1+0xfb0] ;  /* 0x000fb00001107983 */ /* 0x001ea80000300a00 */
[----:B------:R-:W2:Y:S01]  /*97b40*/  LDL.LU.64 R18, [R1+0xfb8] ;  /* 0x000fb80001127983 */ /* 0x000ea20000300a00 */
[----:B----4-:R-:W-:-:S15]  /*97b50*/  HMMA.16816.F32 R4, R12, R10, R4 ;  /* 0x0000000a0c04723c */ /* 0x010fde0000001804 */
[----:B------:R-:W-:-:S04]  /*97b60*/  NOP ;  /* 0x0000000000007918 */ /* 0x000fc80000000000 */
[----:B------:R-:W-:Y:S04]  /*97b70*/  STL.64 [R1+0x9e0], R4 ;  /* 0x0009e00401007387 */ /* 0x000fe80000100a00 */
[----:B------:R0:W-:Y:S04]  /*97b80*/  STL.64 [R1+0x9e8], R6 ;  /* 0x0009e80601007387 */ /* 0x0001e80000100a00 */
[----:B0-----:R-:W3:Y:S04]  /*97b90*/  LDL.LU.64 R6, [R1+0xa6d0] ;  /* 0x00a6d00001067983 */ /* 0x001ee80000300a00 */
[----:B------:R-:W4:Y:S01]  /*97ba0*/  LDL.LU.64 R4, [R1+0xa6c8] ;  /* 0x00a6c80001047983 */ /* 0x000f220000300a00 */
[----:B--2---:R-:W-:Y:S03]  /*97bb0*/  HMMA.16816.F32 R16, R12, R8, R16 ;  /* 0x000000080c10723c */ /* 0x004fe60000001810 */
[----:B------:R-:W-:Y:S04]  /*97bc0*/  STL.64 [R1+0xa518], R10 ;  /* 0x00a5180a01007387 */ /* 0x000fe80000100a00 */
[----:B------:R0:W-:-:S12]  /*97bd0*/  STL.64 [R1+0xa510], R8 ;  /* 0x00a5100801007387 */ /* 0x0001d80000100a00 */
[----:B------:R-:W-:Y:S04]  /*97be0*/  STL.64 [R1+0x9d0], R16 ;  /* 0x0009d01001007387 */ /* 0x000fe80000100a00 */
[----:B------:R4:W-:Y:S04]  /*97bf0*/  STL.64 [R1+0x9d8], R18 ;  /* 0x0009d81201007387 */ /* 0x0009e80000100a00 */
[----:B0-----:R-:W2:Y:S01]  /*97c00*/  LDL.LU R9, [R1+0x1de4] ;  /* 0x001de40001097983 */ /* 0x001ea20000300800 */
[C---:B---3--:R-:W-:Y:S08]  /*97c10*/  HMMA.16816.F32 R20, R12.reuse, R6, R20 ;  /* 0x000000060c14723c */ /* 0x048ff00000001814 */
[----:B----4-:R-:W-:Y:S01]  /*97c20*/  HMMA.16816.F32 R16, R12, R4, R24 ;  /* 0x000000040c10723c */ /* 0x010fe20000001818 */
[----:B------:R-:W-:-:S02]  /*97c30*/  IMAD.MOV.U32 R24, RZ, RZ, R3 ;  /* 0x000000ffff187224 */ /* 0x000fc400078e0003 */
[----:B------:R-:W-:-:S08]  /*97c40*/  IMAD.MOV.U32 R25, RZ, RZ, R2 ;  /* 0x000000ffff197224 */ /* 0x000fd000078e0002 */
[----:B------:R-:W-:Y:S04]  /*97c50*/  STL.64 [R1+0x9c0], R20 ;  /* 0x0009c01401007387 */ /* 0x000fe80000100a00 */
[----:B------:R-:W-:Y:S04]  /*97c60*/  STL.64 [R1+0x9c8], R22 ;  /* 0x0009c81601007387 */ /* 0x000fe80000100a00 */
[----:B------:R-:W3:Y:S04]  /*97c70*/  LDL.LU R10, [R1+0x1df0] ;  /* 0x001df000010a7983 */ /* 0x000ee80000300800 */
[----:B------:R-:W-:Y:S04]  /*97c80*/  STL.64 [R1+0x9b0], R16 ;  /* 0x0009b01001007387 */ /* 0x000fe80000100a00 */
[----:B------:R-:W-:Y:S04]  /*97c90*/  STL.64 [R1+0x9b8], R18 ;  /* 0x0009b81201007387 */ /* 0x000fe80000100a00 */
[----:B------:R-:W3:Y:S04]  /*97ca0*/  LDL.LU R11, [R1+0x1dec] ;  /* 0x001dec00010b7983 */ /* 0x000ee80000300800 */
[----:B------:R-:W4:Y:S04]  /*97cb0*/  LDL.LU R3, [R1+0xa6c4] ;  /* 0x00a6c40001037983 */ /* 0x000f280000300800 */
[----:B------:R-:W2:Y:S04]  /*97cc0*/  LDL.LU R2, [R1+0xa6c0] ;  /* 0x00a6c00001027983 */ /* 0x000ea80000300800 */
[----:B------:R-:W2:Y:S04]  /*97cd0*/  LDL.64 R26, [R1+0x20] ;  /* 0x00002000011a7983 */ /* 0x000ea80000100a00 */
[----:B--2---:R0:W-:Y:S04]  /*97ce0*/  STL.64 [R1+0xa5d0], R26 ;  /* 0x00a5d01a01007387 */ /* 0x0041e80000100a00 */
[----:B0-----:R-:W2:Y:S04]  /*97cf0*/  LDL.LU R26, [R1+0x1ddc] ;  /* 0x001ddc00011a7983 */ /* 0x001ea80000300800 */
[----:B------:R-:W2:Y:S04]  /*97d00*/  LDL.LU R27, [R1+0x1de8] ;  /* 0x001de800011b7983 */ /* 0x000ea80000300800 */
[----:B------:R0:W-:Y:S04]  /*97d10*/  STL.64 [R1+0xa5c8], R24 ;  /* 0x00a5c81801007387 */ /* 0x0001e80000100a00 */
[----:B0-----:R-:W2:Y:S04]  /*97d20*/  LDL.LU R25, [R1+0x1de0] ;  /* 0x001de00001197983 */ /* 0x001ea80000300800 */
[----:B------:R-:W-:Y:S04]  /*97d30*/  STL.64 [R1+0xa4f8], R6 ;  /* 0x00a4f80601007387 */ /* 0x000fe80000100a00 */
[----:B------:R-:W-:Y:S04]  /*97d40*/  STL.64 [R1+0xa4f0], R4 ;  /* 0x00a4f00401007387 */ /* 0x000fe80000100a00 */
[----:B------:R-:W2:Y:S04]  /*97d50*/  LDL R18, [R1+0x88] ;  /* 0x0000880001127983 */ /* 0x000ea80000100800 */
[----:B------:R-:W2:Y:S04]  /*97d60*/  LDL R19, [R1+0x8c] ;  /* 0x00008c0001137983 */ /* 0x000ea80000100800 */
[----:B------:R-:W3:Y:S04]  /*97d70*/  LDL R16, [R1+0x90] ;  /* 0x0000900001107983 */ /* 0x000ee80000100800 */
[----:B------:R-:W3:Y:S01]  /*97d80*/  LDL R17, [R1+0x94] ;  /* 0x0000940001117983 */ /* 0x000ee20000100800 */
[----:B------:R-:W-:-:S03]  /*97d90*/  IMAD R8, R29, 0x100, R28 ;  /* 0x000001001d087824 */ /* 0x000fc600078e021c */
[----:B------:R-:W4:Y:S04]  /*97da0*/  LDL R28, [R1+0x80] ;  /* 0x00008000011c7983 */ /* 0x000f280000100800 */
[----:B------:R-:W4:Y:S04]  /*97db0*/  LDL R29, [R1+0x84] ;  /* 0x00008400011d7983 */ /* 0x000f280000100800 */
[----:B--2---:R-:W-:Y:S04]  /*97dc0*/  STL.64 [R1+0xa6a8], R18 ;  /* 0x00a6a81201007387 */ /* 0x004fe80000100a00 */
[----:B---3--:R0:W-:Y:S04]  /*97dd0*/  STL.64 [R1+0xa6a0], R16 ;  /* 0x00a6a01001007387 */ /* 0x0081e80000100a00 */
[----:B0-----:R-:W2:Y:S04]  /*97de0*/  LDL.LU.64 R16, [R1+0xe40] ;  /* 0x000e400001107983 */ /* 0x001ea80000300a00 */
[----:B------:R-:W2:Y:S04]  /*97df0*/  LDL.LU.64 R18, [R1+0xe48] ;  /* 0x000e480001127983 */ /* 0x000ea80000300a00 */
[----:B------:R-:W3:Y:S04]  /*97e00*/  LDL R22, [R1+0x30] ;  /* 0x0000300001167983 */ /* 0x000ee80000100800 */
[----:B------:R-:W2:Y:S01]  /*97e10*/  LDL.64 R20, [R1+0x38] ;  /* 0x0000380001147983 */ /* 0x000ea20000100a00 */
[----:B------:R-:W-:-:S03]  /*97e20*/  IMAD.MOV.U32 R23, RZ, RZ, R0 ;  /* 0x000000ffff177224 */ /* 0x000fc600078e0000 */
[----:B------:R-:W2:Y:S04]  /*97e30*/  LDL.LU R0, [R1+0xa6bc] ;  /* 0x00a6bc0001007983 */ /* 0x000ea80000300800 */
[----:B---3--:R0:W-:Y:S02]  /*97e40*/  STL.64 [R1+0xa5e0], R22 ;  /* 0x00a5e01601007387 */ /* 0x0081e40000100a00 */
[----:B0-----:R-:W-:Y:S02]  /*97e50*/  IMAD.MOV.U32 R22, RZ, RZ, R2 ;  /* 0x000000ffff167224 */ /* 0x001fe400078e0002 */
[----:B------:R-:W3:Y:S01]  /*97e60*/  LDL.LU R2, [R1+0xa6b8] ;  /* 0x00a6b80001027983 */ /* 0x000ee20000300800 */
[----:B----4-:R-:W-:-:S03]  /*97e70*/  IMAD.MOV.U32 R23, RZ, RZ, R3 ;  /* 0x000000ffff177224 */ /* 0x010fc600078e0003 */
[----:B------:R-:W3:Y:S04]  /*97e80*/  LDL.LU R3, [R1+0xa6b4] ;  /* 0x00a6b40001037983 */ /* 0x000ee80000300800 */
[----:B--2---:R0:W-:Y:S04]  /*97e90*/  STL.64 [R1+0xa5d8], R20 ;  /* 0x00a5d81401007387 */ /* 0x0041e80000100a00 */
[----:B0-----:R-:W2:Y:S01]  /*97ea0*/  LDL.64 R20, [R1+0x48] ;  /* 0x0000480001147983 */ /* 0x001ea20000100a00 */
[----:B------:R-:W-:-:S03]  /*97eb0*/  IMAD R4, R26, 0x100, R25 ;  /* 0x000001001a047824 */ /* 0x000fc600078e0219 */
[----:B------:R-:W-:Y:S01]  /*97ec0*/  STL.64 [R1+0xa610], R22 ;  /* 0x00a6101601007387 */ /* 0x000fe20000100a00 */
[----:B---3--:R-:W-:Y:S01]  /*97ed0*/  HMMA.16816.F32 R16, R12, R2, R16 ;  /* 0x000000020c10723c */ /* 0x008fe20000001810 */
[----:B------:R-:W-:Y:S02]  /*97ee0*/  IMAD.MOV.U32 R14, RZ, RZ, R8 ;  /* 0x000000ffff0e7224 */ /* 0x000fe400078e0008 */
[----:B--2---:R0:W-:Y:S04]  /*97ef0*/  STL.64 [R1+0xa608], R20 ;  /* 0x00a6081401007387 */ /* 0x0041e80000100a00 */
[----:B------:R-:W2:Y:S01]  /*97f00*/  LDL.LU.64 R24, [R1+0xf70] ;  /* 0x000f700001187983 */ /* 0x000ea20000300a00 */
[----:B0-----:R-:W-:Y:S02]  /*97f10*/  IMAD R21, R9, 0x100, R27 ;  /* 0x0000010009157824 */ /* 0x001fe400078e021b */
[----:B------:R-:W-:Y:S01]  /*97f20*/  IMAD.MOV.U32 R20, RZ, RZ, R4 ;  /* 0x000000ffff147224 */ /* 0x000fe200078e0004 */
[----:B------:R-:W2:Y:S01]  /*97f30*/  LDL.LU.64 R26, [R1+0xf78] ;  /* 0x000f7800011a7983 */ /* 0x000ea20000300a00 */
[----:B------:R-:W-:-:S07]  /*97f40*/  IMAD R4, R11, 0x100, R10 ;  /* 0x000001000b047824 */ /* 0x000fce00078e020a */
[----:B------:R0:W-:Y:S04]  /*97f50*/  STL.64 [R1+0x2b0], R16 ;  /* 0x0002b01001007387 */ /* 0x0001e80000100a00 */
[----:B------:R1:W-:Y:S01]  /*97f60*/  STL.64 [R1+0x2b8], R18 ;  /* 0x0002b81201007387 */ /* 0x0003e20000100a00 */
[----:B------:R-:W-:-:S03]  /*97f70*/  IMAD.MOV.U32 R15, RZ, RZ, R4 ;  /* 0x000000ffff0f7224 */ /* 0x000fc600078e0004 */
[----:B0-----:R-:W3:Y:S04]  /*97f80*/  LDL.LU.64 R16, [R1+0xf80] ;  /* 0x000f800001107983 */ /* 0x001ee80000300a00 */
[----:B-1----:R-:W3:Y:S04]  /*97f90*/  LDL.LU.64 R18, [R1+0xf88] ;  /* 0x000f880001127983 */ /* 0x002ee80000300a00 */
[----:B------:R-:W4:Y:S04]  /*97fa0*/  LDL.LU.64 R8, [R1+0xf60] ;  /* 0x000f600001087983 */ /* 0x000f280000300a00 */
[----:B------:R-:W4:Y:S04]  /*97fb0*/  LDL.LU.64 R10, [R1+0xf68] ;  /* 0x000f6800010a7983 */ /* 0x000f280000300a00 */
[----:B------:R-:W2:Y:S04]  /*97fc0*/  LDL.LU.64 R4, [R1+0xf50] ;  /* 0x000f500001047983 */ /* 0x000ea80000300a00 */
[----:B------:R-:W2:Y:S04]  /*97fd0*/  LDL.LU.64 R6, [R1+0xf58] ;  /* 0x000f580001067983 */ /* 0x000ea80000300a00 */
[----:B------:R-:W2:Y:S04]  /*97fe0*/  LDL R22, [R1+0x50] ;  /* 0x0000500001167983 */ /* 0x000ea80000100800 */
[----:B------:R-:W2:Y:S01]  /*97ff0*/  LDL R23, [R1+0x54] ;  /* 0x0000540001177983 */ /* 0x000ea20000100800 */
[----:B------:R-:W-:-:S02]  /*98000*/  F2FP.F16.E5M2.UNPACK_B R13, R20 ;  /* 0x00000014ff0d723e */ /* 0x000fc400020004ff */
[----:B------:R-:W-:Y:S02]  /*98010*/  F2FP.F16.E5M2.UNPACK_B R12, R14 ;  /* 0x0000000eff0c723e */ /* 0x000fe400020004ff */
[----:B------:R-:W-:Y:S01]  /*98020*/  F2FP.F16.E5M2.UNPACK_B R14, R21 ;  /* 0x00000015ff0e723e */ /* 0x000fe200020004ff */
[----:B--2---:R0:W-:Y:S04]  /*98030*/  STL.64 [R1+0xa628], R22 ;  /* 0x00a6281601007387 */ /* 0x0041e80000100a00 */
[----:B------:R-:W2:Y:S04]  /*98040*/  LDL R20, [R1+0x58] ;  /* 0x0000580001147983 */ /* 0x000ea80000100800 */
[----:B0-----:R-:W3:Y:S04]  /*98050*/  LDL R22, [R1+0x98] ;  /* 0x0000980001167983 */ /* 0x001ee80000100800 */
[----:B------:R-:W3:Y:S01]  /*98060*/  LDL R23, [R1+0x9c] ;  /* 0x00009c0001177983 */ /* 0x000ee20000100800 */
[----:B------:R-:W-:Y:S01]  /*98070*/  F2FP.F16.E5M2.UNPACK_B R15, R15 ;  /* 0x0000000fff0f723e */ /* 0x000fe200020004ff */
[----:B------:R-:W-:-:S02]  /*98080*/  IMAD.MOV.U32 R21, RZ, RZ, R0 ;  /* 0x000000ffff157224 */ /* 0x000fc400078e0000 */
[----:B------:R-:W4:Y:S04]  /*98090*/  LDL.LU R0, [R1+0xa6b0] ;  /* 0x00a6b00001007983 */ /* 0x000f280000300800 */
[----:B--2---:R3:W-:Y:S02]  /*980a0*/  STL.64 [R1+0xa640], R20 ;  /* 0x00a6401401007387 */ /* 0x0047e40000100a00 */
[----:B---3--:R-:W-:Y:S02]  /*980b0*/  HMMA.16816.F32 R20, R12, R22, R16 ;  /* 0x000000160c14723c */ /* 0x008fe40000001810 */
[----:B------:R-:W4:Y:S04]  /*980c0*/  LDL.LU.64 R18, [R1+0xa6a8] ;  /* 0x00a6a80001127983 */ /* 0x000f280000300a00 */
[----:B------:R-:W2:-:S13]  /*980d0*/  LDL.LU.64 R16, [R1+0xa6a0] ;  /* 0x00a6a00001107983 */ /* 0x000e9a0000300a00 */
[----:B------:R-:W-:Y:S04]  /*980e0*/  STL.64 [R1+0x9a0], R20 ;  /* 0x0009a01401007387 */ /* 0x000fe80000100a00 */
[----:B------:R0:W-:Y:S04]  /*980f0*/  STL.64 [R1+0x9a8], R22 ;  /* 0x0009a81601007387 */ /* 0x0001e80000100a00 */
[----:B0-----:R-:W3:Y:S01]  /*98100*/  LDL R22, [R1+0x60] ;  /* 0x0000600001167983 */ /* 0x001ee20000100800 */
[----:B--2---:R-:W-:-:S15]  /*98110*/  HMMA.16816.F32 R24, R12, R16, R24 ;  /* 0x000000100c18723c */ /* 0x004fde0000001818 */
[----:B------:R-:W-:-:S04]  /*98120*/  NOP ;  /* 0x0000000000007918 */ /* 0x000fc80000000000 */
[----:B------:R-:W-:Y:S04]  /*98130*/  STL.64 [R1+0x990], R24 ;  /* 0x0009901801007387 */ /* 0x000fe80000100a00 */
[----:B------:R-:W-:Y:S04]  /*98140*/  STL.64 [R1+0x998], R26 ;  /* 0x0009981a01007387 */ /* 0x000fe80000100a00 */
[----:B------:R-:W3:Y:S01]  /*98150*/  LDL R23, [R1+0x64] ;  /* 0x0000640001177983 */ /* 0x000ee20000100800 */
[C---:B----4-:R-:W-:Y:S08]  /*98160*/  HMMA.16816.F32 R8, R12.reuse, R18, R8 ;  /* 0x000000120c08723c */ /* 0x050ff00000001808 */
[----:B------:R-:W-:Y:S01]  /*98170*/  HMMA.16816.F32 R4, R12, R28, R4 ;  /* 0x0000001c0c04723c */ /* 0x000fe20000001804 */
[----:B------:R-:W-:Y:S01]  /*98180*/  IMAD.MOV.U32 R29, RZ, RZ, R0 ;  /* 0x000000ffff1d7224 */ /* 0x000fe200078e0000 */
[----:B---3--:R0:W-:Y:S04]  /*98190*/  STL.64 [R1+0xa658], R22 ;  /* 0x00a6581601007387 */ /* 0x0081e80000100a00 */
[----:B------:R-:W2:Y:S05]  /*981a0*/  LDL R28, [R1+0x68] ;  /* 0x00006800011c7983 */ /* 0x000eaa0000100800 */
[----:B------:R-:W-:Y:S04]  /*981b0*/  STL.64 [R1+0x980], R8 ;  /* 0x0009800801007387 */ /* 0x000fe80000100a00 */
[----:B------:R-:W-:Y:S04]  /*981c0*/  STL.64 [R1+0x988], R10 ;  /* 0x0009880a01007387 */ /* 0x000fe80000100a00 */
[----:B------:R-:W-:Y:S04]  /*981d0*/  STL.64 [R1+0x970], R4 ;  /* 0x0009700401007387 */ /* 0x000fe80000100a00 */
[----:B------:R-:W-:Y:S04]  /*981e0*/  STL.64 [R1+0x978], R6 ;  /* 0x0009780601007387 */ /* 0x000fe80000100a00 */
[----:B------:R-:W3:Y:S04]  /*981f0*/  LDL.LU R0, [R1+0xa698] ;  /* 0x00a6980001007983 */ /* 0x000ee80000300800 */
[----:B------:R-:W4:Y:S04]  /*98200*/  LDL.LU.64 R20, [R1+0xf20] ;  /* 0x000f200001147983 */ /* 0x000f280000300a00 */
[----:B0-----:R-:W2:Y:S04]  /*98210*/  LDL.LU.64 R22, [R1+0xf28] ;  /* 0x000f280001167983 */ /* 0x001ea80000300a00 */
[----:B--2---:R0:W-:Y:S04]  /*98220*/  STL.64 [R1+0xa668], R22 ;  /* 0x00a6681601007387 */ /* 0x0041e80000100a00 */
[----:B0-----:R-:W2:Y:S04]  /*98230*/  LDL R22, [R1+0x70] ;  /* 0x0000700001167983 */ /* 0x001ea80000100800 */
[----:B------:R-:W2:Y:S04]  /*98240*/  LDL R23, [R1+0x74] ;  /* 0x0000740001177983 */ /* 0x000ea80000100800 */
[----:B----4-:R0:W-:Y:S04]  /*98250*/  STL.64 [R1+0xa660], R20 ;  /* 0x00a6601401007387 */ /* 0x0101e80000100a00 */
[----:B0-----:R-:W4:Y:S04]  /*98260*/  LDL R20, [R1+0x78] ;  /* 0x0000780001147983 */ /* 0x001f280000100800 */
[----:B--2---:R-:W-:Y:S04]  /*98270*/  STL.64 [R1+0xa680], R22 ;  /* 0x00a6801601007387 */ /* 0x004fe80000100a00 */
[----:B------:R-:W2:Y:S04]  /*98280*/  LDL.LU.64 R24, [R1+0xec0] ;  /* 0x000ec00001187983 */ /* 0x000ea80000300a00 */
[----:B------:R-:W2:Y:S04]  /*98290*/  LDL.LU.64 R26, [R1+0xec8] ;  /* 0x000ec800011a7983 */ /* 0x000ea80000300a00 */
[----:B--2---:R-:W-:Y:S04]  /*982a0*/  STL.64 [R1+0xa5f0], R26 ;  /* 0x00a5f01a01007387 */ /* 0x004fe80000100a00 */
[----:B------:R0:W-:Y:S04]  /*982b0*/  STL.64 [R1+0xa5e8], R24 ;  /* 0x00a5e81801007387 */ /* 0x0001e80000100a00 */
[----:B0-----:R-:W2:Y:S04]  /*982c0*/  LDL.LU.64 R24, [R1+0xed0] ;  /* 0x000ed00001187983 */ /* 0x001ea80000300a00 */
        /* <DEDUP_REMOVED lines=20> */
[----:B------:R-:W2:Y:S01]  /*98410*/  LDL.LU.64 R26, [R1+0xf38] ;  /* 0x000f3800011a7983 */ /* 0x000ea20000300a00 */
[----:B---3--:R-:W-:-:S03]  /*98420*/  IMAD.MOV.U32 R21, RZ, RZ, R0 ;  /* 0x000000ffff157224 */ /* 0x008fc600078e0000 */
[----:B--2---:R-:W-:Y:S04]  /*98430*/  STL.64 [R1+0xa690], R26 ;  /* 0x00a6901a01007387 */ /* 0x004fe80000100a00 */
[----:B------:R0:W-:Y:S04]  /*98440*/  STL.64 [R1+0xa688], R24 ;  /* 0x00a6881801007387 */ /* 0x0001e80000100a00 */
[----:B0-----:R-:W4:Y:S04]  /*98450*/  LDL.LU.64 R24, [R1+0xf40] ;  /* 0x000f400001187983 */ /* 0x001f280000300a00 */
[----:B------:R-:W4:Y:S04]  /*98460*/  LDL.LU.64 R26, [R1+0xf48] ;  /* 0x000f4800011a7983 */ /* 0x000f280000300a00 */
[----:B------:R-:W2:Y:S04]  /*98470*/  LDL.LU.64 R16, [R1+0xeb0] ;  /* 0x000eb00001107983 */ /* 0x000ea80000300a00 */
[----:B------:R-:W2:Y:S04]  /*98480*/  LDL.LU.64 R18, [R1+0xeb8] ;  /* 0x000eb80001127983 */ /* 0x000ea80000300a00 */
[----:B------:R-:W3:Y:S04]  /*98490*/  LDL.LU.64 R8, [R1+0xea0] ;  /* 0x000ea00001087983 */ /* 0x000ee80000300a00 */
[----:B------:R-:W3:Y:S04]  /*984a0*/  LDL.LU.64 R10, [R1+0xea8] ;  /* 0x000ea800010a7983 */ /* 0x000ee80000300a00 */
[----:B------:R-:W2:Y:S04]  /*984b0*/  LDL.LU.64 R4, [R1+0xe90] ;  /* 0x000e900001047983 */ /* 0x000ea80000300a00 */
[----:B------:R-:W2:Y:S01]  /*984c0*/  LDL.LU.64 R6, [R1+0xe98] ;  /* 0x000e980001067983 */ /* 0x000ea20000300a00 */
[----:B----4-:R-:W-:Y:S03]  /*984d0*/  HMMA.16816.F32 R20, R12, R20, R24 ;  /* 0x000000140c14723c */ /* 0x010fe60000001818 */
[----:B------:R-:W4:Y:S04]  /*984e0*/  LDL.LU.64 R26, [R1+0xa690] ;  /* 0x00a69000011a7983 */ /* 0x000f280000300a00 */
[----:B------:R-:W4:-:S12]  /*984f0*/  LDL.LU.64 R24, [R1+0xa688] ;  /* 0x00a6880001187983 */ /* 0x000f180000300a00 */
[----:B------:R-:W-:Y:S04]  /*98500*/  STL.64 [R1+0x960], R20 ;  /* 0x0009601401007387 */ /* 0x000fe80000100a00 */
[----:B------:R0:W-:Y:S04]  /*98510*/  STL.64 [R1+0x968], R22 ;  /* 0x0009681601007387 */ /* 0x0001e80000100a00 */
[----:B0-----:R-:W4:Y:S02]  /*98520*/  LDL.LU.64 R22, [R1+0xa680] ;  /* 0x00a6800001167983 */ /* 0x001f240000300a00 */
[----:B----4-:R-:W-:Y:S02]  /*98530*/  HMMA.16816.F32 R20, R12, R22, R24 ;  /* 0x000000160c14723c */ /* 0x010fe40000001818 */
[----:B------:R-:W4:Y:S04]  /*98540*/  LDL.LU.64 R26, [R1+0xa678] ;  /* 0x00a67800011a7983 */ /* 0x000f280000300a00 */
[----:B------:R-:W4:-:S13]  /*98550*/  LDL.LU.64 R24, [R1+0xa670] ;  /* 0x00a6700001187983 */ /* 0x000f1a0000300a00 */
        /* <DEDUP_REMOVED lines=8> */
[----:B0-----:R-:W4:Y:S04]  /*985e0*/  LDL.LU.64 R22, [R1+0xa658] ;  /* 0x00a6580001167983 */ /* 0x001f280000300a00 */
[----:B------:R-:W2:Y:S01]  /*985f0*/  LDL.64 R28, [R1] ;  /* 0x00000000011c7983 */ /* 0x000ea20000100a00 */
[----:B----4-:R-:W-:Y:S03]  /*98600*/  HMMA.16816.F32 R20, R12, R22, R24 ;  /* 0x000000160c14723c */ /* 0x010fe60000001818 */
[----:B------:R-:W4:Y:S04]  /*98610*/  LDL.LU.64 R26, [R1+0xa650] ;  /* 0x00a65000011a7983 */ /* 0x000f280000300a00 */
[----:B------:R-:W4:-:S12]  /*98620*/  LDL.LU.64 R24, [R1+0xa648] ;  /* 0x00a6480001187983 */ /* 0x000f180000300a00 */
[----:B------:R0:W-:Y:S04]  /*98630*/  STL.64 [R1+0x930], R20 ;  /* 0x0009301401007387 */ /* 0x0001e80000100a00 */
[----:B------:R4:W-:Y:S04]  /*98640*/  STL.64 [R1+0x938], R22 ;  /* 0x0009381601007387 */ /* 0x0009e80000100a00 */
[----:B0-----:R-:W4:Y:S02]  /*98650*/  LDL.LU.64 R20, [R1+0xa640] ;  /* 0x00a6400001147983 */ /* 0x001f240000300a00 */
[----:B----4-:R-:W-:Y:S02]  /*98660*/  HMMA.16816.F32 R20, R12, R20, R24 ;  /* 0x000000140c14723c */ /* 0x010fe40000001818 */
[----:B------:R-:W4:Y:S04]  /*98670*/  LDL.LU.64 R26, [R1+0xa638] ;  /* 0x00a63800011a7983 */ /* 0x000f280000300a00 */
[----:B------:R-:W4:-:S13]  /*98680*/  LDL.LU.64 R24, [R1+0xa630] ;  /* 0x00a6300001187983 */ /* 0x000f1a0000300a00 */
        /* <DEDUP_REMOVED lines=9> */
[----:B------:R-:W4:Y:S02]  /*98720*/  LDL.LU.64 R20, [R1+0xa608] ;  /* 0x00a6080001147983 */ /* 0x000f240000300a00 */
[----:B----4-:R-:W-:-:S15]  /*98730*/  HMMA.16816.F32 R24, R12, R20, R24 ;  /* 0x000000140c18723c */ /* 0x010fde0000001818 */
[----:B------:R-:W-:-:S04]  /*98740*/  NOP ;  /* 0x0000000000007918 */ /* 0x000fc80000000000 */
[----:B------:R-:W-:Y:S04]  /*98750*/  STL.64 [R1+0x900], R24 ;  /* 0x0009001801007387 */ /* 0x000fe80000100a00 */
[----:B------:R0:W-:Y:S04]  /*98760*/  STL.64 [R1+0x908], R26 ;  /* 0x0009081a01007387 */ /* 0x0001e80000100a00 */
[----:B0-----:R-:W2:Y:S04]  /*98770*/  LDL.LU.64 R26, [R1+0xa600] ;  /* 0x00a60000011a7983 */ /* 0x001ea80000300a00 */
[----:B------:R-:W2:Y:S01]  /*98780*/  LDL.LU.64 R24, [R1+0xa5f8] ;  /* 0x00a5f80001187983 */ /* 0x000ea20000300a00 */
[----:B------:R-:W-:-:S05]  /*98790*/  IMAD.MOV.U32 R0, RZ, RZ, R21 ;  /* 0x000000ffff007224 */ /* 0x000fca00078e0015 */
[----:B------:R-:W-:Y:S01]  /*987a0*/  STL [R1+0xa440], R0 ;  /* 0x00a4400001007387 */ /* 0x000fe20000100800 */
[----:B--2---:R-:W-:Y:S03]  /*987b0*/  HMMA.16816.F32 R20, R12, R22, R24 ;  /* 0x000000160c14723c */ /* 0x004fe60000001818 */
[----:B------:R-:W2:Y:S04]  /*987c0*/  LDL.LU.64 R26, [R1+0xa5f0] ;  /* 0x00a5f000011a7983 */ /* 0x000ea80000300a00 */
[----:B------:R-:W2:-:S12]  /*987d0*/  LDL.LU.64 R24, [R1+0xa5e8] ;  /* 0x00a5e80001187983 */ /* 0x000e980000300a00 */
[----:B------:R-:W-:Y:S04]  /*987e0*/  STL.64 [R1+0x8f0], R20 ;  /* 0x0008f01401007387 */ /* 0x000fe80000100a00 */
[----:B------:R0:W-:Y:S04]  /*987f0*/  STL.64 [R1+0x8f8], R22 ;  /* 0x0008f81601007387 */ /* 0x0001e80000100a00 */
[----:B0-----:R-:W4:Y:S04]  /*98800*/  LDL.LU.64 R22, [R1+0xa5e0] ;  /* 0x00a5e00001167983 */ /* 0x001f280000300a00 */
[----:B------:R-:W2:Y:S02]  /*98810*/  LDL.LU.64 R20, [R1+0xa5d8] ;  /* 0x00a5d80001147983 */ /* 0x000ea40000300a00 */
[----:B--2---:R-:W-:-:S15]  /*98820*/  HMMA.16816.F32 R24, R12, R20, R24 ;  /* 0x000000140c18723c */ /* 0x004fde0000001818 */
[----:B------:R-:W-:-:S04]  /*98830*/  NOP ;  /* 0x0000000000007918 */ /* 0x000fc80000000000 */
[----:B------:R-:W-:Y:S04]  /*98840*/  STL.64 [R1+0x8e0], R24 ;  /* 0x0008e01801007387 */ /* 0x000fe80000100a00 */
[----:B------:R0:W-:Y:S04]  /*98850*/  STL.64 [R1+0x8e8], R26 ;  /* 0x0008e81a01007387 */ /* 0x0001e80000100a00 */
[----:B0-----:R-:W2:Y:S04]  /*98860*/  LDL.LU.64 R26, [R1+0xa5d0] ;  /* 0x00a5d000011a7983 */ /* 0x001ea80000300a00 */
[----:B------:R-:W3:Y:S01]  /*98870*/  LDL.LU.64 R24, [R1+0xa5c8] ;  /* 0x00a5c80001187983 */ /* 0x000ee20000300a00 */
[----:B----4-:R-:W-:Y:S01]  /*98880*/  HMMA.16816.F32 R16, R12, R22, R16 ;  /* 0x000000160c10723c */ /* 0x010fe20000001810 */
[----:B------:R-:W-:-:S05]  /*98890*/  IMAD.MOV.U32 R0, RZ, RZ, R20 ;  /* 0x000000ffff007224 */ /* 0x000fca00078e0014 */
[----:B------:R0:W-:-:S13]  /*988a0*/  STL [R1+0xa470], R0 ;  /* 0x00a4700001007387 */ /* 0x0001da0000100800 */
[----:B------:R-:W-:Y:S04]  /*988b0*/  STL.64 [R1+0x8d0], R16 ;  /* 0x0008d01001007387 */ /* 0x000fe80000100a00 */
[----:B------:R-:W-:Y:S01]  /*988c0*/  STL.64 [R1+0x8d8], R18 ;  /* 0x0008d81201007387 */ /* 0x000fe20000100a00 */
[C---:B--2---:R-:W-:Y:S08]  /*988d0*/  HMMA.16816.F32 R4, R12.reuse, R26, R4 ;  /* 0x0000001a0c04723c */ /* 0x044ff00000001804 */
[----:B---3--:R-:W-:Y:S01]  /*988e0*/  HMMA.16816.F32 R8, R12, R24, R8 ;  /* 0x000000180c08723c */ /* 0x008fe20000001808 */
[----:B0-----:R-:W-:-:S15]  /*988f0*/  IMAD.MOV.U32 R0, RZ, RZ, R27 ;  /* 0x000000ffff007224 */ /* 0x001fde00078e001b */
[----:B------:R-:W-:-:S03]  /*98900*/  NOP ;  /* 0x0000000000007918 */ /* 0x000fc60000000000 */
[----:B------:R-:W-:Y:S04]  /*98910*/  STL.64 [R1+0x8c0], R8 ;  /* 0x0008c00801007387 */ /* 0x000fe80000100a00 */
[----:B------:R-:W-:Y:S04]  /*98920*/  STL.64 [R1+0x8c8], R10 ;  /* 0x0008c80a01007387 */ /* 0x000fe80000100a00 */
[----:B------:R-:W2:Y:S04]  /*98930*/  LDL.LU.64 R24, [R1+0xe30] ;  /* 0x000e300001187983 */ /* 0x000ea80000300a00 */
[----:B------:R-:W-:Y:S04]  /*98940*/  STL.64 [R1+0x8b0], R4 ;  /* 0x0008b00401007387 */ /* 0x000fe80000100a00 */
[----:B------:R-:W-:Y:S04]  /*98950*/  STL.64 [R1+0x8b8], R6 ;  /* 0x0008b80601007387 */ /* 0x000fe80000100a00 */
[----:B------:R-:W3:Y:S04]  /*98960*/  LDL.LU.64 R26, [R1+0xe38] ;  /* 0x000e3800011a7983 */ /* 0x000ee80000300a00 */
[----:B---3--:R-:W-:Y:S04]  /*98970*/  STL.64 [R1+0xa570], R26 ;  /* 0x00a5701a01007387 */ /* 0x008fe80000100a00 */
[----:B--2---:R0:W-:Y:S04]  /*98980*/  STL.64 [R1+0xa568], R24 ;  /* 0x00a5681801007387 */ /* 0x0041e80000100a00 */
[----:B0-----:R-:W2:Y:S04]  /*98990*/  LDL.LU.64 R24, [R1+0xe50] ;  /* 0x000e500001187983 */ /* 0x001ea80000300a00 */
[----:B------:R-:W3:Y:S04]  /*989a0*/  LDL.LU.64 R26, [R1+0xe58] ;  /* 0x000e5800011a7983 */ /* 0x000ee80000300a00 */
[----:B---3--:R0:W-:Y:S04]  /*989b0*/  STL.64 [R1+0xa580], R26 ;  /* 0x00a5801a01007387 */ /* 0x0081e80000100a00 */
[----:B0-----:R-:W3:Y:S04]  /*989c0*/  LDL R26, [R1+0x8] ;  /* 0x00000800011a7983 */ /* 0x001ee80000100800 */
[----:B------:R-:W3:Y:S04]  /*989d0*/  LDL R27, [R1+0xc] ;  /* 0x00000c00011b7983 */ /* 0x000ee80000100800 */
[----:B--2---:R0:W-:Y:S04]  /*989e0*/  STL.64 [R1+0xa578], R24 ;  /* 0x00a5781801007387 */ /* 0x0041e80000100a00 */
[----:B0-----:R-:W2:Y:S04]  /*989f0*/  LDL.64 R24, [R1+0x10] ;  /* 0x0000100001187983 */ /* 0x001ea80000100a00 */
        /* <DEDUP_REMOVED lines=17> */
[----:B------:R-:W3:Y:S04]  /*98b10*/  LDL.LU.64 R18, [R1+0xe88] ;  /* 0x000e880001127983 */ /* 0x000ee80000300a00 */
[----:B------:R-:W2:Y:S04]  /*98b20*/  LDL.LU.64 R20, [R1+0xe10] ;  /* 0x000e100001147983 */ /* 0x000ea80000300a00 */
[----:B------:R-:W2:Y:S04]  /*98b30*/  LDL.LU.64 R22, [R1+0xe18] ;  /* 0x000e180001167983 */ /* 0x000ea80000300a00 */
[----:B------:R-:W4:Y:S04]  /*98b40*/  LDL.LU.64 R8, [R1+0xe00] ;  /* 0x000e000001087983 */ /* 0x000f280000300a00 */
[----:B------:R-:W4:Y:S04]  /*98b50*/  LDL.LU.64 R10, [R1+0xe08] ;  /* 0x000e0800010a7983 */ /* 0x000f280000300a00 */
[----:B------:R-:W2:Y:S04]  /*98b60*/  LDL.LU.64 R4, [R1+0xdf0] ;  /* 0x000df00001047983 */ /* 0x000ea80000300a00 */
[----:B------:R-:W2:Y:S04]  /*98b70*/  LDL.LU.64 R6, [R1+0xdf8] ;  /* 0x000df80001067983 */ /* 0x000ea80000300a00 */
[----:B------:R-:W-:Y:S01]  /*98b80*/  STL [R1+0xa4d0], R0 ;  /* 0x00a4d00001007387 */ /* 0x000fe20000100800 */
[----:B---3--:R-:W-:Y:S03]  /*98b90*/  HMMA.16816.F32 R24, R12, R26, R16 ;  /* 0x0000001a0c18723c */ /* 0x008fe60000001810 */
[----:B------:R-:W3:Y:S04]  /*98ba0*/  LDL.LU.64 R18, [R1+0xa5c0] ;  /* 0x00a5c00001127983 */ /* 0x000ee80000300a00 */
[----:B------:R-:W3:-:S12]  /*98bb0*/  LDL.LU.64 R16, [R1+0xa5b8] ;  /* 0x00a5b80001107983 */ /* 0x000ed80000300a00 */
[----:B------:R-:W-:Y:S04]  /*98bc0*/  STL.64 [R1+0x8a0], R24 ;  /* 0x0008a01801007387 */ /* 0x000fe80000100a00 */
[----:B------:R0:W-:Y:S04]  /*98bd0*/  STL.64 [R1+0x8a8], R26 ;  /* 0x0008a81a01007387 */ /* 0x0001e80000100a00 */
[----:B0-----:R-:W2:Y:S04]  /*98be0*/  LDL.LU.64 R26, [R1+0xa5b0] ;  /* 0x00a5b000011a7983 */ /* 0x001ea80000300a00 */
[----:B------:R-:W3:Y:S02]  /*98bf0*/  LDL.LU.64 R24, [R1+0xa5a8] ;  /* 0x00a5a80001187983 */ /* 0x000ee40000300a00 */
[----:B---3--:R-:W-:-:S15]  /*98c00*/  HMMA.16816.F32 R16, R12, R24, R16 ;  /* 0x000000180c10723c */ /* 0x008fde0000001810 */
        /* <DEDUP_REMOVED lines=12> */
[----:B0-----:R-:W3:Y:S04]  /*98cd0*/  LDL.LU.64 R26, [R1+0xa580] ;  /* 0x00a58000011a7983 */ /* 0x001ee80000300a00 */
[----:B------:R-:W3:Y:S01]  /*98ce0*/  LDL.LU.64 R24, [R1+0xa578] ;  /* 0x00a5780001187983 */ /* 0x000ee20000300a00 */
[----:B------:R-:W-:Y:S01]  /*98cf0*/  IMAD.MOV.U32 R0, RZ, RZ, R29 ;  /* 0x000000ffff007224 */ /* 0x000fe200078e001d */
[----:B---3--:R-:W-:-:S15]  /*98d00*/  HMMA.16816.F32 R24, R12, R28, R24 ;  /* 0x0000001c0c18723c */ /* 0x008fde0000001818 */
[----:B------:R-:W-:-:S04]  /*98d10*/  NOP ;  /* 0x0000000000007918 */ /* 0x000fc80000000000 */
[----:B------:R-:W-:Y:S04]  /*98d20*/  STL.64 [R1+0x870], R24 ;  /* 0x0008701801007387 */ /* 0x000fe80000100a00 */
[----:B------:R0:W-:Y:S04]  /*98d30*/  STL.64 [R1+0x878], R26 ;  /* 0x0008781a01007387 */ /* 0x0001e80000100a00 */
[----:B0-----:R-:W3:Y:S04]  /*98d40*/  LDL.LU.64 R26, [R1+0xa570] ;  /* 0x00a57000011a7983 */ /* 0x001ee80000300a00 */
[----:B------:R-:W3:Y:S04]  /*98d50*/  LDL.LU.64 R24, [R1+0xa568] ;  /* 0x00a5680001187983 */ /* 0x000ee80000300a00 */
[----:B------:R-:W3:Y:S02]  /*98d60*/  LDL.LU.64 R28, [R1+0xa560] ;  /* 0x00a56000011c7983 */ /* 0x000ee40000300a00 */
[----:B---3--:R-:W-:-:S15]  /*98d70*/  HMMA.16816.F32 R24, R12, R28, R24 ;  /* 0x0000001c0c18723c */ /* 0x008fde0000001818 */
[----:B------:R-:W-:-:S04]  /*98d80*/  NOP ;  /* 0x0000000000007918 */ /* 0x000fc80000000000 */
[----:B------:R-:W-:Y:S04]  /*98d90*/  STL.64 [R1+0x860], R24 ;  /* 0x0008601801007387 */ /* 0x000fe80000100a00 */
[----:B------:R0:W-:Y:S04]  /*98da0*/  STL.64 [R1+0x868], R26 ;  /* 0x0008681a01007387 */ /* 0x0001e80000100a00 */
[----:B0-----:R-:W2:Y:S04]  /*98db0*/  LDL.LU.64 R26, [R1+0xa558] ;  /* 0x00a55800011a7983 */ /* 0x001ea80000300a00 */
[----:B------:R-:W3:Y:S04]  /*98dc0*/  LDL.LU.64 R24, [R1+0xa550] ;  /* 0x00a5500001187983 */ /* 0x000ee80000300a00 */
[----:B------:R0:W-:Y:S04]  /*98dd0*/  STL [R1+0xa4d4], R29 ;  /* 0x00a4d41d01007387 */ /* 0x0001e80000100800 */
[----:B0-----:R-:W4:Y:S01]  /*98de0*/  LDL.LU R29, [R1+0x1f10] ;  /* 0x001f1000011d7983 */ /* 0x001f220000300800 */
[C---:B--2---:R-:W-:Y:S08]  /*98df0*/  HMMA.16816.F32 R16, R12.reuse, R26, R16 ;  /* 0x0000001a0c10723c */ /* 0x044ff00000001810 */
[C---:B---3--:R-:W-:Y:S11]  /*98e00*/  HMMA.16816.F32 R20, R12.reuse, R24, R20 ;  /* 0x000000180c14723c */ /* 0x048ff60000001814 */
[----:B------:R-:W-:Y:S04]  /*98e10*/  STL.64 [R1+0x850], R16 ;  /* 0x0008501001007387 */ /* 0x000fe80000100a00 */
[----:B------:R0:W-:Y:S04]  /*98e20*/  STL.64 [R1+0x858], R18 ;  /* 0x0008581201007387 */ /* 0x0001e80000100a00 */
[----:B0-----:R-:W2:Y:S04]  /*98e30*/  LDL.LU.64 R18, [R1+0xa548] ;  /* 0x00a5480001127983 */ /* 0x001ea80000300a00 */
[----:B------:R-:W3:Y:S04]  /*98e40*/  LDL.LU.64 R16, [R1+0xa540] ;  /* 0x00a5400001107983 */ /* 0x000ee80000300a00 */
[----:B------:R-:W-:Y:S04]  /*98e50*/  STL.64 [R1+0x840], R20 ;  /* 0x0008401401007387 */ /* 0x000fe80000100a00 */
[----:B------:R0:W-:Y:S04]  /*98e60*/  STL.64 [R1+0x848], R22 ;  /* 0x0008481601007387 */ /* 0x0001e80000100a00 */
[----:B0-----:R-:W4:Y:S04]  /*98e70*/  LDL.LU.64 R22, [R1+0xa538] ;  /* 0x00a5380001167983 */ /* 0x001f280000300a00 */
[----:B------:R-:W2:Y:S04]  /*98e80*/  LDL.LU.64 R20, [R1+0xa530] ;  /* 0x00a5300001147983 */ /* 0x000ea80000300a00 */
[----:B------:R-:W-:Y:S04]  /*98e90*/  STL.64 [R1+0xa350], R26 ;  /* 0x00a3501a01007387 */ /* 0x000fe80000100a00 */
[----:B------:R4:W-:Y:S02]  /*98ea0*/  STL.64 [R1+0xa348], R24 ;  /* 0x00a3481801007387 */ /* 0x0009e40000100a00 */
[----:B----4-:R-:W-:Y:S02]  /*98eb0*/  HMMA.16816.F32 R24, R12, R22, R8 ;  /* 0x000000160c18723c */ /* 0x010fe40000001808 */
[----:B------:R-:W4:-:S15]  /*98ec0*/  LDL.LU.64 R8, [R1+0xdc0] ;  /* 0x000dc00001087983 */ /* 0x000f1e0000300a00 */
[----:B------:R-:W-:Y:S02]  /*98ed0*/  NOP ;  /* 0x0000000000007918 */ /* 0x000fe40000000000 */
[----:B------:R-:W-:Y:S04]  /*98ee0*/  STL.64 [R1+0x830], R24 ;  /* 0x0008301801007387 */ /* 0x000fe80000100a00 */
[----:B------:R-:W-:Y:S04]  /*98ef0*/  STL.64 [R1+0x838], R26 ;  /* 0x0008381a01007387 */ /* 0x000fe80000100a00 */
[----:B------:R-:W3:Y:S01]  /*98f00*/  LDL.LU.64 R10, [R1+0xdc8] ;  /* 0x000dc800010a7983 */ /* 0x000ee20000300a00 */
        /* <DEDUP_REMOVED lines=9> */
[----:B------:R-:W4:Y:S04]  /*98fa0*/  LDL.LU.64 R6, [R1+0xda8] ;  /* 0x000da80001067983 */ /* 0x000f280000300a00 */
[----:B----4-:R-:W-:Y:S04]  /*98fb0*/  STL.64 [R1+0xa508], R6 ;  /* 0x00a5080601007387 */ /* 0x010fe80000100a00 */
[----:B---3--:R0:W-:Y:S04]  /*98fc0*/  STL.64 [R1+0xa500], R4 ;  /* 0x00a5000401007387 */ /* 0x0081e80000100a00 */
[----:B0-----:R-:W3:Y:S04]  /*98fd0*/  LDL.LU.64 R4, [R1+0xdb0] ;  /* 0x000db00001047983 */ /* 0x001ee80000300a00 */
[----:B------:R-:W3:Y:S04]  /*98fe0*/  LDL.LU.64 R6, [R1+0xdb8] ;  /* 0x000db80001067983 */ /* 0x000ee80000300a00 */
[----:B------:R-:W4:Y:S04]  /*98ff0*/  LDL.LU.64 R24, [R1+0xc40] ;  /* 0x000c400001187983 */ /* 0x000f280000300a00 */
[----:B------:R-:W3:Y:S01]  /*99000*/  LDL.LU.64 R26, [R1+0xc48] ;  /* 0x000c4800011a7983 */ /* 0x000ee20000300a00 */
[C---:B--2---:R-:W-:Y:S03]  /*99010*/  HMMA.16816.F32 R8, R12.reuse, R18, R8 ;  /* 0x000000120c08723c */ /* 0x044fe60000001808 */
[----:B---3--:R-:W-:Y:S04]  /*99020*/  STL.64 [R1+0xa4e8], R26 ;  /* 0x00a4e81a01007387 */ /* 0x008fe80000100a00 */
[----:B----4-:R0:W-:Y:S04]  /*99030*/  STL.64 [R1+0xa4e0], R24 ;  /* 0x00a4e01801007387 */ /* 0x0101e80000100a00 */
[----:B0-----:R-:W2:Y:S04]  /*99040*/  LDL.LU.64 R24, [R1+0xd90] ;  /* 0x000d900001187983 */ /* 0x001ea80000300a00 */
[----:B------:R-:W2:Y:S04]  /*99050*/  LDL.LU.64 R26, [R1+0xd98] ;  /* 0x000d9800011a7983 */ /* 0x000ea80000300a00 */
[----:B------:R0:W-:Y:S04]  /*99060*/  STL.64 [R1+0xa340], R22 ;  /* 0x00a3401601007387 */ /* 0x0001e80000100a00 */
[----:B0-----:R-:W3:Y:S04]  /*99070*/  LDL.LU R22, [R1+0x1f34] ;  /* 0x001f340001167983 */ /* 0x001ee80000300800 */
[----:B------:R-:W3:Y:S04]  /*99080*/  LDL.LU R23, [R1+0x1f2c] ;  /* 0x001f2c0001177983 */ /* 0x000ee80000300800 */
[----:B------:R0:W-:Y:S04]  /*99090*/  STL.64 [R1+0xa338], R20 ;  /* 0x00a3381401007387 */ /* 0x0001e80000100a00 */
[----:B0-----:R-:W4:Y:S04]  /*990a0*/  LDL.LU R20, [R1+0x1f24] ;  /* 0x001f240001147983 */ /* 0x001f280000300800 */
[----:B------:R-:W4:Y:S04]  /*990b0*/  LDL.LU R21, [R1+0x1f20] ;  /* 0x001f200001157983 */ /* 0x000f280000300800 */
        /* <DEDUP_REMOVED lines=10> */
[----:B------:R0:W-:Y:S04]  /*99160*/  STL.64 [R1+0xa330], R18 ;  /* 0x00a3301201007387 */ /* 0x0001e80000100a00 */
[----:B0-----:R-:W3:Y:S04]  /*99170*/  LDL.LU R18, [R1+0x1f00] ;  /* 0x001f000001127983 */ /* 0x001ee80000300800 */
[----:B------:R-:W3:Y:S04]  /*99180*/  LDL.LU R19, [R1+0x1f14] ;  /* 0x001f140001137983 */ /* 0x000ee80000300800 */
[----:B------:R0:W-:Y:S04]  /*99190*/  STL.64 [R1+0xa328], R16 ;  /* 0x00a3281001007387 */ /* 0x0001e80000100a00 */
[----:B0-----:R-:W3:Y:S01]  /*991a0*/  LDL.LU R17, [R1+0x1f08] ;  /* 0x001f080001117983 */ /* 0x001ee20000300800 */
        /* <DEDUP_REMOVED lines=20> */
[----:B0-----:R-:W2:Y:S04]  /*992f0*/  LDL.LU.64 R26, [R1+0xa4e8] ;  /* 0x00a4e800011a7983 */ /* 0x001ea80000300a00 */
[----:B------:R-:W2:Y:S01]  /*99300*/  LDL.LU.64 R24, [R1+0xa4e0] ;  /* 0x00a4e00001187983 */ /* 0x000ea20000300a00 */
[----:B---3--:R-:W-:Y:S03]  /*99310*/  HMMA.16816.F32 R8, R12, R4, R8 ;  /* 0x000000040c08723c */ /* 0x008fe60000001808 */
[----:B------:R-:W-:Y:S04]  /*99320*/  STL.64 [R1+0xa310], R6 ;  /* 0x00a3100601007387 */ /* 0x000fe80000100a00 */
[----:B------:R2:W-:Y:S01]  /*99330*/  STL.64 [R1+0xa308], R4 ;  /* 0x00a3080401007387 */ /* 0x0005e20000100a00 */
[----:B------:R-:W-:-:S11]  /*99340*/  IMAD R16, R23, 0x100, R22 ;  /* 0x0000010017107824 */ /* 0x000fd600078e0216 */
[----:B------:R0:W-:Y:S04]  /*99350*/  STL.64 [R1+0x7c0], R8 ;  /* 0x0007c00801007387 */ /* 0x0001e80000100a00 */
[----:B------:R-:W-:Y:S01]  /*99360*/  STL.64 [R1+0x7c8], R10 ;  /* 0x0007c80a01007387 */ /* 0x000fe20000100a00 */
[----:B--2---:R-:W-:Y:S03]  /*99370*/  HMMA.16816.F32 R4, R12, R2, R24 ;  /* 0x000000020c04723c */ /* 0x004fe60000001818 */
[----:B------:R-:W2:-:S15]  /*99380*/  LDL R26, [R1+0x50] ;  /* 0x00005000011a7983 */ /* 0x000e9e0000100800 */
[----:B------:R-:W-:Y:S01]  /*99390*/  NOP ;  /* 0x0000000000007918 */ /* 0x000fe20000000000 */
[----:B------:R-:W-:Y:S04]  /*993a0*/  STL.64 [R1+0x2a0], R4 ;  /* 0x0002a00401007387 */ /* 0x000fe80000100a00 */
[----:B------:R-:W-:Y:S04]  /*993b0*/  STL.64 [R1+0x2a8], R6 ;  /* 0x0002a80601007387 */ /* 0x000fe80000100a00 */
[----:B------:R-:W3:Y:S04]  /*993c0*/  LDL R22, [R1+0x60] ;  /* 0x0000600001167983 */ /* 0x000ee80000100800 */
[----:B------:R-:W3:Y:S01]  /*993d0*/  LDL R23, [R1+0x64] ;  /* 0x0000640001177983 */ /* 0x000ee20000100800 */
[----:B0-----:R-:W-:-:S03]  /*993e0*/  IMAD R8, R18, 0x100, R17 ;  /* 0x0000010012087824 */ /* 0x001fc600078e0211 */
[----:B------:R-:W2:Y:S01]  /*993f0*/  LDL R27, [R1+0x54] ;  /* 0x00005400011b7983 */ /* 0x000ea20000100800 */
[----:B----4-:R-:W-:-:S03]  /*99400*/  IMAD R17, R21, 0x100, R20 ;  /* 0x0000010015117824 */ /* 0x010fc600078e0214 */
[----:B---3--:R0:W-:Y:S04]  /*99410*/  STL.64 [R1+0xa458], R22 ;  /* 0x00a4581601007387 */ /* 0x0081e80000100a00 */
[----:B------:R-:W3:Y:S04]  /*99420*/  LDL R20, [R1+0x68] ;  /* 0x0000680001147983 */ /* 0x000ee80000100800 */
[----:B------:R-:W3:Y:S04]  /*99430*/  LDL R21, [R1+0x6c] ;  /* 0x00006c0001157983 */ /* 0x000ee80000100800 */
[----:B0-----:R-:W4:Y:S04]  /*99440*/  LDL R22, [R1+0x70] ;  /* 0x0000700001167983 */ /* 0x001f280000100800 */
[----:B------:R-:W4:Y:S04]  /*99450*/  LDL R23, [R1+0x74] ;  /* 0x0000740001177983 */ /* 0x000f280000100800 */
[----:B------:R-:W2:Y:S04]  /*99460*/  LDL R24, [R1+0x58] ;  /* 0x0000580001187983 */ /* 0x000ea80000100800 */
[----:B------:R-:W2:Y:S01]  /*99470*/  LDL R25, [R1+0x5c] ;  /* 0x00005c0001197983 */ /* 0x000ea20000100800 */
[----:B------:R-:W-:-:S03]  /*99480*/  IMAD.MOV.U32 R7, RZ, RZ, R0 ;  /* 0x000000ffff077224 */ /* 0x000fc600078e0000 */
[----:B----4-:R0:W-:Y:S04]  /*99490*/  STL.64 [R1+0xa480], R22 ;  /* 0x00a4801601007387 */ /* 0x0101e80000100a00 */
[----:B---3--:R1:W-:Y:S04]  /*994a0*/  STL.64 [R1+0xa478], R20 ;  /* 0x00a4781401007387 */ /* 0x0083e80000100a00 */
[----:B--2---:R-:W-:Y:S04]  /*994b0*/  STL.64 [R1+0xa450], R26 ;  /* 0x00a4501a01007387 */ /* 0x004fe80000100a00 */
[----:B------:R-:W-:Y:S04]  /*994c0*/  STL.64 [R1+0xa448], R24 ;  /* 0x00a4481801007387 */ /* 0x000fe80000100a00 */
[----:B------:R-:W2:Y:S04]  /*994d0*/  LDL R6, [R1] ;  /* 0x0000000001067983 */ /* 0x000ea80000100800 */
[----:B------:R-:W3:Y:S04]  /*994e0*/  LDL.LU R0, [R1+0xa4d8] ;  /* 0x00a4d80001007983 */ /* 0x000ee80000300800 */
[----:B0-----:R-:W4:Y:S04]  /*994f0*/  LDL R22, [R1+0x78] ;  /* 0x0000780001167983 */ /* 0x001f280000100800 */
[----:B------:R-:W4:Y:S04]  /*99500*/  LDL R23, [R1+0x7c] ;  /* 0x00007c0001177983 */ /* 0x000f280000100800 */
[----:B----4-:R0:W-:Y:S04]  /*99510*/  STL.64 [R1+0xa498], R22 ;  /* 0x00a4981601007387 */ /* 0x0101e80000100a00 */
[----:B--2---:R-:W-:Y:S04]  /*99520*/  STL.64 [R1+0xa368], R6 ;  /* 0x00a3680601007387 */ /* 0x004fe80000100a00 */
[----:B-1----:R-:W2:Y:S04]  /*99530*/  LDL R20, [R1+0x80] ;  /* 0x0000800001147983 */ /* 0x002ea80000100800 */
[----:B0-----:R-:W4:Y:S04]  /*99540*/  LDL R22, [R1+0x88] ;  /* 0x0000880001167983 */ /* 0x001f280000100800 */
[----:B------:R-:W4:Y:S04]  /*99550*/  LDL R23, [R1+0x8c] ;  /* 0x00008c0001177983 */ /* 0x000f280000100800 */
[----:B------:R-:W2:Y:S01]  /*99560*/  LDL R21, [R1+0x84] ;  /* 0x0000840001157983 */ /* 0x000ea20000100800 */
[----:B------:R-:W-:Y:S01]  /*99570*/  IMAD R29, R29, 0x100, R19 ;  /* 0x000001001d1d7824 */ /* 0x000fe200078e0213 */
[----:B------:R-:W-:-:S02]  /*99580*/  F2FP.F16.E5M2.UNPACK_B R12, R8 ;  /* 0x00000008ff0c723e */ /* 0x000fc400020004ff */
[----:B----4-:R0:W-:Y:S04]  /*99590*/  STL.64 [R1+0xa4b8], R22 ;  /* 0x00a4b81601007387 */ /* 0x0101e80000100a00 */
[----:B------:R-:W4:Y:S04]  /*995a0*/  LDL R18, [R1+0x98] ;  /* 0x0000980001127983 */ /* 0x000f280000100800 */
[----:B------:R-:W4:Y:S04]  /*995b0*/  LDL R19, [R1+0x9c] ;  /* 0x00009c0001137983 */ /* 0x000f280000100800 */
[----:B0-----:R-:W4:Y:S04]  /*995c0*/  LDL R22, [R1+0x90] ;  /* 0x0000900001167983 */ /* 0x001f280000100800 */
[----:B------:R-:W4:Y:S04]  /*995d0*/  LDL R23, [R1+0x94] ;  /* 0x0000940001177983 */ /* 0x000f280000100800 */
[----:B------:R-:W4:Y:S04]  /*995e0*/  LDL.LU.64 R8, [R1+0xd40] ;  /* 0x000d400001087983 */ /* 0x000f280000300a00 */
[----:B------:R-:W4:Y:S04]  /*995f0*/  LDL.LU.64 R10, [R1+0xd48] ;  /* 0x000d4800010a7983 */ /* 0x000f280000300a00 */
[----:B--2---:R-:W-:Y:S04]  /*99600*/  STL.64 [R1+0xa4b0], R20 ;  /* 0x00a4b01401007387 */ /* 0x004fe80000100a00 */
[----:B------:R-:W2:Y:S04]  /*99610*/  LDL R4, [R1+0x8] ;  /* 0x0000080001047983 */ /* 0x000ea80000100800 */
[----:B------:R-:W2:Y:S01]  /*99620*/  LDL R5, [R1+0xc] ;  /* 0x00000c0001057983 */ /* 0x000ea20000100800 */
[----:B------:R-:W-:Y:S01]  /*99630*/  F2FP.F16.E5M2.UNPACK_B R13, R29 ;  /* 0x0000001dff0d723e */ /* 0x000fe200020004ff */
[----:B---3--:R-:W-:-:S02]  /*99640*/  IMAD.MOV.U32 R7, RZ, RZ, R0 ;  /* 0x000000ffff077224 */ /* 0x008fc400078e0000 */
[----:B--2---:R-:W-:Y:S04]  /*99650*/  STL.64 [R1+0xa380], R4 ;  /* 0x00a3800401007387 */ /* 0x004fe80000100a00 */
[----:B------:R-:W2:Y:S04]  /*99660*/  LDL.LU R29, [R1+0xa4d4] ;  /* 0x00a4d400011d7983 */ /* 0x000ea80000300800 */
[----:B------:R-:W3:Y:S04]  /*99670*/  LDL R6, [R1+0x10] ;  /* 0x0000100001067983 */ /* 0x000ee80000100800 */
[----:B------:R-:W2:Y:S04]  /*99680*/  LDL.LU R0, [R1+0xa4d0] ;  /* 0x00a4d00001007983 */ /* 0x000ea80000300800 */
        /* <DEDUP_REMOVED lines=14> */
[----:B------:R-:W-:-:S02]  /*99770*/  F2FP.F16.E5M2.UNPACK_B R14, R17 ;  /* 0x00000011ff0e723e */ /* 0x000fc400020004ff */
[----:B------:R-:W-:Y:S01]  /*99780*/  F2FP.F16.E5M2.UNPACK_B R15, R16 ;  /* 0x00000010ff0f723e */ /* 0x000fe200020004ff */
[----:B--2---:R-:W-:Y:S04]  /*99790*/  STL.64 [R1+0xa4c8], R26 ;  /* 0x00a4c81a01007387 */ /* 0x004fe80000100a00 */
[----:B------:R0:W-:Y:S04]  /*997a0*/  STL.64 [R1+0xa4c0], R24 ;  /* 0x00a4c01801007387 */ /* 0x0001e80000100a00 */
[----:B0-----:R-:W2:Y:S04]  /*997b0*/  LDL.LU.64 R24, [R1+0xd20] ;  /* 0x000d200001187983 */ /* 0x001ea80000300a00 */
[----:B------:R-:W2:Y:S01]  /*997c0*/  LDL.LU.64 R26, [R1+0xd28] ;  /* 0x000d2800011a7983 */ /* 0x000ea20000300a00 */
[C---:B----4-:R-:W-:Y:S03]  /*997d0*/  HMMA.16816.F32 R8, R12.reuse, R18, R8 ;  /* 0x000000120c08723c */ /* 0x050fe60000001808 */
[----:B---3--:R0:W-:Y:S04]  /*997e0*/  STL.64 [R1+0xa398], R6 ;  /* 0x00a3980601007387 */ /* 0x0081e80000100a00 */
[----:B------:R-:W3:Y:S04]  /*997f0*/  LDL.LU.64 R4, [R1+0xd00] ;  /* 0x000d000001047983 */ /* 0x000ee80000300a00 */
[----:B0-----:R-:W3:Y:S04]  /*99800*/  LDL.LU.64 R6, [R1+0xd08] ;  /* 0x000d080001067983 */ /* 0x001ee80000300a00 */
[----:B------:R-:W4:Y:S04]  /*99810*/  LDL.LU.64 R16, [R1+0xc20] ;  /* 0x000c200001107983 */ /* 0x000f280000300a00 */
[----:B------:R-:W4:Y:S04]  /*99820*/  LDL.LU.64 R18, [R1+0xc28] ;  /* 0x000c280001127983 */ /* 0x000f280000300a00 */
[----:B------:R0:W-:Y:S04]  /*99830*/  STL.64 [R1+0x7b0], R8 ;  /* 0x0007b00801007387 */ /* 0x0001e80000100a00 */
[----:B------:R1:W-:Y:S04]  /*99840*/  STL.64 [R1+0x7b8], R10 ;  /* 0x0007b80a01007387 */ /* 0x0003e80000100a00 */
[----:B0-----:R-:W3:Y:S04]  /*99850*/  LDL.LU.64 R8, [R1+0xc00] ;  /* 0x000c000001087983 */ /* 0x001ee80000300a00 */
[----:B-1----:R-:W3:Y:S01]  /*99860*/  LDL.LU.64 R10, [R1+0xc08] ;  /* 0x000c0800010a7983 */ /* 0x002ee20000300a00 */
[----:B--2---:R-:W-:Y:S03]  /*99870*/  HMMA.16816.F32 R20, R12, R22, R24 ;  /* 0x000000160c14723c */ /* 0x004fe60000001818 */
[----:B------:R-:W2:Y:S04]  /*99880*/  LDL.LU.64 R26, [R1+0xa4c8] ;  /* 0x00a4c800011a7983 */ /* 0x000ea80000300a00 */
[----:B------:R-:W2:-:S12]  /*99890*/  LDL.LU.64 R24, [R1+0xa4c0] ;  /* 0x00a4c00001187983 */ /* 0x000e980000300a00 */
[----:B------:R-:W-:Y:S04]  /*998a0*/  STL.64 [R1+0x7a0], R20 ;  /* 0x0007a01401007387 */ /* 0x000fe80000100a00 */
[----:B------:R0:W-:Y:S04]  /*998b0*/  STL.64 [R1+0x7a8], R22 ;  /* 0x0007a81601007387 */ /* 0x0001e80000100a00 */
[----:B0-----:R-:W3:Y:S04]  /*998c0*/  LDL.LU.64 R22, [R1+0xa4b8] ;  /* 0x00a4b80001167983 */ /* 0x001ee80000300a00 */
[----:B------:R-:W2:Y:S01]  /*998d0*/  LDL.LU.64 R20, [R1+0xa4b0] ;  /* 0x00a4b00001147983 */ /* 0x000ea20000300a00 */
[----:B---3--:R-:W-:-:S15]  /*998e0*/  HMMA.16816.F32 R4, R12, R22, R4 ;  /* 0x000000160c04723c */ /* 0x008fde0000001804 */
[----:B------:R-:W-:-:S04]  /*998f0*/  NOP ;  /* 0x0000000000007918 */ /* 0x000fc80000000000 */
[----:B------:R0:W-:Y:S04]  /*99900*/  STL.64 [R1+0x790], R4 ;  /* 0x0007900401007387 */ /* 0x0001e80000100a00 */
[----:B------:R-:W-:Y:S04]  /*99910*/  STL.64 [R1+0x798], R6 ;  /* 0x0007980601007387 */ /* 0x000fe80000100a00 */
[----:B0-----:R-:W3:Y:S04]  /*99920*/  LDL R4, [R1+0x18] ;  /* 0x0000180001047983 */ /* 0x001ee80000100800 */
[----:B------:R-:W3:Y:S01]  /*99930*/  LDL R5, [R1+0x1c] ;  /* 0x00001c0001057983 */ /* 0x000ee20000100800 */
[C---:B--2---:R-:W-:Y:S03]  /*99940*/  HMMA.16816.F32 R20, R12.reuse, R20, R24 ;  /* 0x000000140c14723c */ /* 0x044fe60000001818 */
[----:B---3--:R0:W-:Y:S04]  /*99950*/  STL.64 [R1+0xa3b0], R4 ;  /* 0x00a3b00401007387 */ /* 0x0081e80000100a00 */
[----:B0-----:R-:W2:Y:S04]  /*99960*/  LDL.LU.64 R4, [R1+0xca0] ;  /* 0x000ca00001047983 */ /* 0x001ea80000300a00 */
[----:B------:R-:W2:Y:S04]  /*99970*/  LDL.LU.64 R6, [R1+0xca8] ;  /* 0x000ca80001067983 */ /* 0x000ea80000300a00 */
        /* <DEDUP_REMOVED lines=10> */
[----:B0-----:R-:W2:Y:S04]  /*99a20*/  LDL.LU.64 R22, [R1+0xa480] ;  /* 0x00a4800001167983 */ /* 0x001ea80000300a00 */
[----:B------:R-:W3:Y:S01]  /*99a30*/  LDL.LU.64 R20, [R1+0xa478] ;  /* 0x00a4780001147983 */ /* 0x000ee20000300a00 */
[C---:B--2---:R-:W-:Y:S08]  /*99a40*/  HMMA.16816.F32 R4, R12.reuse, R22, R4 ;  /* 0x000000160c04723c */ /* 0x044ff00000001804 */
[----:B---3--:R-:W-:Y:S11]  /*99a50*/  HMMA.16816.F32 R20, R12, R20, R24 ;  /* 0x000000140c14723c */ /* 0x008ff60000001818 */
[----:B------:R-:W-:Y:S04]  /*99a60*/  STL.64 [R1+0x760], R4 ;  /* 0x0007600401007387 */ /* 0x000fe80000100a00 */
[----:B------:R0:W-:Y:S04]  /*99a70*/  STL.64 [R1+0x768], R6 ;  /* 0x0007680601007387 */ /* 0x0001e80000100a00 */
[----:B0-----:R-:W2:Y:S01]  /*99a80*/  LDL R6, [R1+0x20] ;  /* 0x0000200001067983 */ /* 0x001ea20000100800 */
[----:B------:R-:W-:-:S03]  /*99a90*/  IMAD.MOV.U32 R7, RZ, RZ, R0 ;  /* 0x000000ffff077224 */ /* 0x000fc600078e0000 */
[----:B------:R-:W3:Y:S04]  /*99aa0*/  LDL.LU R0, [R1+0xa470] ;  /* 0x00a4700001007983 */ /* 0x000ee80000300800 */
[----:B------:R-:W2:Y:S04]  /*99ab0*/  LDL.LU.64 R26, [R1+0xa468] ;  /* 0x00a46800011a7983 */ /* 0x000ea80000300a00 */
[----:B------:R-:W2:Y:S04]  /*99ac0*/  LDL.LU.64 R24, [R1+0xa460] ;  /* 0x00a4600001187983 */ /* 0x000ea80000300a00 */
[----:B------:R-:W-:Y:S04]  /*99ad0*/  STL.64 [R1+0x750], R20 ;  /* 0x0007501401007387 */ /* 0x000fe80000100a00 */
[----:B------:R0:W-:Y:S04]  /*99ae0*/  STL.64 [R1+0x758], R22 ;  /* 0x0007581601007387 */ /* 0x0001e80000100a00 */
[----:B0-----:R-:W2:Y:S02]  /*99af0*/  LDL.LU.64 R22, [R1+0xa458] ;  /* 0x00a4580001167983 */ /* 0x001ea40000300a00 */
[C---:B--2---:R-:W-:Y:S02]  /*99b00*/  HMMA.16816.F32 R20, R12.reuse, R22, R24 ;  /* 0x000000160c14723c */ /* 0x044fe40000001818 */
[----:B------:R-:W2:Y:S04]  /*99b10*/  LDL.LU.64 R26, [R1+0xa450] ;  /* 0x00a45000011a7983 */ /* 0x000ea80000300a00 */
[----:B------:R-:W4:Y:S04]  /*99b20*/  LDL.LU.64 R24, [R1+0xa448] ;  /* 0x00a4480001187983 */ /* 0x000f280000300a00 */
[----:B------:R-:W3:Y:S04]  /*99b30*/  LDL.64 R4, [R1+0x28] ;  /* 0x0000280001047983 */ /* 0x000ee80000100a00 */
[----:B------:R0:W-:Y:S05]  /*99b40*/  STL.64 [R1+0xa3e0], R6 ;  /* 0x00a3e00601007387 */ /* 0x0001ea0000100a00 */
[----:B------:R-:W-:Y:S04]  /*99b50*/  STL.64 [R1+0x740], R20 ;  /* 0x0007401401007387 */ /* 0x000fe80000100a00 */
[----:B------:R-:W-:Y:S01]  /*99b60*/  STL.64 [R1+0x748], R22 ;  /* 0x0007481601007387 */ /* 0x000fe20000100a00 */
[C---:B--2---:R-:W-:Y:S08]  /*99b70*/  HMMA.16816.F32 R8, R12.reuse, R26, R8 ;  /* 0x0000001a0c08723c */ /* 0x044ff00000001808 */
[----:B----4-:R-:W-:Y:S01]  /*99b80*/  HMMA.16816.F32 R16, R12, R24, R16 ;  /* 0x000000180c10723c */ /* 0x010fe20000001810 */
[----:B---3--:R1:W-:Y:S04]  /*99b90*/  STL.64 [R1+0xa3d8], R4 ;  /* 0x00a3d80401007387 */ /* 0x0083e80000100a00 */
[----:B0-----:R-:W2:-:S14]  /*99ba0*/  LDL R6, [R1+0x30] ;  /* 0x0000300001067983 */ /* 0x001e9c0000100800 */
[----:B------:R-:W-:Y:S04]  /*99bb0*/  STL.64 [R1+0x730], R16 ;  /* 0x0007301001007387 */ /* 0x000fe80000100a00 */
[----:B------:R-:W-:Y:S04]  /*99bc0*/  STL.64 [R1+0x738], R18 ;  /* 0x0007381201007387 */ /* 0x000fe80000100a00 */
[----:B------:R-:W-:Y:S04]  /*99bd0*/  STL.64 [R1+0x720], R8 ;  /* 0x0007200801007387 */ /* 0x000fe80000100a00 */
[----:B------:R-:W-:Y:S04]  /*99be0*/  STL.64 [R1+0x728], R10 ;  /* 0x0007280a01007387 */ /* 0x000fe80000100a00 */
[----:B------:R-:W2:Y:S01]  /*99bf0*/  LDL R7, [R1+0x34] ;  /* 0x0000340001077983 */ /* 0x000ea20000100800 */
[----:B-1----:R-:W-:-:S03]  /*99c00*/  IMAD.MOV.U32 R4, RZ, RZ, R0 ;  /* 0x000000ffff047224 */ /* 0x002fc600078e0000 */
[----:B------:R-:W3:Y:S04]  /*99c10*/  LDL.LU R0, [R1+0xa440] ;  /* 0x00a4400001007983 */ /* 0x000ee80000300800 */
[----:B------:R-:W4:Y:S04]  /*99c20*/  LDL R5, [R1+0x3c] ;  /* 0x00003c0001057983 */ /* 0x000f280000100800 */
        /* <DEDUP_REMOVED lines=82> */
[----:B------:R-:W-:-:S02]  /*9a150*/  IMAD.MOV.U32 R0, RZ, RZ, R5 ;  /* 0x000000ffff007224 */ /* 0x000fc400078e0005 */
[----:B--2---:R-:W-:Y:S01]  /*9a160*/  HMMA.16816.F32 R4, R12, R6, R8 ;  /* 0x000000060c04723c */ /* 0x004fe20000001808 */
[----:B------:R-:W2:Y:S04]  /*9a170*/  LDL.LU.64 R10, [R1+0xa3c0] ;  /* 0x00a3c000010a7983 */ /* 0x000ea80000300a00 */
[----:B------:R-:W2:-:S14]  /*9a180*/  LDL.LU.64 R8, [R1+0xa3b8] ;  /* 0x00a3b80001087983 */ /* 0x000e9c0000300a00 */
        /* <DEDUP_REMOVED lines=20> */
[----:B0-----:R-:W2:Y:S01]  /*9a2d0*/  LDL.LU.64 R6, [R1+0xa368] ;  /* 0x00a3680001067983 */ /* 0x001ea20000300a00 */
[C---:B------:R-:W-:Y:S08]  /*9a2e0*/  HMMA.16816.F32 R24, R12.reuse, R28, R24 ;  /* 0x0000001c0c18723c */ /* 0x040ff00000001818 */
[----:B--2---:R-:W-:Y:S01]  /*9a2f0*/  HMMA.16816.F32 R4, R12, R6, R8 ;  /* 0x000000060c04723c */ /* 0x004fe20000001808 */
[----:B------:R-:W2:Y:S04]  /*9a300*/  LDL.LU.64 R10, [R1+0xa360] ;  /* 0x00a36000010a7983 */ /* 0x000ea80000300a00 */
[----:B------:R-:W4:-:S14]  /*9a310*/  LDL.LU.64 R8, [R1+0xa358] ;  /* 0x00a3580001087983 */ /* 0x000f1c0000300a00 */
[----:B------:R0:W-:Y:S04]  /*9a320*/  STL.64 [R1+0x680], R4 ;  /* 0x0006800401007387 */ /* 0x0001e80000100a00 */
[----:B------:R1:W-:Y:S04]  /*9a330*/  STL.64 [R1+0x688], R6 ;  /* 0x0006880601007387 */ /* 0x0003e80000100a00 */
[----:B0-----:R-:W2:Y:S04]  /*9a340*/  LDL.LU.64 R4, [R1+0x1b90] ;  /* 0x001b900001047983 */ /* 0x001ea80000300a00 */
[----:B-1----:R-:W2:Y:S04]  /*9a350*/  LDL.LU.64 R6, [R1+0x1b98] ;  /* 0x001b980001067983 */ /* 0x002ea80000300a00 */
[----:B------:R-:W-:Y:S04]  /*9a360*/  STL.64 [R1+0x670], R24 ;  /* 0x0006701801007387 */ /* 0x000fe80000100a00 */
[----:B------:R0:W-:Y:S04]  /*9a370*/  STL.64 [R1+0x678], R26 ;  /* 0x0006781a01007387 */ /* 0x0001e80000100a00 */
[----:B0-----:R-:W3:Y:S04]  /*9a380*/  LDL.LU.64 R26, [R1+0xa350] ;  /* 0x00a35000011a7983 */ /* 0x001ee80000300a00 */
[----:B------:R-:W2:Y:S04]  /*9a390*/  LDL.LU.64 R24, [R1+0xa348] ;  /* 0x00a3480001187983 */ /* 0x000ea80000300a00 */
[----:B------:R-:W-:Y:S01]  /*9a3a0*/  STL.64 [R1+0xa258], R28 ;  /* 0x00a2581c01007387 */ /* 0x000fe20000100a00 */
[C---:B---3--:R-:W-:Y:S08]  /*9a3b0*/  HMMA.16816.F32 R20, R12.reuse, R26, R20 ;  /* 0x0000001a0c14723c */ /* 0x048ff00000001814 */
[C---:B--2---:R-:W-:Y:S11]  /*9a3c0*/  HMMA.16816.F32 R16, R12.reuse, R24, R16 ;  /* 0x000000180c10723c */ /* 0x044ff60000001810 */
[----:B------:R-:W-:Y:S04]  /*9a3d0*/  STL.64 [R1+0x660], R20 ;  /* 0x0006601401007387 */ /* 0x000fe80000100a00 */
[----:B------:R0:W-:Y:S04]  /*9a3e0*/  STL.64 [R1+0x668], R22 ;  /* 0x0006681601007387 */ /* 0x0001e80000100a00 */
[----:B0-----:R-:W2:Y:S04]  /*9a3f0*/  LDL.LU.64 R22, [R1+0xa340] ;  /* 0x00a3400001167983 */ /* 0x001ea80000300a00 */
[----:B------:R-:W3:Y:S04]  /*9a400*/  LDL.LU.64 R20, [R1+0xa338] ;  /* 0x00a3380001147983 */ /* 0x000ee80000300a00 */
[----:B------:R0:W-:Y:S04]  /*9a410*/  STL.64 [R1+0x650], R16 ;  /* 0x0006501001007387 */ /* 0x0001e80000100a00 */
[----:B------:R1:W-:Y:S04]  /*9a420*/  STL.64 [R1+0x658], R18 ;  /* 0x0006581201007387 */ /* 0x0003e80000100a00 */
[----:B0-----:R-:W3:Y:S04]  /*9a430*/  LDL.LU.64 R16, [R1+0x1b80] ;  /* 0x001b800001107983 */ /* 0x001ee80000300a00 */
[----:B-1----:R-:W3:Y:S04]  /*9a440*/  LDL.LU.64 R18, [R1+0x1b88] ;  /* 0x001b880001127983 */ /* 0x002ee80000300a00 */
[----:B------:R0:W-:Y:S04]  /*9a450*/  STL.64 [R1+0xa1f0], R26 ;  /* 0x00a1f01a01007387 */ /* 0x0001e80000100a00 */
[----:B0-----:R-:W3:Y:S04]  /*9a460*/  LDL.LU R26, [R1+0x2068] ;  /* 0x00206800011a7983 */ /* 0x001ee80000300800 */
[----:B------:R-:W3:Y:S04]  /*9a470*/  LDL.LU R27, [R1+0x2064] ;  /* 0x00206400011b7983 */ /* 0x000ee80000300800 */
[----:B------:R0:W-:Y:S04]  /*9a480*/  STL.64 [R1+0xa1e8], R24 ;  /* 0x00a1e81801007387 */ /* 0x0001e80000100a00 */
[----:B0-----:R-:W4:Y:S04]  /*9a490*/  LDL.LU R24, [R1+0x2060] ;  /* 0x0020600001187983 */ /* 0x001f280000300800 */
[----:B------:R-:W4:Y:S01]  /*9a4a0*/  LDL.LU R25, [R1+0x205c] ;  /* 0x00205c0001197983 */ /* 0x000f220000300800 */
[C---:B--2---:R-:W-:Y:S03]  /*9a4b0*/  HMMA.16816.F32 R4, R12.reuse, R22, R4 ;  /* 0x000000160c04723c */ /* 0x044fe60000001804 */
[----:B---3--:R-:W-:Y:S04]  /*9a4c0*/  STL.64 [R1+0xa300], R26 ;  /* 0x00a3001a01007387 */ /* 0x008fe80000100a00 */
[----:B----4-:R0:W-:Y:S04]  /*9a4d0*/  STL.64 [R1+0xa2f8], R24 ;  /* 0x00a2f81801007387 */ /* 0x0101e80000100a00 */
[----:B0-----:R-:W2:Y:S04]  /*9a4e0*/  LDL.LU.64 R24, [R1+0x1b70] ;  /* 0x001b700001187983 */ /* 0x001ea80000300a00 */
[----:B------:R-:W2:Y:S04]  /*9a4f0*/  LDL.LU.64 R26, [R1+0x1b78] ;  /* 0x001b7800011a7983 */ /* 0x000ea80000300a00 */
[----:B------:R0:W-:Y:S04]  /*9a500*/  STL.64 [R1+0x640], R4 ;  /* 0x0006400401007387 */ /* 0x0001e80000100a00 */
[----:B------:R1:W-:Y:S04]  /*9a510*/  STL.64 [R1+0x648], R6 ;  /* 0x0006480601007387 */ /* 0x0003e80000100a00 */
[----:B0-----:R-:W3:Y:S04]  /*9a520*/  LDL.LU.64 R4, [R1+0x1b40] ;  /* 0x001b400001047983 */ /* 0x001ee80000300a00 */
[----:B-1----:R-:W4:Y:S01]  /*9a530*/  LDL.LU.64 R6, [R1+0x1b48] ;  /* 0x001b480001067983 */ /* 0x002f220000300a00 */
[C---:B------:R-:W-:Y:S03]  /*9a540*/  HMMA.16816.F32 R16, R12.reuse, R20, R16 ;  /* 0x000000140c10723c */ /* 0x040fe60000001810 */
[----:B----4-:R-:W-:Y:S04]  /*9a550*/  STL.64 [R1+0xa320], R6 ;  /* 0x00a3200601007387 */ /* 0x010fe80000100a00 */
[----:B---3--:R0:W-:Y:S04]  /*9a560*/  STL.64 [R1+0xa318], R4 ;  /* 0x00a3180401007387 */ /* 0x0081e80000100a00 */
[----:B0-----:R-:W3:Y:S04]  /*9a570*/  LDL.LU.64 R4, [R1+0x1b50] ;  /* 0x001b500001047983 */ /* 0x001ee80000300a00 */
[----:B------:R-:W3:Y:S04]  /*9a580*/  LDL.LU.64 R6, [R1+0x1b58] ;  /* 0x001b580001067983 */ /* 0x000ee80000300a00 */
[----:B------:R-:W-:Y:S04]  /*9a590*/  STL.64 [R1+0x630], R16 ;  /* 0x0006301001007387 */ /* 0x000fe80000100a00 */
[----:B------:R0:W-:Y:S04]  /*9a5a0*/  STL.64 [R1+0x638], R18 ;  /* 0x0006381201007387 */ /* 0x0001e80000100a00 */
[----:B0-----:R-:W2:Y:S04]  /*9a5b0*/  LDL.LU.64 R18, [R1+0xa330] ;  /* 0x00a3300001127983 */ /* 0x001ea80000300a00 */
[----:B------:R-:W4:Y:S04]  /*9a5c0*/  LDL.LU.64 R16, [R1+0xa328] ;  /* 0x00a3280001107983 */ /* 0x000f280000300a00 */
[----:B------:R-:W-:Y:S04]  /*9a5d0*/  STL.64 [R1+0xa1d0], R22 ;  /* 0x00a1d01601007387 */ /* 0x000fe80000100a00 */
[----:B------:R0:W-:Y:S04]  /*9a5e0*/  STL.64 [R1+0xa1c8], R20 ;  /* 0x00a1c81401007387 */ /* 0x0001e80000100a00 */
[----:B0-----:R-:W4:Y:S04]  /*9a5f0*/  LDL.LU.64 R20, [R1+0x1b60] ;  /* 0x001b600001147983 */ /* 0x001f280000300a00 */
[----:B------:R-:W4:Y:S01]  /*9a600*/  LDL.LU.64 R22, [R1+0x1b68] ;  /* 0x001b680001167983 */ /* 0x000f220000300a00 */
[C---:B---3--:R-:W-:Y:S08]  /*9a610*/  HMMA.16816.F32 R4, R12.reuse, R10, R4 ;  /* 0x0000000a0c04723c */ /* 0x048ff00000001804 */
[C---:B--2---:R-:W-:Y:S08]  /*9a620*/  HMMA.16816.F32 R24, R12.reuse, R18, R24 ;  /* 0x000000120c18723c */ /* 0x044ff00000001818 */
[C---:B----4-:R-:W-:Y:S11]  /*9a630*/  HMMA.16816.F32 R20, R12.reuse, R16, R20 ;  /* 0x000000100c14723c */ /* 0x050ff60000001814 */
[----:B------:R0:W-:Y:S04]  /*9a640*/  STL.64 [R1+0x620], R24 ;  /* 0x0006201801007387 */ /* 0x0001e80000100a00 */
[----:B------:R1:W-:Y:S04]  /*9a650*/  STL.64 [R1+0x628], R26 ;  /* 0x0006281a01007387 */ /* 0x0003e80000100a00 */
[----:B0-----:R-:W2:Y:S04]  /*9a660*/  LDL.LU.64 R24, [R1+0x1b30] ;  /* 0x001b300001187983 */ /* 0x001ea80000300a00 */
[----:B-1----:R-:W2:Y:S04]  /*9a670*/  LDL.LU.64 R26, [R1+0x1b38] ;  /* 0x001b3800011a7983 */ /* 0x002ea80000300a00 */
[----:B------:R0:W-:Y:S04]  /*9a680*/  STL.64 [R1+0x610], R20 ;  /* 0x0006101401007387 */ /* 0x0001e80000100a00 */
[----:B------:R1:W-:Y:S04]  /*9a690*/  STL.64 [R1+0x618], R22 ;  /* 0x0006181601007387 */ /* 0x0003e80000100a00 */
[----:B0-----:R-:W3:Y:S04]  /*9a6a0*/  LDL.LU.64 R20, [R1+0x1540] ;  /* 0x0015400001147983 */ /* 0x001ee80000300a00 */
[----:B-1----:R-:W3:Y:S04]  /*9a6b0*/  LDL.LU.64 R22, [R1+0x1548] ;  /* 0x0015480001167983 */ /* 0x002ee80000300a00 */
[----:B------:R0:W-:Y:S04]  /*9a6c0*/  STL.64 [R1+0xa1b0], R18 ;  /* 0x00a1b01201007387 */ /* 0x0001e80000100a00 */
[----:B0-----:R-:W4:Y:S04]  /*9a6d0*/  LDL.LU R18, [R1+0x2058] ;  /* 0x0020580001127983 */ /* 0x001f280000300800 */
[----:B------:R-:W4:Y:S04]  /*9a6e0*/  LDL.LU R19, [R1+0x2054] ;  /* 0x0020540001137983 */ /* 0x000f280000300800 */
[----:B------:R0:W-:Y:S04]  /*9a6f0*/  STL.64 [R1+0xa1a8], R16 ;  /* 0x00a1a81001007387 */ /* 0x0001e80000100a00 */
[----:B0-----:R-:W2:Y:S04]  /*9a700*/  LDL.LU R16, [R1+0x2050] ;  /* 0x0020500001107983 */ /* 0x001ea80000300800 */
[----:B------:R-:W2:Y:S04]  /*9a710*/  LDL.LU R17, [R1+0x204c] ;  /* 0x00204c0001117983 */ /* 0x000ea80000300800 */
        /* <DEDUP_REMOVED lines=10> */
[----:B------:R-:W3:Y:S04]  /*9a7c0*/  LDL.64 R28, [R1+0x98] ;  /* 0x00009800011c7983 */ /* 0x000ee80000100a00 */
        /* <DEDUP_REMOVED lines=10> */
[C---:B---3--:R-:W-:Y:S08]  /*9a870*/  HMMA.16816.F32 R8, R12.reuse, R4, R8 ;  /* 0x000000040c08723c */ /* 0x048ff00000001808 */
[----:B------:R-:W-:Y:S01]  /*9a880*/  HMMA.16816.F32 R12, R12, R2, R20 ;  /* 0x000000020c0c723c */ /* 0x000fe20000001814 */
[----:B------:R-:W-:Y:S04]  /*9a890*/  STL [R1+0xa17c], R6 ;  /* 0x00a17c0601007387 */ /* 0x000fe80000100800 */
[----:B------:R-:W-:Y:S04]  /*9a8a0*/  STL [R1+0xa178], R7 ;  /* 0x00a1780701007387 */ /* 0x000fe80000100800 */
[----:B------:R-:W-:Y:S04]  /*9a8b0*/  STL [R1+0xa184], R4 ;  /* 0x00a1840401007387 */ /* 0x000fe80000100800 */
[----:B------:R-:W-:Y:S04]  /*9a8c0*/  STL [R1+0xa180], R5 ;  /* 0x00a1800501007387 */ /* 0x000fe80000100800 */
[----:B------:R0:W-:Y:S04]  /*9a8d0*/  STL.64 [R1+0x5d0], R8 ;  /* 0x0005d00801007387 */ /* 0x0001e80000100a00 */
[----:B------:R1:W-:Y:S04]  /*9a8e0*/  STL.64 [R1+0x5d8], R10 ;  /* 0x0005d80a01007387 */ /* 0x0003e80000100a00 */
[----:B0-----:R-:W3:Y:S04]  /*9a8f0*/  LDL.LU.64 R8, [R1+0x1b10] ;  /* 0x001b100001087983 */ /* 0x001ee80000300a00 */
[----:B-1----:R-:W3:Y:S04]  /*9a900*/  LDL.LU.64 R10, [R1+0x1b18] ;  /* 0x001b1800010a7983 */ /* 0x002ee80000300a00 */
[----:B------:R0:W-:Y:S04]  /*9a910*/  STL.64 [R1+0x280], R12 ;  /* 0x0002800c01007387 */ /* 0x0001e80000100a00 */
[----:B------:R1:W-:Y:S04]  /*9a920*/  STL.64 [R1+0x288], R14 ;  /* 0x0002880e01007387 */ /* 0x0003e80000100a00 */
[----:B------:R0:W-:Y:S04]  /*9a930*/  STL [R1+0xa170], R2 ;  /* 0x00a1700201007387 */ /* 0x0001e80000100800 */
[----:B------:R0:W-:Y:S01]  /*9a940*/  STL [R1+0xa158], R3 ;  /* 0x00a1580301007387 */ /* 0x0001e20000100800 */
[----:B------:R-:W-:-:S02]  /*9a950*/  IMAD R7, R17, 0x100, R16 ;  /* 0x0000010011077824 */ /* 0x000fc400078e0210 */
[----:B----4-:R-:W-:Y:S01]  /*9a960*/  IMAD R6, R19, 0x100, R18 ;  /* 0x0000010013067824 */ /* 0x010fe200078e0212 */
[----:B------:R-:W4:Y:S01]  /*9a970*/  LDL.64 R16, [R1+0x70] ;  /* 0x0000700001107983 */ /* 0x000f220000100a00 */
[----:B--2---:R-:W-:Y:S02]  /*9a980*/  IMAD R4, R27, 0x100, R26 ;  /* 0x000001001b047824 */ /* 0x004fe400078e021a */
[----:B------:R-:W-:Y:S01]  /*9a990*/  IMAD R5, R25, 0x100, R24 ;  /* 0x0000010019057824 */ /* 0x000fe200078e0218 */
[----:B------:R-:W2:Y:S04]  /*9a9a0*/  LDL R26, [R1+0x20] ;  /* 0x00002000011a7983 */ /* 0x000ea80000100800 */
[----:B------:R-:W2:Y:S04]  /*9a9b0*/  LDL R27, [R1+0x24] ;  /* 0x00002400011b7983 */ /* 0x000ea80000100800 */
[----:B------:R-:W4:Y:S01]  /*9a9c0*/  LDL R24, [R1+0x28] ;  /* 0x0000280001187983 */ /* 0x000f220000100800 */
[----:B0-----:R-:W-:-:S02]  /*9a9d0*/  F2FP.F16.E5M2.UNPACK_B R12, R7 ;  /* 0x00000007ff0c723e */ /* 0x001fc400020004ff */
[----:B------:R-:W-:Y:S02]  /*9a9e0*/  F2FP.F16.E5M2.UNPACK_B R13, R6 ;  /* 0x00000006ff0d723e */ /* 0x000fe400020004ff */
[----:B-1----:R-:W-:Y:S02]  /*9a9f0*/  F2FP.F16.E5M2.UNPACK_B R14, R5 ;  /* 0x00000005ff0e723e */ /* 0x002fe400020004ff */
[----:B------:R-:W-:Y:S01]  /*9aa00*/  F2FP.F16.E5M2.UNPACK_B R15, R4 ;  /* 0x00000004ff0f723e */ /* 0x000fe200020004ff */
[----:B------:R-:W-:Y:S01]  /*9aa10*/  IMAD.MOV.U32 R25, RZ, RZ, R0 ;  /* 0x000000ffff197224 */ /* 0x000fe200078e0000 */
[----:B------:R-:W4:Y:S04]  /*9aa20*/  LDL R6, [R1+0x78] ;  /* 0x0000780001067983 */ /* 0x000f280000100800 */
[----:B------:R-:W4:Y:S04]  /*9aa30*/  LDL R7, [R1+0x7c] ;  /* 0x00007c0001077983 */ /* 0x000f280000100800 */
[----:B------:R-:W4:Y:S04]  /*9aa40*/  LDL R2, [R1+0x80] ;  /* 0x0000800001027983 */ /* 0x000f280000100800 */
[----:B------:R-:W4:Y:S01]  /*9aa50*/  LDL R3, [R1+0x84] ;  /* 0x0000840001037983 */ /* 0x000f220000100800 */
[----:B------:R-:W-:Y:S01]  /*9aa60*/  IMAD.MOV.U32 R0, RZ, RZ, R29 ;  /* 0x000000ffff007224 */ /* 0x000fe200078e001d */
[C---:B---3--:R-:W-:Y:S02]  /*9aa70*/  HMMA.16816.F32 R8, R12.reuse, R28, R8 ;  /* 0x0000001c0c08723c */ /* 0x048fe40000001808 */
[----:B--2---:R-:W-:Y:S04]  /*9aa80*/  STL.64 [R1+0xa250], R26 ;  /* 0x00a2501a01007387 */ /* 0x004fe80000100a00 */
[----:B----4-:R0:W-:Y:S04]  /*9aa90*/  STL.64 [R1+0xa248], R24 ;  /* 0x00a2481801007387 */ /* 0x0101e80000100a00 */
[----:B------:R-:W2:Y:S09]  /*9aaa0*/  LDL.64 R28, [R1+0x40] ;  /* 0x00004000011c7983 */ /* 0x000eb20000100a00 */
[----:B------:R-:W-:Y:S04]  /*9aab0*/  STL.64 [R1+0x5c0], R8 ;  /* 0x0005c00801007387 */ /* 0x000fe80000100a00 */
[----:B------:R-:W-:Y:S04]  /*9aac0*/  STL.64 [R1+0x5c8], R10 ;  /* 0x0005c80a01007387 */ /* 0x000fe80000100a00 */
[----:B--2---:R-:W-:Y:S04]  /*9aad0*/  STL.64 [R1+0xa280], R28 ;  /* 0x00a2801c01007387 */ /* 0x004fe80000100a00 */
[----:B------:R-:W2:Y:S04]  /*9aae0*/  LDL R22, [R1+0x30] ;  /* 0x0000300001167983 */ /* 0x000ea80000100800 */
[----:B------:R-:W2:Y:S04]  /*9aaf0*/  LDL R23, [R1+0x34] ;  /* 0x0000340001177983 */ /* 0x000ea80000100800 */
[----:B------:R-:W3:Y:S04]  /*9ab00*/  LDL R20, [R1+0x38] ;  /* 0x0000380001147983 */ /* 0x000ee80000100800 */
[----:B------:R-:W3:Y:S04]  /*9ab10*/  LDL R21, [R1+0x3c] ;  /* 0x00003c0001157983 */ /* 0x000ee80000100800 */
[----:B0-----:R-:W4:Y:S04]  /*9ab20*/  LDL.LU.64 R24, [R1+0x1ad0] ;  /* 0x001ad00001187983 */ /* 0x001f280000300a00 */
[----:B------:R-:W2:Y:S04]  /*9ab30*/  LDL.LU.64 R26, [R1+0x1ad8] ;  /* 0x001ad800011a7983 */ /* 0x000ea80000300a00 */
[----:B--2---:R-:W-:Y:S04]  /*9ab40*/  STL.64 [R1+0xa2d0], R26 ;  /* 0x00a2d01a01007387 */ /* 0x004fe80000100a00 */
[----:B----4-:R0:W-:Y:S04]  /*9ab50*/  STL.64 [R1+0xa2c8], R24 ;  /* 0x00a2c81801007387 */ /* 0x0101e80000100a00 */
[----:B0-----:R-:W2:Y:S04]  /*9ab60*/  LDL.LU.64 R24, [R1+0x1af0] ;  /* 0x001af00001187983 */ /* 0x001ea80000300a00 */
[----:B------:R-:W4:Y:S04]  /*9ab70*/  LDL.LU.64 R26, [R1+0x1af8] ;  /* 0x001af800011a7983 */ /* 0x000f280000300a00 */
[----:B----4-:R0:W-:Y:S04]  /*9ab80*/  STL.64 [R1+0xa2e0], R26 ;  /* 0x00a2e01a01007387 */ /* 0x0101e80000100a00 */
[----:B0-----:R-:W4:Y:S04]  /*9ab90*/  LDL R26, [R1+0x90] ;  /* 0x00009000011a7983 */ /* 0x001f280000100800 */
[----:B------:R-:W4:Y:S04]  /*9aba0*/  LDL R27, [R1+0x94] ;  /* 0x00009400011b7983 */ /* 0x000f280000100800 */
[----:B--2---:R-:W-:Y:S04]  /*9abb0*/  STL.64 [R1+0xa2d8], R24 ;  /* 0x00a2d81801007387 */ /* 0x004fe80000100a00 */
[----:B------:R-:W2:Y:S04]  /*9abc0*/  LDL.LU.64 R8, [R1+0x1ac0] ;  /* 0x001ac00001087983 */ /* 0x000ea80000300a00 */
[----:B------:R-:W2:Y:S04]  /*9abd0*/  LDL.LU.64 R10, [R1+0x1ac8] ;  /* 0x001ac800010a7983 */ /* 0x000ea80000300a00 */
[----:B--2---:R-:W-:Y:S04]  /*9abe0*/  STL.64 [R1+0xa2f0], R10 ;  /* 0x00a2f00a01007387 */ /* 0x004fe80000100a00 */
[----:B------:R0:W-:Y:S04]  /*9abf0*/  STL.64 [R1+0xa2e8], R8 ;  /* 0x00a2e80801007387 */ /* 0x0001e80000100a00 */
[----:B0-----:R-:W4:Y:S04]  /*9ac00*/  LDL.LU.64 R8, [R1+0x1b00] ;  /* 0x001b000001087983 */ /* 0x001f280000300a00 */
[----:B------:R-:W4:Y:S04]  /*9ac10*/  LDL.LU.64 R10, [R1+0x1b08] ;  /* 0x001b0800010a7983 */ /* 0x000f280000300a00 */
[----:B------:R-:W2:Y:S04]  /*9ac20*/  LDL R4, [R1+0x48] ;  /* 0x0000480001047983 */ /* 0x000ea80000100800 */
[----:B------:R-:W2:Y:S04]  /*9ac30*/  LDL R5, [R1+0x4c] ;  /* 0x00004c0001057983 */ /* 0x000ea80000100800 */
[----:B------:R-:W3:Y:S04]  /*9ac40*/  LDL.64 R18, [R1+0x68] ;  /* 0x0000680001127983 */ /* 0x000ee80000100a00 */
[----:B--2---:R0:W-:Y:S04]  /*9ac50*/  STL.64 [R1+0xa288], R4 ;  /* 0x00a2880401007387 */ /* 0x0041e80000100a00 */
[----:B------:R-:W2:Y:S01]  /*9ac60*/  LDL.64 R28, [R1+0x50] ;  /* 0x00005000011c7983 */ /* 0x000ea20000100a00 */
[C---:B----4-:R-:W-:Y:S03]  /*9ac70*/  HMMA.16816.F32 R24, R12.reuse, R26, R8 ;  /* 0x0000001a0c18723c */ /* 0x050fe60000001808 */
[----:B0-----:R-:W4:Y:S04]  /*9ac80*/  LDL.64 R4, [R1+0x88] ;  /* 0x0000880001047983 */ /* 0x001f280000100a00 */
[----:B--2---:R0:W-:Y:S04]  /*9ac90*/  STL.64 [R1+0xa290], R28 ;  /* 0x00a2901c01007387 */ /* 0x0041e80000100a00 */
[----:B0-----:R-:W2:Y:S04]  /*9aca0*/  LDL.64 R28, [R1+0x58] ;  /* 0x00005800011c7983 */ /* 0x001ea80000100a00 */
[----:B------:R-:W-:Y:S04]  /*9acb0*/  STL.64 [R1+0xa268], R22 ;  /* 0x00a2681601007387 */ /* 0x000fe80000100a00 */
[----:B---3--:R0:W-:Y:S04]  /*9acc0*/  STL.64 [R1+0xa260], R20 ;  /* 0x00a2601401007387 */ /* 0x0081e80000100a00 */
[----:B0-----:R-:W3:Y:S04]  /*9acd0*/  LDL.LU.64 R20, [R1+0x1ae0] ;  /* 0x001ae00001147983 */ /* 0x001ee80000300a00 */
[----:B------:R-:W3:Y:S04]  /*9ace0*/  LDL.LU.64 R22, [R1+0x1ae8] ;  /* 0x001ae80001167983 */ /* 0x000ee80000300a00 */
[----:B------:R-:W-:Y:S04]  /*9acf0*/  STL [R1+0xa150], R0 ;  /* 0x00a1500001007387 */ /* 0x000fe80000100800 */
[----:B------:R-:W2:Y:S04]  /*9ad00*/  LDL.LU.64 R10, [R1+0xa2f0] ;  /* 0x00a2f000010a7983 */ /* 0x000ea80000300a00 */
[----:B------:R-:W2:Y:S04]  /*9ad10*/  LDL.LU.64 R8, [R1+0xa2e8] ;  /* 0x00a2e80001087983 */ /* 0x000ea80000300a00 */
[----:B------:R-:W-:Y:S04]  /*9ad20*/  STL.64 [R1+0x5b0], R24 ;  /* 0x0005b01801007387 */ /* 0x000fe80000100a00 */
[----:B------:R0:W-:Y:S04]  /*9ad30*/  STL.64 [R1+0x5b8], R26 ;  /* 0x0005b81a01007387 */ /* 0x0001e80000100a00 */
[----:B0-----:R-:W4:Y:S04]  /*9ad40*/  LDL.LU.64 R26, [R1+0xa2e0] ;  /* 0x00a2e000011a7983 */ /* 0x001f280000300a00 */
[----:B------:R-:W4:Y:S02]  /*9ad50*/  LDL.LU.64 R24, [R1+0xa2d8] ;  /* 0x00a2d80001187983 */ /* 0x000f240000300a00 */
[----:B----4-:R-:W-:-:S15]  /*9ad60*/  HMMA.16816.F32 R24, R12, R4, R24 ;  /* 0x000000040c18723c */ /* 0x010fde0000001818 */
[----:B------:R-:W-:-:S04]  /*9ad70*/  NOP ;  /* 0x0000000000007918 */ /* 0x000fc80000000000 */
[----:B------:R-:W-:Y:S04]  /*9ad80*/  STL.64 [R1+0x5a0], R24 ;  /* 0x0005a01801007387 */ /* 0x000fe80000100a00 */
[----:B------:R0:W-:Y:S04]  /*9ad90*/  STL.64 [R1+0x5a8], R26 ;  /* 0x0005a81a01007387 */ /* 0x0001e80000100a00 */
[----:B0-----:R-:W4:Y:S04]  /*9ada0*/  LDL.LU.64 R26, [R1+0xa2d0] ;  /* 0x00a2d000011a7983 */ /* 0x001f280000300a00 */
[----:B------:R-:W4:Y:S01]  /*9adb0*/  LDL.LU.64 R24, [R1+0xa2c8] ;  /* 0x00a2c80001187983 */ /* 0x000f220000300a00 */
[----:B---3--:R-:W-:Y:S01]  /*9adc0*/  HMMA.16816.F32 R20, R12, R2, R20 ;  /* 0x000000020c14723c */ /* 0x008fe20000001814 */
[----:B------:R-:W-:-:S05]  /*9add0*/  IMAD.MOV.U32 R0, RZ, RZ, R4 ;  /* 0x000000ffff007224 */ /* 0x000fca00078e0004 */
[----:B------:R-:W-:-:S13]  /*9ade0*/  STL [R1+0xa154], R0 ;  /* 0x00a1540001007387 */ /* 0x000fda0000100800 */
[----:B------:R-:W-:Y:S04]  /*9adf0*/  STL.64 [R1+0x590], R20 ;  /* 0x0005901401007387 */ /* 0x000fe80000100a00 */
[----:B------:R4:W-:Y:S02]  /*9ae00*/  STL.64 [R1+0x598], R22 ;  /* 0x0005981601007387 */ /* 0x0009e40000100a00 */
[C---:B----4-:R-:W-:Y:S08]  /*9ae10*/  HMMA.16816.F32 R20, R12.reuse, R6, R24 ;  /* 0x000000060c14723c */ /* 0x050ff00000001818 */
[C---:B--2---:R-:W-:Y:S11]  /*9ae20*/  HMMA.16816.F32 R4, R12.reuse, R16, R8 ;  /* 0x000000100c04723c */ /* 0x044ff60000001808 */
[----:B------:R-:W-:Y:S04]  /*9ae30*/  STL.64 [R1+0x580], R20 ;  /* 0x0005801401007387 */ /* 0x000fe80000100a00 */
[----:B------:R-:W-:Y:S04]  /*9ae40*/  STL.64 [R1+0x588], R22 ;  /* 0x0005881601007387 */ /* 0x000fe80000100a00 */
[----:B------:R-:W2:Y:S04]  /*9ae50*/  LDL.LU.64 R8, [R1+0x1ab0] ;  /* 0x001ab00001087983 */ /* 0x000ea80000300a00 */
[----:B------:R0:W-:Y:S04]  /*9ae60*/  STL.64 [R1+0x570], R4 ;  /* 0x0005700401007387 */ /* 0x0001e80000100a00 */
[----:B------:R1:W-:Y:S04]  /*9ae70*/  STL.64 [R1+0x578], R6 ;  /* 0x0005780601007387 */ /* 0x0003e80000100a00 */
[----:B------:R-:W2:Y:S04]  /*9ae80*/  LDL.LU.64 R10, [R1+0x1ab8] ;  /* 0x001ab800010a7983 */ /* 0x000ea80000300a00 */
[----:B0-----:R-:W3:Y:S04]  /*9ae90*/  LDL.LU.64 R4, [R1+0x1a80] ;  /* 0x001a800001047983 */ /* 0x001ee80000300a00 */
[----:B-1----:R-:W4:Y:S04]  /*9aea0*/  LDL.LU.64 R6, [R1+0x1a88] ;  /* 0x001a880001067983 */ /* 0x002f280000300a00 */
[----:B----4-:R-:W-:Y:S04]  /*9aeb0*/  STL.64 [R1+0xa2a0], R6 ;  /* 0x00a2a00601007387 */ /* 0x010fe80000100a00 */
[----:B---3--:R0:W-:Y:S04]  /*9aec0*/  STL.64 [R1+0xa298], R4 ;  /* 0x00a2980401007387 */ /* 0x0081e80000100a00 */
[----:B0-----:R-:W3:Y:S04]  /*9aed0*/  LDL.LU.64 R4, [R1+0x1a90] ;  /* 0x001a900001047983 */ /* 0x001ee80000300a00 */
[----:B------:R-:W4:Y:S04]  /*9aee0*/  LDL.LU.64 R6, [R1+0x1a98] ;  /* 0x001a980001067983 */ /* 0x000f280000300a00 */
[----:B----4-:R0:W-:Y:S04]  /*9aef0*/  STL.64 [R1+0xa2b0], R6 ;  /* 0x00a2b00601007387 */ /* 0x0101e80000100a00 */
[----:B0-----:R-:W4:Y:S04]  /*9af00*/  LDL R6, [R1+0x60] ;  /* 0x0000600001067983 */ /* 0x001f280000100800 */
[----:B------:R-:W4:Y:S04]  /*9af10*/  LDL R7, [R1+0x64] ;  /* 0x0000640001077983 */ /* 0x000f280000100800 */
[----:B---3--:R-:W-:Y:S04]  /*9af20*/  STL.64 [R1+0xa2a8], R4 ;  /* 0x00a2a80401007387 */ /* 0x008fe80000100a00 */
[----:B------:R-:W3:Y:S04]  /*9af30*/  LDL.LU.64 R20, [R1+0x1a60] ;  /* 0x001a600001147983 */ /* 0x000ee80000300a00 */
[----:B------:R-:W2:Y:S04]  /*9af40*/  LDL.LU.64 R22, [R1+0x1a68] ;  /* 0x001a680001167983 */ /* 0x000ea80000300a00 */
[----:B--2---:R-:W-:Y:S04]  /*9af50*/  STL.64 [R1+0xa278], R22 ;  /* 0x00a2781601007387 */ /* 0x004fe80000100a00 */
[----:B---3--:R0:W-:Y:S04]  /*9af60*/  STL.64 [R1+0xa270], R20 ;  /* 0x00a2701401007387 */ /* 0x0081e80000100a00 */
[----:B0-----:R-:W2:Y:S04]  /*9af70*/  LDL.LU.64 R20, [R1+0x1a70] ;  /* 0x001a700001147983 */ /* 0x001ea80000300a00 */
[----:B------:R-:W3:Y:S01]  /*9af80*/  LDL.LU.64 R22, [R1+0x1a78] ;  /* 0x001a780001167983 */ /* 0x000ee20000300a00 */
[----:B------:R-:W-:Y:S03]  /*9af90*/  HMMA.16816.F32 R8, R12, R18, R8 ;  /* 0x000000120c08723c */ /* 0x000fe60000001808 */
[----:B---3--:R-:W-:Y:S04]  /*9afa0*/  STL.64 [R1+0xa2c0], R22 ;  /* 0x00a2c01601007387 */ /* 0x008fe80000100a00 */
[----:B--2---:R0:W-:Y:S04]  /*9afb0*/  STL.64 [R1+0xa2b8], R20 ;  /* 0x00a2b81401007387 */ /* 0x0041e80000100a00 */
[----:B0-----:R-:W4:Y:S04]  /*9afc0*/  LDL.LU.64 R20, [R1+0x1aa0] ;  /* 0x001aa00001147983 */ /* 0x001f280000300a00 */
[----:B------:R-:W4:Y:S01]  /*9afd0*/  LDL.LU.64 R22, [R1+0x1aa8] ;  /* 0x001aa80001167983 */ /* 0x000f220000300a00 */
[----:B------:R-:W-:-:S05]  /*9afe0*/  IMAD.MOV.U32 R0, RZ, RZ, R17 ;  /* 0x000000ffff007224 */ /* 0x000fca00078e0011 */
[----:B------:R-:W-:Y:S04]  /*9aff0*/  STL [R1+0xa174], R0 ;  /* 0x00a1740001007387 */ /* 0x000fe80000100800 */
[----:B------:R-:W2:Y:S04]  /*9b000*/  LDL.LU.64 R24, [R1+0x1a50] ;  /* 0x001a500001187983 */ /* 0x000ea80000300a00 */
[----:B------:R0:W-:Y:S04]  /*9b010*/  STL.64 [R1+0x560], R8 ;  /* 0x0005600801007387 */ /* 0x0001e80000100a00 */
[----:B------:R1:W-:Y:S04]  /*9b020*/  STL.64 [R1+0x568], R10 ;  /* 0x0005680a01007387 */ /* 0x0003e80000100a00 */
[----:B------:R-:W2:Y:S01]  /*9b030*/  LDL.LU.64 R26, [R1+0x1a58] ;  /* 0x001a5800011a7983 */ /* 0x000ea20000300a00 */
[----:B------:R-:W-:-:S03]  /*9b040*/  IMAD.MOV.U32 R3, RZ, RZ, R18 ;  /* 0x000000ffff037224 */ /* 0x000fc600078e0012 */
[----:B------:R-:W3:Y:S04]  /*9b050*/  LDL.LU.64 R16, [R1+0x1a30] ;  /* 0x001a300001107983 */ /* 0x000ee80000300a00 */
[----:B------:R-:W3:Y:S04]  /*9b060*/  LDL.LU.64 R18, [R1+0x1a38] ;  /* 0x001a380001127983 */ /* 0x000ee80000300a00 */
[----:B0-----:R-:W2:Y:S04]  /*9b070*/  LDL.LU.64 R8, [R1+0x1a20] ;  /* 0x001a200001087983 */ /* 0x001ea80000300a00 */
[----:B-1----:R-:W2:Y:S01]  /*9b080*/  LDL.LU.64 R10, [R1+0x1a28] ;  /* 0x001a2800010a7983 */ /* 0x002ea20000300a00 */
[----:B----4-:R-:W-:Y:S03]  /*9b090*/  HMMA.16816.F32 R4, R12, R6, R20 ;  /* 0x000000060c04723c */ /* 0x010fe60000001814 */
[----:B------:R-:W4:Y:S04]  /*9b0a0*/  LDL.LU.64 R22, [R1+0xa2c0] ;  /* 0x00a2c00001167983 */ /* 0x000f280000300a00 */
[----:B------:R-:W4:-:S12]  /*9b0b0*/  LDL.LU.64 R20, [R1+0xa2b8] ;  /* 0x00a2b80001147983 */ /* 0x000f180000300a00 */
[----:B------:R-:W-:Y:S04]  /*9b0c0*/  STL.64 [R1+0x550], R4 ;  /* 0x0005500401007387 */ /* 0x000fe80000100a00 */
[----:B------:R0:W-:Y:S04]  /*9b0d0*/  STL.64 [R1+0x558], R6 ;  /* 0x0005580601007387 */ /* 0x0001e80000100a00 */
[----:B0-----:R-:W2:Y:S04]  /*9b0e0*/  LDL.LU.64 R6, [R1+0xa2b0] ;  /* 0x00a2b00001067983 */ /* 0x001ea80000300a00 */
[----:B------:R-:W2:Y:S01]  /*9b0f0*/  LDL.LU.64 R4, [R1+0xa2a8] ;  /* 0x00a2a80001047983 */ /* 0x000ea20000300a00 */
[----:B------:R-:W-:-:S02]  /*9b100*/  IMAD.MOV.U32 R0, RZ, RZ, R28 ;  /* 0x000000ffff007224 */ /* 0x000fc400078e001c */
[----:B------:R-:W-:Y:S01]  /*9b110*/  IMAD.MOV.U32 R2, RZ, RZ, R29 ;  /* 0x000000ffff027224 */ /* 0x000fe200078e001d */
[----:B--2---:R-:W-:-:S15]  /*9b120*/  HMMA.16816.F32 R4, R12, R28, R4 ;  /* 0x0000001c0c04723c */ /* 0x004fde0000001804 */
[----:B------:R-:W-:-:S04]  /*9b130*/  NOP ;  /* 0x0000000000007918 */ /* 0x000fc80000000000 */
[----:B------:R-:W-:Y:S04]  /*9b140*/  STL.64 [R1+0x540], R4 ;  /* 0x0005400401007387 */ /* 0x000fe80000100a00 */
[----:B------:R0:W-:Y:S04]  /*9b150*/  STL.64 [R1+0x548], R6 ;  /* 0x0005480601007387 */ /* 0x0001e80000100a00 */
[----:B0-----:R-:W2:Y:S04]  /*9b160*/  LDL.LU.64 R6, [R1+0xa2a0] ;  /* 0x00a2a00001067983 */ /* 0x001ea80000300a00 */
[----:B------:R-:W2:Y:S04]  /*9b170*/  LDL.LU.64 R4, [R1+0xa298] ;  /* 0x00a2980001047983 */ /* 0x000ea80000300a00 */
[----:B------:R-:W2:Y:S02]  /*9b180*/  LDL.LU.64 R28, [R1+0xa290] ;  /* 0x00a29000011c7983 */ /* 0x000ea40000300a00 */
[----:B--2---:R-:W-:-:S15]  /*9b190*/  HMMA.16816.F32 R4, R12, R28, R4 ;  /* 0x0000001c0c04723c */ /* 0x004fde0000001804 */
[----:B------:R-:W-:-:S04]  /*9b1a0*/  NOP ;  /* 0x0000000000007918 */ /* 0x000fc80000000000 */
[----:B------:R0:W-:Y:S04]  /*9b1b0*/  STL.64 [R1+0x530], R4 ;  /* 0x0005300401007387 */ /* 0x0001e80000100a00 */
[----:B------:R1:W-:Y:S04]  /*9b1c0*/  STL.64 [R1+0x538], R6 ;  /* 0x0005380601007387 */ /* 0x0003e80000100a00 */
[----:B0-----:R-:W4:Y:S01]  /*9b1d0*/  LDL.LU.64 R4, [R1+0xa288] ;  /* 0x00a2880001047983 */ /* 0x001f220000300a00 */
[----:B-1----:R-:W-:Y:S02]  /*9b1e0*/  IMAD.MOV.U32 R6, RZ, RZ, R28 ;  /* 0x000000ffff067224 */ /* 0x002fe400078e001c */
[----:B------:R-:W-:-:S02]  /*9b1f0*/  IMAD.MOV.U32 R7, RZ, RZ, R29 ;  /* 0x000000ffff077224 */ /* 0x000fc400078e001d */
[----:B------:R-:W2:Y:S01]  /*9b200*/  LDL.LU.64 R28, [R1+0xa280] ;  /* 0x00a28000011c7983 */ /* 0x000ea20000300a00 */
[----:B----4-:R-:W-:-:S15]  /*9b210*/  HMMA.16816.F32 R20, R12, R4, R20 ;  /* 0x000000040c14723c */ /* 0x010fde0000001814 */
[----:B------:R-:W-:-:S04]  /*9b220*/  NOP ;  /* 0x0000000000007918 */ /* 0x000fc80000000000 */
        /* <DEDUP_REMOVED lines=9> */
[----:B------:R-:W4:Y:S01]  /*9b2c0*/  LDL.LU.64 R20, [R1+0xa260] ;  /* 0x00a2600001147983 */ /* 0x000f220000300a00 */
[----:B------:R-:W-:-:S02]  /*9b2d0*/  IMAD.MOV.U32 R4, RZ, RZ, R28 ;  /* 0x000000ffff047224 */ /* 0x000fc400078e001c */
[----:B------:R-:W-:Y:S02]  /*9b2e0*/  IMAD.MOV.U32 R5, RZ, RZ, R29 ;  /* 0x000000ffff057224 */ /* 0x000fe400078e001d */
        /* <DEDUP_REMOVED lines=9> */
[----:B0-----:R-:W4:Y:S04]  /*9b380*/  LDL.LU.64 R26, [R1+0xa250] ;  /* 0x00a25000011a7983 */ /* 0x001f280000300a00 */
[----:B------:R-:W3:Y:S01]  /*9b390*/  LDL.LU.64 R24, [R1+0xa248] ;  /* 0x00a2480001187983 */ /* 0x000ee20000300a00 */
[----:B--2---:R-:W-:-:S15]  /*9b3a0*/  HMMA.16816.F32 R20, R12, R22, R4 ;  /* 0x000000160c14723c */ /* 0x004fde0000001804 */
[----:B------:R-:W-:-:S04]  /*9b3b0*/  NOP ;  /* 0x0000000000007918 */ /* 0x000fc80000000000 */
[----:B------:R-:W-:Y:S04]  /*9b3c0*/  STL.64 [R1+0x4f0], R20 ;  /* 0x0004f01401007387 */ /* 0x000fe80000100a00 */
[----:B------:R-:W-:Y:S01]  /*9b3d0*/  STL.64 [R1+0x4f8], R22 ;  /* 0x0004f81601007387 */ /* 0x000fe20000100a00 */
[C---:B---3--:R-:W-:Y:S08]  /*9b3e0*/  HMMA.16816.F32 R16, R12.reuse, R24, R16 ;  /* 0x000000180c10723c */ /* 0x048ff00000001810 */
[C---:B----4-:R-:W-:Y:S01]  /*9b3f0*/  HMMA.16816.F32 R4, R12.reuse, R26, R8 ;  /* 0x0000001a0c04723c */ /* 0x050fe20000001808 */
[----:B------:R-:W2:Y:S10]  /*9b400*/  LDL R10, [R1+0x10] ;  /* 0x00001000010a7983 */ /* 0x000eb40000100800 */
[----:B------:R-:W-:Y:S04]  /*9b410*/  STL.64 [R1+0x4e0], R16 ;  /* 0x0004e01001007387 */ /* 0x000fe80000100a00 */
[----:B------:R-:W-:Y:S04]  /*9b420*/  STL.64 [R1+0x4e8], R18 ;  /* 0x0004e81201007387 */ /* 0x000fe80000100a00 */
[----:B------:R-:W-:Y:S04]  /*9b430*/  STL.64 [R1+0x4d0], R4 ;  /* 0x0004d00401007387 */ /* 0x000fe80000100a00 */
[----:B------:R-:W-:Y:S04]  /*9b440*/  STL.64 [R1+0x4d8], R6 ;  /* 0x0004d80601007387 */ /* 0x000fe80000100a00 */
[----:B------:R-:W2:Y:S04]  /*9b450*/  LDL R11, [R1+0x14] ;  /* 0x00001400010b7983 */ /* 0x000ea80000100800 */
[----:B------:R-:W3:Y:S04]  /*9b460*/  LDL R8, [R1+0x18] ;  /* 0x0000180001087983 */ /* 0x000ee80000100800 */
[----:B------:R-:W3:Y:S04]  /*9b470*/  LDL R9, [R1+0x1c] ;  /* 0x00001c0001097983 */ /* 0x000ee80000100800 */
[----:B--2---:R-:W-:Y:S04]  /*9b480*/  STL.64 [R1+0xa230], R10 ;  /* 0x00a2300a01007387 */ /* 0x004fe80000100a00 */
[----:B------:R-:W2:Y:S04]  /*9b490*/  LDL.LU.64 R24, [R1+0x19d0] ;  /* 0x0019d00001187983 */ /* 0x000ea80000300a00 */
[----:B------:R-:W4:Y:S04]  /*9b4a0*/  LDL.LU.64 R26, [R1+0x19d8] ;  /* 0x0019d800011a7983 */ /* 0x000f280000300a00 */
[----:B----4-:R0:W-:Y:S04]  /*9b4b0*/  STL.64 [R1+0xa200], R26 ;  /* 0x00a2001a01007387 */ /* 0x0101e80000100a00 */
[----:B0-----:R-:W4:Y:S04]  /*9b4c0*/  LDL R26, [R1] ;  /* 0x00000000011a7983 */ /* 0x001f280000100800 */
[----:B------:R-:W4:Y:S04]  /*9b4d0*/  LDL R27, [R1+0x4] ;  /* 0x00000400011b7983 */ /* 0x000f280000100800 */
[----:B--2---:R0:W-:Y:S04]  /*9b4e0*/  STL.64 [R1+0xa1f8], R24 ;  /* 0x00a1f81801007387 */ /* 0x0041e80000100a00 */
[----:B0-----:R-:W2:Y:S04]  /*9b4f0*/  LDL R24, [R1+0x8] ;  /* 0x0000080001187983 */ /* 0x001ea80000100800 */
[----:B------:R-:W2:Y:S04]  /*9b500*/  LDL R25, [R1+0xc] ;  /* 0x00000c0001197983 */ /* 0x000ea80000100800 */
[----:B------:R-:W2:Y:S04]  /*9b510*/  LDL.LU.64 R4, [R1+0x1a00] ;  /* 0x001a000001047983 */ /* 0x000ea80000300a00 */
[----:B------:R-:W2:Y:S04]  /*9b520*/  LDL.LU.64 R6, [R1+0x1a08] ;  /* 0x001a080001067983 */ /* 0x000ea80000300a00 */
[----:B--2---:R-:W-:Y:S04]  /*9b530*/  STL.64 [R1+0xa240], R6 ;  /* 0x00a2400601007387 */ /* 0x004fe80000100a00 */
[----:B------:R0:W-:Y:S04]  /*9b540*/  STL.64 [R1+0xa238], R4 ;  /* 0x00a2380401007387 */ /* 0x0001e80000100a00 */
[----:B0-----:R-:W3:Y:S04]  /*9b550*/  LDL.LU.64 R4, [R1+0x1a10] ;  /* 0x001a100001047983 */ /* 0x001ee80000300a00 */
[----:B------:R-:W3:Y:S04]  /*9b560*/  LDL.LU.64 R6, [R1+0x1a18] ;  /* 0x001a180001067983 */ /* 0x000ee80000300a00 */
[----:B----4-:R-:W-:Y:S04]  /*9b570*/  STL.64 [R1+0xa218], R26 ;  /* 0x00a2181a01007387 */ /* 0x010fe80000100a00 */
        /* <DEDUP_REMOVED lines=9> */
[----:B------:R-:W4:Y:S01]  /*9b610*/  LDL.LU.64 R22, [R1+0x19e8] ;  /* 0x0019e80001167983 */ /* 0x000f220000300a00 */
[C---:B---3--:R-:W-:Y:S03]  /*9b620*/  HMMA.16816.F32 R8, R12.reuse, R8, R4 ;  /* 0x000000080c08723c */ /* 0x048fe60000001804 */
[----:B----4-:R-:W-:Y:S04]  /*9b630*/  STL.64 [R1+0xa228], R22 ;  /* 0x00a2281601007387 */ /* 0x010fe80000100a00 */
[----:B--2---:R0:W-:Y:S04]  /*9b640*/  STL.64 [R1+0xa220], R20 ;  /* 0x00a2201401007387 */ /* 0x0041e80000100a00 */
        /* <DEDUP_REMOVED lines=9> */
[----:B------:R-:W4:Y:S04]  /*9b6e0*/  LDL.LU.64 R4, [R1+0xa238] ;  /* 0x00a2380001047983 */ /* 0x000f280000300a00 */
[----:B------:R-:W-:Y:S04]  /*9b6f0*/  STL.64 [R1+0x4c0], R8 ;  /* 0x0004c00801007387 */ /* 0x000fe80000100a00 */
[----:B------:R0:W-:Y:S04]  /*9b700*/  STL.64 [R1+0x4c8], R10 ;  /* 0x0004c80a01007387 */ /* 0x0001e80000100a00 */
[----:B0-----:R-:W4:Y:S01]  /*9b710*/  LDL.LU.64 R10, [R1+0xa230] ;  /* 0x00a23000010a7983 */ /* 0x001f220000300a00 */
[C---:B--2---:R-:W-:Y:S08]  /*9b720*/  HMMA.16816.F32 R24, R12.reuse, R24, R20 ;  /* 0x000000180c18723c */ /* 0x044ff00000001814 */
[----:B----4-:R-:W-:Y:S01]  /*9b730*/  HMMA.16816.F32 R8, R12, R10, R4 ;  /* 0x0000000a0c08723c */ /* 0x010fe20000001804 */
[----:B------:R-:W2:Y:S04]  /*9b740*/  LDL.LU.64 R4, [R1+0x1980] ;  /* 0x0019800001047983 */ /* 0x000ea80000300a00 */
[----:B------:R-:W2:-:S14]  /*9b750*/  LDL.LU.64 R6, [R1+0x1988] ;  /* 0x0019880001067983 */ /* 0x000e9c0000300a00 */
[----:B------:R0:W-:Y:S04]  /*9b760*/  STL.64 [R1+0x4b0], R8 ;  /* 0x0004b00801007387 */ /* 0x0001e80000100a00 */
[----:B------:R1:W-:Y:S04]  /*9b770*/  STL.64 [R1+0x4b8], R10 ;  /* 0x0004b80a01007387 */ /* 0x0003e80000100a00 */
[----:B0-----:R-:W4:Y:S04]  /*9b780*/  LDL.LU.64 R8, [R1+0x1970] ;  /* 0x0019700001087983 */ /* 0x001f280000300a00 */
[----:B-1----:R-:W4:Y:S04]  /*9b790*/  LDL.LU.64 R10, [R1+0x1978] ;  /* 0x00197800010a7983 */ /* 0x002f280000300a00 */
[----:B------:R-:W2:Y:S04]  /*9b7a0*/  LDL.LU.64 R22, [R1+0xa228] ;  /* 0x00a2280001167983 */ /* 0x000ea80000300a00 */
[----:B------:R-:W2:Y:S04]  /*9b7b0*/  LDL.LU.64 R20, [R1+0xa220] ;  /* 0x00a2200001147983 */ /* 0x000ea80000300a00 */
[----:B------:R-:W-:Y:S04]  /*9b7c0*/  STL.64 [R1+0x4a0], R24 ;  /* 0x0004a01801007387 */ /* 0x000fe80000100a00 */
[----:B------:R0:W-:Y:S04]  /*9b7d0*/  STL.64 [R1+0x4a8], R26 ;  /* 0x0004a81a01007387 */ /* 0x0001e80000100a00 */
[----:B0-----:R-:W2:Y:S02]  /*9b7e0*/  LDL.LU.64 R26, [R1+0xa218] ;  /* 0x00a21800011a7983 */ /* 0x001ea40000300a00 */
[----:B--2---:R-:W-:Y:S02]  /*9b7f0*/  HMMA.16816.F32 R24, R12, R26, R20 ;  /* 0x0000001a0c18723c */ /* 0x004fe40000001814 */
[----:B------:R-:W2:Y:S04]  /*9b800*/  LDL.LU.64 R22, [R1+0xa210] ;  /* 0x00a2100001167983 */ /* 0x000ea80000300a00 */
[----:B------:R-:W2:-:S13]  /*9b810*/  LDL.LU.64 R20, [R1+0xa208] ;  /* 0x00a2080001147983 */ /* 0x000e9a0000300a00 */
        /* <DEDUP_REMOVED lines=37> */
[----:B------:R-:W4:Y:S04]  /*9ba70*/  LDL.LU.64 R16, [R1+0xa1a8] ;  /* 0x00a1a80001107983 */ /* 0x000f280000300a00 */
[----:B------:R-:W-:Y:S04]  /*9ba80*/  STL.64 [R1+0x9f88], R22 ;  /* 0x009f881601007387 */ /* 0x000fe80000100a00 */
[----:B------:R0:W-:Y:S04]  /*9ba90*/  STL.64 [R1+0x9f80], R20 ;  /* 0x009f801401007387 */ /* 0x0001e80000100a00 */
[----:B0-----:R-:W3:Y:S04]  /*9baa0*/  LDL.LU.64 R20, [R1+0x1960] ;  /* 0x0019600001147983 */ /* 0x001ee80000300a00 */
[----:B------:R-:W3:Y:S01]  /*9bab0*/  LDL.LU.64 R22, [R1+0x1968] ;  /* 0x0019680001167983 */ /* 0x000ee20000300a00 */
[C---:B--2---:R-:W-:Y:S08]  /*9bac0*/  HMMA.16816.F32 R4, R12.reuse, R18, R4 ;  /* 0x000000120c04723c */ /* 0x044ff00000001804 */
[C---:B----4-:R-:W-:Y:S11]  /*9bad0*/  HMMA.16816.F32 R8, R12.reuse, R16, R8 ;  /* 0x000000100c08723c */ /* 0x050ff60000001808 */
[----:B------:R-:W-:Y:S04]  /*9bae0*/  STL.64 [R1+0x430], R4 ;  /* 0x0004300401007387 */ /* 0x000fe80000100a00 */
[----:B------:R0:W-:Y:S04]  /*9baf0*/  STL.64 [R1+0x438], R6 ;  /* 0x0004380601007387 */ /* 0x0001e80000100a00 */
[----:B0-----:R-:W2:Y:S04]  /*9bb00*/  LDL.LU.64 R6, [R1+0xa1a0] ;  /* 0x00a1a00001067983 */ /* 0x001ea80000300a00 */
[----:B------:R-:W4:Y:S04]  /*9bb10*/  LDL.LU.64 R4, [R1+0xa198] ;  /* 0x00a1980001047983 */ /* 0x000f280000300a00 */
[----:B------:R-:W-:Y:S04]  /*9bb20*/  STL.64 [R1+0x420], R8 ;  /* 0x0004200801007387 */ /* 0x000fe80000100a00 */
[----:B------:R0:W-:Y:S04]  /*9bb30*/  STL.64 [R1+0x428], R10 ;  /* 0x0004280a01007387 */ /* 0x0001e80000100a00 */
[----:B0-----:R-:W3:Y:S04]  /*9bb40*/  LDL.LU.64 R10, [R1+0xa190] ;  /* 0x00a19000010a7983 */ /* 0x001ee80000300a00 */
[----:B------:R-:W2:Y:S04]  /*9bb50*/  LDL.LU.64 R8, [R1+0xa188] ;  /* 0x00a1880001087983 */ /* 0x000ea80000300a00 */
[----:B------:R-:W-:Y:S04]  /*9bb60*/  STL.64 [R1+0x9f98], R18 ;  /* 0x009f981201007387 */ /* 0x000fe80000100a00 */
[----:B------:R3:W-:Y:S02]  /*9bb70*/  STL.64 [R1+0x9f90], R16 ;  /* 0x009f901001007387 */ /* 0x0007e40000100a00 */
[C---:B---3--:R-:W-:Y:S08]  /*9bb80*/  HMMA.16816.F32 R16, R12.reuse, R10, R20 ;  /* 0x0000000a0c10723c */ /* 0x048ff00000001814 */
[----:B--2---:R-:W-:Y:S01]  /*9bb90*/  HMMA.16816.F32 R20, R12, R8, R24 ;  /* 0x000000080c14723c */ /* 0x004fe20000001818 */
[----:B----4-:R-:W-:-:S02]  /*9bba0*/  IMAD.MOV.U32 R24, RZ, RZ, R4 ;  /* 0x000000ffff187224 */ /* 0x010fc400078e0004 */
[----:B------:R-:W-:-:S08]  /*9bbb0*/  IMAD.MOV.U32 R25, RZ, RZ, R5 ;  /* 0x000000ffff197224 */ /* 0x000fd000078e0005 */
[----:B------:R0:W-:Y:S04]  /*9bbc0*/  STL.64 [R1+0x410], R16 ;  /* 0x0004101001007387 */ /* 0x0001e80000100a00 */
[----:B------:R1:W-:Y:S04]  /*9bbd0*/  STL.64 [R1+0x418], R18 ;  /* 0x0004181201007387 */ /* 0x0003e80000100a00 */
[----:B0-----:R-:W2:Y:S04]  /*9bbe0*/  LDL.LU.64 R16, [R1+0x1940] ;  /* 0x0019400001107983 */ /* 0x001ea80000300a00 */
[----:B-1----:R-:W2:Y:S04]  /*9bbf0*/  LDL.LU.64 R18, [R1+0x1948] ;  /* 0x0019480001127983 */ /* 0x002ea80000300a00 */
[----:B------:R0:W-:Y:S04]  /*9bc00*/  STL.64 [R1+0x400], R20 ;  /* 0x0004001401007387 */ /* 0x0001e80000100a00 */
[----:B------:R1:W-:Y:S04]  /*9bc10*/  STL.64 [R1+0x408], R22 ;  /* 0x0004081601007387 */ /* 0x0003e80000100a00 */
[----:B------:R-:W3:Y:S04]  /*9bc20*/  LDL.LU R4, [R1+0xa184] ;  /* 0x00a1840001047983 */ /* 0x000ee80000300800 */
[----:B------:R-:W3:Y:S01]  /*9bc30*/  LDL.LU R5, [R1+0xa180] ;  /* 0x00a1800001057983 */ /* 0x000ee20000300800 */
[----:B0-----:R-:W-:-:S02]  /*9bc40*/  IMAD.MOV.U32 R20, RZ, RZ, R6 ;  /* 0x000000ffff147224 */ /* 0x001fc400078e0006 */
[----:B------:R-:W-:Y:S01]  /*9bc50*/  IMAD.MOV.U32 R21, RZ, RZ, R7 ;  /* 0x000000ffff157224 */ /* 0x000fe200078e0007 */
[----:B------:R-:W2:Y:S04]  /*9bc60*/  LDL.LU R6, [R1+0xa17c] ;  /* 0x00a17c0001067983 */ /* 0x000ea80000300800 */
[----:B------:R-:W2:Y:S04]  /*9bc70*/  LDL.LU R7, [R1+0xa178] ;  /* 0x00a1780001077983 */ /* 0x000ea80000300800 */
[----:B-1----:R-:W4:Y:S04]  /*9bc80*/  LDL.64 R22, [R1+0x48] ;  /* 0x0000480001167983 */ /* 0x002f280000100a00 */
[----:B----4-:R-:W-:Y:S04]  /*9bc90*/  STL.64 [R1+0xa060], R22 ;  /* 0x00a0601601007387 */ /* 0x010fe80000100a00 */
[----:B------:R-:W-:Y:S04]  /*9bca0*/  STL.64 [R1+0xa078], R20 ;  /* 0x00a0781401007387 */ /* 0x000fe80000100a00 */
[----:B------:R-:W4:Y:S04]  /*9bcb0*/  LDL.64 R26, [R1+0x38] ;  /* 0x00003800011a7983 */ /* 0x000f280000100a00 */
[----:B----4-:R0:W-:Y:S04]  /*9bcc0*/  STL.64 [R1+0xa070], R26 ;  /* 0x00a0701a01007387 */ /* 0x0101e80000100a00 */
[----:B0-----:R-:W4:Y:S04]  /*9bcd0*/  LDL.LU R26, [R1+0x2088] ;  /* 0x00208800011a7983 */ /* 0x001f280000300800 */
[----:B------:R-:W4:Y:S04]  /*9bce0*/  LDL.LU R27, [R1+0x2084] ;  /* 0x00208400011b7983 */ /* 0x000f280000300800 */
[----:B------:R0:W-:Y:S04]  /*9bcf0*/  STL.64 [R1+0xa068], R24 ;  /* 0x00a0681801007387 */ /* 0x0001e80000100a00 */
[----:B0-----:R-:W2:Y:S04]  /*9bd00*/  LDL.LU R24, [R1+0x2080] ;  /* 0x0020800001187983 */ /* 0x001ea80000300800 */
[----:B------:R-:W2:Y:S04]  /*9bd10*/  LDL.LU R25, [R1+0x207c] ;  /* 0x00207c0001197983 */ /* 0x000ea80000300800 */
[----:B----4-:R-:W-:Y:S04]  /*9bd20*/  STL.64 [R1+0xa168], R26 ;  /* 0x00a1681a01007387 */ /* 0x010fe80000100a00 */
[----:B--2---:R0:W-:Y:S04]  /*9bd30*/  STL.64 [R1+0xa160], R24 ;  /* 0x00a1601801007387 */ /* 0x0041e80000100a00 */
[----:B0-----:R-:W3:Y:S04]  /*9bd40*/  LDL.LU.64 R24, [R1+0x1930] ;  /* 0x0019300001187983 */ /* 0x001ee80000300a00 */
[----:B------:R-:W3:Y:S01]  /*9bd50*/  LDL.LU.64 R26, [R1+0x1938] ;  /* 0x00193800011a7983 */ /* 0x000ee20000300a00 */
[----:B------:R-:W-:Y:S03]  /*9bd60*/  HMMA.16816.F32 R16, R12, R6, R16 ;  /* 0x000000060c10723c */ /* 0x000fe60000001810 */
[----:B------:R0:W-:Y:S01]  /*9bd70*/  STL.64 [R1+0x9f68], R10 ;  /* 0x009f680a01007387 */ /* 0x0001e20000100a00 */
[----:B------:R-:W-:-:S02]  /*9bd80*/  IMAD.MOV.U32 R22, RZ, RZ, R0 ;  /* 0x000000ffff167224 */ /* 0x000fc400078e0000 */
[----:B------:R-:W-:Y:S01]  /*9bd90*/  IMAD.MOV.U32 R23, RZ, RZ, R2 ;  /* 0x000000ffff177224 */ /* 0x000fe200078e0002 */
[----:B0-----:R-:W2:Y:S04]  /*9bda0*/  LDL.LU R10, [R1+0x2078] ;  /* 0x00207800010a7983 */ /* 0x001ea80000300800 */
[----:B------:R-:W2:Y:S04]  /*9bdb0*/  LDL.LU R11, [R1+0x2074] ;  /* 0x00207400010b7983 */ /* 0x000ea80000300800 */
[----:B------:R0:W-:Y:S04]  /*9bdc0*/  STL.64 [R1+0x9f60], R8 ;  /* 0x009f600801007387 */ /* 0x0001e80000100a00 */
[----:B0-----:R-:W4:Y:S04]  /*9bdd0*/  LDL.LU R8, [R1+0x2070] ;  /* 0x0020700001087983 */ /* 0x001f280000300800 */
[----:B------:R-:W4:Y:S04]  /*9bde0*/  LDL.LU R9, [R1+0x206c] ;  /* 0x00206c0001097983 */ /* 0x000f280000300800 */
[----:B------:R-:W2:Y:S04]  /*9bdf0*/  LDL.LU R0, [R1+0xa174] ;  /* 0x00a1740001007983 */ /* 0x000ea80000300800 */
[----:B------:R0:W-:Y:S04]  /*9be00*/  STL.64 [R1+0x3f0], R16 ;  /* 0x0003f01001007387 */ /* 0x0001e80000100a00 */
[----:B------:R1:W-:Y:S04]  /*9be10*/  STL.64 [R1+0x3f8], R18 ;  /* 0x0003f81201007387 */ /* 0x0003e80000100a00 */
[----:B------:R-:W2:Y:S04]  /*9be20*/  LDL.LU R2, [R1+0xa170] ;  /* 0x00a1700001027983 */ /* 0x000ea80000300800 */
[----:B0-----:R-:W2:Y:S04]  /*9be30*/  LDL.LU.64 R16, [R1+0x1530] ;  /* 0x0015300001107983 */ /* 0x001ea80000300a00 */
[----:B-1----:R-:W2:Y:S01]  /*9be40*/  LDL.LU.64 R18, [R1+0x1538] ;  /* 0x0015380001127983 */ /* 0x002ea20000300a00 */
[----:B---3--:R-:W-:-:S15]  /*9be50*/  HMMA.16816.F32 R24, R12, R4, R24 ;  /* 0x000000040c18723c */ /* 0x008fde0000001818 */
[----:B------:R-:W-:-:S04]  /*9be60*/  NOP ;  /* 0x0000000000007918 */ /* 0x000fc80000000000 */
[----:B------:R-:W-:Y:S04]  /*9be70*/  STL.64 [R1+0x3e0], R24 ;  /* 0x0003e01801007387 */ /* 0x000fe80000100a00 */
[----:B------:R0:W-:Y:S04]  /*9be80*/  STL.64 [R1+0x3e8], R26 ;  /* 0x0003e81a01007387 */ /* 0x0001e80000100a00 */
[----:B0-----:R-:W3:Y:S04]  /*9be90*/  LDL.LU.64 R26, [R1+0xa168] ;  /* 0x00a16800011a7983 */ /* 0x001ee80000300a00 */
[----:B------:R-:W2:Y:S04]  /*9bea0*/  LDL.LU.64 R24, [R1+0xa160] ;  /* 0x00a1600001187983 */ /* 0x000ea80000300a00 */
[----:B------:R-:W2:Y:S04]  /*9beb0*/  LDL.64 R20, [R1+0x60] ;  /* 0x0000600001147983 */ /* 0x000ea80000100a00 */
[----:B------:R0:W-:Y:S02]  /*9bec0*/  STL.64 [R1+0xa0a8], R22 ;  /* 0x00a0a81601007387 */ /* 0x0001e40000100a00 */
[----:B0-----:R-:W-:-:S02]  /*9bed0*/  IMAD.MOV.U32 R22, RZ, RZ, R3 ;  /* 0x000000ffff167224 */ /* 0x001fc400078e0003 */
[----:B--2---:R0:W-:Y:S04]  /*9bee0*/  STL.64 [R1+0xa0a0], R20 ;  /* 0x00a0a01401007387 */ /* 0x0041e80000100a00 */
[----:B------:R-:W-:Y:S04]  /*9bef0*/  STL.64 [R1+0x9f48], R6 ;  /* 0x009f480601007387 */ /* 0x000fe80000100a00 */
[----:B------:R-:W-:Y:S04]  /*9bf00*/  STL.64 [R1+0x9f40], R4 ;  /* 0x009f400401007387 */ /* 0x000fe80000100a00 */
[----:B------:R-:W2:Y:S04]  /*9bf10*/  LDL.LU R3, [R1+0xa158] ;  /* 0x00a1580001037983 */ /* 0x000ea80000300800 */
[----:B------:R-:W2:Y:S04]  /*9bf20*/  LDL R23, [R1+0x6c] ;  /* 0x00006c0001177983 */ /* 0x000ea80000100800 */
[----:B--2---:R1:W-:Y:S04]  /*9bf30*/  STL.64 [R1+0xa0c0], R22 ;  /* 0x00a0c01601007387 */ /* 0x0043e80000100a00 */
[----:B0-----:R-:W2:Y:S01]  /*9bf40*/  LDL R20, [R1+0x70] ;  /* 0x0000700001147983 */ /* 0x001ea20000100800 */
[----:B------:R-:W-:Y:S01]  /*9bf50*/  HMMA.16816.F32 R16, R12, R2, R16 ;  /* 0x000000020c10723c */ /* 0x000fe20000001810 */
[----:B------:R-:W-:-:S02]  /*9bf60*/  IMAD.MOV.U32 R21, RZ, RZ, R0 ;  /* 0x000000ffff157224 */ /* 0x000fc400078e0000 */
[----:B------:R-:W3:Y:S04]  /*9bf70*/  LDL.LU R0, [R1+0xa154] ;  /* 0x00a1540001007983 */ /* 0x000ee80000300800 */
[----:B--2---:R0:W-:-:S12]  /*9bf80*/  STL.64 [R1+0xa0d8], R20 ;  /* 0x00a0d81401007387 */ /* 0x0041d80000100a00 */
[----:B------:R-:W-:Y:S04]  /*9bf90*/  STL.64 [R1+0x270], R16 ;  /* 0x0002701001007387 */ /* 0x000fe80000100a00 */
[----:B------:R-:W-:Y:S04]  /*9bfa0*/  STL.64 [R1+0x278], R18 ;  /* 0x0002781201007387 */ /* 0x000fe80000100a00 */
[----:B-1----:R-:W2:Y:S04]  /*9bfb0*/  LDL R22, [R1+0x78] ;  /* 0x0000780001167983 */ /* 0x002ea80000100800 */
[----:B------:R-:W2:Y:S04]  /*9bfc0*/  LDL R23, [R1+0x7c] ;  /* 0x00007c0001177983 */ /* 0x000ea80000100800 */
[----:B--2---:R3:W-:Y:S04]  /*9bfd0*/  STL.64 [R1+0xa0f0], R22 ;  /* 0x00a0f01601007387 */ /* 0x0047e80000100a00 */
[----:B0-----:R-:W2:Y:S04]  /*9bfe0*/  LDL R20, [R1+0x80] ;  /* 0x0000800001147983 */ /* 0x001ea80000100800 */
[----:B------:R-:W2:Y:S01]  /*9bff0*/  LDL R21, [R1+0x84] ;  /* 0x0000840001157983 */ /* 0x000ea20000100800 */
[----:B---3--:R-:W-:-:S03]  /*9c000*/  IMAD.MOV.U32 R22, RZ, RZ, R0 ;  /* 0x000000ffff167224 */ /* 0x008fc600078e0000 */
[----:B------:R-:W3:Y:S04]  /*9c010*/  LDL.LU R0, [R1+0xa150] ;  /* 0x00a1500001007983 */ /* 0x000ee80000300800 */
[----:B------:R-:W3:Y:S04]  /*9c020*/  LDL R23, [R1+0x8c] ;  /* 0x00008c0001177983 */ /* 0x000ee80000100800 */
[----:B--2---:R0:W-:Y:S04]  /*9c030*/  STL.64 [R1+0xa108], R20 ;  /* 0x00a1081401007387 */ /* 0x0041e80000100a00 */
[----:B0-----:R-:W2:Y:S04]  /*9c040*/  LDL R20, [R1+0x90] ;  /* 0x0000900001147983 */ /* 0x001ea80000100800 */
[----:B------:R-:W2:Y:S04]  /*9c050*/  LDL R21, [R1+0x94] ;  /* 0x0000940001157983 */ /* 0x000ea80000100800 */
[----:B---3--:R0:W-:Y:S01]  /*9c060*/  STL.64 [R1+0xa120], R22 ;  /* 0x00a1201601007387 */ /* 0x0081e20000100a00 */
[----:B------:R-:W-:-:S02]  /*9c070*/  IMAD R5, R25, 0x100, R24 ;  /* 0x0000010019057824 */ /* 0x000fc400078e0218 */
[----:B------:R-:W-:Y:S01]  /*9c080*/  IMAD R4, R27, 0x100, R26 ;  /* 0x000001001b047824 */ /* 0x000fe200078e021a */
[----:B0-----:R-:W3:Y:S04]  /*9c090*/  LDL R22, [R1+0x98] ;  /* 0x0000980001167983 */ /* 0x001ee80000100800 */
        /* <DEDUP_REMOVED lines=35> */
[----:B----4-:R-:W-:-:S02]  /*9c2d0*/  IMAD R8, R9, 0x100, R8 ;  /* 0x0000010009087824 */ /* 0x010fc400078e0208 */
[----:B------:R-:W-:Y:S01]  /*9c2e0*/  IMAD R6, R11, 0x100, R10 ;  /* 0x000001000b067824 */ /* 0x000fe200078e020a */
[----:B------:R-:W-:Y:S02]  /*9c2f0*/  F2FP.F16.E5M2.UNPACK_B R14, R5 ;  /* 0x00000005ff0e723e */ /* 0x000fe400020004ff */
[----:B------:R-:W-:Y:S01]  /*9c300*/  F2FP.F16.E5M2.UNPACK_B R15, R4 ;  /* 0x00000004ff0f723e */ /* 0x000fe200020004ff */
[----:B--2---:R-:W-:Y:S04]  /*9c310*/  STL.64 [R1+0xa148], R26 ;  /* 0x00a1481a01007387 */ /* 0x004fe80000100a00 */
[----:B------:R0:W-:Y:S04]  /*9c320*/  STL.64 [R1+0xa140], R24 ;  /* 0x00a1401801007387 */ /* 0x0001e80000100a00 */
[----:B0-----:R-:W3:Y:S04]  /*9c330*/  LDL.LU.64 R24, [R1+0x1920] ;  /* 0x0019200001187983 */ /* 0x001ee80000300a00 */
[----:B------:R-:W3:Y:S01]  /*9c340*/  LDL.LU.64 R26, [R1+0x1928] ;  /* 0x00192800011a7983 */ /* 0x000ee20000300a00 */
[----:B------:R-:W-:-:S02]  /*9c350*/  F2FP.F16.E5M2.UNPACK_B R12, R8 ;  /* 0x00000008ff0c723e */ /* 0x000fc400020004ff */
[----:B------:R-:W-:Y:S01]  /*9c360*/  F2FP.F16.E5M2.UNPACK_B R13, R6 ;  /* 0x00000006ff0d723e */ /* 0x000fe200020004ff */
[----:B------:R-:W-:Y:S01]  /*9c370*/  IMAD.MOV.U32 R23, RZ, RZ, R0 ;  /* 0x000000ffff177224 */ /* 0x000fe200078e0000 */
[----:B------:R-:W2:Y:S04]  /*9c380*/  LDL.LU.64 R16, [R1+0x1880] ;  /* 0x0018800001107983 */ /* 0x000ea80000300a00 */
[----:B------:R-:W2:Y:S04]  /*9c390*/  LDL.LU.64 R18, [R1+0x1888] ;  /* 0x0018880001127983 */ /* 0x000ea80000300a00 */
[----:B------:R-:W4:Y:S04]  /*9c3a0*/  LDL.LU.64 R8, [R1+0x1870] ;  /* 0x0018700001087983 */ /* 0x000f280000300a00 */
[----:B------:R-:W4:Y:S04]  /*9c3b0*/  LDL.LU.64 R10, [R1+0x1878] ;  /* 0x00187800010a7983 */ /* 0x000f280000300a00 */
[----:B------:R-:W2:Y:S04]  /*9c3c0*/  LDL.LU.64 R4, [R1+0x1860] ;  /* 0x0018600001047983 */ /* 0x000ea80000300a00 */
[----:B------:R-:W2:Y:S01]  /*9c3d0*/  LDL.LU.64 R6, [R1+0x1868] ;  /* 0x0018680001067983 */ /* 0x000ea20000300a00 */
[----:B---3--:R-:W-:Y:S03]  /*9c3e0*/  HMMA.16816.F32 R20, R12, R22, R24 ;  /* 0x000000160c14723c */ /* 0x008fe60000001818 */
[----:B------:R-:W3:Y:S04]  /*9c3f0*/  LDL.LU.64 R26, [R1+0xa148] ;  /* 0x00a14800011a7983 */ /* 0x000ee80000300a00 */
[----:B------:R-:W3:-:S12]  /*9c400*/  LDL.LU.64 R24, [R1+0xa140] ;  /* 0x00a1400001187983 */ /* 0x000ed80000300a00 */
[----:B------:R0:W-:Y:S04]  /*9c410*/  STL.64 [R1+0x3d0], R20 ;  /* 0x0003d01401007387 */ /* 0x0001e80000100a00 */
[----:B------:R3:W-:Y:S04]  /*9c420*/  STL.64 [R1+0x3d8], R22 ;  /* 0x0003d81601007387 */ /* 0x0007e80000100a00 */
[----:B0-----:R-:W3:Y:S02]  /*9c430*/  LDL.LU.64 R20, [R1+0xa138] ;  /* 0x00a1380001147983 */ /* 0x001ee40000300a00 */
[----:B---3--:R-:W-:Y:S02]  /*9c440*/  HMMA.16816.F32 R20, R12, R20, R24 ;  /* 0x000000140c14723c */ /* 0x008fe40000001818 */
[----:B------:R-:W3:Y:S04]  /*9c450*/  LDL.LU.64 R26, [R1+0xa130] ;  /* 0x00a13000011a7983 */ /* 0x000ee80000300a00 */
[----:B------:R-:W3:-:S13]  /*9c460*/  LDL.LU.64 R24, [R1+0xa128] ;  /* 0x00a1280001187983 */ /* 0x000eda0000300a00 */
[----:B------:R-:W-:Y:S04]  /*9c470*/  STL.64 [R1+0x3c0], R20 ;  /* 0x0003c01401007387 */ /* 0x000fe80000100a00 */
[----:B------:R0:W-:Y:S04]  /*9c480*/  STL.64 [R1+0x3c8], R22 ;  /* 0x0003c81601007387 */ /* 0x0001e80000100a00 */
[----:B0-----:R-:W3:Y:S02]  /*9c490*/  LDL.LU.64 R22, [R1+0xa120] ;  /* 0x00a1200001167983 */ /* 0x001ee40000300a00 */
[----:B---3--:R-:W-:Y:S02]  /*9c4a0*/  HMMA.16816.F32 R20, R12, R22, R24 ;  /* 0x000000160c14723c */ /* 0x008fe40000001818 */
[----:B------:R-:W3:Y:S04]  /*9c4b0*/  LDL.LU.64 R26, [R1+0xa118] ;  /* 0x00a11800011a7983 */ /* 0x000ee80000300a00 */
[----:B------:R-:W3:-:S13]  /*9c4c0*/  LDL.LU.64 R24, [R1+0xa110] ;  /* 0x00a1100001187983 */ /* 0x000eda0000300a00 */
        /* <DEDUP_REMOVED lines=39> */
[----:B------:R0:W-:Y:S04]  /*9c740*/  STL.64 [R1+0x350], R20 ;  /* 0x0003501401007387 */ /* 0x0001e80000100a00 */
[----:B------:R2:W-:Y:S04]  /*9c750*/  STL.64 [R1+0x358], R22 ;  /* 0x0003581601007387 */ /* 0x0005e80000100a00 */
[----:B0-----:R-:W2:Y:S02]  /*9c760*/  LDL.LU.64 R20, [R1+0xa078] ;  /* 0x00a0780001147983 */ /* 0x001ea40000300a00 */
[----:B--2---:R-:W-:Y:S02]  /*9c770*/  HMMA.16816.F32 R20, R12, R20, R24 ;  /* 0x000000140c14723c */ /* 0x004fe40000001818 */
[----:B------:R-:W2:Y:S04]  /*9c780*/  LDL.LU.64 R26, [R1+0xa070] ;  /* 0x00a07000011a7983 */ /* 0x000ea80000300a00 */
[----:B------:R-:W4:-:S13]  /*9c790*/  LDL.LU.64 R24, [R1+0xa068] ;  /* 0x00a0680001187983 */ /* 0x000f1a0000300a00 */
[----:B------:R-:W-:Y:S04]  /*9c7a0*/  STL.64 [R1+0x340], R20 ;  /* 0x0003401401007387 */ /* 0x000fe80000100a00 */
[----:B------:R0:W-:Y:S04]  /*9c7b0*/  STL.64 [R1+0x348], R22 ;  /* 0x0003481601007387 */ /* 0x0001e80000100a00 */
[----:B0-----:R-:W3:Y:S01]  /*9c7c0*/  LDL.LU.64 R22, [R1+0xa060] ;  /* 0x00a0600001167983 */ /* 0x001ee20000300a00 */
[C---:B----4-:R-:W-:Y:S08]  /*9c7d0*/  HMMA.16816.F32 R8, R12.reuse, R24, R8 ;  /* 0x000000180c08723c */ /* 0x050ff00000001808 */
[C---:B--2---:R-:W-:Y:S08]  /*9c7e0*/  HMMA.16816.F32 R4, R12.reuse, R26, R4 ;  /* 0x0000001a0c04723c */ /* 0x044ff00000001804 */
[----:B---3--:R-:W-:Y:S01]  /*9c7f0*/  HMMA.16816.F32 R16, R12, R22, R16 ;  /* 0x000000160c10723c */ /* 0x008fe20000001810 */
[----:B------:R-:W-:-:S05]  /*9c800*/  IMAD.MOV.U32 R0, RZ, RZ, R23 ;  /* 0x000000ffff007224 */ /* 0x000fca00078e0017 */
[----:B------:R0:W-:-:S13]  /*9c810*/  STL [R1+0x9f2c], R0 ;  /* 0x009f2c0001007387 */ /* 0x0001da0000100800 */
[----:B------:R-:W-:Y:S04]  /*9c820*/  STL.64 [R1+0x330], R16 ;  /* 0x0003301001007387 */ /* 0x000fe80000100a00 */
[----:B------:R-:W-:Y:S04]  /*9c830*/  STL.64 [R1+0x338], R18 ;  /* 0x0003381201007387 */ /* 0x000fe80000100a00 */
[----:B------:R-:W-:Y:S04]  /*9c840*/  STL.64 [R1+0x320], R8 ;  /* 0x0003200801007387 */ /* 0x000fe80000100a00 */
[----:B------:R-:W-:Y:S04]  /*9c850*/  STL.64 [R1+0x328], R10 ;  /* 0x0003280a01007387 */ /* 0x000fe80000100a00 */
[----:B------:R-:W2:Y:S04]  /*9c860*/  LDL.LU.64 R24, [R1+0x17e0] ;  /* 0x0017e00001187983 */ /* 0x000ea80000300a00 */
[----:B------:R-:W-:Y:S01]  /*9c870*/  STL.64 [R1+0x310], R4 ;  /* 0x0003100401007387 */ /* 0x000fe20000100a00 */
[----:B0-----:R-:W-:-:S03]  /*9c880*/  IMAD.MOV.U32 R0, RZ, RZ, R27 ;  /* 0x000000ffff007224 */ /* 0x001fc600078e001b */
[----:B------:R-:W-:Y:S04]  /*9c890*/  STL.64 [R1+0x318], R6 ;  /* 0x0003180601007387 */ /* 0x000fe80000100a00 */
[----:B------:R-:W3:Y:S04]  /*9c8a0*/  LDL.LU.64 R26, [R1+0x17e8] ;  /* 0x0017e800011a7983 */ /* 0x000ee80000300a00 */
[----:B---3--:R0:W-:Y:S04]  /*9c8b0*/  STL.64 [R1+0x9fb8], R26 ;  /* 0x009fb81a01007387 */ /* 0x0081e80000100a00 */
[----:B0-----:R-:W3:Y:S04]  /*9c8c0*/  LDL R26, [R1] ;  /* 0x00000000011a7983 */ /* 0x001ee80000100800 */
[----:B------:R-:W3:Y:S04]  /*9c8d0*/  LDL R27, [R1+0x4] ;  /* 0x00000400011b7983 */ /* 0x000ee80000100800 */
[----:B--2---:R0:W-:Y:S04]  /*9c8e0*/  STL.64 [R1+0x9fb0], R24 ;  /* 0x009fb01801007387 */ /* 0x0041e80000100a00 */
[----:B0-----:R-:W2:Y:S04]  /*9c8f0*/  LDL R24, [R1+0x8] ;  /* 0x0000080001187983 */ /* 0x001ea80000100800 */
[----:B------:R-:W2:Y:S04]  /*9c900*/  LDL R25, [R1+0xc] ;  /* 0x00000c0001197983 */ /* 0x000ea80000100800 */
[----:B---3--:R0:W-:Y:S04]  /*9c910*/  STL.64 [R1+0x9fd0], R26 ;  /* 0x009fd01a01007387 */ /* 0x0081e80000100a00 */
[----:B0-----:R-:W3:Y:S04]  /*9c920*/  LDL R26, [R1+0x10] ;  /* 0x00001000011a7983 */ /* 0x001ee80000100800 */
        /* <DEDUP_REMOVED lines=98> */
[----:B------:R-:W2:Y:S04]  /*9cf50*/  LDL.LU.64 R24, [R1+0x9fa0] ;  /* 0x009fa00001187983 */ /* 0x000ea80000300a00 */
[----:B------:R0:W-:Y:S04]  /*9cf60*/  STL.64 [R1+0x9df0], R28 ;  /* 0x009df01c01007387 */ /* 0x0001e80000100a00 */
[----:B0-----:R-:W4:Y:S04]  /*9cf70*/  LDL.LU R28, [R1+0x20a8] ;  /* 0x0020a800011c7983 */ /* 0x001f280000300800 */
[----:B------:R-:W4:Y:S01]  /*9cf80*/  LDL.LU R29, [R1+0x20a4] ;  /* 0x0020a400011d7983 */ /* 0x000f220000300800 */
[C---:B---3--:R-:W-:Y:S08]  /*9cf90*/  HMMA.16816.F32 R16, R12.reuse, R26, R16 ;  /* 0x0000001a0c10723c */ /* 0x048ff00000001810 */
[C---:B--2---:R-:W-:Y:S11]  /*9cfa0*/  HMMA.16816.F32 R20, R12.reuse, R24, R20 ;  /* 0x000000180c14723c */ /* 0x044ff60000001814 */
        /* <DEDUP_REMOVED lines=56> */
[----:B------:R-:W-:Y:S01]  /*9d330*/  STL.64 [R1+0x9dd0], R16 ;  /* 0x009dd01001007387 */ /* 0x000fe20000100a00 */
        /* <DEDUP_REMOVED lines=24> */
[----:B------:R0:W-:Y:S02]  /*9d4c0*/  STL.64 [R1+0x9d90], R4 ;  /* 0x009d900401007387 */ /* 0x0001e40000100a00 */
[----:B0-----:R-:W-:-:S02]  /*9d4d0*/  IMAD R4, R29, 0x100, R28 ;  /* 0x000001001d047824 */ /* 0x001fc400078e021c */
[----:B------:R-:W-:-:S08]  /*9d4e0*/  IMAD R5, R23, 0x100, R22 ;  /* 0x0000010017057824 */ /* 0x000fd000078e0216 */
[----:B------:R0:W-:Y:S04]  /*9d4f0*/  STL.64 [R1+0xda0], R8 ;  /* 0x000da00801007387 */ /* 0x0001e80000100a00 */
[----:B------:R-:W-:Y:S04]  /*9d500*/  STL.64 [R1+0xda8], R10 ;  /* 0x000da80a01007387 */ /* 0x000fe80000100a00 */
[----:B------:R-:W3:Y:S01]  /*9d510*/  LDL R28, [R1+0x70] ;  /* 0x00007000011c7983 */ /* 0x000ee20000100800 */
[----:B----4-:R-:W-:Y:S01]  /*9d520*/  IMAD R6, R21, 0x100, R20 ;  /* 0x0000010015067824 */ /* 0x010fe200078e0214 */
[----:B--2---:R-:W-:-:S15]  /*9d530*/  HMMA.16816.F32 R12, R12, R2, R24 ;  /* 0x000000020c0c723c */ /* 0x004fde0000001818 */
[----:B------:R-:W-:-:S04]  /*9d540*/  NOP ;  /* 0x0000000000007918 */ /* 0x000fc80000000000 */
[----:B------:R-:W-:Y:S04]  /*9d550*/  STL.64 [R1+0xd90], R12 ;  /* 0x000d900c01007387 */ /* 0x000fe80000100a00 */
[----:B------:R-:W-:Y:S04]  /*9d560*/  STL.64 [R1+0xd98], R14 ;  /* 0x000d980e01007387 */ /* 0x000fe80000100a00 */
[----:B------:R-:W2:Y:S04]  /*9d570*/  LDL.64 R22, [R1+0x68] ;  /* 0x0000680001167983 */ /* 0x000ea80000100a00 */
[----:B------:R-:W4:Y:S04]  /*9d580*/  LDL.64 R20, [R1+0x78] ;  /* 0x0000780001147983 */ /* 0x000f280000100a00 */
[----:B------:R-:W3:Y:S01]  /*9d590*/  LDL R29, [R1+0x74] ;  /* 0x00007400011d7983 */ /* 0x000ee20000100800 */
[----:B0-----:R-:W-:-:S03]  /*9d5a0*/  IMAD R8, R19, 0x100, R18 ;  /* 0x0000010013087824 */ /* 0x001fc600078e0212 */
[----:B--2---:R-:W-:Y:S04]  /*9d5b0*/  STL.64 [R1+0x9ed8], R22 ;  /* 0x009ed81601007387 */ /* 0x004fe80000100a00 */
[----:B----4-:R-:W-:Y:S04]  /*9d5c0*/  STL.64 [R1+0x9ed0], R20 ;  /* 0x009ed01401007387 */ /* 0x010fe80000100a00 */
[----:B------:R0:W-:Y:S04]  /*9d5d0*/  STL [R1+0x9d84], R2 ;  /* 0x009d840201007387 */ /* 0x0001e80000100800 */
[----:B------:R1:W-:Y:S04]  /*9d5e0*/  STL [R1+0x9d80], R3 ;  /* 0x009d800301007387 */ /* 0x0003e80000100800 */
[----:B------:R-:W2:Y:S04]  /*9d5f0*/  LDL.64 R18, [R1+0x40] ;  /* 0x0000400001127983 */ /* 0x000ea80000100a00 */
[----:B------:R-:W4:Y:S04]  /*9d600*/  LDL.64 R26, [R1+0x30] ;  /* 0x00003000011a7983 */ /* 0x000f280000100a00 */
[----:B0-----:R-:W3:Y:S04]  /*9d610*/  LDL R2, [R1+0x88] ;  /* 0x0000880001027983 */ /* 0x001ee80000100800 */
[----:B-1----:R-:W3:Y:S04]  /*9d620*/  LDL R3, [R1+0x8c] ;  /* 0x00008c0001037983 */ /* 0x002ee80000100800 */
[----:B--2---:R0:W-:Y:S04]  /*9d630*/  STL.64 [R1+0x9e80], R18 ;  /* 0x009e801201007387 */ /* 0x0041e80000100a00 */
[----:B------:R-:W2:Y:S01]  /*9d640*/  LDL R24, [R1+0x38] ;  /* 0x0000380001187983 */ /* 0x000ea20000100800 */
[----:B------:R-:W-:-:S03]  /*9d650*/  IMAD.MOV.U32 R25, RZ, RZ, R0 ;  /* 0x000000ffff197224 */ /* 0x000fc600078e0000 */
[----:B------:R-:W3:Y:S04]  /*9d660*/  LDL.LU R0, [R1+0x9f2c] ;  /* 0x009f2c0001007983 */ /* 0x000ee80000300800 */
[----:B0-----:R-:W3:Y:S04]  /*9d670*/  LDL.64 R18, [R1+0x50] ;  /* 0x0000500001127983 */ /* 0x001ee80000100a00 */
        /* <DEDUP_REMOVED lines=8> */
[----:B----4-:R0:W-:Y:S04]  /*9d700*/  STL.64 [R1+0x9ef8], R26 ;  /* 0x009ef81a01007387 */ /* 0x0101e80000100a00 */
[----:B0-----:R-:W4:Y:S04]  /*9d710*/  LDL R26, [R1+0x90] ;  /* 0x00009000011a7983 */ /* 0x001f280000100800 */
[----:B------:R-:W4:Y:S04]  /*9d720*/  LDL R27, [R1+0x94] ;  /* 0x00009400011b7983 */ /* 0x000f280000100800 */
[----:B--2---:R0:W-:Y:S01]  /*9d730*/  STL.64 [R1+0x9ef0], R24 ;  /* 0x009ef01801007387 */ /* 0x0041e20000100a00 */
[----:B---3--:R-:W-:-:S03]  /*9d740*/  IMAD.MOV.U32 R17, RZ, RZ, R0 ;  /* 0x000000ffff117224 */ /* 0x008fc600078e0000 */
[----:B0-----:R-:W2:Y:S04]  /*9d750*/  LDL R24, [R1+0x98] ;  /* 0x0000980001187983 */ /* 0x001ea80000100800 */
[----:B------:R-:W2:Y:S04]  /*9d760*/  LDL R25, [R1+0x9c] ;  /* 0x00009c0001197983 */ /* 0x000ea80000100800 */
[----:B----4-:R-:W-:Y:S04]  /*9d770*/  STL.64 [R1+0x9f10], R26 ;  /* 0x009f101a01007387 */ /* 0x010fe80000100a00 */
[----:B------:R-:W3:Y:S04]  /*9d780*/  LDL R16, [R1+0x48] ;  /* 0x0000480001107983 */ /* 0x000ee80000100800 */
[----:B------:R-:W4:Y:S04]  /*9d790*/  LDL.LU R0, [R1+0x9f28] ;  /* 0x009f280001007983 */ /* 0x000f280000300800 */
[----:B------:R-:W2:Y:S04]  /*9d7a0*/  LDL.LU.64 R20, [R1+0x1700] ;  /* 0x0017000001147983 */ /* 0x000ea80000300a00 */
[----:B------:R-:W2:Y:S04]  /*9d7b0*/  LDL.LU.64 R22, [R1+0x1708] ;  /* 0x0017080001167983 */ /* 0x000ea80000300a00 */
[----:B--2---:R-:W-:Y:S04]  /*9d7c0*/  STL.64 [R1+0x9f08], R22 ;  /* 0x009f081601007387 */ /* 0x004fe80000100a00 */
[----:B------:R0:W-:Y:S04]  /*9d7d0*/  STL.64 [R1+0x9f00], R20 ;  /* 0x009f001401007387 */ /* 0x0001e80000100a00 */
[----:B0-----:R-:W2:Y:S04]  /*9d7e0*/  LDL.LU.64 R20, [R1+0x1720] ;  /* 0x0017200001147983 */ /* 0x001ea80000300a00 */
[----:B------:R-:W2:Y:S01]  /*9d7f0*/  LDL.LU.64 R22, [R1+0x1728] ;  /* 0x0017280001167983 */ /* 0x000ea20000300a00 */
[----:B------:R-:W-:-:S02]  /*9d800*/  F2FP.F16.E5M2.UNPACK_B R12, R8 ;  /* 0x00000008ff0c723e */ /* 0x000fc400020004ff */
[----:B------:R-:W-:Y:S02]  /*9d810*/  F2FP.F16.E5M2.UNPACK_B R13, R6 ;  /* 0x00000006ff0d723e */ /* 0x000fe400020004ff */
[----:B------:R-:W-:Y:S02]  /*9d820*/  F2FP.F16.E5M2.UNPACK_B R14, R5 ;  /* 0x00000005ff0e723e */ /* 0x000fe400020004ff */
[----:B------:R-:W-:Y:S01]  /*9d830*/  F2FP.F16.E5M2.UNPACK_B R15, R4 ;  /* 0x00000004ff0f723e */ /* 0x000fe200020004ff */
[----:B--2---:R-:W-:Y:S04]  /*9d840*/  STL.64 [R1+0x9f20], R22 ;  /* 0x009f201601007387 */ /* 0x004fe80000100a00 */
[----:B------:R0:W-:Y:S04]  /*9d850*/  STL.64 [R1+0x9f18], R20 ;  /* 0x009f181401007387 */ /* 0x0001e80000100a00 */
[----:B0-----:R-:W2:Y:S04]  /*9d860*/  LDL.LU.64 R20, [R1+0x1730] ;  /* 0x0017300001147983 */ /* 0x001ea80000300a00 */
[----:B------:R-:W2:Y:S04]  /*9d870*/  LDL.LU.64 R22, [R1+0x1738] ;  /* 0x0017380001167983 */ /* 0x000ea80000300a00 */
[----:B------:R-:W4:Y:S04]  /*9d880*/  LDL.LU.64 R8, [R1+0x16e0] ;  /* 0x0016e00001087983 */ /* 0x000f280000300a00 */
[----:B------:R-:W4:Y:S04]  /*9d890*/  LDL.LU.64 R10, [R1+0x16e8] ;  /* 0x0016e800010a7983 */ /* 0x000f280000300a00 */
[----:B------:R-:W4:Y:S04]  /*9d8a0*/  LDL.LU.64 R4, [R1+0x16d0] ;  /* 0x0016d00001047983 */ /* 0x000f280000300a00 */
[----:B------:R-:W4:Y:S04]  /*9d8b0*/  LDL.LU.64 R6, [R1+0x16d8] ;  /* 0x0016d80001067983 */ /* 0x000f280000300a00 */
[----:B------:R-:W-:Y:S04]  /*9d8c0*/  STL.64 [R1+0x9eb0], R18 ;  /* 0x009eb01201007387 */ /* 0x000fe80000100a00 */
[----:B---3--:R0:W-:Y:S04]  /*9d8d0*/  STL.64 [R1+0x9ea8], R16 ;  /* 0x009ea81001007387 */ /* 0x0081e80000100a00 */
[----:B0-----:R-:W3:Y:S04]  /*9d8e0*/  LDL R16, [R1+0x80] ;  /* 0x0000800001107983 */ /* 0x001ee80000100800 */
[----:B------:R-:W3:Y:S01]  /*9d8f0*/  LDL R17, [R1+0x84] ;  /* 0x0000840001117983 */ /* 0x000ee20000100800 */
[----:B--2---:R-:W-:Y:S03]  /*9d900*/  HMMA.16816.F32 R24, R12, R24, R20 ;  /* 0x000000180c18723c */ /* 0x004fe60000001814 */
[----:B------:R-:W2:Y:S04]  /*9d910*/  LDL.LU.64 R22, [R1+0x9f20] ;  /* 0x009f200001167983 */ /* 0x000ea80000300a00 */
[----:B------:R-:W2:-:S12]  /*9d920*/  LDL.LU.64 R20, [R1+0x9f18] ;  /* 0x009f180001147983 */ /* 0x000e980000300a00 */
[----:B------:R-:W-:Y:S04]  /*9d930*/  STL.64 [R1+0xdc0], R24 ;  /* 0x000dc01801007387 */ /* 0x000fe80000100a00 */
[----:B------:R0:W-:Y:S04]  /*9d940*/  STL.64 [R1+0xdc8], R26 ;  /* 0x000dc81a01007387 */ /* 0x0001e80000100a00 */
[----:B0-----:R-:W2:Y:S02]  /*9d950*/  LDL.LU.64 R26, [R1+0x9f10] ;  /* 0x009f1000011a7983 */ /* 0x001ea40000300a00 */
[----:B--2---:R-:W-:Y:S02]  /*9d960*/  HMMA.16816.F32 R24, R12, R26, R20 ;  /* 0x0000001a0c18723c */ /* 0x004fe40000001814 */
[----:B------:R-:W3:Y:S04]  /*9d970*/  LDL.LU.64 R22, [R1+0x9f08] ;  /* 0x009f080001167983 */ /* 0x000ee80000300a00 */
[----:B------:R-:W3:-:S13]  /*9d980*/  LDL.LU.64 R20, [R1+0x9f00] ;  /* 0x009f000001147983 */ /* 0x000eda0000300a00 */
[----:B------:R-:W-:Y:S04]  /*9d990*/  STL.64 [R1+0xdf0], R24 ;  /* 0x000df01801007387 */ /* 0x000fe80000100a00 */
[----:B------:R0:W-:Y:S04]  /*9d9a0*/  STL.64 [R1+0xdf8], R26 ;  /* 0x000df81a01007387 */ /* 0x0001e80000100a00 */
[----:B0-----:R-:W2:Y:S04]  /*9d9b0*/  LDL.LU.64 R26, [R1+0x9ef8] ;  /* 0x009ef800011a7983 */ /* 0x001ea80000300a00 */
[----:B------:R-:W2:Y:S04]  /*9d9c0*/  LDL.LU.64 R24, [R1+0x9ef0] ;  /* 0x009ef00001187983 */ /* 0x000ea80000300a00 */
[----:B------:R-:W3:Y:S04]  /*9d9d0*/  LDL R18, [R1+0x58] ;  /* 0x0000580001127983 */ /* 0x000ee80000100800 */
[----:B------:R-:W3:Y:S01]  /*9d9e0*/  LDL R19, [R1+0x5c] ;  /* 0x00005c0001137983 */ /* 0x000ee20000100800 */
[C---:B--2---:R-:W-:Y:S03]  /*9d9f0*/  HMMA.16816.F32 R24, R12.reuse, R2, R24 ;  /* 0x000000020c18723c */ /* 0x044fe60000001818 */
[----:B---3--:R0:W-:Y:S05]  /*9da00*/  STL.64 [R1+0x9ec8], R18 ;  /* 0x009ec81201007387 */ /* 0x0081ea0000100a00 */
[C---:B0-----:R-:W-:Y:S11]  /*9da10*/  HMMA.16816.F32 R16, R12.reuse, R16, R20 ;  /* 0x000000100c10723c */ /* 0x041ff60000001814 */
[----:B------:R-:W-:Y:S04]  /*9da20*/  STL.64 [R1+0xe10], R24 ;  /* 0x000e101801007387 */ /* 0x000fe80000100a00 */
[----:B------:R0:W-:Y:S04]  /*9da30*/  STL.64 [R1+0xe18], R26 ;  /* 0x000e181a01007387 */ /* 0x0001e80000100a00 */
[----:B0-----:R-:W2:Y:S04]  /*9da40*/  LDL.LU.64 R26, [R1+0x9ee8] ;  /* 0x009ee800011a7983 */ /* 0x001ea80000300a00 */
[----:B------:R-:W2:Y:S04]  /*9da50*/  LDL.LU.64 R24, [R1+0x9ee0] ;  /* 0x009ee00001187983 */ /* 0x000ea80000300a00 */
[----:B------:R-:W3:Y:S04]  /*9da60*/  LDL R2, [R1+0x60] ;  /* 0x0000600001027983 */ /* 0x000ee80000100800 */
[----:B------:R-:W2:Y:S04]  /*9da70*/  LDL.LU.64 R22, [R1+0x9ed8] ;  /* 0x009ed80001167983 */ /* 0x000ea80000300a00 */
[----:B------:R-:W2:Y:S04]  /*9da80*/  LDL.LU.64 R20, [R1+0x9ed0] ;  /* 0x009ed00001147983 */ /* 0x000ea80000300a00 */
[----:B------:R-:W-:Y:S04]  /*9da90*/  STL.64 [R1+0xe30], R16 ;  /* 0x000e301001007387 */ /* 0x000fe80000100a00 */
[----:B------:R2:W-:Y:S01]  /*9daa0*/  STL.64 [R1+0xe38], R18 ;  /* 0x000e381201007387 */ /* 0x0005e20000100a00 */
[----:B----4-:R-:W-:Y:S01]  /*9dab0*/  HMMA.16816.F32 R8, R12, R28, R8 ;  /* 0x0000001c0c08723c */ /* 0x010fe20000001808 */
[----:B------:R-:W-:-:S07]  /*9dac0*/  IMAD.MOV.U32 R3, RZ, RZ, R0 ;  /* 0x000000ffff037224 */ /* 0x000fce00078e0000 */
[C---:B--2---:R-:W-:Y:S08]  /*9dad0*/  HMMA.16816.F32 R16, R12.reuse, R20, R24 ;  /* 0x000000140c10723c */ /* 0x044ff00000001818 */
[----:B------:R-:W-:Y:S01]  /*9dae0*/  HMMA.16816.F32 R4, R12, R22, R4 ;  /* 0x000000160c04723c */ /* 0x000fe20000001804 */
[----:B------:R-:W-:-:S05]  /*9daf0*/  IMAD.MOV.U32 R0, RZ, RZ, R21 ;  /* 0x000000ffff007224 */ /* 0x000fca00078e0015 */
[----:B------:R-:W-:Y:S05]  /*9db00*/  STL [R1+0x9d4c], R0 ;  /* 0x009d4c0001007387 */ /* 0x000fea0000100800 */
[----:B------:R0:W-:Y:S04]  /*9db10*/  STL.64 [R1+0xe50], R16 ;  /* 0x000e501001007387 */ /* 0x0001e80000100a00 */
[----:B------:R1:W-:Y:S04]  /*9db20*/  STL.64 [R1+0xe58], R18 ;  /* 0x000e581201007387 */ /* 0x0003e80000100a00 */
[----:B------:R-:W2:Y:S04]  /*9db30*/  LDL.LU.64 R28, [R1] ;  /* 0x00000000011c7983 */ /* 0x000ea80000300a00 */
[----:B------:R-:W-:Y:S04]  /*9db40*/  STL.64 [R1+0xe70], R8 ;  /* 0x000e700801007387 */ /* 0x000fe80000100a00 */
[----:B------:R-:W-:Y:S04]  /*9db50*/  STL.64 [R1+0xe78], R10 ;  /* 0x000e780a01007387 */ /* 0x000fe80000100a00 */
[----:B0-----:R-:W3:Y:S04]  /*9db60*/  LDL.LU.64 R16, [R1+0x16c0] ;  /* 0x0016c00001107983 */ /* 0x001ee80000300a00 */
[----:B------:R-:W-:Y:S04]  /*9db70*/  STL.64 [R1+0xe90], R4 ;  /* 0x000e900401007387 */ /* 0x000fe80000100a00 */
[----:B------:R-:W-:Y:S04]  /*9db80*/  STL.64 [R1+0xe98], R6 ;  /* 0x000e980601007387 */ /* 0x000fe80000100a00 */
[----:B-1----:R-:W3:Y:S04]  /*9db90*/  LDL.LU.64 R18, [R1+0x16c8] ;  /* 0x0016c80001127983 */ /* 0x002ee80000300a00 */
[----:B------:R-:W4:Y:S04]  /*9dba0*/  LDL.LU.64 R24, [R1+0x1690] ;  /* 0x0016900001187983 */ /* 0x000f280000300a00 */
[----:B------:R-:W2:Y:S04]  /*9dbb0*/  LDL.LU.64 R26, [R1+0x1698] ;  /* 0x00169800011a7983 */ /* 0x000ea80000300a00 */
[----:B--2---:R-:W-:Y:S04]  /*9dbc0*/  STL.64 [R1+0x9ea0], R26 ;  /* 0x009ea01a01007387 */ /* 0x004fe80000100a00 */
[----:B----4-:R0:W-:Y:S04]  /*9dbd0*/  STL.64 [R1+0x9e98], R24 ;  /* 0x009e981801007387 */ /* 0x0101e80000100a00 */
[----:B0-----:R-:W2:Y:S04]  /*9dbe0*/  LDL.LU.64 R24, [R1+0x16a0] ;  /* 0x0016a00001187983 */ /* 0x001ea80000300a00 */
[----:B------:R-:W4:Y:S01]  /*9dbf0*/  LDL.LU.64 R26, [R1+0x16a8] ;  /* 0x0016a800011a7983 */ /* 0x000f220000300a00 */
[----:B------:R-:W-:Y:S01]  /*9dc00*/  IMAD.MOV.U32 R0, RZ, RZ, R22 ;  /* 0x000000ffff007224 */ /* 0x000fe200078e0016 */
[C---:B---3--:R-:W-:Y:S02]  /*9dc10*/  HMMA.16816.F32 R16, R12.reuse, R2, R16 ;  /* 0x000000020c10723c */ /* 0x048fe40000001810 */
[----:B----4-:R-:W-:Y:S04]  /*9dc20*/  STL.64 [R1+0x9ec0], R26 ;  /* 0x009ec01a01007387 */ /* 0x010fe80000100a00 */
[----:B--2---:R0:W-:Y:S04]  /*9dc30*/  STL.64 [R1+0x9eb8], R24 ;  /* 0x009eb81801007387 */ /* 0x0041e80000100a00 */
[----:B0-----:R-:W2:Y:S04]  /*9dc40*/  LDL.LU.64 R24, [R1+0x16b0] ;  /* 0x0016b00001187983 */ /* 0x001ea80000300a00 */
[----:B------:R-:W2:Y:S04]  /*9dc50*/  LDL.LU.64 R26, [R1+0x16b8] ;  /* 0x0016b800011a7983 */ /* 0x000ea80000300a00 */
[----:B------:R-:W3:Y:S04]  /*9dc60*/  LDL.LU.64 R8, [R1+0x1670] ;  /* 0x0016700001087983 */ /* 0x000ee80000300a00 */
[----:B------:R-:W3:Y:S04]  /*9dc70*/  LDL.LU.64 R10, [R1+0x1678] ;  /* 0x00167800010a7983 */ /* 0x000ee80000300a00 */
[----:B------:R-:W4:Y:S04]  /*9dc80*/  LDL.LU.64 R4, [R1+0x1660] ;  /* 0x0016600001047983 */ /* 0x000f280000300a00 */
[----:B------:R-:W4:Y:S04]  /*9dc90*/  LDL.LU.64 R6, [R1+0x1668] ;  /* 0x0016680001067983 */ /* 0x000f280000300a00 */
[----:B------:R-:W2:Y:S04]  /*9dca0*/  LDL.LU.64 R20, [R1+0x10] ;  /* 0x0000100001147983 */ /* 0x000ea80000300a00 */
[----:B------:R-:W2:Y:S04]  /*9dcb0*/  LDL R22, [R1+0x8] ;  /* 0x0000080001167983 */ /* 0x000ea80000100800 */
[----:B------:R-:W2:Y:S04]  /*9dcc0*/  LDL R23, [R1+0xc] ;  /* 0x00000c0001177983 */ /* 0x000ea80000100800 */
[----:B--2---:R-:W-:Y:S04]  /*9dcd0*/  STL.64 [R1+0x9e40], R22 ;  /* 0x009e401601007387 */ /* 0x004fe80000100a00 */
[----:B------:R0:W-:Y:S04]  /*9dce0*/  STL.64 [R1+0x9e38], R20 ;  /* 0x009e381401007387 */ /* 0x0001e80000100a00 */
[----:B0-----:R-:W2:Y:S04]  /*9dcf0*/  LDL.LU.64 R20, [R1+0x1680] ;  /* 0x0016800001147983 */ /* 0x001ea80000300a00 */
[----:B------:R-:W2:Y:S04]  /*9dd00*/  LDL.LU.64 R22, [R1+0x1688] ;  /* 0x0016880001167983 */ /* 0x000ea80000300a00 */
[----:B------:R-:W-:Y:S04]  /*9dd10*/  STL [R1+0x9d50], R0 ;  /* 0x009d500001007387 */ /* 0x000fe80000100800 */
[----:B------:R-:W-:Y:S04]  /*9dd20*/  STL.64 [R1+0xeb0], R16 ;  /* 0x000eb01001007387 */ /* 0x000fe80000100a00 */
[----:B------:R0:W-:Y:S04]  /*9dd30*/  STL.64 [R1+0xeb8], R18 ;  /* 0x000eb81201007387 */ /* 0x0001e80000100a00 */
[----:B0-----:R-:W2:Y:S04]  /*9dd40*/  LDL.LU.64 R18, [R1+0x9ec8] ;  /* 0x009ec80001127983 */ /* 0x001ea80000300a00 */
[----:B------:R-:W3:Y:S04]  /*9dd50*/  LDL R2, [R1+0x18] ;  /* 0x0000180001027983 */ /* 0x000ee80000100800 */
[----:B------:R-:W3:Y:S01]  /*9dd60*/  LDL R3, [R1+0x1c] ;  /* 0x00001c0001037983 */ /* 0x000ee20000100800 */
[----:B--2---:R-:W-:Y:S03]  /*9dd70*/  HMMA.16816.F32 R16, R12, R18, R24 ;  /* 0x000000120c10723c */ /* 0x004fe60000001818 */
[----:B------:R-:W2:Y:S04]  /*9dd80*/  LDL.LU.64 R26, [R1+0x9ec0] ;  /* 0x009ec000011a7983 */ /* 0x000ea80000300a00 */
[----:B------:R-:W2:-:S12]  /*9dd90*/  LDL.LU.64 R24, [R1+0x9eb8] ;  /* 0x009eb80001187983 */ /* 0x000e980000300a00 */
        /* <DEDUP_REMOVED lines=9> */
[----:B------:R-:W3:Y:S01]  /*9de30*/  LDL.LU.64 R24, [R1+0x9e98] ;  /* 0x009e980001187983 */ /* 0x000ee20000300a00 */
[----:B------:R-:W-:-:S05]  /*9de40*/  IMAD.MOV.U32 R0, RZ, RZ, R19 ;  /* 0x000000ffff007224 */ /* 0x000fca00078e0013 */
[----:B------:R-:W-:Y:S01]  /*9de50*/  STL [R1+0x9d54], R0 ;  /* 0x009d540001007387 */ /* 0x000fe20000100800 */
[----:B---3--:R-:W-:Y:S03]  /*9de60*/  HMMA.16816.F32 R16, R12, R16, R24 ;  /* 0x000000100c10723c */ /* 0x008fe60000001818 */
[----:B------:R-:W4:Y:S04]  /*9de70*/  LDL.LU.64 R26, [R1+0x9e90] ;  /* 0x009e9000011a7983 */ /* 0x000f280000300a00 */
[----:B------:R-:W2:-:S12]  /*9de80*/  LDL.LU.64 R24, [R1+0x9e88] ;  /* 0x009e880001187983 */ /* 0x000e980000300a00 */
[----:B------:R-:W-:Y:S04]  /*9de90*/  STL.64 [R1+0xf10], R16 ;  /* 0x000f101001007387 */ /* 0x000fe80000100a00 */
[----:B------:R0:W-:Y:S04]  /*9dea0*/  STL.64 [R1+0xf18], R18 ;  /* 0x000f181201007387 */ /* 0x0001e80000100a00 */
[----:B0-----:R-:W3:Y:S01]  /*9deb0*/  LDL.LU.64 R18, [R1+0x9e80] ;  /* 0x009e800001127983 */ /* 0x001ee20000300a00 */
[C---:B--2---:R-:W-:Y:S08]  /*9dec0*/  HMMA.16816.F32 R8, R12.reuse, R24, R8 ;  /* 0x000000180c08723c */ /* 0x044ff00000001808 */
[C---:B----4-:R-:W-:Y:S08]  /*9ded0*/  HMMA.16816.F32 R4, R12.reuse, R26, R4 ;  /* 0x0000001a0c04723c */ /* 0x050ff00000001804 */
[----:B---3--:R-:W-:Y:S01]  /*9dee0*/  HMMA.16816.F32 R20, R12, R18, R20 ;  /* 0x000000120c14723c */ /* 0x008fe20000001814 */
[----:B------:R-:W-:-:S05]  /*9def0*/  IMAD.MOV.U32 R0, RZ, RZ, R18 ;  /* 0x000000ffff007224 */ /* 0x000fca00078e0012 */
[----:B------:R-:W-:-:S13]  /*9df00*/  STL [R1+0x9d58], R0 ;  /* 0x009d580001007387 */ /* 0x000fda0000100800 */
[----:B------:R0:W-:Y:S04]  /*9df10*/  STL.64 [R1+0xf30], R20 ;  /* 0x000f301401007387 */ /* 0x0001e80000100a00 */
[----:B------:R1:W-:Y:S04]  /*9df20*/  STL.64 [R1+0xf38], R22 ;  /* 0x000f381601007387 */ /* 0x0003e80000100a00 */
[----:B------:R-:W-:Y:S04]  /*9df30*/  STL.64 [R1+0xf50], R8 ;  /* 0x000f500801007387 */ /* 0x000fe80000100a00 */
[----:B------:R-:W-:Y:S04]  /*9df40*/  STL.64 [R1+0xf58], R10 ;  /* 0x000f580a01007387 */ /* 0x000fe80000100a00 */
[----:B0-----:R-:W2:Y:S04]  /*9df50*/  LDL.LU.64 R20, [R1+0x1630] ;  /* 0x0016300001147983 */ /* 0x001ea80000300a00 */
[----:B------:R-:W-:Y:S04]  /*9df60*/  STL.64 [R1+0xf70], R4 ;  /* 0x000f700401007387 */ /* 0x000fe80000100a00 */
[----:B------:R-:W-:Y:S04]  /*9df70*/  STL.64 [R1+0xf78], R6 ;  /* 0x000f780601007387 */ /* 0x000fe80000100a00 */
[----:B-1----:R-:W3:Y:S04]  /*9df80*/  LDL.LU.64 R22, [R1+0x1638] ;  /* 0x0016380001167983 */ /* 0x002ee80000300a00 */
[----:B---3--:R0:W-:Y:S04]  /*9df90*/  STL.64 [R1+0x9e50], R22 ;  /* 0x009e501601007387 */ /* 0x0081e80000100a00 */
[----:B0-----:R-:W3:Y:S04]  /*9dfa0*/  LDL R22, [R1+0x20] ;  /* 0x0000200001167983 */ /* 0x001ee80000100800 */
[----:B------:R-:W3:Y:S04]  /*9dfb0*/  LDL R23, [R1+0x24] ;  /* 0x0000240001177983 */ /* 0x000ee80000100800 */
[----:B--2---:R0:W-:Y:S01]  /*9dfc0*/  STL.64 [R1+0x9e48], R20 ;  /* 0x009e481401007387 */ /* 0x0041e20000100a00 */
[----:B------:R-:W-:-:S03]  /*9dfd0*/  IMAD.MOV.U32 R0, RZ, RZ, R26 ;  /* 0x000000ffff007224 */ /* 0x000fc600078e001a */
[----:B0-----:R-:W2:Y:S04]  /*9dfe0*/  LDL R20, [R1+0x28] ;  /* 0x0000280001147983 */ /* 0x001ea80000100800 */
[----:B------:R-:W2:Y:S04]  /*9dff0*/  LDL R21, [R1+0x2c] ;  /* 0x00002c0001157983 */ /* 0x000ea80000100800 */
[----:B---3--:R-:W-:Y:S04]  /*9e000*/  STL.64 [R1+0x9e68], R22 ;  /* 0x009e681601007387 */ /* 0x008fe80000100a00 */
[----:B------:R-:W3:Y:S04]  /*9e010*/  LDL.LU.64 R24, [R1+0x1600] ;  /* 0x0016000001187983 */ /* 0x000ee80000300a00 */
[----:B------:R-:W4:Y:S04]  /*9e020*/  LDL.LU.64 R26, [R1+0x1608] ;  /* 0x00160800011a7983 */ /* 0x000f280000300a00 */
[----:B----4-:R-:W-:Y:S04]  /*9e030*/  STL.64 [R1+0x9e20], R26 ;  /* 0x009e201a01007387 */ /* 0x010fe80000100a00 */
[----:B---3--:R0:W-:Y:S04]  /*9e040*/  STL.64 [R1+0x9e18], R24 ;  /* 0x009e181801007387 */ /* 0x0081e80000100a00 */
[----:B0-----:R-:W3:Y:S04]  /*9e050*/  LDL.LU.64 R24, [R1+0x1610] ;  /* 0x0016100001187983 */ /* 0x001ee80000300a00 */
        /* <DEDUP_REMOVED lines=11> */
[----:B0-----:R-:W2:Y:S04]  /*9e110*/  LDL.LU.64 R24, [R1+0x1650] ;  /* 0x0016500001187983 */ /* 0x001ea80000300a00 */
[----:B------:R-:W2:Y:S04]  /*9e120*/  LDL.LU.64 R26, [R1+0x1658] ;  /* 0x00165800011a7983 */ /* 0x000ea80000300a00 */
[----:B------:R-:W3:Y:S04]  /*9e130*/  LDL.LU.64 R16, [R1+0x15f0] ;  /* 0x0015f00001107983 */ /* 0x000ee80000300a00 */
[----:B------:R-:W3:Y:S04]  /*9e140*/  LDL.LU.64 R18, [R1+0x15f8] ;  /* 0x0015f80001127983 */ /* 0x000ee80000300a00 */
[----:B------:R-:W4:Y:S04]  /*9e150*/  LDL.LU.64 R8, [R1+0x15e0] ;  /* 0x0015e00001087983 */ /* 0x000f280000300a00 */
[----:B------:R-:W4:Y:S04]  /*9e160*/  LDL.LU.64 R10, [R1+0x15e8] ;  /* 0x0015e800010a7983 */ /* 0x000f280000300a00 */
[----:B------:R-:W3:Y:S04]  /*9e170*/  LDL.LU.64 R4, [R1+0x15d0] ;  /* 0x0015d00001047983 */ /* 0x000ee80000300a00 */
[----:B------:R-:W3:Y:S04]  /*9e180*/  LDL.LU.64 R6, [R1+0x15d8] ;  /* 0x0015d80001067983 */ /* 0x000ee80000300a00 */
[----:B------:R-:W-:Y:S01]  /*9e190*/  STL [R1+0x9d78], R0 ;  /* 0x009d780001007387 */ /* 0x000fe20000100800 */
[----:B--2---:R-:W-:Y:S03]  /*9e1a0*/  HMMA.16816.F32 R20, R12, R20, R24 ;  /* 0x000000140c14723c */ /* 0x004fe60000001818 */
[----:B------:R-:W2:Y:S04]  /*9e1b0*/  LDL.LU.64 R26, [R1+0x9e78] ;  /* 0x009e7800011a7983 */ /* 0x000ea80000300a00 */
[----:B------:R-:W2:-:S12]  /*9e1c0*/  LDL.LU.64 R24, [R1+0x9e70] ;  /* 0x009e700001187983 */ /* 0x000e980000300a00 */
        /* <DEDUP_REMOVED lines=21> */
[----:B------:R-:W2:Y:S01]  /*9e320*/  LDL.LU.64 R24, [R1+0x9e28] ;  /* 0x009e280001187983 */ /* 0x000ea20000300a00 */
[----:B------:R-:W-:-:S02]  /*9e330*/  IMAD.MOV.U32 R3, RZ, RZ, R21 ;  /* 0x000000ffff037224 */ /* 0x000fc400078e0015 */
[----:B------:R-:W-:-:S03]  /*9e340*/  IMAD.MOV.U32 R2, RZ, RZ, R20 ;  /* 0x000000ffff027224 */ /* 0x000fc600078e0014 */
[----:B------:R0:W-:Y:S04]  /*9e350*/  STL [R1+0x9d8c], R3 ;  /* 0x009d8c0301007387 */ /* 0x0001e80000100800 */
[----:B------:R1:W-:Y:S01]  /*9e360*/  STL [R1+0x9d88], R2 ;  /* 0x009d880201007387 */ /* 0x0003e20000100800 */
[----:B--2---:R-:W-:Y:S03]  /*9e370*/  HMMA.16816.F32 R20, R12, R22, R24 ;  /* 0x000000160c14723c */ /* 0x004fe60000001818 */
[----:B------:R-:W2:Y:S04]  /*9e380*/  LDL.LU.64 R26, [R1+0x9e20] ;  /* 0x009e2000011a7983 */ /* 0x000ea80000300a00 */
[----:B------:R-:W2:Y:S01]  /*9e390*/  LDL.LU.64 R24, [R1+0x9e18] ;  /* 0x009e180001187983 */ /* 0x000ea20000300a00 */
[----:B0-----:R-:W-:-:S02]  /*9e3a0*/  IMAD.MOV.U32 R3, RZ, RZ, R28 ;  /* 0x000000ffff037224 */ /* 0x001fc400078e001c */
[----:B-1----:R-:W-:-:S09]  /*9e3b0*/  IMAD.MOV.U32 R2, RZ, RZ, R29 ;  /* 0x000000ffff027224 */ /* 0x002fd200078e001d */
        /* <DEDUP_REMOVED lines=8> */
[----:B0-----:R-:W4:Y:S04]  /*9e440*/  LDL.LU.64 R26, [R1+0x9e00] ;  /* 0x009e0000011a7983 */ /* 0x001f280000300a00 */
[----:B------:R-:W2:Y:S04]  /*9e450*/  LDL.LU.64 R24, [R1+0x9df8] ;  /* 0x009df80001187983 */ /* 0x000ea80000300a00 */
[----:B------:R-:W3:Y:S02]  /*9e460*/  LDL.LU.64 R28, [R1+0x9df0] ;  /* 0x009df000011c7983 */ /* 0x000ee40000300a00 */
[C---:B---3--:R-:W-:Y:S08]  /*9e470*/  HMMA.16816.F32 R16, R12.reuse, R28, R16 ;  /* 0x0000001c0c10723c */ /* 0x048ff00000001810 */
[C---:B----4-:R-:W-:Y:S01]  /*9e480*/  HMMA.16816.F32 R8, R12.reuse, R26, R8 ;  /* 0x0000001a0c08723c */ /* 0x050fe20000001808 */
[----:B------:R0:W-:Y:S04]  /*9e490*/  STL [R1+0x9d7c], R29 ;  /* 0x009d7c1d01007387 */ /* 0x0001e80000100800 */
[----:B0-----:R-:W3:Y:S06]  /*9e4a0*/  LDL.LU R29, [R1+0x20ac] ;  /* 0x0020ac00011d7983 */ /* 0x001eec0000300800 */
[----:B------:R0:W-:Y:S04]  /*9e4b0*/  STL.64 [R1+0x1050], R16 ;  /* 0x0010501001007387 */ /* 0x0001e80000100a00 */
[----:B------:R1:W-:Y:S04]  /*9e4c0*/  STL.64 [R1+0x1058], R18 ;  /* 0x0010581201007387 */ /* 0x0003e80000100a00 */
[----:B0-----:R-:W4:Y:S04]  /*9e4d0*/  LDL.LU.64 R16, [R1+0x15b0] ;  /* 0x0015b00001107983 */ /* 0x001f280000300a00 */
[----:B------:R-:W-:Y:S04]  /*9e4e0*/  STL.64 [R1+0x1070], R8 ;  /* 0x0010700801007387 */ /* 0x000fe80000100a00 */
[----:B------:R-:W-:Y:S04]  /*9e4f0*/  STL.64 [R1+0x1078], R10 ;  /* 0x0010780a01007387 */ /* 0x000fe80000100a00 */
        /* <DEDUP_REMOVED lines=24> */
[----:B------:R-:W-:Y:S04]  /*9e680*/  STL.64 [R1+0x9bf0], R24 ;  /* 0x009bf01801007387 */ /* 0x000fe80000100a00 */
        /* <DEDUP_REMOVED lines=35> */
[----:B------:R-:W4:Y:S04]  /*9e8c0*/  LDL.LU.64 R4, [R1+0x9da0] ;  /* 0x009da00001047983 */ /* 0x000f280000300a00 */
[----:B------:R-:W2:Y:S04]  /*9e8d0*/  LDL.LU R27, [R1+0x20b8] ;  /* 0x0020b800011b7983 */ /* 0x000ea80000300800 */
[----:B------:R-:W2:Y:S01]  /*9e8e0*/  LDL.LU R0, [R1+0x20b4] ;  /* 0x0020b40001007983 */ /* 0x000ea20000300800 */
[----:B----4-:R-:W-:-:S15]  /*9e8f0*/  HMMA.16816.F32 R4, R12, R8, R4 ;  /* 0x000000080c04723c */ /* 0x010fde0000001804 */
[----:B------:R-:W-:-:S04]  /*9e900*/  NOP ;  /* 0x0000000000007918 */ /* 0x000fc80000000000 */
[----:B------:R-:W-:Y:S04]  /*9e910*/  STL.64 [R1+0x1150], R4 ;  /* 0x0011500401007387 */ /* 0x000fe80000100a00 */
[----:B------:R0:W-:Y:S04]  /*9e920*/  STL.64 [R1+0x1158], R6 ;  /* 0x0011580601007387 */ /* 0x0001e80000100a00 */
[----:B0-----:R-:W3:Y:S04]  /*9e930*/  LDL.LU.64 R6, [R1+0x9d98] ;  /* 0x009d980001067983 */ /* 0x001ee80000300a00 */
[----:B------:R-:W4:Y:S04]  /*9e940*/  LDL.LU.64 R4, [R1+0x9d90] ;  /* 0x009d900001047983 */ /* 0x000f280000300a00 */
[----:B------:R-:W2:Y:S04]  /*9e950*/  LDL.LU R24, [R1+0x20c0] ;  /* 0x0020c00001187983 */ /* 0x000ea80000300800 */
[----:B------:R-:W2:Y:S04]  /*9e960*/  LDL.LU R25, [R1+0x20bc] ;  /* 0x0020bc0001197983 */ /* 0x000ea80000300800 */
[----:B------:R-:W-:Y:S04]  /*9e970*/  STL.64 [R1+0x9b98], R10 ;  /* 0x009b980a01007387 */ /* 0x000fe80000100a00 */
[----:B------:R4:W-:Y:S01]  /*9e980*/  STL.64 [R1+0x9b90], R8 ;  /* 0x009b900801007387 */ /* 0x0009e20000100a00 */
[C---:B---3--:R-:W-:Y:S08]  /*9e990*/  HMMA.16816.F32 R16, R12.reuse, R6, R16 ;  /* 0x000000060c10723c */ /* 0x048ff00000001810 */
[----:B----4-:R-:W-:Y:S01]  /*9e9a0*/  HMMA.16816.F32 R8, R12, R4, R20 ;  /* 0x000000040c08723c */ /* 0x010fe20000001814 */
[----:B------:R-:W-:-:S02]  /*9e9b0*/  IMAD.MOV.U32 R22, RZ, RZ, R3 ;  /* 0x000000ffff167224 */ /* 0x000fc400078e0003 */
[----:B------:R-:W-:-:S08]  /*9e9c0*/  IMAD.MOV.U32 R23, RZ, RZ, R2 ;  /* 0x000000ffff177224 */ /* 0x000fd000078e0002 */
[----:B------:R0:W-:Y:S04]  /*9e9d0*/  STL.64 [R1+0x1170], R16 ;  /* 0x0011701001007387 */ /* 0x0001e80000100a00 */
[----:B------:R1:W-:Y:S04]  /*9e9e0*/  STL.64 [R1+0x1178], R18 ;  /* 0x0011781201007387 */ /* 0x0003e80000100a00 */
[----:B------:R-:W3:Y:S04]  /*9e9f0*/  LDL.LU R3, [R1+0x9d8c] ;  /* 0x009d8c0001037983 */ /* 0x000ee80000300800 */
[----:B------:R-:W-:Y:S04]  /*9ea00*/  STL.64 [R1+0x11c0], R8 ;  /* 0x0011c00801007387 */ /* 0x000fe80000100a00 */
[----:B------:R-:W-:Y:S04]  /*9ea10*/  STL.64 [R1+0x11c8], R10 ;  /* 0x0011c80a01007387 */ /* 0x000fe80000100a00 */
[----:B------:R-:W4:Y:S04]  /*9ea20*/  LDL.LU R2, [R1+0x9d88] ;  /* 0x009d880001027983 */ /* 0x000f280000300800 */
[----:B------:R-:W-:Y:S04]  /*9ea30*/  STL.64 [R1+0x9b78], R6 ;  /* 0x009b780601007387 */ /* 0x000fe80000100a00 */
[----:B------:R-:W-:Y:S04]  /*9ea40*/  STL.64 [R1+0x9b70], R4 ;  /* 0x009b700401007387 */ /* 0x000fe80000100a00 */
[----:B0-----:R-:W2:Y:S04]  /*9ea50*/  LDL.LU R16, [R1+0x88] ;  /* 0x0000880001107983 */ /* 0x001ea80000300800 */
[----:B------:R-:W2:Y:S04]  /*9ea60*/  LDL.LU R17, [R1+0x8c] ;  /* 0x00008c0001117983 */ /* 0x000ea80000300800 */
[----:B-1----:R-:W2:Y:S04]  /*9ea70*/  LDL.LU R18, [R1+0x80] ;  /* 0x0000800001127983 */ /* 0x002ea80000300800 */
[----:B------:R-:W2:Y:S04]  /*9ea80*/  LDL.LU R19, [R1+0x84] ;  /* 0x0000840001137983 */ /* 0x000ea80000300800 */
[----:B--2---:R-:W-:Y:S04]  /*9ea90*/  STL.64 [R1+0x9d68], R18 ;  /* 0x009d681201007387 */ /* 0x004fe80000100a00 */
[----:B------:R0:W-:Y:S04]  /*9eaa0*/  STL.64 [R1+0x9d60], R16 ;  /* 0x009d601001007387 */ /* 0x0001e80000100a00 */
[----:B0-----:R-:W2:Y:S04]  /*9eab0*/  LDL.LU R16, [R1+0x20c4] ;  /* 0x0020c40001107983 */ /* 0x001ea80000300800 */
[----:B------:R-:W2:Y:S04]  /*9eac0*/  LDL.LU R20, [R1+0x8] ;  /* 0x0000080001147983 */ /* 0x000ea80000300800 */
[----:B------:R-:W2:Y:S04]  /*9ead0*/  LDL.LU R21, [R1+0xc] ;  /* 0x00000c0001157983 */ /* 0x000ea80000300800 */
[----:B------:R-:W2:Y:S04]  /*9eae0*/  LDL.LU R18, [R1+0x98] ;  /* 0x0000980001127983 */ /* 0x000ea80000300800 */
[----:B------:R-:W2:Y:S04]  /*9eaf0*/  LDL.LU R19, [R1+0x9c] ;  /* 0x00009c0001137983 */ /* 0x000ea80000300800 */
[----:B------:R-:W2:Y:S04]  /*9eb00*/  LDL.LU.64 R4, [R1+0x1510] ;  /* 0x0015100001047983 */ /* 0x000ea80000300a00 */
[----:B------:R-:W2:Y:S04]  /*9eb10*/  LDL.LU.64 R6, [R1+0x1518] ;  /* 0x0015180001067983 */ /* 0x000ea80000300a00 */
[----:B------:R0:W-:Y:S04]  /*9eb20*/  STL.64 [R1+0x9c08], R22 ;  /* 0x009c081601007387 */ /* 0x0001e80000100a00 */
[----:B0-----:R-:W2:Y:S04]  /*9eb30*/  LDL.LU R22, [R1+0x90] ;  /* 0x0000900001167983 */ /* 0x001ea80000300800 */
[----:B------:R-:W2:Y:S01]  /*9eb40*/  LDL.LU R23, [R1+0x94] ;  /* 0x0000940001177983 */ /* 0x000ea20000300800 */
[----:B------:R-:W-:-:S02]  /*9eb50*/  IMAD R29, R29, 0x100, R26 ;  /* 0x000001001d1d7824 */ /* 0x000fc400078e021a */
[----:B------:R-:W-:Y:S02]  /*9eb60*/  IMAD R0, R0, 0x100, R27 ;  /* 0x0000010000007824 */ /* 0x000fe400078e021b */
[----:B----4-:R-:W-:Y:S02]  /*9eb70*/  IMAD.MOV.U32 R26, RZ, RZ, R2 ;  /* 0x000000ffff1a7224 */ /* 0x010fe400078e0002 */
[----:B---3--:R-:W-:Y:S02]  /*9eb80*/  IMAD.MOV.U32 R27, RZ, RZ, R3 ;  /* 0x000000ffff1b7224 */ /* 0x008fe400078e0003 */
[----:B------:R-:W-:Y:S01]  /*9eb90*/  IMAD R17, R25, 0x100, R24 ;  /* 0x0000010019117824 */ /* 0x000fe200078e0218 */
[----:B--2---:R-:W-:Y:S04]  /*9eba0*/  STL.64 [R1+0x9c00], R20 ;  /* 0x009c001401007387 */ /* 0x004fe80000100a00 */
[----:B------:R-:W-:Y:S04]  /*9ebb0*/  STL.64 [R1+0x9d70], R22 ;  /* 0x009d701601007387 */ /* 0x000fe80000100a00 */
[----:B------:R-:W2:Y:S04]  /*9ebc0*/  LDL.LU R2, [R1+0x9d84] ;  /* 0x009d840001027983 */ /* 0x000ea80000300800 */
[----:B------:R-:W2:Y:S04]  /*9ebd0*/  LDL.LU R3, [R1+0x9d80] ;  /* 0x009d800001037983 */ /* 0x000ea80000300800 */
[----:B------:R0:W-:Y:S04]  /*9ebe0*/  STL.64 [R1+0x9c10], R26 ;  /* 0x009c101a01007387 */ /* 0x0001e80000100a00 */
[----:B0-----:R-:W3:Y:S04]  /*9ebf0*/  LDL.LU R27, [R1+0x20c8] ;  /* 0x0020c800011b7983 */ /* 0x001ee80000300800 */
[----:B------:R-:W4:Y:S04]  /*9ec00*/  LDL.LU R24, [R1+0x18] ;  /* 0x0000180001187983 */ /* 0x000f280000300800 */
[----:B------:R-:W4:Y:S04]  /*9ec10*/  LDL.LU R25, [R1+0x1c] ;  /* 0x00001c0001197983 */ /* 0x000f280000300800 */
[----:B------:R-:W3:Y:S04]  /*9ec20*/  LDL.LU.64 R20, [R1+0x1500] ;  /* 0x0015000001147983 */ /* 0x000ee80000300a00 */
[----:B------:R-:W3:Y:S04]  /*9ec30*/  LDL.LU.64 R22, [R1+0x1508] ;  /* 0x0015080001167983 */ /* 0x000ee80000300a00 */
[----:B------:R-:W3:Y:S04]  /*9ec40*/  LDL.LU.64 R8, [R1+0x14e0] ;  /* 0x0014e00001087983 */ /* 0x000ee80000300a00 */
[----:B------:R-:W3:Y:S01]  /*9ec50*/  LDL.LU.64 R10, [R1+0x14e8] ;  /* 0x0014e800010a7983 */ /* 0x000ee20000300a00 */
[----:B--2---:R-:W-:Y:S03]  /*9ec60*/  HMMA.16816.F32 R12, R12, R2, R4 ;  /* 0x000000020c0c723c */ /* 0x004fe60000001804 */
[----:B----4-:R-:W-:Y:S04]  /*9ec70*/  STL.64 [R1+0x9c28], R24 ;  /* 0x009c281801007387 */ /* 0x010fe80000100a00 */
[----:B------:R-:W2:Y:S04]  /*9ec80*/  LDL.LU.64 R4, [R1+0x14d0] ;  /* 0x0014d00001047983 */ /* 0x000ea80000300a00 */
[----:B------:R-:W2:Y:S08]  /*9ec90*/  LDL.LU.64 R6, [R1+0x14d8] ;  /* 0x0014d80001067983 */ /* 0x000eb00000300a00 */
[----:B------:R0:W-:Y:S04]  /*9eca0*/  STL.64 [R1+0x11b0], R12 ;  /* 0x0011b00c01007387 */ /* 0x0001e80000100a00 */
[----:B------:R1:W-:Y:S01]  /*9ecb0*/  STL.64 [R1+0x11b8], R14 ;  /* 0x0011b80e01007387 */ /* 0x0003e20000100a00 */
[----:B---3--:R-:W-:Y:S01]  /*9ecc0*/  IMAD R16, R16, 0x100, R27 ;  /* 0x0000010010107824 */ /* 0x008fe200078e021b */
[----:B0-----:R-:W-:-:S02]  /*9ecd0*/  F2FP.F16.E5M2.UNPACK_B R12, R29 ;  /* 0x0000001dff0c723e */ /* 0x001fc400020004ff */
[----:B------:R-:W3:Y:S04]  /*9ece0*/  LDL.LU R29, [R1+0x9d7c] ;  /* 0x009d7c00011d7983 */ /* 0x000ee80000300800 */
[----:B------:R-:W4:Y:S04]  /*9ecf0*/  LDL.LU R26, [R1+0x20] ;  /* 0x00002000011a7983 */ /* 0x000f280000300800 */
[----:B------:R-:W4:Y:S01]  /*9ed00*/  LDL.LU R27, [R1+0x24] ;  /* 0x00002400011b7983 */ /* 0x000f220000300800 */
[----:B------:R-:W-:Y:S02]  /*9ed10*/  F2FP.F16.E5M2.UNPACK_B R13, R0 ;  /* 0x00000000ff0d723e */ /* 0x000fe400020004ff */
[----:B-1----:R-:W-:-:S02]  /*9ed20*/  F2FP.F16.E5M2.UNPACK_B R14, R17 ;  /* 0x00000011ff0e723e */ /* 0x002fc400020004ff */
[----:B------:R-:W-:-:S07]  /*9ed30*/  F2FP.F16.E5M2.UNPACK_B R15, R16 ;  /* 0x00000010ff0f723e */ /* 0x000fce00020004ff */
[C---:B------:R-:W-:Y:S01]  /*9ed40*/  HMMA.16816.F32 R16, R12.reuse, R18, R20 ;  /* 0x000000120c10723c */ /* 0x040fe20000001814 */
[----:B----4-:R-:W-:Y:S04]  /*9ed50*/  STL.64 [R1+0x9c40], R26 ;  /* 0x009c401a01007387 */ /* 0x010fe80000100a00 */
[----:B------:R-:W4:Y:S04]  /*9ed60*/  LDL.LU R0, [R1+0x9d78] ;  /* 0x009d780001007983 */ /* 0x000f280000300800 */
[----:B------:R-:W2:Y:S04]  /*9ed70*/  LDL.LU R24, [R1+0x28] ;  /* 0x0000280001187983 */ /* 0x000ea80000300800 */
[----:B------:R-:W2:Y:S04]  /*9ed80*/  LDL.LU R25, [R1+0x2c] ;  /* 0x00002c0001197983 */ /* 0x000ea80000300800 */
[----:B--2---:R0:W-:Y:S04]  /*9ed90*/  STL.64 [R1+0x9c58], R24 ;  /* 0x009c581801007387 */ /* 0x0041e80000100a00 */
[----:B0-----:R-:W2:Y:S04]  /*9eda0*/  LDL.LU.64 R24, [R1+0x14f0] ;  /* 0x0014f00001187983 */ /* 0x001ea80000300a00 */
[----:B------:R-:W2:Y:S04]  /*9edb0*/  LDL.LU.64 R26, [R1+0x14f8] ;  /* 0x0014f800011a7983 */ /* 0x000ea80000300a00 */
[----:B------:R-:W2:Y:S04]  /*9edc0*/  LDL.LU.64 R22, [R1+0x9d70] ;  /* 0x009d700001167983 */ /* 0x000ea80000300a00 */
[----:B------:R-:W-:Y:S04]  /*9edd0*/  STL.64 [R1+0x13b0], R16 ;  /* 0x0013b01001007387 */ /* 0x000fe80000100a00 */
[----:B------:R0:W-:Y:S04]  /*9ede0*/  STL.64 [R1+0x13b8], R18 ;  /* 0x0013b81201007387 */ /* 0x0001e80000100a00 */
[----:B0-----:R-:W3:Y:S04]  /*9edf0*/  LDL.LU.64 R18, [R1+0x9d68] ;  /* 0x009d680001127983 */ /* 0x001ee80000300a00 */
[----:B------:R-:W3:Y:S01]  /*9ee00*/  LDL.LU.64 R16, [R1+0x9d60] ;  /* 0x009d600001107983 */ /* 0x000ee20000300a00 */
[C---:B--2---:R-:W-:Y:S08]  /*9ee10*/  HMMA.16816.F32 R20, R12.reuse, R22, R24 ;  /* 0x000000160c14723c */ /* 0x044ff00000001818 */
[----:B---3--:R-:W-:Y:S01]  /*9ee20*/  HMMA.16816.F32 R8, R12, R16, R8 ;  /* 0x000000100c08723c */ /* 0x008fe20000001808 */
[----:B----4-:R-:W-:-:S10]  /*9ee30*/  IMAD.MOV.U32 R26, RZ, RZ, R0 ;  /* 0x000000ffff1a7224 */ /* 0x010fd400078e0000 */
[----:B------:R-:W-:Y:S04]  /*9ee40*/  STL.64 [R1+0x13a0], R20 ;  /* 0x0013a01401007387 */ /* 0x000fe80000100a00 */
[----:B------:R-:W-:Y:S04]  /*9ee50*/  STL.64 [R1+0x13a8], R22 ;  /* 0x0013a81601007387 */ /* 0x000fe80000100a00 */
[----:B------:R-:W2:Y:S04]  /*9ee60*/  LDL.LU R0, [R1+0x9d58] ;  /* 0x009d580001007983 */ /* 0x000ea80000300800 */
[----:B------:R-:W-:Y:S04]  /*9ee70*/  STL.64 [R1+0x1390], R8 ;  /* 0x0013900801007387 */ /* 0x000fe80000100a00 */
[----:B------:R-:W-:Y:S04]  /*9ee80*/  STL.64 [R1+0x1398], R10 ;  /* 0x0013980a01007387 */ /* 0x000fe80000100a00 */
[----:B------:R-:W3:Y:S01]  /*9ee90*/  LDL.LU R27, [R1+0x34] ;  /* 0x00003400011b7983 */ /* 0x000ee20000300800 */
[----:B------:R-:W-:Y:S03]  /*9eea0*/  HMMA.16816.F32 R4, R12, R18, R4 ;  /* 0x000000120c04723c */ /* 0x000fe60000001804 */
[----:B---3--:R2:W-:Y:S04]  /*9eeb0*/  STL.64 [R1+0x9c70], R26 ;  /* 0x009c701a01007387 */ /* 0x0085e80000100a00 */
[----:B------:R-:W3:-:S12]  /*9eec0*/  LDL.LU R24, [R1+0x38] ;  /* 0x0000380001187983 */ /* 0x000ed80000300800 */
[----:B------:R-:W-:Y:S04]  /*9eed0*/  STL.64 [R1+0x1380], R4 ;  /* 0x0013800401007387 */ /* 0x000fe80000100a00 */
[----:B------:R-:W-:Y:S04]  /*9eee0*/  STL.64 [R1+0x1388], R6 ;  /* 0x0013880601007387 */ /* 0x000fe80000100a00 */
[----:B------:R-:W3:Y:S01]  /*9eef0*/  LDL.LU R25, [R1+0x3c] ;  /* 0x00003c0001197983 */ /* 0x000ee20000300800 */
[----:B--2---:R-:W-:-:S03]  /*9ef00*/  IMAD.MOV.U32 R26, RZ, RZ, R0 ;  /* 0x000000ffff1a7224 */ /* 0x004fc600078e0000 */
[----:B------:R-:W2:Y:S04]  /*9ef10*/  LDL.LU R0, [R1+0x9d54] ;  /* 0x009d540001007983 */ /* 0x000ea80000300800 */
[----:B------:R-:W4:Y:S04]  /*9ef20*/  LDL.LU R27, [R1+0x44] ;  /* 0x00004400011b7983 */ /* 0x000f280000300800 */
[----:B---3--:R0:W-:Y:S04]  /*9ef30*/  STL.64 [R1+0x9c88], R24 ;  /* 0x009c881801007387 */ /* 0x0081e80000100a00 */
[----:B0-----:R-:W3:Y:S04]  /*9ef40*/  LDL.LU R24, [R1+0x48] ;  /* 0x0000480001187983 */ /* 0x001ee80000300800 */
[----:B------:R-:W3:Y:S04]  /*9ef50*/  LDL.LU R25, [R1+0x4c] ;  /* 0x00004c0001197983 */ /* 0x000ee80000300800 */
[----:B----4-:R0:W-:Y:S04]  /*9ef60*/  STL.64 [R1+0x9ca0], R26 ;  /* 0x009ca01a01007387 */ /* 0x0101e80000100a00 */
[----:B0-----:R-:W4:Y:S01]  /*9ef70*/  LDL.LU R26, [R1+0x50] ;  /* 0x00005000011a7983 */ /* 0x001f220000300800 */
[----:B--2---:R-:W-:-:S03]  /*9ef80*/  IMAD.MOV.U32 R27, RZ, RZ, R0 ;  /* 0x000000ffff1b7224 */ /* 0x004fc600078e0000 */
[----:B------:R-:W2:Y:S04]  /*9ef90*/  LDL.LU R0, [R1+0x9d50] ;  /* 0x009d500001007983 */ /* 0x000ea80000300800 */
[----:B---3--:R0:W-:Y:S04]  /*9efa0*/  STL.64 [R1+0x9cb8], R24 ;  /* 0x009cb81801007387 */ /* 0x0081e80000100a00 */
[----:B0-----:R-:W3:Y:S04]  /*9efb0*/  LDL.LU R24, [R1+0x58] ;  /* 0x0000580001187983 */ /* 0x001ee80000300800 */
[----:B------:R-:W3:Y:S04]  /*9efc0*/  LDL.LU R25, [R1+0x5c] ;  /* 0x00005c0001197983 */ /* 0x000ee80000300800 */
[----:B----4-:R0:W-:Y:S04]  /*9efd0*/  STL.64 [R1+0x9cd0], R26 ;  /* 0x009cd01a01007387 */ /* 0x0101e80000100a00 */
[----:B0-----:R-:W4:Y:S04]  /*9efe0*/  LDL.LU R26, [R1+0x60] ;  /* 0x00006000011a7983 */ /* 0x001f280000300800 */
[----:B------:R-:W4:Y:S04]  /*9eff0*/  LDL.LU R27, [R1+0x64] ;  /* 0x00006400011b7983 */ /* 0x000f280000300800 */
[----:B---3--:R2:W-:Y:S02]  /*9f000*/  STL.64 [R1+0x9ce8], R24 ;  /* 0x009ce81801007387 */ /* 0x0085e40000100a00 */
[----:B--2---:R-:W-:-:S02]  /*9f010*/  IMAD.MOV.U32 R24, RZ, RZ, R0 ;  /* 0x000000ffff187224 */ /* 0x004fc400078e0000 */
[----:B------:R-:W2:Y:S04]  /*9f020*/  LDL.LU R0, [R1+0x9d4c] ;  /* 0x009d4c0001007983 */ /* 0x000ea80000300800 */
[----:B------:R-:W3:Y:S04]  /*9f030*/  LDL.LU R25, [R1+0x6c] ;  /* 0x00006c0001197983 */ /* 0x000ee80000300800 */
[----:B----4-:R0:W-:Y:S04]  /*9f040*/  STL.64 [R1+0x9d00], R26 ;  /* 0x009d001a01007387 */ /* 0x0101e80000100a00 */
[----:B0-----:R-:W4:Y:S04]  /*9f050*/  LDL.LU R26, [R1+0x70] ;  /* 0x00007000011a7983 */ /* 0x001f280000300800 */
[----:B------:R-:W4:Y:S04]  /*9f060*/  LDL.LU R27, [R1+0x74] ;  /* 0x00007400011b7983 */ /* 0x000f280000300800 */
[----:B---3--:R0:W-:Y:S04]  /*9f070*/  STL.64 [R1+0x9d18], R24 ;  /* 0x009d181801007387 */ /* 0x0081e80000100a00 */
[----:B0-----:R-:W3:Y:S01]  /*9f080*/  LDL.LU R24, [R1+0x78] ;  /* 0x0000780001187983 */ /* 0x001ee20000300800 */
[----:B--2---:R-:W-:-:S03]  /*9f090*/  IMAD.MOV.U32 R25, RZ, RZ, R0 ;  /* 0x000000ffff197224 */ /* 0x004fc600078e0000 */
[----:B------:R-:W2:Y:S04]  /*9f0a0*/  LDL.LU R0, [R1+0x9d48] ;  /* 0x009d480001007983 */ /* 0x000ea80000300800 */
[----:B----4-:R-:W-:Y:S04]  /*9f0b0*/  STL.64 [R1+0x9d30], R26 ;  /* 0x009d301a01007387 */ /* 0x010fe80000100a00 */
[----:B------:R-:W4:Y:S04]  /*9f0c0*/  LDL.LU.64 R20, [R1+0xd70] ;  /* 0x000d700001147983 */ /* 0x000f280000300a00 */
[----:B------:R-:W2:Y:S04]  /*9f0d0*/  LDL.LU.64 R22, [R1+0xd78] ;  /* 0x000d780001167983 */ /* 0x000ea80000300a00 */
[----:B--2---:R-:W-:Y:S04]  /*9f0e0*/  STL.64 [R1+0x9c20], R22 ;  /* 0x009c201601007387 */ /* 0x004fe80000100a00 */
[----:B----4-:R0:W-:Y:S04]  /*9f0f0*/  STL.64 [R1+0x9c18], R20 ;  /* 0x009c181401007387 */ /* 0x0101e80000100a00 */
        /* <DEDUP_REMOVED lines=135> */
[----:B------:R-:W4:Y:S04]  /*9f970*/  LDL.LU.64 R22, [R1+0x9c08] ;  /* 0x009c080001167983 */ /* 0x000f280000300a00 */
[----:B------:R-:W2:-:S13]  /*9f980*/  LDL.LU.64 R20, [R1+0x9c00] ;  /* 0x009c000001147983 */ /* 0x000e9a0000300a00 */
[----:B------:R-:W-:Y:S04]  /*9f990*/  STL.64 [R1+0x12a0], R24 ;  /* 0x0012a01801007387 */ /* 0x000fe80000100a00 */
[----:B------:R0:W-:Y:S04]  /*9f9a0*/  STL.64 [R1+0x12a8], R26 ;  /* 0x0012a81a01007387 */ /* 0x0001e80000100a00 */
[----:B0-----:R-:W3:Y:S04]  /*9f9b0*/  LDL.LU.64 R26, [R1+0x9bf8] ;  /* 0x009bf800011a7983 */ /* 0x001ee80000300a00 */
[----:B------:R-:W3:Y:S01]  /*9f9c0*/  LDL.LU.64 R24, [R1+0x9bf0] ;  /* 0x009bf00001187983 */ /* 0x000ee20000300a00 */
[C---:B--2---:R-:W-:Y:S08]  /*9f9d0*/  HMMA.16816.F32 R16, R12.reuse, R20, R16 ;  /* 0x000000140c10723c */ /* 0x044ff00000001810 */
[C---:B----4-:R-:W-:Y:S11]  /*9f9e0*/  HMMA.16816.F32 R8, R12.reuse, R22, R8 ;  /* 0x000000160c08723c */ /* 0x050ff60000001808 */
[----:B------:R-:W-:Y:S04]  /*9f9f0*/  STL.64 [R1+0x1290], R16 ;  /* 0x0012901001007387 */ /* 0x000fe80000100a00 */
[----:B------:R-:W-:Y:S04]  /*9fa00*/  STL.64 [R1+0x1298], R18 ;  /* 0x0012981201007387 */ /* 0x000fe80000100a00 */
[----:B------:R-:W2:Y:S04]  /*9fa10*/  LDL.LU.64 R20, [R1+0xcd0] ;  /* 0x000cd00001147983 */ /* 0x000ea80000300a00 */
[----:B------:R-:W-:Y:S04]  /*9fa20*/  STL.64 [R1+0x1280], R8 ;  /* 0x0012800801007387 */ /* 0x000fe80000100a00 */
[----:B------:R-:W-:Y:S04]  /*9fa30*/  STL.64 [R1+0x1288], R10 ;  /* 0x0012880a01007387 */ /* 0x000fe80000100a00 */
[----:B------:R-:W4:Y:S01]  /*9fa40*/  LDL.LU.64 R22, [R1+0xcd8] ;  /* 0x000cd80001167983 */ /* 0x000f220000300a00 */
[----:B------:R-:W-:-:S15]  /*9fa50*/  HMMA.16816.F32 R4, R12, R28, R4 ;  /* 0x0000001c0c04723c */ /* 0x000fde0000001804 */
[----:B------:R-:W-:-:S04]  /*9fa60*/  NOP ;  /* 0x0000000000007918 */ /* 0x000fc80000000000 */
[----:B------:R-:W-:Y:S04]  /*9fa70*/  STL.64 [R1+0x1270], R4 ;  /* 0x0012700401007387 */ /* 0x000fe80000100a00 */
[----:B------:R-:W-:Y:S04]  /*9fa80*/  STL.64 [R1+0x1278], R6 ;  /* 0x0012780601007387 */ /* 0x000fe80000100a00 */
[----:B----4-:R-:W-:Y:S04]  /*9fa90*/  STL.64 [R1+0x9be8], R22 ;  /* 0x009be81601007387 */ /* 0x010fe80000100a00 */
[----:B--2---:R0:W-:Y:S04]  /*9faa0*/  STL.64 [R1+0x9be0], R20 ;  /* 0x009be01401007387 */ /* 0x0041e80000100a00 */
[----:B0-----:R-:W3:Y:S04]  /*9fab0*/  LDL.LU.64 R20, [R1+0xcf0] ;  /* 0x000cf00001147983 */ /* 0x001ee80000300a00 */
[----:B------:R-:W3:Y:S04]  /*9fac0*/  LDL.LU.64 R22, [R1+0xcf8] ;  /* 0x000cf80001167983 */ /* 0x000ee80000300a00 */
[----:B------:R-:W2:Y:S04]  /*9fad0*/  LDL.LU.64 R16, [R1+0xc90] ;  /* 0x000c900001107983 */ /* 0x000ea80000300a00 */
[----:B------:R-:W4:Y:S04]  /*9fae0*/  LDL.LU.64 R18, [R1+0xc98] ;  /* 0x000c980001127983 */ /* 0x000f280000300a00 */
[----:B----4-:R-:W-:Y:S04]  /*9faf0*/  STL.64 [R1+0x9bc8], R18 ;  /* 0x009bc81201007387 */ /* 0x010fe80000100a00 */
[----:B--2---:R0:W-:Y:S04]  /*9fb00*/  STL.64 [R1+0x9bc0], R16 ;  /* 0x009bc01001007387 */ /* 0x0041e80000100a00 */
[----:B0-----:R-:W2:Y:S04]  /*9fb10*/  LDL.LU.64 R16, [R1+0xcb0] ;  /* 0x000cb00001107983 */ /* 0x001ea80000300a00 */
[----:B------:R-:W2:Y:S04]  /*9fb20*/  LDL.LU.64 R18, [R1+0xcb8] ;  /* 0x000cb80001127983 */ /* 0x000ea80000300a00 */
[----:B------:R-:W4:Y:S04]  /*9fb30*/  LDL.LU.64 R8, [R1+0xc50] ;  /* 0x000c500001087983 */ /* 0x000f280000300a00 */
[----:B------:R-:W2:Y:S01]  /*9fb40*/  LDL.LU.64 R10, [R1+0xc58] ;  /* 0x000c5800010a7983 */ /* 0x000ea20000300a00 */
[C---:B---3--:R-:W-:Y:S03]  /*9fb50*/  HMMA.16816.F32 R20, R12.reuse, R26, R20 ;  /* 0x0000001a0c14723c */ /* 0x048fe60000001814 */
[----:B--2---:R-:W-:Y:S04]  /*9fb60*/  STL.64 [R1+0x9ba8], R10 ;  /* 0x009ba80a01007387 */ /* 0x004fe80000100a00 */
        /* <DEDUP_REMOVED lines=9> */
[----:B------:R-:W4:Y:S04]  /*9fc00*/  LDL.LU R28, [R1+0x20e8] ;  /* 0x0020e800011c7983 */ /* 0x000f280000300800 */
[----:B------:R-:W4:Y:S04]  /*9fc10*/  LDL.LU R29, [R1+0x20e4] ;  /* 0x0020e400011d7983 */ /* 0x000f280000300800 */
[----:B------:R-:W-:Y:S04]  /*9fc20*/  STL.64 [R1+0x1260], R20 ;  /* 0x0012601401007387 */ /* 0x000fe80000100a00 */
[----:B------:R0:W-:Y:S04]  /*9fc30*/  STL.64 [R1+0x1268], R22 ;  /* 0x0012681601007387 */ /* 0x0001e80000100a00 */
[----:B0-----:R-:W2:Y:S04]  /*9fc40*/  LDL.LU.64 R22, [R1+0x9be8] ;  /* 0x009be80001167983 */ /* 0x001ea80000300a00 */
[----:B------:R-:W2:Y:S04]  /*9fc50*/  LDL.LU.64 R20, [R1+0x9be0] ;  /* 0x009be00001147983 */ /* 0x000ea80000300a00 */
[----:B------:R-:W3:Y:S04]  /*9fc60*/  LDL.LU R26, [R1+0x20e0] ;  /* 0x0020e000011a7983 */ /* 0x000ee80000300800 */
[----:B------:R-:W3:Y:S01]  /*9fc70*/  LDL.LU R27, [R1+0x20dc] ;  /* 0x0020dc00011b7983 */ /* 0x000ee20000300800 */
[----:B--2---:R-:W-:-:S15]  /*9fc80*/  HMMA.16816.F32 R20, R12, R24, R20 ;  /* 0x000000180c14723c */ /* 0x004fde0000001814 */
[----:B------:R-:W-:-:S04]  /*9fc90*/  NOP ;  /* 0x0000000000007918 */ /* 0x000fc80000000000 */
[----:B------:R-:W-:Y:S04]  /*9fca0*/  STL.64 [R1+0x1250], R20 ;  /* 0x0012501401007387 */ /* 0x000fe80000100a00 */
[----:B------:R0:W-:Y:S04]  /*9fcb0*/  STL.64 [R1+0x1258], R22 ;  /* 0x0012581601007387 */ /* 0x0001e80000100a00 */
[----:B0-----:R-:W2:Y:S04]  /*9fcc0*/  LDL.LU.64 R22, [R1+0x9bd8] ;  /* 0x009bd80001167983 */ /* 0x001ea80000300a00 */
[----:B------:R-:W3:Y:S04]  /*9fcd0*/  LDL.LU.64 R20, [R1+0x9bd0] ;  /* 0x009bd00001147983 */ /* 0x000ee80000300a00 */
[----:B------:R-:W3:Y:S04]  /*9fce0*/  LDL.LU R24, [R1+0x20d8] ;  /* 0x0020d80001187983 */ /* 0x000ee80000300800 */
[----:B------:R-:W3:Y:S01]  /*9fcf0*/  LDL.LU R25, [R1+0x20d4] ;  /* 0x0020d40001197983 */ /* 0x000ee20000300800 */
[----:B--2---:R-:W-:-:S15]  /*9fd00*/  HMMA.16816.F32 R16, R12, R22, R16 ;  /* 0x000000160c10723c */ /* 0x004fde0000001810 */
[----:B------:R-:W-:-:S04]  /*9fd10*/  NOP ;  /* 0x0000000000007918 */ /* 0x000fc80000000000 */
[----:B------:R-:W-:Y:S04]  /*9fd20*/  STL.64 [R1+0x1240], R16 ;  /* 0x0012401001007387 */ /* 0x000fe80000100a00 */
[----:B------:R0:W-:Y:S04]  /*9fd30*/  STL.64 [R1+0x1248], R18 ;  /* 0x0012481201007387 */ /* 0x0001e80000100a00 */
[----:B0-----:R-:W3:Y:S04]  /*9fd40*/  LDL.LU.64 R18, [R1+0x9bc8] ;  /* 0x009bc80001127983 */ /* 0x001ee80000300a00 */
[----:B------:R-:W3:Y:S04]  /*9fd50*/  LDL.LU.64 R16, [R1+0x9bc0] ;  /* 0x009bc00001107983 */ /* 0x000ee80000300a00 */
[----:B------:R-:W2:Y:S04]  /*9fd60*/  LDL.LU R22, [R1+0x20d0] ;  /* 0x0020d00001167983 */ /* 0x000ea80000300800 */
[----:B------:R-:W2:Y:S01]  /*9fd70*/  LDL.LU R23, [R1+0x20cc] ;  /* 0x0020cc0001177983 */ /* 0x000ea20000300800 */
[----:B---3--:R-:W-:-:S15]  /*9fd80*/  HMMA.16816.F32 R16, R12, R20, R16 ;  /* 0x000000140c10723c */ /* 0x008fde0000001810 */
        /* <DEDUP_REMOVED lines=10> */
[----:B------:R-:W2:Y:S02]  /*9fe30*/  LDL.LU.64 R8, [R1+0x9ba0] ;  /* 0x009ba00001087983 */ /* 0x000ea40000300a00 */
[----:B--2---:R-:W-:Y:S02]  /*9fe40*/  HMMA.16816.F32 R16, R12, R16, R8 ;  /* 0x000000100c10723c */ /* 0x004fe40000001808 */
[----:B------:R-:W2:Y:S04]  /*9fe50*/  LDL.LU.64 R10, [R1+0x9b98] ;  /* 0x009b9800010a7983 */ /* 0x000ea80000300a00 */
[----:B------:R-:W3:-:S13]  /*9fe60*/  LDL.LU.64 R8, [R1+0x9b90] ;  /* 0x009b900001087983 */ /* 0x000eda0000300a00 */
[----:B------:R0:W-:Y:S04]  /*9fe70*/  STL.64 [R1+0x1210], R16 ;  /* 0x0012101001007387 */ /* 0x0001e80000100a00 */
[----:B------:R1:W-:Y:S04]  /*9fe80*/  STL.64 [R1+0x1218], R18 ;  /* 0x0012181201007387 */ /* 0x0003e80000100a00 */
[----:B0-----:R-:W3:Y:S04]  /*9fe90*/  LDL.LU.64 R16, [R1+0xbd0] ;  /* 0x000bd00001107983 */ /* 0x001ee80000300a00 */
[----:B-1----:R-:W3:Y:S01]  /*9fea0*/  LDL.LU.64 R18, [R1+0xbd8] ;  /* 0x000bd80001127983 */ /* 0x002ee20000300a00 */
[----:B--2---:R-:W-:-:S15]  /*9feb0*/  HMMA.16816.F32 R4, R12, R10, R4 ;  /* 0x0000000a0c04723c */ /* 0x004fde0000001804 */
[----:B------:R-:W-:-:S04]  /*9fec0*/  NOP ;  /* 0x0000000000007918 */ /* 0x000fc80000000000 */
[----:B------:R-:W-:Y:S04]  /*9fed0*/  STL.64 [R1+0x1200], R4 ;  /* 0x0012000401007387 */ /* 0x000fe80000100a00 */
[----:B------:R0:W-:Y:S04]  /*9fee0*/  STL.64 [R1+0x1208], R6 ;  /* 0x0012080601007387 */ /* 0x0001e80000100a00 */
[----:B0-----:R-:W3:Y:S04]  /*9fef0*/  LDL.LU.64 R6, [R1+0x9b88] ;  /* 0x009b880001067983 */ /* 0x001ee80000300a00 */
[----:B------:R-:W3:Y:S02]  /*9ff00*/  LDL.LU.64 R4, [R1+0x9b80] ;  /* 0x009b800001047983 */ /* 0x000ee40000300a00 */
[----:B---3--:R-:W-:Y:S02]  /*9ff10*/  HMMA.16816.F32 R8, R12, R8, R4 ;  /* 0x000000080c08723c */ /* 0x008fe40000001804 */
[----:B------:R-:W2:Y:S04]  /*9ff20*/  LDL.LU.64 R6, [R1+0x9b78] ;  /* 0x009b780001067983 */ /* 0x000ea80000300a00 */
[----:B------:R-:W3:-:S13]  /*9ff30*/  LDL.LU.64 R4, [R1+0x9b70] ;  /* 0x009b700001047983 */ /* 0x000eda0000300a00 */
[----:B------:R0:W-:Y:S04]  /*9ff40*/  STL.64 [R1+0x11f0], R8 ;  /* 0x0011f00801007387 */ /* 0x0001e80000100a00 */
[----:B------:R1:W-:Y:S04]  /*9ff50*/  STL.64 [R1+0x11f8], R10 ;  /* 0x0011f80a01007387 */ /* 0x0003e80000100a00 */
[----:B0-----:R-:W2:Y:S04]  /*9ff60*/  LDL.LU.64 R8, [R1+0xbf0] ;  /* 0x000bf00001087983 */ /* 0x001ea80000300a00 */
[----:B-1----:R-:W2:Y:S02]  /*9ff70*/  LDL.LU.64 R10, [R1+0xbf8] ;  /* 0x000bf800010a7983 */ /* 0x002ea40000300a00 */
[----:B--2---:R-:W-:Y:S01]  /*9ff80*/  HMMA.16816.F32 R8, R12, R6, R8 ;  /* 0x000000060c08723c */ /* 0x004fe20000001808 */
[----:B------:R-:W-:-:S15]  /*9ff90*/  IMAD R6, R27, 0x100, R26 ;  /* 0x000001001b067824 */ /* 0x000fde00078e021a */
[----:B------:R-:W-:-:S03]  /*9ffa0*/  NOP ;  /* 0x0000000000007918 */ /* 0x000fc60000000000 */
[----:B------:R-:W-:Y:S04]  /*9ffb0*/  STL.64 [R1+0x11e0], R8 ;  /* 0x0011e00801007387 */ /* 0x000fe80000100a00 */
[----:B------:R3:W-:Y:S02]  /*9ffc0*/  STL.64 [R1+0x11e8], R10 ;  /* 0x0011e80a01007387 */ /* 0x0007e40000100a00 */
[----:B---3--:R-:W-:Y:S01]  /*9ffd0*/  HMMA.16816.F32 R8, R12, R4, R16 ;  /* 0x000000040c08723c */ /* 0x008fe20000001810 */
[----:B----4-:R-:W-:Y:S02]  /*9ffe0*/  IMAD R7, R29, 0x100, R28 ;  /* 0x000001001d077824 */ /* 0x010fe400078e021c */
[----:B------:R-:W-:Y:S02]  /*9fff0*/  IMAD R4, R23, 0x100, R22 ;  /* 0x0000010017047824 */ /* 0x000fe400078e0216 */
[----:B------:R-:W-:-:S14]  /*a0000*/  IMAD R5, R25, 0x100, R24 ;  /* 0x0000010019057824 */ /* 0x000fdc00078e0218 */
[----:B------:R0:W-:Y:S04]  /*a0010*/  STL.64 [R1+0x11d0], R8 ;  /* 0x0011d00801007387 */ /* 0x0001e80000100a00 */
[----:B------:R1:W-:Y:S04]  /*a0020*/  STL.64 [R1+0x11d8], R10 ;  /* 0x0011d80a01007387 */ /* 0x0003e80000100a00 */
[----:B------:R-:W-:Y:S04]  /*a0030*/  STL.64 [R1+0x9b68], R6 ;  /* 0x009b680601007387 */ /* 0x000fe80000100a00 */
[----:B------:R-:W-:Y:S04]  /*a0040*/  STL.64 [R1+0x9b60], R4 ;  /* 0x009b600401007387 */ /* 0x000fe80000100a00 */
[----:B------:R-:W2:Y:S04]  /*a0050*/  LDL.LU R20, [R1+0x100] ;  /* 0x0001000001147983 */ /* 0x000ea80000300800 */
[----:B------:R-:W2:Y:S04]  /*a0060*/  LDL.LU R21, [R1+0x104] ;  /* 0x0001040001157983 */ /* 0x000ea80000300800 */
[----:B------:R-:W3:Y:S04]  /*a0070*/  LDL.LU R22, [R1+0x108] ;  /* 0x0001080001167983 */ /* 0x000ee80000300800 */
[----:B------:R-:W3:Y:S04]  /*a0080*/  LDL.LU R23, [R1+0x10c] ;  /* 0x00010c0001177983 */ /* 0x000ee80000300800 */
[----:B---3--:R-:W-:Y:S04]  /*a0090*/  STL.64 [R1+0x9af8], R22 ;  /* 0x009af81601007387 */ /* 0x008fe80000100a00 */
[----:B--2---:R2:W-:Y:S04]  /*a00a0*/  STL.64 [R1+0x9af0], R20 ;  /* 0x009af01401007387 */ /* 0x0045e80000100a00 */
[----:B0-----:R-:W3:Y:S04]  /*a00b0*/  LDL.LU R8, [R1+0xf0] ;  /* 0x0000f00001087983 */ /* 0x001ee80000300800 */
[----:B------:R-:W3:Y:S04]  /*a00c0*/  LDL.LU R9, [R1+0xf4] ;  /* 0x0000f40001097983 */ /* 0x000ee80000300800 */
[----:B-1----:R-:W4:Y:S04]  /*a00d0*/  LDL.LU R10, [R1+0xf8] ;  /* 0x0000f800010a7983 */ /* 0x002f280000300800 */
[----:B------:R-:W4:Y:S04]  /*a00e0*/  LDL.LU R11, [R1+0xfc] ;  /* 0x0000fc00010b7983 */ /* 0x000f280000300800 */
[----:B----4-:R-:W-:Y:S04]  /*a00f0*/  STL.64 [R1+0x9b08], R10 ;  /* 0x009b080a01007387 */ /* 0x010fe80000100a00 */
[----:B---3--:R0:W-:Y:S04]  /*a0100*/  STL.64 [R1+0x9b00], R8 ;  /* 0x009b000801007387 */ /* 0x0081e80000100a00 */
[----:B--2---:R-:W2:Y:S04]  /*a0110*/  LDL.LU R20, [R1+0xe0] ;  /* 0x0000e00001147983 */ /* 0x004ea80000300800 */
[----:B------:R-:W2:Y:S04]  /*a0120*/  LDL.LU R21, [R1+0xe4] ;  /* 0x0000e40001157983 */ /* 0x000ea80000300800 */
[----:B------:R-:W3:Y:S04]  /*a0130*/  LDL.LU R22, [R1+0xe8] ;  /* 0x0000e80001167983 */ /* 0x000ee80000300800 */
[----:B------:R-:W3:Y:S04]  /*a0140*/  LDL.LU R23, [R1+0xec] ;  /* 0x0000ec0001177983 */ /* 0x000ee80000300800 */
[----:B---3--:R1:W-:Y:S04]  /*a0150*/  STL.64 [R1+0x9b18], R22 ;  /* 0x009b181601007387 */ /* 0x0083e80000100a00 */
[----:B--2---:R-:W-:Y:S04]  /*a0160*/  STL.64 [R1+0x9b10], R20 ;  /* 0x009b101401007387 */ /* 0x004fe80000100a00 */
[----:B0-----:R-:W2:Y:S04]  /*a0170*/  LDL.LU R8, [R1+0xd0] ;  /* 0x0000d00001087983 */ /* 0x001ea80000300800 */
[----:B------:R-:W2:Y:S04]  /*a0180*/  LDL.LU R9, [R1+0xd4] ;  /* 0x0000d40001097983 */ /* 0x000ea80000300800 */
[----:B------:R-:W3:Y:S04]  /*a0190*/  LDL.LU R10, [R1+0xd8] ;  /* 0x0000d800010a7983 */ /* 0x000ee80000300800 */
[----:B------:R-:W3:Y:S04]  /*a01a0*/  LDL.LU R11, [R1+0xdc] ;  /* 0x0000dc00010b7983 */ /* 0x000ee80000300800 */
[----:B------:R-:W4:Y:S04]  /*a01b0*/  LDL.LU.64 R4, [R1+0xbb0] ;  /* 0x000bb00001047983 */ /* 0x000f280000300a00 */
[----:B------:R-:W4:Y:S04]  /*a01c0*/  LDL.LU.64 R6, [R1+0xbb8] ;  /* 0x000bb80001067983 */ /* 0x000f280000300a00 */
[----:B-1----:R-:W4:Y:S04]  /*a01d0*/  LDL.LU R22, [R1+0x1bd4] ;  /* 0x001bd40001167983 */ /* 0x002f280000300800 */
[----:B------:R-:W4:Y:S04]  /*a01e0*/  LDL.LU R23, [R1+0x1be0] ;  /* 0x001be00001177983 */ /* 0x000f280000300800 */
[----:B---3--:R-:W-:Y:S04]  /*a01f0*/  STL.64 [R1+0x9b28], R10 ;  /* 0x009b280a01007387 */ /* 0x008fe80000100a00 */
[----:B--2---:R0:W-:Y:S04]  /*a0200*/  STL.64 [R1+0x9b20], R8 ;  /* 0x009b200801007387 */ /* 0x0041e80000100a00 */
[----:B0-----:R-:W2:Y:S04]  /*a0210*/  LDL.LU R8, [R1+0xc0] ;  /* 0x0000c00001087983 */ /* 0x001ea80000300800 */
[----:B------:R-:W2:Y:S04]  /*a0220*/  LDL.LU R9, [R1+0xc4] ;  /* 0x0000c40001097983 */ /* 0x000ea80000300800 */
[----:B------:R-:W3:Y:S04]  /*a0230*/  LDL.LU R10, [R1+0xc8] ;  /* 0x0000c800010a7983 */ /* 0x000ee80000300800 */
[----:B------:R-:W3:Y:S04]  /*a0240*/  LDL.LU R11, [R1+0xcc] ;  /* 0x0000cc00010b7983 */ /* 0x000ee80000300800 */
[----:B------:R-:W2:Y:S04]  /*a0250*/  LDL.LU R20, [R1+0x1bc4] ;  /* 0x001bc40001147983 */ /* 0x000ea80000300800 */
[----:B------:R-:W2:Y:S04]  /*a0260*/  LDL.LU R21, [R1+0x1bd0] ;  /* 0x001bd00001157983 */ /* 0x000ea80000300800 */
[----:B----4-:R0:W-:Y:S04]  /*a0270*/  STL.64 [R1+0x9b48], R22 ;  /* 0x009b481601007387 */ /* 0x0101e80000100a00 */
[----:B0-----:R-:W4:Y:S04]  /*a0280*/  LDL.LU R22, [R1+0x1bb4] ;  /* 0x001bb40001167983 */ /* 0x001f280000300800 */
[----:B------:R-:W4:Y:S04]  /*a0290*/  LDL.LU R23, [R1+0x1bc0] ;  /* 0x001bc00001177983 */ /* 0x000f280000300800 */
[----:B--2---:R0:W-:Y:S04]  /*a02a0*/  STL.64 [R1+0x9b40], R20 ;  /* 0x009b401401007387 */ /* 0x0041e80000100a00 */
[----:B0-----:R-:W2:Y:S04]  /*a02b0*/  LDL.LU R21, [R1+0x1bb0] ;  /* 0x001bb00001157983 */ /* 0x001ea80000300800 */
[----:B---3--:R-:W-:Y:S04]  /*a02c0*/  STL.64 [R1+0x9b38], R10 ;  /* 0x009b380a01007387 */ /* 0x008fe80000100a00 */
[----:B------:R0:W-:Y:S04]  /*a02d0*/  STL.64 [R1+0x9b30], R8 ;  /* 0x009b300801007387 */ /* 0x0001e80000100a00 */
[----:B0-----:R-:W3:Y:S04]  /*a02e0*/  LDL.LU R8, [R1+0xb0] ;  /* 0x0000b00001087983 */ /* 0x001ee80000300800 */
[----:B------:R-:W3:Y:S04]  /*a02f0*/  LDL.LU R9, [R1+0xb4] ;  /* 0x0000b40001097983 */ /* 0x000ee80000300800 */
[----:B------:R-:W2:Y:S04]  /*a0300*/  LDL.LU R10, [R1+0xb8] ;  /* 0x0000b800010a7983 */ /* 0x000ea80000300800 */
[----:B------:R-:W2:Y:S01]  /*a0310*/  LDL.LU R11, [R1+0xbc] ;  /* 0x0000bc00010b7983 */ /* 0x000ea20000300800 */
[----:B------:R-:W-:Y:S03]  /*a0320*/  HMMA.16816.F32 R12, R12, R2, R4 ;  /* 0x000000020c0c723c */ /* 0x000fe60000001804 */
[----:B--2---:R-:W-:Y:S04]  /*a0330*/  STL.64 [R1+0x9b58], R10 ;  /* 0x009b580a01007387 */ /* 0x004fe80000100a00 */
[----:B---3--:R0:W-:Y:S04]  /*a0340*/  STL.64 [R1+0x9b50], R8 ;  /* 0x009b500801007387 */ /* 0x0081e80000100a00 */
[----:B0-----:R-:W2:Y:S04]  /*a0350*/  LDL.LU R8, [R1+0xa0] ;  /* 0x0000a00001087983 */ /* 0x001ea80000300800 */
[----:B------:R-:W2:Y:S04]  /*a0360*/  LDL.LU R9, [R1+0xa4] ;  /* 0x0000a40001097983 */ /* 0x000ea80000300800 */
[----:B------:R-:W2:Y:S04]  /*a0370*/  LDL.LU R10, [R1+0xa8] ;  /* 0x0000a800010a7983 */ /* 0x000ea80000300800 */
[----:B------:R-:W2:Y:S04]  /*a0380*/  LDL.LU R11, [R1+0xac] ;  /* 0x0000ac00010b7983 */ /* 0x000ea80000300800 */
[----:B------:R-:W3:Y:S04]  /*a0390*/  LDL.LU R16, [R1+0x1c04] ;  /* 0x001c040001107983 */ /* 0x000ee80000300800 */
        /* <DEDUP_REMOVED lines=9> */
[----:B------:R-:W2:Y:S04]  /*a0430*/  LDL.LU.64 R6, [R1+0x9b68] ;  /* 0x009b680001067983 */ /* 0x000ea80000300a00 */
[----:B------:R-:W3:Y:S04]  /*a0440*/  LDL.LU.64 R4, [R1+0x9b60] ;  /* 0x009b600001047983 */ /* 0x000ee80000300a00 */
[----:B------:R-:W3:Y:S04]  /*a0450*/  LDL.LU R2, [R1+0x1bf0] ;  /* 0x001bf00001027983 */ /* 0x000ee80000300800 */
[----:B------:R-:W3:Y:S04]  /*a0460*/  LDL.LU R3, [R1+0x1bf4] ;  /* 0x001bf40001037983 */ /* 0x000ee80000300800 */
[----:B------:R-:W-:Y:S04]  /*a0470*/  STL.64 [R1+0x11a0], R12 ;  /* 0x0011a00c01007387 */ /* 0x000fe80000100a00 */
[----:B------:R2:W-:Y:S01]  /*a0480*/  STL.64 [R1+0x11a8], R14 ;  /* 0x0011a80e01007387 */ /* 0x0005e20000100a00 */
[----:B------:R-:W-:-:S02]  /*a0490*/  F2FP.F16.E5M2.UNPACK_B R20, R21.H1 ;  /* 0x00000015ff14723e */ /* 0x000fc400030004ff */
[----:B----4-:R-:W-:Y:S02]  /*a04a0*/  F2FP.F16.E5M2.UNPACK_B R21, R22.H1 ;  /* 0x00000016ff15723e */ /* 0x010fe400030004ff */
[----:B--2---:R-:W-:Y:S02]  /*a04b0*/  F2FP.F16.E5M2.UNPACK_B R14, R6 ;  /* 0x00000006ff0e723e */ /* 0x004fe400020004ff */
[----:B---3--:R-:W-:Y:S02]  /*a04c0*/  F2FP.F16.E5M2.UNPACK_B R12, R4 ;  /* 0x00000004ff0c723e */ /* 0x008fe400020004ff */
[----:B------:R-:W-:Y:S02]  /*a04d0*/  F2FP.F16.E5M2.UNPACK_B R13, R5 ;  /* 0x00000005ff0d723e */ /* 0x000fe400020004ff */
[----:B------:R-:W-:Y:S01]  /*a04e0*/  F2FP.F16.E5M2.UNPACK_B R15, R7 ;  /* 0x00000007ff0f723e */ /* 0x000fe200020004ff */
[----:B------:R-:W2:Y:S04]  /*a04f0*/  LDL.LU R4, [R1+0x1c00] ;  /* 0x001c000001047983 */ /* 0x000ea80000300800 */
[----:B------:R-:W3:Y:S01]  /*a0500*/  LDL.LU R5, [R1+0x1be4] ;  /* 0x001be40001057983 */ /* 0x000ee20000300800 */
[----:B------:R-:W-:-:S03]  /*a0510*/  F2FP.F16.E5M2.UNPACK_B R6, R23.H1 ;  /* 0x00000017ff06723e */ /* 0x000fc600030004ff */
[----:B------:R0:W-:Y:S02]  /*a0520*/  STL.64 [R1+0x98], R20 ;  /* 0x0000981401007387 */ /* 0x0001e40000100a00 */
[----:B0-----:R-:W-:Y:S02]  /*a0530*/  HMMA.16816.F32 R20, R12, R20, R8 ;  /* 0x000000140c14723c */ /* 0x001fe40000001808 */
[----:B------:R-:W4:Y:S04]  /*a0540*/  LDL.LU.64 R10, [R1+0x9b58] ;  /* 0x009b5800010a7983 */ /* 0x000f280000300a00 */
[----:B------:R-:W4:-:S13]  /*a0550*/  LDL.LU.64 R8, [R1+0x9b50] ;  /* 0x009b500001087983 */ /* 0x000f1a0000300a00 */
[----:B------:R-:W-:Y:S04]  /*a0560*/  STL.64 [R1+0x13e0], R20 ;  /* 0x0013e01401007387 */ /* 0x000fe80000100a00 */
[----:B------:R0:W-:Y:S04]  /*a0570*/  STL.64 [R1+0x13e8], R22 ;  /* 0x0013e81601007387 */ /* 0x0001e80000100a00 */
[----:B0-----:R-:W2:Y:S04]  /*a0580*/  LDL.LU.64 R22, [R1+0x9b48] ;  /* 0x009b480001167983 */ /* 0x001ea80000300a00 */
[----:B------:R-:W2:Y:S02]  /*a0590*/  LDL.LU.64 R20, [R1+0x9b40] ;  /* 0x009b400001147983 */ /* 0x000ea40000300a00 */
[----:B--2---:R-:W-:-:S07]  /*a05a0*/  F2FP.F16.E5M2.UNPACK_B R7, R20.H1 ;  /* 0x00000014ff07723e */ /* 0x004fce00030004ff */
[----:B----4-:R-:W-:Y:S01]  /*a05b0*/  HMMA.16816.F32 R8, R12, R6, R8 ;  /* 0x000000060c08723c */ /* 0x010fe20000001808 */
[----:B------:R-:W-:-:S15]  /*a05c0*/  STL.64 [R1+0x90], R6 ;  /* 0x0000900601007387 */ /* 0x000fde0000100a00 */
[----:B------:R-:W-:-:S03]  /*a05d0*/  NOP ;  /* 0x0000000000007918 */ /* 0x000fc60000000000 */
[----:B------:R-:W-:Y:S04]  /*a05e0*/  STL.64 [R1+0x1400], R8 ;  /* 0x0014000801007387 */ /* 0x000fe80000100a00 */
[----:B------:R0:W-:Y:S04]  /*a05f0*/  STL.64 [R1+0x1408], R10 ;  /* 0x0014080a01007387 */ /* 0x0001e80000100a00 */
[----:B0-----:R-:W2:Y:S04]  /*a0600*/  LDL.LU.64 R10, [R1+0x9b38] ;  /* 0x009b3800010a7983 */ /* 0x001ea80000300a00 */
[----:B------:R-:W2:Y:S01]  /*a0610*/  LDL.LU.64 R8, [R1+0x9b30] ;  /* 0x009b300001087983 */ /* 0x000ea20000300a00 */
[----:B------:R-:W-:-:S02]  /*a0620*/  F2FP.F16.E5M2.UNPACK_B R20, R21.H1 ;  /* 0x00000015ff14723e */ /* 0x000fc400030004ff */
[----:B------:R-:W-:Y:S02]  /*a0630*/  F2FP.F16.E5M2.UNPACK_B R21, R22.H1 ;  /* 0x00000016ff15723e */ /* 0x000fe400030004ff */
[----:B------:R-:W-:-:S03]  /*a0640*/  F2FP.F16.E5M2.UNPACK_B R6, R23.H1 ;  /* 0x00000017ff06723e */ /* 0x000fc600030004ff */
[----:B------:R2:W-:Y:S02]  /*a0650*/  STL.64 [R1+0x88], R20 ;  /* 0x0000881401007387 */ /* 0x0005e40000100a00 */
[----:B--2---:R-:W-:Y:S02]  /*a0660*/  HMMA.16816.F32 R20, R12, R20, R8 ;  /* 0x000000140c14723c */ /* 0x004fe40000001808 */
[----:B------:R-:W2:Y:S04]  /*a0670*/  LDL.LU.64 R10, [R1+0x9b28] ;  /* 0x009b2800010a7983 */ /* 0x000ea80000300a00 */
[----:B------:R-:W2:-:S13]  /*a0680*/  LDL.LU.64 R8, [R1+0x9b20] ;  /* 0x009b200001087983 */ /* 0x000e9a0000300a00 */
[----:B------:R-:W-:Y:S04]  /*a0690*/  STL.64 [R1+0x1420], R20 ;  /* 0x0014201401007387 */ /* 0x000fe80000100a00 */
[----:B------:R0:W-:Y:S04]  /*a06a0*/  STL.64 [R1+0x1428], R22 ;  /* 0x0014281601007387 */ /* 0x0001e80000100a00 */
[----:B0-----:R-:W4:Y:S04]  /*a06b0*/  LDL.LU.64 R22, [R1+0x9b18] ;  /* 0x009b180001167983 */ /* 0x001f280000300a00 */
[----:B------:R-:W4:Y:S01]  /*a06c0*/  LDL.LU.64 R20, [R1+0x9b10] ;  /* 0x009b100001147983 */ /* 0x000f220000300a00 */
[----:B---3--:R-:W-:-:S02]  /*a06d0*/  F2FP.F16.E5M2.UNPACK_B R7, R5.H1 ;  /* 0x00000005ff07723e */ /* 0x008fc400030004ff */
[----:B------:R-:W-:Y:S02]  /*a06e0*/  F2FP.F16.E5M2.UNPACK_B R2, R2.H1 ;  /* 0x00000002ff02723e */ /* 0x000fe400030004ff */
[----:B------:R-:W-:Y:S01]  /*a06f0*/  F2FP.F16.E5M2.UNPACK_B R3, R3.H1 ;  /* 0x00000003ff03723e */ /* 0x000fe200030004ff */
[----:B------:R-:W-:Y:S02]  /*a0700*/  STL.64 [R1+0x80], R6 ;  /* 0x0000800601007387 */ /* 0x000fe40000100a00 */
[----:B--2---:R-:W-:-:S15]  /*a0710*/  HMMA.16816.F32 R8, R12, R6, R8 ;  /* 0x000000060c08723c */ /* 0x004fde0000001808 */
[----:B------:R-:W-:-:S04]  /*a0720*/  NOP ;  /* 0x0000000000007918 */ /* 0x000fc80000000000 */
[----:B------:R-:W-:Y:S04]  /*a0730*/  STL.64 [R1+0x1440], R8 ;  /* 0x0014400801007387 */ /* 0x000fe80000100a00 */
[----:B------:R0:W-:Y:S01]  /*a0740*/  STL.64 [R1+0x1448], R10 ;  /* 0x0014480a01007387 */ /* 0x0001e20000100a00 */
[----:B----4-:R-:W-:Y:S03]  /*a0750*/  HMMA.16816.F32 R20, R12, R2, R20 ;  /* 0x000000020c14723c */ /* 0x010fe60000001814 */
[----:B0-----:R-:W2:Y:S04]  /*a0760*/  LDL.LU.64 R10, [R1+0x9b08] ;  /* 0x009b0800010a7983 */ /* 0x001ea80000300a00 */
[----:B------:R-:W2:Y:S04]  /*a0770*/  LDL.LU.64 R8, [R1+0x9b00] ;  /* 0x009b000001087983 */ /* 0x000ea80000300a00 */
[----:B------:R-:W-:Y:S08]  /*a0780*/  STL.64 [R1+0x78], R2 ;  /* 0x0000780201007387 */ /* 0x000ff00000100a00 */
[----:B------:R-:W-:Y:S04]  /*a0790*/  STL.64 [R1+0x1460], R20 ;  /* 0x0014601401007387 */ /* 0x000fe80000100a00 */
[----:B------:R0:W-:Y:S04]  /*a07a0*/  STL.64 [R1+0x1468], R22 ;  /* 0x0014681601007387 */ /* 0x0001e80000100a00 */
[----:B0-----:R-:W3:Y:S04]  /*a07b0*/  LDL.LU.64 R22, [R1+0x9af8] ;  /* 0x009af80001167983 */ /* 0x001ee80000300a00 */
[----:B------:R-:W3:Y:S01]  /*a07c0*/  LDL.LU.64 R20, [R1+0x9af0] ;  /* 0x009af00001147983 */ /* 0x000ee20000300a00 */
[----:B------:R-:W-:-:S02]  /*a07d0*/  F2FP.F16.E5M2.UNPACK_B R4, R4.H1 ;  /* 0x00000004ff04723e */ /* 0x000fc400030004ff */
[----:B------:R-:W-:Y:S02]  /*a07e0*/  F2FP.F16.E5M2.UNPACK_B R5, R16.H1 ;  /* 0x00000010ff05723e */ /* 0x000fe400030004ff */
[----:B------:R-:W-:Y:S02]  /*a07f0*/  F2FP.F16.E5M2.UNPACK_B R2, R17.H1 ;  /* 0x00000011ff02723e */ /* 0x000fe400030004ff */
[----:B------:R-:W-:Y:S01]  /*a0800*/  F2FP.F16.E5M2.UNPACK_B R3, R18.H1 ;  /* 0x00000012ff03723e */ /* 0x000fe200030004ff */
[----:B------:R0:W-:Y:S02]  /*a0810*/  STL.64 [R1+0x70], R4 ;  /* 0x0000700401007387 */ /* 0x0001e40000100a00 */
[----:B--2---:R-:W-:Y:S01]  /*a0820*/  HMMA.16816.F32 R8, R12, R4, R8 ;  /* 0x000000040c08723c */ /* 0x004fe20000001808 */
[----:B0-----:R-:W-:Y:S02]  /*a0830*/  F2FP.F16.E5M2.UNPACK_B R4, R19.H1 ;  /* 0x00000013ff04723e */ /* 0x001fe400030004ff */
[----:B------:R-:W-:-:S15]  /*a0840*/  F2FP.F16.E5M2.UNPACK_B R5, R28.H1 ;  /* 0x0000001cff05723e */ /* 0x000fde00030004ff */
[----:B------:R-:W-:Y:S01]  /*a0850*/  NOP ;  /* 0x0000000000007918 */ /* 0x000fe20000000000 */
[----:B------:R-:W-:Y:S04]  /*a0860*/  STL.64 [R1+0x1480], R8 ;  /* 0x0014800801007387 */ /* 0x000fe80000100a00 */
[----:B------:R3:W-:Y:S02]  /*a0870*/  STL.64 [R1+0x1488], R10 ;  /* 0x0014880a01007387 */ /* 0x0007e40000100a00 */
[----:B---3--:R-:W-:Y:S02]  /*a0880*/  HMMA.16816.F32 R8, R12, R2, R20 ;  /* 0x000000020c08723c */ /* 0x008fe40000001814 */
[----:B------:R0:W-:-:S15]  /*a0890*/  STL.64 [R1+0x68], R2 ;  /* 0x0000680201007387 */ /* 0x0001de0000100a00 */
[----:B------:R-:W-:Y:S02]  /*a08a0*/  NOP ;  /* 0x0000000000007918 */ /* 0x000fe40000000000 */
[----:B------:R-:W-:Y:S04]  /*a08b0*/  STL.64 [R1+0x14a0], R8 ;  /* 0x0014a00801007387 */ /* 0x000fe80000100a00 */
[----:B------:R-:W-:Y:S04]  /*a08c0*/  STL.64 [R1+0x14a8], R10 ;  /* 0x0014a80a01007387 */ /* 0x000fe80000100a00 */
[----:B------:R1:W-:Y:S01]  /*a08d0*/  STL.64 [R1+0x60], R4 ;  /* 0x0000600401007387 */ /* 0x0003e20000100a00 */
[----:B0-----:R-:W-:-:S03]  /*a08e0*/  F2FP.F16.E5M2.UNPACK_B R2, R29.H1 ;  /* 0x0000001dff02723e */ /* 0x001fc600030004ff */
[----:B------:R-:W2:Y:S01]  /*a08f0*/  LDL.LU R16, [R1+0x170] ;  /* 0x0001700001107983 */ /* 0x000ea20000300800 */
[----:B-1----:R-:W-:-:S15]  /*a0900*/  HMMA.16816.F32 R4, R12, R4, R24 ;  /* 0x000000040c04723c */ /* 0x002fde0000001818 */
[----:B------:R-:W-:-:S04]  /*a0910*/  NOP ;  /* 0x0000000000007918 */ /* 0x000fc80000000000 */
[----:B------:R-:W-:Y:S04]  /*a0920*/  STL.64 [R1+0x14c0], R4 ;  /* 0x0014c00401007387 */ /* 0x000fe80000100a00 */
[----:B------:R-:W-:Y:S04]  /*a0930*/  STL.64 [R1+0x14c8], R6 ;  /* 0x0014c80601007387 */ /* 0x000fe80000100a00 */
[----:B------:R-:W2:Y:S04]  /*a0940*/  LDL.LU R17, [R1+0x174] ;  /* 0x0001740001117983 */ /* 0x000ea80000300800 */
[----:B------:R-:W-:Y:S04]  /*a0950*/  STL [R1+0x58], R2 ;  /* 0x0000580201007387 */ /* 0x000fe80000100800 */
[----:B------:R-:W3:Y:S04]  /*a0960*/  LDL.LU R18, [R1+0x178] ;  /* 0x0001780001127983 */ /* 0x000ee80000300800 */
[----:B------:R-:W3:Y:S04]  /*a0970*/  LDL.LU R19, [R1+0x17c] ;  /* 0x00017c0001137983 */ /* 0x000ee80000300800 */
[----:B---3--:R-:W-:Y:S04]  /*a0980*/  STL.64 [R1+0x9aa0], R18 ;  /* 0x009aa01201007387 */ /* 0x008fe80000100a00 */
[----:B--2---:R0:W-:Y:S04]  /*a0990*/  STL.64 [R1+0x9a98], R16 ;  /* 0x009a981001007387 */ /* 0x0041e80000100a00 */
[----:B0-----:R-:W2:Y:S04]  /*a09a0*/  LDL.LU R16, [R1+0x150] ;  /* 0x0001500001107983 */ /* 0x001ea80000300800 */
[----:B------:R-:W2:Y:S04]  /*a09b0*/  LDL.LU R17, [R1+0x154] ;  /* 0x0001540001117983 */ /* 0x000ea80000300800 */
[----:B------:R-:W3:Y:S04]  /*a09c0*/  LDL.LU R18, [R1+0x158] ;  /* 0x0001580001127983 */ /* 0x000ee80000300800 */
[----:B------:R-:W3:Y:S04]  /*a09d0*/  LDL.LU R19, [R1+0x15c] ;  /* 0x00015c0001137983 */ /* 0x000ee80000300800 */
[----:B------:R-:W4:Y:S04]  /*a09e0*/  LDL.LU R6, [R1+0x1c44] ;  /* 0x001c440001067983 */ /* 0x000f280000300800 */
[----:B------:R-:W4:Y:S04]  /*a09f0*/  LDL.LU R7, [R1+0x1c54] ;  /* 0x001c540001077983 */ /* 0x000f280000300800 */
[----:B------:R-:W4:Y:S04]  /*a0a00*/  LDL.LU R4, [R1+0x1c60] ;  /* 0x001c600001047983 */ /* 0x000f280000300800 */
[----:B---3--:R-:W-:Y:S04]  /*a0a10*/  STL.64 [R1+0x9ab0], R18 ;  /* 0x009ab01201007387 */ /* 0x008fe80000100a00 */
[----:B--2---:R0:W-:Y:S04]  /*a0a20*/  STL.64 [R1+0x9aa8], R16 ;  /* 0x009aa81001007387 */ /* 0x0041e80000100a00 */
[----:B0-----:R-:W2:Y:S04]  /*a0a30*/  LDL.LU R16, [R1+0x140] ;  /* 0x0001400001107983 */ /* 0x001ea80000300800 */
[----:B------:R-:W2:Y:S04]  /*a0a40*/  LDL.LU R17, [R1+0x144] ;  /* 0x0001440001117983 */ /* 0x000ea80000300800 */
[----:B------:R-:W3:Y:S04]  /*a0a50*/  LDL.LU R18, [R1+0x148] ;  /* 0x0001480001127983 */ /* 0x000ee80000300800 */
[----:B------:R-:W3:Y:S04]  /*a0a60*/  LDL.LU R19, [R1+0x14c] ;  /* 0x00014c0001137983 */ /* 0x000ee80000300800 */
[----:B---3--:R-:W-:Y:S04]  /*a0a70*/  STL.64 [R1+0x9ac0], R18 ;  /* 0x009ac01201007387 */ /* 0x008fe80000100a00 */
[----:B------:R-:W3:Y:S04]  /*a0a80*/  LDL.LU R29, [R1+0x1c34] ;  /* 0x001c3400011d7983 */ /* 0x000ee80000300800 */
[----:B--2---:R0:W-:Y:S04]  /*a0a90*/  STL.64 [R1+0x9ab8], R16 ;  /* 0x009ab81001007387 */ /* 0x0041e80000100a00 */
[----:B0-----:R-:W2:Y:S04]  /*a0aa0*/  LDL.LU R17, [R1+0x1c40] ;  /* 0x001c400001117983 */ /* 0x001ea80000300800 */
[----:B------:R-:W2:Y:S04]  /*a0ab0*/  LDL.LU R5, [R1+0x1c64] ;  /* 0x001c640001057983 */ /* 0x000ea80000300800 */
[----:B----4-:R-:W-:Y:S01]  /*a0ac0*/  STL.64 [R1+0x9ae0], R6 ;  /* 0x009ae00601007387 */ /* 0x010fe20000100a00 */
[----:B------:R-:W-:-:S03]  /*a0ad0*/  IMAD.MOV.U32 R18, RZ, RZ, R2 ;  /* 0x000000ffff127224 */ /* 0x000fc600078e0002 */
[----:B--2---:R0:W-:Y:S04]  /*a0ae0*/  STL.64 [R1+0x9ad8], R4 ;  /* 0x009ad80401007387 */ /* 0x0041e80000100a00 */
[----:B0-----:R-:W2:Y:S04]  /*a0af0*/  LDL.LU R4, [R1+0x120] ;  /* 0x0001200001047983 */ /* 0x001ea80000300800 */
[----:B------:R-:W2:Y:S04]  /*a0b00*/  LDL.LU R5, [R1+0x124] ;  /* 0x0001240001057983 */ /* 0x000ea80000300800 */
[----:B------:R-:W2:Y:S04]  /*a0b10*/  LDL.LU R6, [R1+0x128] ;  /* 0x0001280001067983 */ /* 0x000ea80000300800 */
[----:B------:R-:W2:Y:S04]  /*a0b20*/  LDL.LU R7, [R1+0x12c] ;  /* 0x00012c0001077983 */ /* 0x000ea80000300800 */
[----:B------:R-:W4:Y:S04]  /*a0b30*/  LDL.LU R2, [R1+0x1c70] ;  /* 0x001c700001027983 */ /* 0x000f280000300800 */
[----:B------:R-:W4:Y:S04]  /*a0b40*/  LDL.LU R3, [R1+0x1c74] ;  /* 0x001c740001037983 */ /* 0x000f280000300800 */
[----:B------:R-:W4:Y:S04]  /*a0b50*/  LDL.LU R20, [R1+0x1c80] ;  /* 0x001c800001147983 */ /* 0x000f280000300800 */
[----:B------:R-:W4:Y:S04]  /*a0b60*/  LDL.LU R8, [R1+0x160] ;  /* 0x0001600001087983 */ /* 0x000f280000300800 */
[----:B------:R-:W4:Y:S04]  /*a0b70*/  LDL.LU R9, [R1+0x164] ;  /* 0x0001640001097983 */ /* 0x000f280000300800 */
[----:B------:R-:W4:Y:S04]  /*a0b80*/  LDL.LU R10, [R1+0x168] ;  /* 0x00016800010a7983 */ /* 0x000f280000300800 */
[----:B------:R-:W4:Y:S01]  /*a0b90*/  LDL.LU R11, [R1+0x16c] ;  /* 0x00016c00010b7983 */ /* 0x000f220000300800 */
[----:B---3--:R-:W-:Y:S01]  /*a0ba0*/  F2FP.F16.E5M2.UNPACK_B R19, R29.H1 ;  /* 0x0000001dff13723e */ /* 0x008fe200030004ff */
[----:B------:R-:W-:-:S06]  /*a0bb0*/  IMAD.MOV.U32 R27, RZ, RZ, R0 ;  /* 0x000000ffff1b7224 */ /* 0x000fcc00078e0000 */
[----:B--2---:R-:W-:Y:S01]  /*a0bc0*/  HMMA.16816.F32 R4, R12, R18, R4 ;  /* 0x000000120c04723c */ /* 0x004fe20000001804 */
[----:B----4-:R-:W-:Y:S04]  /*a0bd0*/  STL.64 [R1+0x9ad0], R10 ;  /* 0x009ad00a01007387 */ /* 0x010fe80000100a00 */
[----:B------:R0:W-:Y:S04]  /*a0be0*/  STL.64 [R1+0x9ac8], R8 ;  /* 0x009ac80801007387 */ /* 0x0001e80000100a00 */
[----:B0-----:R-:W2:Y:S04]  /*a0bf0*/  LDL.LU R8, [R1+0x130] ;  /* 0x0001300001087983 */ /* 0x001ea80000300800 */
[----:B------:R-:W2:Y:S04]  /*a0c00*/  LDL.LU R9, [R1+0x134] ;  /* 0x0001340001097983 */ /* 0x000ea80000300800 */
[----:B------:R-:W2:Y:S04]  /*a0c10*/  LDL.LU R10, [R1+0x138] ;  /* 0x00013800010a7983 */ /* 0x000ea80000300800 */
[----:B------:R-:W2:Y:S04]  /*a0c20*/  LDL.LU R11, [R1+0x13c] ;  /* 0x00013c00010b7983 */ /* 0x000ea80000300800 */
[----:B------:R-:W3:Y:S04]  /*a0c30*/  LDL.LU R21, [R1+0x1c84] ;  /* 0x001c840001157983 */ /* 0x000ee80000300800 */
[----:B------:R-:W4:Y:S04]  /*a0c40*/  LDL.LU R22, [R1+0x1c90] ;  /* 0x001c900001167983 */ /* 0x000f280000300800 */
[----:B------:R-:W2:Y:S04]  /*a0c50*/  LDL.LU R23, [R1+0x1c94] ;  /* 0x001c940001177983 */ /* 0x000ea80000300800 */
[----:B------:R-:W2:Y:S04]  /*a0c60*/  LDL.LU R28, [R1+0x1ca0] ;  /* 0x001ca000011c7983 */ /* 0x000ea80000300800 */
[----:B------:R-:W2:Y:S04]  /*a0c70*/  LDL.LU R24, [R1+0x180] ;  /* 0x0001800001187983 */ /* 0x000ea80000300800 */
[----:B------:R-:W2:Y:S04]  /*a0c80*/  LDL.LU R25, [R1+0x184] ;  /* 0x0001840001197983 */ /* 0x000ea80000300800 */
[----:B------:R-:W2:Y:S04]  /*a0c90*/  LDL.LU R26, [R1+0x188] ;  /* 0x00018800011a7983 */ /* 0x000ea80000300800 */
[----:B------:R-:W2:Y:S04]  /*a0ca0*/  LDL.LU R0, [R1+0x9ae8] ;  /* 0x009ae80001007983 */ /* 0x000ea80000300800 */
[----:B------:R-:W2:Y:S04]  /*a0cb0*/  LDL.LU R29, [R1+0x1ca4] ;  /* 0x001ca400011d7983 */ /* 0x000ea80000300800 */
[----:B------:R-:W-:Y:S04]  /*a0cc0*/  STL [R1+0x5c], R19 ;  /* 0x00005c1301007387 */ /* 0x000fe80000100800 */
[----:B------:R-:W-:Y:S04]  /*a0cd0*/  STL.64 [R1+0x14e0], R4 ;  /* 0x0014e00401007387 */ /* 0x000fe80000100a00 */
[----:B------:R0:W-:Y:S04]  /*a0ce0*/  STL.64 [R1+0x14e8], R6 ;  /* 0x0014e80601007387 */ /* 0x0001e80000100a00 */
[----:B0-----:R-:W2:Y:S01]  /*a0cf0*/  LDL.LU.64 R6, [R1+0x9ae0] ;  /* 0x009ae00001067983 */ /* 0x001ea20000300a00 */
[----:B------:R-:W-:-:S03]  /*a0d00*/  F2FP.F16.E5M2.UNPACK_B R16, R17.H1 ;  /* 0x00000011ff10723e */ /* 0x000fc600030004ff */
[----:B------:R-:W3:Y:S01]  /*a0d10*/  LDL.LU.64 R4, [R1+0x9ad8] ;  /* 0x009ad80001047983 */ /* 0x000ee20000300a00 */
[----:B--2---:R-:W-:-:S05]  /*a0d20*/  F2FP.F16.E5M2.UNPACK_B R17, R6.H1 ;  /* 0x00000006ff11723e */ /* 0x004fca00030004ff */
[----:B------:R0:W-:Y:S02]  /*a0d30*/  STL.64 [R1+0x50], R16 ;  /* 0x0000501001007387 */ /* 0x0001e40000100a00 */
[----:B0-----:R-:W-:Y:S02]  /*a0d40*/  HMMA.16816.F32 R16, R12, R16, R8 ;  /* 0x000000100c10723c */ /* 0x001fe40000001808 */
[----:B------:R-:W2:Y:S04]  /*a0d50*/  LDL.LU.64 R10, [R1+0x9ad0] ;  /* 0x009ad000010a7983 */ /* 0x000ea80000300a00 */
[----:B------:R-:W2:Y:S01]  /*a0d60*/  LDL.LU.64 R8, [R1+0x9ac8] ;  /* 0x009ac80001087983 */ /* 0x000ea20000300a00 */
[----:B------:R-:W-:-:S12]  /*a0d70*/  F2FP.F16.E5M2.UNPACK_B R6, R0.H1 ;  /* 0x00000000ff06723e */ /* 0x000fd800030004ff */
[----:B------:R-:W-:Y:S04]  /*a0d80*/  STL.64 [R1+0x1500], R16 ;  /* 0x0015001001007387 */ /* 0x000fe80000100a00 */
[----:B------:R0:W-:Y:S01]  /*a0d90*/  STL [R1+0x1508], R18 ;  /* 0x0015081201007387 */ /* 0x0001e20000100800 */
[----:B------:R-:W-:-:S03]  /*a0da0*/  IMAD.MOV.U32 R0, RZ, RZ, R19 ;  /* 0x000000ffff007224 */ /* 0x000fc600078e0013 */
[----:B0-----:R-:W2:Y:S04]  /*a0db0*/  LDL.LU.64 R18, [R1+0x9ac0] ;  /* 0x009ac00001127983 */ /* 0x001ea80000300a00 */
[----:B------:R-:W2:Y:S01]  /*a0dc0*/  LDL.LU.64 R16, [R1+0x9ab8] ;  /* 0x009ab80001107983 */ /* 0x000ea20000300a00 */
[----:B------:R-:W-:-:S03]  /*a0dd0*/  F2FP.F16.E5M2.UNPACK_B R7, R7.H1 ;  /* 0x00000007ff07723e */ /* 0x000fc600030004ff */
[----:B------:R-:W-:Y:S04]  /*a0de0*/  STL [R1+0x8a98], R0 ;  /* 0x008a980001007387 */ /* 0x000fe80000100800 */
[----:B------:R-:W-:Y:S04]  /*a0df0*/  STL [R1+0x48], R6 ;  /* 0x0000480601007387 */ /* 0x000fe80000100800 */
[----:B------:R-:W-:Y:S01]  /*a0e00*/  STL [R1+0x4c], R7 ;  /* 0x00004c0701007387 */ /* 0x000fe20000100800 */
[----:B--2---:R-:W-:-:S15]  /*a0e10*/  HMMA.16816.F32 R16, R12, R6, R16 ;  /* 0x000000060c10723c */ /* 0x004fde0000001810 */
[----:B------:R-:W-:-:S04]  /*a0e20*/  NOP ;  /* 0x0000000000007918 */ /* 0x000fc80000000000 */
[----:B------:R-:W-:Y:S04]  /*a0e30*/  STL.64 [R1+0x1520], R16 ;  /* 0x0015201001007387 */ /* 0x000fe80000100a00 */
[----:B------:R0:W-:Y:S04]  /*a0e40*/  STL.64 [R1+0x1528], R18 ;  /* 0x0015281201007387 */ /* 0x0001e80000100a00 */
[----:B0-----:R-:W2:Y:S04]  /*a0e50*/  LDL.LU.64 R18, [R1+0x9ab0] ;  /* 0x009ab00001127983 */ /* 0x001ea80000300a00 */
[----:B------:R-:W2:Y:S01]  /*a0e60*/  LDL.LU.64 R16, [R1+0x9aa8] ;  /* 0x009aa80001107983 */ /* 0x000ea20000300a00 */
[----:B---3--:R-:W-:-:S02]  /*a0e70*/  F2FP.F16.E5M2.UNPACK_B R4, R4.H1 ;  /* 0x00000004ff04723e */ /* 0x008fc400030004ff */
[----:B------:R-:W-:Y:S01]  /*a0e80*/  F2FP.F16.E5M2.UNPACK_B R5, R5.H1 ;  /* 0x00000005ff05723e */ /* 0x000fe200030004ff */
[----:B------:R-:W-:-:S05]  /*a0e90*/  IMAD.MOV.U32 R0, RZ, RZ, R7 ;  /* 0x000000ffff007224 */ /* 0x000fca00078e0007 */
        /* <DEDUP_REMOVED lines=9> */
[----:B------:R-:W-:-:S02]  /*a0f30*/  F2FP.F16.E5M2.UNPACK_B R2, R2.H1 ;  /* 0x00000002ff02723e */ /* 0x000fc400030004ff */
[----:B------:R-:W-:-:S07]  /*a0f40*/  F2FP.F16.E5M2.UNPACK_B R3, R3.H1 ;  /* 0x00000003ff03723e */ /* 0x000fce00030004ff */
[----:B------:R-:W-:Y:S01]  /*a0f50*/  HMMA.16816.F32 R8, R12, R2, R8 ;  /* 0x000000020c08723c */ /* 0x000fe20000001808 */
[----:B------:R-:W-:Y:S01]  /*a0f60*/  IMAD.MOV.U32 R0, RZ, RZ, R5 ;  /* 0x000000ffff007224 */ /* 0x000fe200078e0005 */
[----:B------:R-:W-:-:S04]  /*a0f70*/  F2FP.F16.E5M2.UNPACK_B R4, R20.H1 ;  /* 0x00000014ff04723e */ /* 0x000fc800030004ff */
[----:B------:R0:W-:Y:S04]  /*a0f80*/  STL [R1+0x99bc], R0 ;  /* 0x0099bc0001007387 */ /* 0x0001e80000100800 */
[----:B------:R4:W-:Y:S01]  /*a0f90*/  STL [R1+0x38], R2 ;  /* 0x0000380201007387 */ /* 0x0009e20000100800 */
[----:B------:R-:W-:-:S03]  /*a0fa0*/  F2FP.F16.E5M2.UNPACK_B R5, R21.H1 ;  /* 0x00000015ff05723e */ /* 0x000fc600030004ff */
[----:B------:R1:W-:Y:S01]  /*a0fb0*/  STL [R1+0x3c], R3 ;  /* 0x00003c0301007387 */ /* 0x0003e20000100800 */
[----:B0-----:R-:W-:-:S05]  /*a0fc0*/  IMAD.MOV.U32 R0, RZ, RZ, R3 ;  /* 0x000000ffff007224 */ /* 0x001fca00078e0003 */
[----:B------:R0:W-:Y:S04]  /*a0fd0*/  STL [R1+0x99c0], R0 ;  /* 0x0099c00001007387 */ /* 0x0001e80000100800 */
[----:B------:R-:W-:Y:S04]  /*a0fe0*/  STL.64 [R1+0x1560], R8 ;  /* 0x0015600801007387 */ /* 0x000fe80000100a00 */
[----:B------:R-:W-:Y:S04]  /*a0ff0*/  STL.64 [R1+0x1568], R10 ;  /* 0x0015680a01007387 */ /* 0x000fe80000100a00 */
[----:B------:R-:W-:Y:S04]  /*a1000*/  STL [R1+0x30], R4 ;  /* 0x0000300401007387 */ /* 0x000fe80000100800 */
[----:B------:R2:W-:Y:S01]  /*a1010*/  STL [R1+0x34], R5 ;  /* 0x0000340501007387 */ /* 0x0005e20000100800 */
[----:B----4-:R-:W-:-:S02]  /*a1020*/  F2FP.F16.E5M2.UNPACK_B R2, R22.H1 ;  /* 0x00000016ff02723e */ /* 0x010fc400030004ff */
[----:B-1----:R-:W-:Y:S02]  /*a1030*/  F2FP.F16.E5M2.UNPACK_B R3, R23.H1 ;  /* 0x00000017ff03723e */ /* 0x002fe400030004ff */
[----:B0-----:R-:W-:Y:S01]  /*a1040*/  F2FP.F16.E5M2.UNPACK_B R0, R28.H1 ;  /* 0x0000001cff00723e */ /* 0x001fe200030004ff */
[----:B--2---:R-:W-:-:S15]  /*a1050*/  HMMA.16816.F32 R4, R12, R4, R16 ;  /* 0x000000040c04723c */ /* 0x004fde0000001810 */
[----:B------:R-:W-:-:S04]  /*a1060*/  NOP ;  /* 0x0000000000007918 */ /* 0x000fc80000000000 */
[----:B------:R-:W-:Y:S04]  /*a1070*/  STL.64 [R1+0x1580], R4 ;  /* 0x0015800401007387 */ /* 0x000fe80000100a00 */
[----:B------:R0:W-:Y:S04]  /*a1080*/  STL.64 [R1+0x1588], R6 ;  /* 0x0015880601007387 */ /* 0x0001e80000100a00 */
[----:B------:R-:W-:Y:S04]  /*a1090*/  STL.64 [R1+0x28], R2 ;  /* 0x0000280201007387 */ /* 0x000fe80000100a00 */
[----:B------:R1:W-:Y:S01]  /*a10a0*/  STL [R1+0x20], R0 ;  /* 0x0000200001007387 */ /* 0x0003e20000100800 */
[----:B0-----:R-:W-:Y:S01]  /*a10b0*/  HMMA.16816.F32 R4, R12, R2, R24 ;  /* 0x000000020c04723c */ /* 0x001fe20000001818 */
[----:B-1----:R-:W-:-:S05]  /*a10c0*/  IMAD.MOV.U32 R0, RZ, RZ, R3 ;  /* 0x000000ffff007224 */ /* 0x002fca00078e0003 */
[----:B------:R0:W-:Y:S02]  /*a10d0*/  STL [R1+0x99c4], R0 ;  /* 0x0099c40001007387 */ /* 0x0001e40000100800 */
[----:B0-----:R-:W-:-:S11]  /*a10e0*/  F2FP.F16.E5M2.UNPACK_B R0, R29.H1 ;  /* 0x0000001dff00723e */ /* 0x001fd600030004ff */
[----:B------:R0:W-:Y:S04]  /*a10f0*/  STL.64 [R1+0x15a0], R4 ;  /* 0x0015a00401007387 */ /* 0x0001e80000100a00 */
[----:B------:R1:W-:Y:S04]  /*a1100*/  STL.64 [R1+0x15a8], R6 ;  /* 0x0015a80601007387 */ /* 0x0003e80000100a00 */
[----:B------:R-:W2:Y:S04]  /*a1110*/  LDL.LU R16, [R1+0x200] ;  /* 0x0002000001107983 */ /* 0x000ea80000300800 */
[----:B------:R-:W-:Y:S04]  /*a1120*/  STL [R1+0x24], R0 ;  /* 0x0000240001007387 */ /* 0x000fe80000100800 */
[----:B------:R-:W2:Y:S04]  /*a1130*/  LDL.LU R17, [R1+0x204] ;  /* 0x0002040001117983 */ /* 0x000ea80000300800 */
[----:B------:R-:W3:Y:S04]  /*a1140*/  LDL.LU R18, [R1+0x208] ;  /* 0x0002080001127983 */ /* 0x000ee80000300800 */
[----:B------:R-:W3:Y:S04]  /*a1150*/  LDL.LU R19, [R1+0x20c] ;  /* 0x00020c0001137983 */ /* 0x000ee80000300800 */
[----:B---3--:R-:W-:Y:S04]  /*a1160*/  STL.64 [R1+0x9a30], R18 ;  /* 0x009a301201007387 */ /* 0x008fe80000100a00 */
[----:B--2---:R2:W-:Y:S04]  /*a1170*/  STL.64 [R1+0x9a28], R16 ;  /* 0x009a281001007387 */ /* 0x0045e80000100a00 */
[----:B0-----:R-:W3:Y:S04]  /*a1180*/  LDL.LU R4, [R1+0x1e0] ;  /* 0x0001e00001047983 */ /* 0x001ee80000300800 */
[----:B------:R-:W3:Y:S04]  /*a1190*/  LDL.LU R5, [R1+0x1e4] ;  /* 0x0001e40001057983 */ /* 0x000ee80000300800 */
[----:B---3--:R-:W-:Y:S04]  /*a11a0*/  STL.64 [R1+0x9a38], R4 ;  /* 0x009a380401007387 */ /* 0x008fe80000100a00 */
[----:B-1----:R-:W3:Y:S04]  /*a11b0*/  LDL.LU R6, [R1+0x1e8] ;  /* 0x0001e80001067983 */ /* 0x002ee80000300800 */
[----:B------:R-:W3:Y:S04]  /*a11c0*/  LDL.LU R7, [R1+0x1ec] ;  /* 0x0001ec0001077983 */ /* 0x000ee80000300800 */
[----:B--2---:R-:W2:Y:S04]  /*a11d0*/  LDL.LU R16, [R1+0x1d0] ;  /* 0x0001d00001107983 */ /* 0x004ea80000300800 */
[----:B------:R-:W2:Y:S04]  /*a11e0*/  LDL.LU R17, [R1+0x1d4] ;  /* 0x0001d40001117983 */ /* 0x000ea80000300800 */
[----:B------:R-:W4:Y:S04]  /*a11f0*/  LDL.LU R18, [R1+0x1d8] ;  /* 0x0001d80001127983 */ /* 0x000f280000300800 */
[----:B------:R-:W4:Y:S04]  /*a1200*/  LDL.LU R19, [R1+0x1dc] ;  /* 0x0001dc0001137983 */ /* 0x000f280000300800 */
[----:B------:R-:W2:Y:S04]  /*a1210*/  LDL.LU R3, [R1+0x1cd4] ;  /* 0x001cd40001037983 */ /* 0x000ea80000300800 */
[----:B------:R-:W3:Y:S04]  /*a1220*/  LDL.LU R20, [R1+0x1ce0] ;  /* 0x001ce00001147983 */ /* 0x000ee80000300800 */
[----:B----4-:R-:W-:Y:S04]  /*a1230*/  STL.64 [R1+0x9a48], R18 ;  /* 0x009a481201007387 */ /* 0x010fe80000100a00 */
[----:B--2---:R0:W-:Y:S04]  /*a1240*/  STL.64 [R1+0x9a40], R16 ;  /* 0x009a401001007387 */ /* 0x0041e80000100a00 */
[----:B0-----:R-:W2:Y:S04]  /*a1250*/  LDL.LU R16, [R1+0x1c0] ;  /* 0x0001c00001107983 */ /* 0x001ea80000300800 */
[----:B------:R-:W2:Y:S04]  /*a1260*/  LDL.LU R17, [R1+0x1c4] ;  /* 0x0001c40001117983 */ /* 0x000ea80000300800 */
[----:B------:R-:W4:Y:S04]  /*a1270*/  LDL.LU R18, [R1+0x1c8] ;  /* 0x0001c80001127983 */ /* 0x000f280000300800 */
[----:B------:R-:W4:Y:S04]  /*a1280*/  LDL.LU R19, [R1+0x1cc] ;  /* 0x0001cc0001137983 */ /* 0x000f280000300800 */
[----:B------:R-:W2:Y:S04]  /*a1290*/  LDL.LU R23, [R1+0x1cb0] ;  /* 0x001cb00001177983 */ /* 0x000ea80000300800 */
[----:B------:R-:W2:Y:S04]  /*a12a0*/  LDL.LU R5, [R1+0x1cc4] ;  /* 0x001cc40001057983 */ /* 0x000ea80000300800 */
[----:B---3--:R-:W-:Y:S04]  /*a12b0*/  STL.64 [R1+0x9a78], R6 ;  /* 0x009a780601007387 */ /* 0x008fe80000100a00 */
[----:B--2---:R0:W-:Y:S04]  /*a12c0*/  STL [R1+0x9a70], R5 ;  /* 0x009a700501007387 */ /* 0x0041e80000100800 */
[----:B------:R-:W2:Y:S04]  /*a12d0*/  LDL.LU R4, [R1+0x1a0] ;  /* 0x0001a00001047983 */ /* 0x000ea80000300800 */
[----:B0-----:R-:W2:Y:S04]  /*a12e0*/  LDL.LU R5, [R1+0x1a4] ;  /* 0x0001a40001057983 */ /* 0x001ea80000300800 */
[----:B--2---:R0:W-:Y:S04]  /*a12f0*/  STL.64 [R1+0x9a80], R4 ;  /* 0x009a800401007387 */ /* 0x0041e80000100a00 */
[----:B0-----:R-:W2:Y:S04]  /*a1300*/  LDL.64 R4, [R1+0x20] ;  /* 0x0000200001047983 */ /* 0x001ea80000100a00 */
[----:B------:R-:W3:Y:S04]  /*a1310*/  LDL.LU R6, [R1+0x1a8] ;  /* 0x0001a80001067983 */ /* 0x000ee80000300800 */
[----:B------:R-:W3:Y:S04]  /*a1320*/  LDL.LU R7, [R1+0x1ac] ;  /* 0x0001ac0001077983 */ /* 0x000ee80000300800 */
[----:B------:R-:W2:Y:S04]  /*a1330*/  LDL.LU R2, [R1+0x1cd0] ;  /* 0x001cd00001027983 */ /* 0x000ea80000300800 */
[----:B----4-:R0:W-:Y:S04]  /*a1340*/  STL.64 [R1+0x9a58], R18 ;  /* 0x009a581201007387 */ /* 0x0101e80000100a00 */
[----:B0-----:R-:W4:Y:S04]  /*a1350*/  LDL.LU R19, [R1+0x1cb4] ;  /* 0x001cb40001137983 */ /* 0x001f280000300800 */
[----:B------:R0:W-:Y:S04]  /*a1360*/  STL.64 [R1+0x9a50], R16 ;  /* 0x009a501001007387 */ /* 0x0001e80000100a00 */
        /* <DEDUP_REMOVED lines=9> */
[----:B--2---:R-:W-:Y:S04]  /*a1400*/  STL.64 [R1+0x9a68], R10 ;  /* 0x009a680a01007387 */ /* 0x004fe80000100a00 */
[----:B------:R0:W-:Y:S04]  /*a1410*/  STL.64 [R1+0x9a60], R8 ;  /* 0x009a600801007387 */ /* 0x0001e80000100a00 */
[----:B0-----:R-:W2:Y:S04]  /*a1420*/  LDL.LU R8, [R1+0x1b0] ;  /* 0x0001b00001087983 */ /* 0x001ea80000300800 */
        /* <DEDUP_REMOVED lines=9> */
[----:B------:R-:W3:Y:S04]  /*a14c0*/  LDL.LU R27, [R1+0x1d04] ;  /* 0x001d0400011b7983 */ /* 0x000ee80000300800 */
[----:B------:R-:W3:Y:S04]  /*a14d0*/  LDL.LU R24, [R1+0x1d10] ;  /* 0x001d100001187983 */ /* 0x000ee80000300800 */
[----:B------:R-:W3:Y:S04]  /*a14e0*/  LDL.LU R25, [R1+0x1d14] ;  /* 0x001d140001197983 */ /* 0x000ee80000300800 */
[----:B------:R-:W3:Y:S01]  /*a14f0*/  LDL.LU R22, [R1+0x1d20] ;  /* 0x001d200001167983 */ /* 0x000ee20000300800 */
[----:B------:R-:W-:Y:S01]  /*a1500*/  IMAD.MOV.U32 R0, RZ, RZ, R5 ;  /* 0x000000ffff007224 */ /* 0x000fe200078e0005 */
[----:B--2---:R-:W-:-:S15]  /*a1510*/  HMMA.16816.F32 R8, R12, R4, R8 ;  /* 0x000000040c08723c */ /* 0x004fde0000001808 */
[----:B------:R-:W-:-:S04]  /*a1520*/  NOP ;  /* 0x0000000000007918 */ /* 0x000fc80000000000 */
[----:B------:R-:W-:Y:S04]  /*a1530*/  STL.64 [R1+0x15c0], R8 ;  /* 0x0015c00801007387 */ /* 0x000fe80000100a00 */
[----:B------:R0:W-:Y:S04]  /*a1540*/  STL.64 [R1+0x15c8], R10 ;  /* 0x0015c80a01007387 */ /* 0x0001e80000100a00 */
[----:B0-----:R-:W2:Y:S04]  /*a1550*/  LDL.LU.64 R10, [R1+0x9a90] ;  /* 0x009a9000010a7983 */ /* 0x001ea80000300a00 */
[----:B------:R-:W2:Y:S04]  /*a1560*/  LDL.LU.64 R8, [R1+0x9a88] ;  /* 0x009a880001087983 */ /* 0x000ea80000300a00 */
[----:B------:R-:W3:Y:S01]  /*a1570*/  LDL.LU.64 R4, [R1+0x9a80] ;  /* 0x009a800001047983 */ /* 0x000ee20000300a00 */
[----:B------:R-:W-:-:S02]  /*a1580*/  F2FP.F16.E5M2.UNPACK_B R18, R23.H1 ;  /* 0x00000017ff12723e */ /* 0x000fc400030004ff */
[----:B----4-:R-:W-:Y:S01]  /*a1590*/  F2FP.F16.E5M2.UNPACK_B R19, R19.H1 ;  /* 0x00000013ff13723e */ /* 0x010fe200030004ff */
[----:B------:R-:W4:Y:S04]  /*a15a0*/  LDL.LU R23, [R1+0x1d24] ;  /* 0x001d240001177983 */ /* 0x000f280000300800 */
[----:B------:R-:W-:Y:S04]  /*a15b0*/  STL [R1+0x18], R18 ;  /* 0x0000181201007387 */ /* 0x000fe80000100800 */
[----:B------:R-:W-:Y:S04]  /*a15c0*/  STL [R1+0x99c8], R0 ;  /* 0x0099c80001007387 */ /* 0x000fe80000100800 */
[----:B------:R-:W-:Y:S01]  /*a15d0*/  STL [R1+0x1c], R19 ;  /* 0x00001c1301007387 */ /* 0x000fe20000100800 */
[----:B---3--:R-:W-:-:S15]  /*a15e0*/  HMMA.16816.F32 R4, R12, R18, R4 ;  /* 0x000000120c04723c */ /* 0x008fde0000001804 */
[----:B------:R-:W-:-:S04]  /*a15f0*/  NOP ;  /* 0x0000000000007918 */ /* 0x000fc80000000000 */
[----:B------:R-:W-:Y:S04]  /*a1600*/  STL.64 [R1+0x15e0], R4 ;  /* 0x0015e00401007387 */ /* 0x000fe80000100a00 */
[----:B------:R0:W-:Y:S04]  /*a1610*/  STL.64 [R1+0x15e8], R6 ;  /* 0x0015e80601007387 */ /* 0x0001e80000100a00 */
[----:B0-----:R-:W3:Y:S04]  /*a1620*/  LDL.LU.64 R6, [R1+0x9a78] ;  /* 0x009a780001067983 */ /* 0x001ee80000300a00 */
[----:B------:R-:W2:Y:S01]  /*a1630*/  LDL.LU R5, [R1+0x9a70] ;  /* 0x009a700001057983 */ /* 0x000ea20000300800 */
[----:B------:R-:W-:Y:S01]  /*a1640*/  F2FP.F16.E5M2.UNPACK_B R16, R17.H1 ;  /* 0x00000011ff10723e */ /* 0x000fe200030004ff */
[----:B------:R-:W-:-:S05]  /*a1650*/  IMAD.MOV.U32 R0, RZ, RZ, R19 ;  /* 0x000000ffff007224 */ /* 0x000fca00078e0013 */
[----:B------:R-:W-:Y:S04]  /*a1660*/  STL [R1+0x99cc], R0 ;  /* 0x0099cc0001007387 */ /* 0x000fe80000100800 */
[----:B------:R-:W-:Y:S01]  /*a1670*/  STL [R1+0x10], R16 ;  /* 0x0000101001007387 */ /* 0x000fe20000100800 */
[----:B--2---:R-:W-:-:S05]  /*a1680*/  F2FP.F16.E5M2.UNPACK_B R17, R5.H1 ;  /* 0x00000005ff11723e */ /* 0x004fca00030004ff */
[----:B------:R0:W-:Y:S02]  /*a1690*/  STL [R1+0x14], R17 ;  /* 0x0000141101007387 */ /* 0x0001e40000100800 */
[----:B0-----:R-:W-:Y:S02]  /*a16a0*/  HMMA.16816.F32 R16, R12, R16, R8 ;  /* 0x000000100c10723c */ /* 0x001fe40000001808 */
[----:B------:R-:W2:Y:S04]  /*a16b0*/  LDL.LU.64 R10, [R1+0x9a68] ;  /* 0x009a6800010a7983 */ /* 0x000ea80000300a00 */
[----:B------:R-:W2:-:S13]  /*a16c0*/  LDL.LU.64 R8, [R1+0x9a60] ;  /* 0x009a600001087983 */ /* 0x000e9a0000300a00 */
[----:B------:R-:W-:Y:S04]  /*a16d0*/  STL.64 [R1+0x1600], R16 ;  /* 0x0016001001007387 */ /* 0x000fe80000100a00 */
[----:B------:R0:W-:Y:S04]  /*a16e0*/  STL.64 [R1+0x1608], R18 ;  /* 0x0016081201007387 */ /* 0x0001e80000100a00 */
[----:B0-----:R-:W2:Y:S04]  /*a16f0*/  LDL.LU.64 R18, [R1+0x9a58] ;  /* 0x009a580001127983 */ /* 0x001ea80000300a00 */
[----:B------:R-:W2:Y:S01]  /*a1700*/  LDL.LU.64 R16, [R1+0x9a50] ;  /* 0x009a500001107983 */ /* 0x000ea20000300a00 */
[----:B------:R-:W-:-:S02]  /*a1710*/  F2FP.F16.E5M2.UNPACK_B R4, R2.H1 ;  /* 0x00000002ff04723e */ /* 0x000fc400030004ff */
[----:B------:R-:W-:-:S05]  /*a1720*/  F2FP.F16.E5M2.UNPACK_B R5, R3.H1 ;  /* 0x00000003ff05723e */ /* 0x000fca00030004ff */
[----:B------:R-:W-:Y:S02]  /*a1730*/  STL.64 [R1+0x8], R4 ;  /* 0x0000080401007387 */ /* 0x000fe40000100a00 */
[----:B--2---:R-:W-:-:S15]  /*a1740*/  HMMA.16816.F32 R16, R12, R4, R16 ;  /* 0x000000040c10723c */ /* 0x004fde0000001810 */
[----:B------:R-:W-:-:S04]  /*a1750*/  NOP ;  /* 0x0000000000007918 */ /* 0x000fc80000000000 */
[----:B------:R-:W-:Y:S04]  /*a1760*/  STL.64 [R1+0x1620], R16 ;  /* 0x0016201001007387 */ /* 0x000fe80000100a00 */
[----:B------:R0:W-:Y:S04]  /*a1770*/  STL.64 [R1+0x1628], R18 ;  /* 0x0016281201007387 */ /* 0x0001e80000100a00 */
[----:B0-----:R-:W2:Y:S04]  /*a1780*/  LDL.LU.64 R18, [R1+0x9a48] ;  /* 0x009a480001127983 */ /* 0x001ea80000300a00 */
[----:B------:R-:W2:Y:S01]  /*a1790*/  LDL.LU.64 R16, [R1+0x9a40] ;  /* 0x009a400001107983 */ /* 0x000ea20000300a00 */
[----:B------:R-:W-:-:S03]  /*a17a0*/  IMAD.MOV.U32 R0, RZ, RZ, R5 ;  /* 0x000000ffff007224 */ /* 0x000fc600078e0005 */
[----:B------:R-:W3:Y:S01]  /*a17b0*/  LDL.LU.64 R4, [R1+0x9a38] ;  /* 0x009a380001047983 */ /* 0x000ee20000300a00 */
[----:B------:R-:W-:Y:S02]  /*a17c0*/  F2FP.F16.E5M2.UNPACK_B R2, R20.H1 ;  /* 0x00000014ff02723e */ /* 0x000fe400030004ff */
[----:B------:R-:W-:Y:S01]  /*a17d0*/  F2FP.F16.E5M2.UNPACK_B R3, R21.H1 ;  /* 0x00000015ff03723e */ /* 0x000fe200030004ff */
[----:B------:R-:W-:Y:S04]  /*a17e0*/  STL [R1+0x99d0], R0 ;  /* 0x0099d00001007387 */ /* 0x000fe80000100800 */
[----:B------:R-:W-:Y:S04]  /*a17f0*/  STL [R1], R2 ;  /* 0x0000000201007387 */ /* 0x000fe80000100800 */
[----:B------:R-:W-:Y:S01]  /*a1800*/  STL [R1+0x4], R3 ;  /* 0x0000040301007387 */ /* 0x000fe20000100800 */
[----:B------:R-:W-:-:S02]  /*a1810*/  F2FP.F16.E5M2.UNPACK_B R28, R28.H1 ;  /* 0x0000001cff1c723e */ /* 0x000fc400030004ff */
[----:B------:R-:W-:Y:S01]  /*a1820*/  F2FP.F16.E5M2.UNPACK_B R29, R29.H1 ;  /* 0x0000001dff1d723e */ /* 0x000fe200030004ff */
[----:B--2---:R-:W-:-:S15]  /*a1830*/  HMMA.16816.F32 R16, R12, R2, R16 ;  /* 0x000000020c10723c */ /* 0x004fde0000001810 */
[----:B------:R-:W-:-:S04]  /*a1840*/  NOP ;  /* 0x0000000000007918 */ /* 0x000fc80000000000 */
[----:B------:R-:W-:Y:S04]  /*a1850*/  STL.64 [R1+0x1640], R16 ;  /* 0x0016401001007387 */ /* 0x000fe80000100a00 */
[----:B------:R0:W-:Y:S04]  /*a1860*/  STL.64 [R1+0x1648], R18 ;  /* 0x0016481201007387 */ /* 0x0001e80000100a00 */
[----:B0-----:R-:W2:Y:S04]  /*a1870*/  LDL.LU.64 R18, [R1+0x9a30] ;  /* 0x009a300001127983 */ /* 0x001ea80000300a00 */
[----:B------:R-:W2:Y:S01]  /*a1880*/  LDL.LU.64 R16, [R1+0x9a28] ;  /* 0x009a280001107983 */ /* 0x000ea20000300a00 */
[----:B---3--:R-:W-:Y:S01]  /*a1890*/  HMMA.16816.F32 R4, R12, R28, R4 ;  /* 0x0000001c0c04723c */ /* 0x008fe20000001804 */
[----:B------:R-:W-:-:S02]  /*a18a0*/  F2FP.F16.E5M2.UNPACK_B R26, R26.H1 ;  /* 0x0000001aff1a723e */ /* 0x000fc400030004ff */
[----:B------:R-:W-:Y:S01]  /*a18b0*/  F2FP.F16.E5M2.UNPACK_B R27, R27.H1 ;  /* 0x0000001bff1b723e */ /* 0x000fe200030004ff */
[----:B------:R-:W-:Y:S04]  /*a18c0*/  STL [R1+0x99a8], R28 ;  /* 0x0099a81c01007387 */ /* 0x000fe80000100800 */
[----:B------:R-:W-:Y:S11]  /*a18d0*/  STL [R1+0x9990], R29 ;  /* 0x0099901d01007387 */ /* 0x000ff60000100800 */
[----:B------:R-:W-:Y:S04]  /*a18e0*/  STL.64 [R1+0x1660], R4 ;  /* 0x0016600401007387 */ /* 0x000fe80000100a00 */
[----:B------:R0:W-:Y:S02]  /*a18f0*/  STL.64 [R1+0x1668], R6 ;  /* 0x0016680601007387 */ /* 0x0001e40000100a00 */
[----:B0-----:R-:W-:Y:S01]  /*a1900*/  HMMA.16816.F32 R4, R12, R26, R8 ;  /* 0x0000001a0c04723c */ /* 0x001fe20000001808 */
[----:B------:R-:W-:-:S02]  /*a1910*/  F2FP.F16.E5M2.UNPACK_B R24, R24.H1 ;  /* 0x00000018ff18723e */ /* 0x000fc400030004ff */
[----:B------:R-:W-:-:S15]  /*a1920*/  F2FP.F16.E5M2.UNPACK_B R25, R25.H1 ;  /* 0x00000019ff19723e */ /* 0x000fde00030004ff */
[----:B------:R-:W-:Y:S01]  /*a1930*/  NOP ;  /* 0x0000000000007918 */ /* 0x000fe20000000000 */
[----:B------:R-:W-:Y:S04]  /*a1940*/  STL.64 [R1+0x1680], R4 ;  /* 0x0016800401007387 */ /* 0x000fe80000100a00 */
[----:B------:R2:W-:Y:S04]  /*a1950*/  STL.64 [R1+0x1688], R6 ;  /* 0x0016880601007387 */ /* 0x0005e80000100a00 */
[----:B------:R-:W-:Y:S04]  /*a1960*/  STL.64 [R1+0x97e0], R26 ;  /* 0x0097e01a01007387 */ /* 0x000fe80000100a00 */
[----:B------:R-:W-:Y:S01]  /*a1970*/  STL.64 [R1+0x97d8], R24 ;  /* 0x0097d81801007387 */ /* 0x000fe20000100a00 */
[----:B--2---:R-:W-:-:S15]  /*a1980*/  HMMA.16816.F32 R4, R12, R24, R16 ;  /* 0x000000180c04723c */ /* 0x004fde0000001810 */
[----:B------:R-:W-:-:S04]  /*a1990*/  NOP ;  /* 0x0000000000007918 */ /* 0x000fc80000000000 */
[----:B------:R-:W-:Y:S04]  /*a19a0*/  STL.64 [R1+0x16a0], R4 ;  /* 0x0016a00401007387 */ /* 0x000fe80000100a00 */
[----:B------:R0:W-:Y:S04]  /*a19b0*/  STL.64 [R1+0x16a8], R6 ;  /* 0x0016a80601007387 */ /* 0x0001e80000100a00 */
[----:B------:R-:W2:Y:S04]  /*a19c0*/  LDL.LU R17, [R1+0x1d54] ;  /* 0x001d540001117983 */ /* 0x000ea80000300800 */
[----:B------:R-:W3:Y:S04]  /*a19d0*/  LDL.LU R10, [R1+0x1d60] ;  /* 0x001d6000010a7983 */ /* 0x000ee80000300800 */
[----:B------:R-:W2:Y:S04]  /*a19e0*/  LDL.LU R9, [R1+0x1d74] ;  /* 0x001d740001097983 */ /* 0x000ea80000300800 */
[----:B0-----:R-:W2:Y:S04]  /*a19f0*/  LDL.LU R6, [R1+0x1d80] ;  /* 0x001d800001067983 */ /* 0x001ea80000300800 */
[----:B------:R-:W2:Y:S04]  /*a1a00*/  LDL.LU R7, [R1+0x1d84] ;  /* 0x001d840001077983 */ /* 0x000ea80000300800 */
[----:B------:R-:W3:Y:S04]  /*a1a10*/  LDL.LU R4, [R1+0x1d90] ;  /* 0x001d900001047983 */ /* 0x000ee80000300800 */
[----:B------:R-:W3:Y:S04]  /*a1a20*/  LDL.LU R5, [R1+0x1d94] ;  /* 0x001d940001057983 */ /* 0x000ee80000300800 */
[----:B--2---:R-:W-:Y:S04]  /*a1a30*/  STL.64 [R1+0x99e0], R6 ;  /* 0x0099e00601007387 */ /* 0x004fe80000100a00 */
[----:B---3--:R0:W-:Y:S04]  /*a1a40*/  STL.64 [R1+0x99d8], R4 ;  /* 0x0099d80401007387 */ /* 0x0081e80000100a00 */
[----:B0-----:R-:W2:Y:S04]  /*a1a50*/  LDL.LU R4, [R1+0x250] ;  /* 0x0002500001047983 */ /* 0x001ea80000300800 */
[----:B------:R-:W2:Y:S04]  /*a1a60*/  LDL.LU R5, [R1+0x254] ;  /* 0x0002540001057983 */ /* 0x000ea80000300800 */
[----:B------:R-:W3:Y:S04]  /*a1a70*/  LDL.LU R6, [R1+0x258] ;  /* 0x0002580001067983 */ /* 0x000ee80000300800 */
[----:B------:R-:W3:Y:S04]  /*a1a80*/  LDL.LU R7, [R1+0x25c] ;  /* 0x00025c0001077983 */ /* 0x000ee80000300800 */
[----:B------:R-:W2:Y:S04]  /*a1a90*/  LDL.LU R20, [R1+0x1d30] ;  /* 0x001d300001147983 */ /* 0x000ea80000300800 */
[----:B------:R-:W2:Y:S04]  /*a1aa0*/  LDL.LU R21, [R1+0x1d34] ;  /* 0x001d340001157983 */ /* 0x000ea80000300800 */
[----:B------:R-:W2:Y:S04]  /*a1ab0*/  LDL.LU R18, [R1+0x1d40] ;  /* 0x001d400001127983 */ /* 0x000ea80000300800 */
[----:B------:R-:W2:Y:S04]  /*a1ac0*/  LDL.LU R19, [R1+0x1d44] ;  /* 0x001d440001137983 */ /* 0x000ea80000300800 */
[----:B------:R-:W3:Y:S04]  /*a1ad0*/  LDL.LU R16, [R1+0x1d50] ;  /* 0x001d500001107983 */ /* 0x000ee80000300800 */
[----:B--2---:R-:W-:Y:S04]  /*a1ae0*/  STL.64 [R1+0x9a20], R18 ;  /* 0x009a201201007387 */ /* 0x004fe80000100a00 */
[----:B---3--:R0:W-:Y:S04]  /*a1af0*/  STL.64 [R1+0x9a18], R16 ;  /* 0x009a181001007387 */ /* 0x0081e80000100a00 */
[----:B0-----:R-:W2:Y:S04]  /*a1b00*/  LDL.LU R16, [R1+0x210] ;  /* 0x0002100001107983 */ /* 0x001ea80000300800 */
[----:B------:R-:W2:Y:S04]  /*a1b10*/  LDL.LU R17, [R1+0x214] ;  /* 0x0002140001117983 */ /* 0x000ea80000300800 */
[----:B------:R-:W2:Y:S04]  /*a1b20*/  LDL.LU R18, [R1+0x218] ;  /* 0x0002180001127983 */ /* 0x000ea80000300800 */
[----:B------:R-:W2:Y:S04]  /*a1b30*/  LDL.LU R19, [R1+0x21c] ;  /* 0x00021c0001137983 */ /* 0x000ea80000300800 */
[----:B------:R-:W-:Y:S04]  /*a1b40*/  STL.64 [R1+0x99f0], R6 ;  /* 0x0099f00601007387 */ /* 0x000fe80000100a00 */
[----:B------:R0:W-:Y:S04]  /*a1b50*/  STL.64 [R1+0x99e8], R4 ;  /* 0x0099e80401007387 */ /* 0x0001e80000100a00 */
[----:B0-----:R-:W3:Y:S04]  /*a1b60*/  LDL.LU R4, [R1+0x240] ;  /* 0x0002400001047983 */ /* 0x001ee80000300800 */
[----:B------:R-:W3:Y:S04]  /*a1b70*/  LDL.LU R5, [R1+0x244] ;  /* 0x0002440001057983 */ /* 0x000ee80000300800 */
[----:B------:R-:W2:Y:S04]  /*a1b80*/  LDL.LU R6, [R1+0x248] ;  /* 0x0002480001067983 */ /* 0x000ea80000300800 */
[----:B------:R-:W2:Y:S04]  /*a1b90*/  LDL.LU R7, [R1+0x24c] ;  /* 0x00024c0001077983 */ /* 0x000ea80000300800 */
[----:B--2---:R-:W-:Y:S04]  /*a1ba0*/  STL.64 [R1+0x9a00], R6 ;  /* 0x009a000601007387 */ /* 0x004fe80000100a00 */
[----:B---3--:R0:W-:Y:S04]  /*a1bb0*/  STL.64 [R1+0x99f8], R4 ;  /* 0x0099f80401007387 */ /* 0x0081e80000100a00 */
[----:B0-----:R-:W2:Y:S04]  /*a1bc0*/  LDL.LU R4, [R1+0x230] ;  /* 0x0002300001047983 */ /* 0x001ea80000300800 */
[----:B------:R-:W2:Y:S04]  /*a1bd0*/  LDL.LU R5, [R1+0x234] ;  /* 0x0002340001057983 */ /* 0x000ea80000300800 */
[----:B------:R-:W3:Y:S04]  /*a1be0*/  LDL.LU R6, [R1+0x238] ;  /* 0x0002380001067983 */ /* 0x000ee80000300800 */
[----:B------:R-:W3:Y:S01]  /*a1bf0*/  LDL.LU R7, [R1+0x23c] ;  /* 0x00023c0001077983 */ /* 0x000ee20000300800 */
[----:B------:R-:W-:-:S02]  /*a1c00*/  F2FP.F16.E5M2.UNPACK_B R22, R22.H1 ;  /* 0x00000016ff16723e */ /* 0x000fc400030004ff */
[----:B----4-:R-:W-:Y:S01]  /*a1c10*/  F2FP.F16.E5M2.UNPACK_B R23, R23.H1 ;  /* 0x00000017ff17723e */ /* 0x010fe200030004ff */
[----:B---3--:R-:W-:Y:S04]  /*a1c20*/  STL.64 [R1+0x9a10], R6 ;  /* 0x009a100601007387 */ /* 0x008fe80000100a00 */
[----:B--2---:R0:W-:Y:S04]  /*a1c30*/  STL.64 [R1+0x9a08], R4 ;  /* 0x009a080401007387 */ /* 0x0041e80000100a00 */
[----:B0-----:R-:W2:Y:S04]  /*a1c40*/  LDL.LU R4, [R1+0x220] ;  /* 0x0002200001047983 */ /* 0x001ea80000300800 */
[----:B------:R-:W2:Y:S04]  /*a1c50*/  LDL.LU R5, [R1+0x224] ;  /* 0x0002240001057983 */ /* 0x000ea80000300800 */
[----:B------:R-:W2:Y:S04]  /*a1c60*/  LDL.LU R6, [R1+0x228] ;  /* 0x0002280001067983 */ /* 0x000ea80000300800 */
[----:B------:R-:W2:Y:S01]  /*a1c70*/  LDL.LU R7, [R1+0x22c] ;  /* 0x00022c0001077983 */ /* 0x000ea20000300800 */
[----:B------:R-:W-:-:S02]  /*a1c80*/  F2FP.F16.E5M2.UNPACK_B R20, R20.H1 ;  /* 0x00000014ff14723e */ /* 0x000fc400030004ff */
[----:B------:R-:W-:Y:S01]  /*a1c90*/  F2FP.F16.E5M2.UNPACK_B R21, R21.H1 ;  /* 0x00000015ff15723e */ /* 0x000fe200030004ff */
[----:B------:R-:W-:Y:S01]  /*a1ca0*/  HMMA.16816.F32 R16, R12, R22, R16 ;  /* 0x000000160c10723c */ /* 0x000fe20000001810 */
[----:B------:R-:W3:Y:S04]  /*a1cb0*/  LDL.LU R11, [R1+0x1d64] ;  /* 0x001d6400010b7983 */ /* 0x000ee80000300800 */
[----:B------:R-:W4:Y:S04]  /*a1cc0*/  LDL.LU R8, [R1+0x1d70] ;  /* 0x001d700001087983 */ /* 0x000f280000300800 */
[----:B------:R-:W3:Y:S04]  /*a1cd0*/  LDL.LU R2, [R1+0x1da0] ;  /* 0x001da00001027983 */ /* 0x000ee80000300800 */
[----:B------:R-:W3:Y:S04]  /*a1ce0*/  LDL.LU R24, [R1+0xba0] ;  /* 0x000ba00001187983 */ /* 0x000ee80000300800 */
[----:B------:R-:W3:Y:S04]  /*a1cf0*/  LDL.LU R25, [R1+0xba4] ;  /* 0x000ba40001197983 */ /* 0x000ee80000300800 */
[----:B------:R-:W3:Y:S04]  /*a1d00*/  LDL.LU R26, [R1+0xba8] ;  /* 0x000ba800011a7983 */ /* 0x000ee80000300800 */
[----:B------:R-:W3:Y:S01]  /*a1d10*/  LDL.LU R27, [R1+0xbac] ;  /* 0x000bac00011b7983 */ /* 0x000ee20000300800 */
[----:B------:R-:W-:-:S03]  /*a1d20*/  IMAD.MOV.U32 R0, RZ, RZ, R3 ;  /* 0x000000ffff007224 */ /* 0x000fc600078e0003 */
[----:B------:R-:W-:Y:S04]  /*a1d30*/  STL.64 [R1+0x16c0], R16 ;  /* 0x0016c01001007387 */ /* 0x000fe80000100a00 */
[----:B------:R0:W-:Y:S04]  /*a1d40*/  STL.64 [R1+0x16c8], R18 ;  /* 0x0016c81201007387 */ /* 0x0001e80000100a00 */
[----:B0-----:R-:W3:Y:S04]  /*a1d50*/  LDL.LU.64 R18, [R1+0x9a20] ;  /* 0x009a200001127983 */ /* 0x001ee80000300a00 */
[----:B------:R-:W4:Y:S04]  /*a1d60*/  LDL.LU.64 R16, [R1+0x9a18] ;  /* 0x009a180001107983 */ /* 0x000f280000300a00 */
[----:B------:R-:W4:Y:S01]  /*a1d70*/  LDL.LU R3, [R1+0x1da4] ;  /* 0x001da40001037983 */ /* 0x000f220000300800 */
        /* <DEDUP_REMOVED lines=8> */
[----:B------:R-:W-:Y:S04]  /*a1e00*/  STL.64 [R1+0x97c0], R22 ;  /* 0x0097c01601007387 */ /* 0x000fe80000100a00 */
[----:B------:R0:W-:Y:S04]  /*a1e10*/  STL.64 [R1+0x97b8], R20 ;  /* 0x0097b81401007387 */ /* 0x0001e80000100a00 */
[----:B0-----:R-:W3:Y:S04]  /*a1e20*/  LDL.LU R20, [R1+0x2d0] ;  /* 0x0002d00001147983 */ /* 0x001ee80000300800 */
[----:B------:R-:W3:Y:S04]  /*a1e30*/  LDL.LU R21, [R1+0x2d4] ;  /* 0x0002d40001157983 */ /* 0x000ee80000300800 */
[----:B------:R-:W3:Y:S04]  /*a1e40*/  LDL.LU R22, [R1+0x2d8] ;  /* 0x0002d80001167983 */ /* 0x000ee80000300800 */
[----:B------:R-:W3:Y:S01]  /*a1e50*/  LDL.LU R23, [R1+0x2dc] ;  /* 0x0002dc0001177983 */ /* 0x000ee20000300800 */
[----:B--2---:R-:W-:-:S15]  /*a1e60*/  HMMA.16816.F32 R4, R12, R18, R4 ;  /* 0x000000120c04723c */ /* 0x004fde0000001804 */
[----:B------:R-:W-:-:S04]  /*a1e70*/  NOP ;  /* 0x0000000000007918 */ /* 0x000fc80000000000 */
[----:B------:R-:W-:Y:S04]  /*a1e80*/  STL.64 [R1+0x1700], R4 ;  /* 0x0017000401007387 */ /* 0x000fe80000100a00 */
[----:B------:R0:W-:Y:S04]  /*a1e90*/  STL.64 [R1+0x1708], R6 ;  /* 0x0017080601007387 */ /* 0x0001e80000100a00 */
[----:B0-----:R-:W2:Y:S04]  /*a1ea0*/  LDL.LU.64 R6, [R1+0x9a00] ;  /* 0x009a000001067983 */ /* 0x001ea80000300a00 */
[----:B------:R-:W2:Y:S01]  /*a1eb0*/  LDL.LU.64 R4, [R1+0x99f8] ;  /* 0x0099f80001047983 */ /* 0x000ea20000300a00 */
[----:B----4-:R-:W-:-:S02]  /*a1ec0*/  F2FP.F16.E5M2.UNPACK_B R16, R16.H1 ;  /* 0x00000010ff10723e */ /* 0x010fc400030004ff */
[----:B------:R-:W-:-:S07]  /*a1ed0*/  F2FP.F16.E5M2.UNPACK_B R17, R17.H1 ;  /* 0x00000011ff11723e */ /* 0x000fce00030004ff */
[----:B--2---:R-:W-:-:S15]  /*a1ee0*/  HMMA.16816.F32 R4, R12, R16, R4 ;  /* 0x000000100c04723c */ /* 0x004fde0000001804 */
[----:B------:R-:W-:-:S04]  /*a1ef0*/  NOP ;  /* 0x0000000000007918 */ /* 0x000fc80000000000 */
[----:B------:R-:W-:Y:S04]  /*a1f00*/  STL.64 [R1+0x1720], R4 ;  /* 0x0017200401007387 */ /* 0x000fe80000100a00 */
[----:B------:R0:W-:Y:S04]  /*a1f10*/  STL.64 [R1+0x1728], R6 ;  /* 0x0017280601007387 */ /* 0x0001e80000100a00 */
[----:B0-----:R-:W2:Y:S04]  /*a1f20*/  LDL.LU.64 R6, [R1+0x99f0] ;  /* 0x0099f00001067983 */ /* 0x001ea80000300a00 */
[----:B------:R-:W2:Y:S01]  /*a1f30*/  LDL.LU.64 R4, [R1+0x99e8] ;  /* 0x0099e80001047983 */ /* 0x000ea20000300a00 */
[----:B------:R-:W-:-:S02]  /*a1f40*/  F2FP.F16.E5M2.UNPACK_B R10, R10.H1 ;  /* 0x0000000aff0a723e */ /* 0x000fc400030004ff */
[----:B------:R-:W-:Y:S01]  /*a1f50*/  F2FP.F16.E5M2.UNPACK_B R11, R11.H1 ;  /* 0x0000000bff0b723e */ /* 0x000fe200030004ff */
[----:B------:R-:W-:Y:S04]  /*a1f60*/  STL.64 [R1+0x97a0], R18 ;  /* 0x0097a01201007387 */ /* 0x000fe80000100a00 */
[----:B------:R0:W-:Y:S04]  /*a1f70*/  STL.64 [R1+0x9798], R16 ;  /* 0x0097981001007387 */ /* 0x0001e80000100a00 */
[----:B0-----:R-:W4:Y:S04]  /*a1f80*/  LDL.LU R16, [R1+0x260] ;  /* 0x0002600001107983 */ /* 0x001f280000300800 */
[----:B------:R-:W4:Y:S04]  /*a1f90*/  LDL.LU R17, [R1+0x264] ;  /* 0x0002640001117983 */ /* 0x000f280000300800 */
[----:B------:R-:W4:Y:S04]  /*a1fa0*/  LDL.LU R18, [R1+0x268] ;  /* 0x0002680001127983 */ /* 0x000f280000300800 */
[----:B------:R-:W4:Y:S01]  /*a1fb0*/  LDL.LU R19, [R1+0x26c] ;  /* 0x00026c0001137983 */ /* 0x000f220000300800 */
[----:B--2---:R-:W-:-:S15]  /*a1fc0*/  HMMA.16816.F32 R4, R12, R10, R4 ;  /* 0x0000000a0c04723c */ /* 0x004fde0000001804 */
[----:B------:R-:W-:-:S04]  /*a1fd0*/  NOP ;  /* 0x0000000000007918 */ /* 0x000fc80000000000 */
[----:B------:R-:W-:Y:S04]  /*a1fe0*/  STL.64 [R1+0x1740], R4 ;  /* 0x0017400401007387 */ /* 0x000fe80000100a00 */
[----:B------:R0:W-:Y:S04]  /*a1ff0*/  STL.64 [R1+0x1748], R6 ;  /* 0x0017480601007387 */ /* 0x0001e80000100a00 */
[----:B0-----:R-:W2:Y:S04]  /*a2000*/  LDL.LU.64 R6, [R1+0x99e0] ;  /* 0x0099e00001067983 */ /* 0x001ea80000300a00 */
[----:B------:R-:W3:Y:S01]  /*a2010*/  LDL.LU.64 R4, [R1+0x99d8] ;  /* 0x0099d80001047983 */ /* 0x000ee20000300a00 */
[----:B------:R-:W-:-:S02]  /*a2020*/  F2FP.F16.E5M2.UNPACK_B R8, R8.H1 ;  /* 0x00000008ff08723e */ /* 0x000fc400030004ff */
[----:B------:R-:W-:Y:S01]  /*a2030*/  F2FP.F16.E5M2.UNPACK_B R9, R9.H1 ;  /* 0x00000009ff09723e */ /* 0x000fe200030004ff */
[----:B------:R-:W-:Y:S04]  /*a2040*/  STL.64 [R1+0x9780], R10 ;  /* 0x0097800a01007387 */ /* 0x000fe80000100a00 */
[----:B------:R-:W-:Y:S02]  /*a2050*/  STL.64 [R1+0x9778], R8 ;  /* 0x0097780801007387 */ /* 0x000fe40000100a00 */
[----:B----4-:R-:W-:Y:S01]  /*a2060*/  HMMA.16816.F32 R16, R12, R8, R16 ;  /* 0x000000080c10723c */ /* 0x010fe20000001810 */
[----:B------:R-:W-:-:S15]  /*a2070*/  F2FP.F16.E5M2.UNPACK_B R2, R2.H1 ;  /* 0x00000002ff02723e */ /* 0x000fde00030004ff */
[----:B------:R-:W-:-:S03]  /*a2080*/  NOP ;  /* 0x0000000000007918 */ /* 0x000fc60000000000 */
[----:B------:R-:W-:Y:S04]  /*a2090*/  STL.64 [R1+0x1770], R16 ;  /* 0x0017701001007387 */ /* 0x000fe80000100a00 */
[----:B------:R0:W-:Y:S02]  /*a20a0*/  STL.64 [R1+0x1778], R18 ;  /* 0x0017781201007387 */ /* 0x0001e40000100a00 */
[----:B0-----:R-:W-:Y:S01]  /*a20b0*/  IMAD.MOV.U32 R19, RZ, RZ, R0 ;  /* 0x000000ffff137224 */ /* 0x001fe200078e0000 */
[----:B--2---:R-:W-:Y:S02]  /*a20c0*/  F2FP.F16.E5M2.UNPACK_B R6, R6.H1 ;  /* 0x00000006ff06723e */ /* 0x004fe400030004ff */
[----:B------:R-:W-:-:S07]  /*a20d0*/  F2FP.F16.E5M2.UNPACK_B R7, R7.H1 ;  /* 0x00000007ff07723e */ /* 0x000fce00030004ff */
[----:B---3--:R-:W-:Y:S01]  /*a20e0*/  HMMA.16816.F32 R8, R12, R6, R20 ;  /* 0x000000060c08723c */ /* 0x008fe20000001814 */
[----:B------:R-:W-:Y:S02]  /*a20f0*/  F2FP.F16.E5M2.UNPACK_B R4, R4.H1 ;  /* 0x00000004ff04723e */ /* 0x000fe400030004ff */
[----:B------:R-:W-:-:S15]  /*a2100*/  F2FP.F16.E5M2.UNPACK_B R5, R5.H1 ;  /* 0x00000005ff05723e */ /* 0x000fde00030004ff */
[----:B------:R-:W-:Y:S01]  /*a2110*/  NOP ;  /* 0x0000000000007918 */ /* 0x000fe20000000000 */
[----:B------:R-:W-:Y:S04]  /*a2120*/  STL.64 [R1+0x17b0], R8 ;  /* 0x0017b00801007387 */ /* 0x000fe80000100a00 */
[----:B------:R0:W-:Y:S02]  /*a2130*/  STL.64 [R1+0x17b8], R10 ;  /* 0x0017b80a01007387 */ /* 0x0001e40000100a00 */
[----:B0-----:R-:W-:Y:S02]  /*a2140*/  HMMA.16816.F32 R8, R12, R4, R24 ;  /* 0x000000040c08723c */ /* 0x001fe40000001818 */
[----:B------:R-:W-:Y:S04]  /*a2150*/  STL [R1+0x99ac], R2 ;  /* 0x0099ac0201007387 */ /* 0x000fe80000100800 */
[----:B------:R-:W-:Y:S04]  /*a2160*/  STL [R1+0x99b4], R14 ;  /* 0x0099b40e01007387 */ /* 0x000fe80000100800 */
[----:B------:R-:W-:Y:S09]  /*a2170*/  STL [R1+0x99b0], R15 ;  /* 0x0099b00f01007387 */ /* 0x000ff20000100800 */
[----:B------:R0:W-:Y:S04]  /*a2180*/  STL.64 [R1+0x1ba0], R8 ;  /* 0x001ba00801007387 */ /* 0x0001e80000100a00 */
[----:B------:R1:W-:Y:S04]  /*a2190*/  STL.64 [R1+0x1ba8], R10 ;  /* 0x001ba80a01007387 */ /* 0x0003e80000100a00 */
[----:B------:R-:W-:Y:S04]  /*a21a0*/  STL.64 [R1+0x9760], R6 ;  /* 0x0097600601007387 */ /* 0x000fe80000100a00 */
[----:B------:R2:W-:Y:S04]  /*a21b0*/  STL.64 [R1+0x9758], R4 ;  /* 0x0097580401007387 */ /* 0x0005e80000100a00 */
[----:B------:R-:W3:Y:S04]  /*a21c0*/  LDL R18, [R1] ;  /* 0x0000000001127983 */ /* 0x000ee80000100800 */
[----:B------:R-:W4:Y:S04]  /*a21d0*/  LDL.LU R0, [R1+0x99d0] ;  /* 0x0099d00001007983 */ /* 0x000f280000300800 */
[----:B0-----:R-:W2:Y:S04]  /*a21e0*/  LDL.LU R8, [R1+0xa60] ;  /* 0x000a600001087983 */ /* 0x001ea80000300800 */
[----:B------:R-:W2:Y:S04]  /*a21f0*/  LDL.LU R9, [R1+0xa64] ;  /* 0x000a640001097983 */ /* 0x000ea80000300800 */
[----:B-1----:R-:W2:Y:S04]  /*a2200*/  LDL.LU R10, [R1+0xa68] ;  /* 0x000a6800010a7983 */ /* 0x002ea80000300800 */
[----:B------:R-:W2:Y:S04]  /*a2210*/  LDL.LU R11, [R1+0xa6c] ;  /* 0x000a6c00010b7983 */ /* 0x000ea80000300800 */
[----:B--2---:R-:W-:Y:S04]  /*a2220*/  STL.64 [R1+0x97f0], R10 ;  /* 0x0097f00a01007387 */ /* 0x004fe80000100a00 */
[----:B------:R-:W-:Y:S04]  /*a2230*/  STL.64 [R1+0x97e8], R8 ;  /* 0x0097e80801007387 */ /* 0x000fe80000100a00 */
[----:B------:R-:W2:Y:S01]  /*a2240*/  LDL R16, [R1+0x8] ;  /* 0x0000080001107983 */ /* 0x000ea20000100800 */
[----:B----4-:R-:W-:-:S03]  /*a2250*/  IMAD.MOV.U32 R17, RZ, RZ, R0 ;  /* 0x000000ffff117224 */ /* 0x010fc600078e0000 */
[----:B------:R-:W4:Y:S04]  /*a2260*/  LDL.LU R0, [R1+0x99cc] ;  /* 0x0099cc0001007983 */ /* 0x000f280000300800 */
[----:B---3--:R-:W-:Y:S04]  /*a2270*/  STL.64 [R1+0x9800], R18 ;  /* 0x0098001201007387 */ /* 0x008fe80000100a00 */
[----:B--2---:R0:W-:Y:S04]  /*a2280*/  STL.64 [R1+0x97f8], R16 ;  /* 0x0097f81001007387 */ /* 0x0041e80000100a00 */
[----:B------:R-:W2:Y:S04]  /*a2290*/  LDL.LU R4, [R1+0xa70] ;  /* 0x000a700001047983 */ /* 0x000ea80000300800 */
[----:B------:R-:W2:Y:S04]  /*a22a0*/  LDL.LU R5, [R1+0xa74] ;  /* 0x000a740001057983 */ /* 0x000ea80000300800 */
[----:B------:R-:W3:Y:S04]  /*a22b0*/  LDL.LU R6, [R1+0xa78] ;  /* 0x000a780001067983 */ /* 0x000ee80000300800 */
[----:B------:R-:W3:Y:S01]  /*a22c0*/  LDL.LU R7, [R1+0xa7c] ;  /* 0x000a7c0001077983 */ /* 0x000ee20000300800 */
[----:B----4-:R-:W-:-:S03]  /*a22d0*/  IMAD.MOV.U32 R25, RZ, RZ, R0 ;  /* 0x000000ffff197224 */ /* 0x010fc600078e0000 */
[----:B---3--:R1:W-:Y:S04]  /*a22e0*/  STL.64 [R1+0x9810], R6 ;  /* 0x0098100601007387 */ /* 0x0083e80000100a00 */
[----:B--2---:R-:W-:Y:S04]  /*a22f0*/  STL.64 [R1+0x9808], R4 ;  /* 0x0098080401007387 */ /* 0x004fe80000100a00 */
[----:B------:R-:W2:Y:S04]  /*a2300*/  LDL R26, [R1+0x10] ;  /* 0x00001000011a7983 */ /* 0x000ea80000100800 */
[----:B------:R-:W2:Y:S04]  /*a2310*/  LDL R27, [R1+0x14] ;  /* 0x00001400011b7983 */ /* 0x000ea80000100800 */
[----:B------:R-:W3:Y:S04]  /*a2320*/  LDL R24, [R1+0x18] ;  /* 0x0000180001187983 */ /* 0x000ee80000100800 */
[----:B------:R-:W1:Y:S04]  /*a2330*/  LDL.LU R0, [R1+0x99c8] ;  /* 0x0099c80001007983 */ /* 0x000e680000300800 */
[----:B--2---:R-:W-:Y:S04]  /*a2340*/  STL.64 [R1+0x9820], R26 ;  /* 0x0098201a01007387 */ /* 0x004fe80000100a00 */
[----:B---3--:R2:W-:Y:S04]  /*a2350*/  STL.64 [R1+0x9818], R24 ;  /* 0x0098181801007387 */ /* 0x0085e80000100a00 */
[----:B0-----:R-:W3:Y:S04]  /*a2360*/  LDL.LU R16, [R1+0xa90] ;  /* 0x000a900001107983 */ /* 0x001ee80000300800 */
[----:B------:R-:W3:Y:S04]  /*a2370*/  LDL.LU R17, [R1+0xa94] ;  /* 0x000a940001117983 */ /* 0x000ee80000300800 */
[----:B------:R-:W4:Y:S04]  /*a2380*/  LDL.LU R18, [R1+0xa98] ;  /* 0x000a980001127983 */ /* 0x000f280000300800 */
[----:B------:R-:W4:Y:S01]  /*a2390*/  LDL.LU R19, [R1+0xa9c] ;  /* 0x000a9c0001137983 */ /* 0x000f220000300800 */
[----:B-1----:R-:W-:-:S03]  /*a23a0*/  IMAD.MOV.U32 R7, RZ, RZ, R0 ;  /* 0x000000ffff077224 */ /* 0x002fc600078e0000 */
[----:B----4-:R-:W-:Y:S04]  /*a23b0*/  STL.64 [R1+0x9830], R18 ;  /* 0x0098301201007387 */ /* 0x010fe80000100a00 */
[----:B---3--:R0:W-:Y:S04]  /*a23c0*/  STL.64 [R1+0x9828], R16 ;  /* 0x0098281001007387 */ /* 0x0081e80000100a00 */
[----:B------:R-:W3:Y:S04]  /*a23d0*/  LDL R6, [R1+0x20] ;  /* 0x0000200001067983 */ /* 0x000ee80000100800 */
[----:B------:R-:W4:Y:S04]  /*a23e0*/  LDL.LU R0, [R1+0x99c4] ;  /* 0x0099c40001007983 */ /* 0x000f280000300800 */
[----:B--2---:R-:W2:Y:S04]  /*a23f0*/  LDL.LU R24, [R1+0xaa0] ;  /* 0x000aa00001187983 */ /* 0x004ea80000300800 */
[----:B------:R-:W2:Y:S04]  /*a2400*/  LDL.LU R25, [R1+0xaa4] ;  /* 0x000aa40001197983 */ /* 0x000ea80000300800 */
[----:B------:R-:W2:Y:S04]  /*a2410*/  LDL.LU R26, [R1+0xaa8] ;  /* 0x000aa800011a7983 */ /* 0x000ea80000300800 */
[----:B------:R-:W2:Y:S04]  /*a2420*/  LDL.LU R27, [R1+0xaac] ;  /* 0x000aac00011b7983 */ /* 0x000ea80000300800 */
[----:B--2---:R-:W-:Y:S04]  /*a2430*/  STL.64 [R1+0x9840], R26 ;  /* 0x0098401a01007387 */ /* 0x004fe80000100a00 */
[----:B------:R1:W-:Y:S04]  /*a2440*/  STL.64 [R1+0x9838], R24 ;  /* 0x0098381801007387 */ /* 0x0003e80000100a00 */
[----:B------:R-:W2:Y:S01]  /*a2450*/  LDL R4, [R1+0x28] ;  /* 0x0000280001047983 */ /* 0x000ea20000100800 */
[----:B----4-:R-:W-:-:S03]  /*a2460*/  IMAD.MOV.U32 R5, RZ, RZ, R0 ;  /* 0x000000ffff057224 */ /* 0x010fc600078e0000 */
[----:B------:R-:W1:Y:S04]  /*a2470*/  LDL.LU R0, [R1+0x99c0] ;  /* 0x0099c00001007983 */ /* 0x000e680000300800 */
[----:B---3--:R-:W-:Y:S04]  /*a2480*/  STL.64 [R1+0x9850], R6 ;  /* 0x0098500601007387 */ /* 0x008fe80000100a00 */
[----:B--2---:R-:W-:Y:S04]  /*a2490*/  STL.64 [R1+0x9848], R4 ;  /* 0x0098480401007387 */ /* 0x004fe80000100a00 */
[----:B0-----:R-:W2:Y:S04]  /*a24a0*/  LDL.LU R16, [R1+0xab0] ;  /* 0x000ab00001107983 */ /* 0x001ea80000300800 */
[----:B------:R-:W2:Y:S04]  /*a24b0*/  LDL.LU R17, [R1+0xab4] ;  /* 0x000ab40001117983 */ /* 0x000ea80000300800 */
[----:B------:R-:W3:Y:S04]  /*a24c0*/  LDL.LU R18, [R1+0xab8] ;  /* 0x000ab80001127983 */ /* 0x000ee80000300800 */
[----:B------:R-:W3:Y:S01]  /*a24d0*/  LDL.LU R19, [R1+0xabc] ;  /* 0x000abc0001137983 */ /* 0x000ee20000300800 */
[----:B-1----:R-:W-:-:S03]  /*a24e0*/  IMAD.MOV.U32 R25, RZ, RZ, R0 ;  /* 0x000000ffff197224 */ /* 0x002fc600078e0000 */
[----:B---3--:R-:W-:Y:S04]  /*a24f0*/  STL.64 [R1+0x9860], R18 ;  /* 0x0098601201007387 */ /* 0x008fe80000100a00 */
[----:B--2---:R0:W-:Y:S04]  /*a2500*/  STL.64 [R1+0x9858], R16 ;  /* 0x0098581001007387 */ /* 0x0041e80000100a00 */
[----:B------:R-:W2:Y:S04]  /*a2510*/  LDL R26, [R1+0x30] ;  /* 0x00003000011a7983 */ /* 0x000ea80000100800 */
[----:B------:R-:W2:Y:S04]  /*a2520*/  LDL R27, [R1+0x34] ;  /* 0x00003400011b7983 */ /* 0x000ea80000100800 */
[----:B------:R-:W3:Y:S04]  /*a2530*/  LDL R24, [R1+0x38] ;  /* 0x0000380001187983 */ /* 0x000ee80000100800 */
[----:B------:R-:W4:Y:S04]  /*a2540*/  LDL.LU R0, [R1+0x99bc] ;  /* 0x0099bc0001007983 */ /* 0x000f280000300800 */
[----:B--2---:R1:W-:Y:S04]  /*a2550*/  STL.64 [R1+0x9870], R26 ;  /* 0x0098701a01007387 */ /* 0x0043e80000100a00 */
[----:B---3--:R-:W-:Y:S04]  /*a2560*/  STL.64 [R1+0x9868], R24 ;  /* 0x0098681801007387 */ /* 0x008fe80000100a00 */
[----:B0-----:R-:W2:Y:S04]  /*a2570*/  LDL.LU R16, [R1+0xad0] ;  /* 0x000ad00001107983 */ /* 0x001ea80000300800 */
[----:B------:R-:W2:Y:S04]  /*a2580*/  LDL.LU R17, [R1+0xad4] ;  /* 0x000ad40001117983 */ /* 0x000ea80000300800 */
[----:B------:R-:W3:Y:S04]  /*a2590*/  LDL.LU R18, [R1+0xad8] ;  /* 0x000ad80001127983 */ /* 0x000ee80000300800 */
[----:B------:R-:W3:Y:S04]  /*a25a0*/  LDL.LU R19, [R1+0xadc] ;  /* 0x000adc0001137983 */ /* 0x000ee80000300800 */
[----:B---3--:R-:W-:Y:S04]  /*a25b0*/  STL.64 [R1+0x9880], R18 ;  /* 0x0098801201007387 */ /* 0x008fe80000100a00 */
[----:B--2---:R0:W-:Y:S04]  /*a25c0*/  STL.64 [R1+0x9878], R16 ;  /* 0x0098781001007387 */ /* 0x0041e80000100a00 */
[----:B-1----:R-:W2:Y:S01]  /*a25d0*/  LDL R26, [R1+0x40] ;  /* 0x00004000011a7983 */ /* 0x002ea20000100800 */
[----:B----4-:R-:W-:-:S03]  /*a25e0*/  IMAD.MOV.U32 R27, RZ, RZ, R0 ;  /* 0x000000ffff1b7224 */ /* 0x010fc600078e0000 */
[----:B------:R-:W3:Y:S04]  /*a25f0*/  LDL.LU R0, [R1+0x99b8] ;  /* 0x0099b80001007983 */ /* 0x000ee80000300800 */
[----:B--2---:R-:W-:Y:S04]  /*a2600*/  STL.64 [R1+0x9888], R26 ;  /* 0x0098881a01007387 */ /* 0x004fe80000100a00 */
[----:B0-----:R-:W2:Y:S04]  /*a2610*/  LDL.LU R16, [R1+0xae0] ;  /* 0x000ae00001107983 */ /* 0x001ea80000300800 */
[----:B------:R-:W2:Y:S04]  /*a2620*/  LDL.LU R17, [R1+0xae4] ;  /* 0x000ae40001117983 */ /* 0x000ea80000300800 */
[----:B------:R-:W4:Y:S04]  /*a2630*/  LDL.LU R18, [R1+0xae8] ;  /* 0x000ae80001127983 */ /* 0x000f280000300800 */
[----:B------:R-:W4:Y:S01]  /*a2640*/  LDL.LU R19, [R1+0xaec] ;  /* 0x000aec0001137983 */ /* 0x000f220000300800 */
[----:B---3--:R-:W-:-:S03]  /*a2650*/  IMAD.MOV.U32 R25, RZ, RZ, R0 ;  /* 0x000000ffff197224 */ /* 0x008fc600078e0000 */
[----:B----4-:R-:W-:Y:S04]  /*a2660*/  STL.64 [R1+0x9898], R18 ;  /* 0x0098981201007387 */ /* 0x010fe80000100a00 */
[----:B--2---:R0:W-:Y:S04]  /*a2670*/  STL.64 [R1+0x9890], R16 ;  /* 0x0098901001007387 */ /* 0x0041e80000100a00 */
[----:B------:R-:W2:Y:S04]  /*a2680*/  LDL R24, [R1+0x48] ;  /* 0x0000480001187983 */ /* 0x000ea80000100800 */
[----:B--2---:R1:W-:Y:S04]  /*a2690*/  STL.64 [R1+0x98a0], R24 ;  /* 0x0098a01801007387 */ /* 0x0043e80000100a00 */
[----:B0-----:R-:W2:Y:S04]  /*a26a0*/  LDL.LU R16, [R1+0xaf0] ;  /* 0x000af00001107983 */ /* 0x001ea80000300800 */
[----:B------:R-:W2:Y:S04]  /*a26b0*/  LDL.LU R17, [R1+0xaf4] ;  /* 0x000af40001117983 */ /* 0x000ea80000300800 */
[----:B------:R-:W3:Y:S04]  /*a26c0*/  LDL.LU R18, [R1+0xaf8] ;  /* 0x000af80001127983 */ /* 0x000ee80000300800 */
[----:B------:R-:W3:Y:S04]  /*a26d0*/  LDL.LU R19, [R1+0xafc] ;  /* 0x000afc0001137983 */ /* 0x000ee80000300800 */
[----:B---3--:R-:W-:Y:S04]  /*a26e0*/  STL.64 [R1+0x98b0], R18 ;  /* 0x0098b01201007387 */ /* 0x008fe80000100a00 */
[----:B--2---:R0:W-:Y:S04]  /*a26f0*/  STL.64 [R1+0x98a8], R16 ;  /* 0x0098a81001007387 */ /* 0x0041e80000100a00 */
[----:B------:R-:W2:Y:S04]  /*a2700*/  LDL R26, [R1+0x50] ;  /* 0x00005000011a7983 */ /* 0x000ea80000100800 */
[----:B------:R-:W2:Y:S04]  /*a2710*/  LDL R27, [R1+0x54] ;  /* 0x00005400011b7983 */ /* 0x000ea80000100800 */
[----:B-1----:R-:W3:Y:S04]  /*a2720*/  LDL R24, [R1+0x58] ;  /* 0x0000580001187983 */ /* 0x002ee80000100800 */
[----:B------:R-:W3:Y:S04]  /*a2730*/  LDL R25, [R1+0x5c] ;  /* 0x00005c0001197983 */ /* 0x000ee80000100800 */
[----:B--2---:R1:W-:Y:S04]  /*a2740*/  STL.64 [R1+0x98b8], R26 ;  /* 0x0098b81a01007387 */ /* 0x0043e80000100a00 */
[----:B---3--:R-:W-:Y:S04]  /*a2750*/  STL.64 [R1+0x98d0], R24 ;  /* 0x0098d01801007387 */ /* 0x008fe80000100a00 */
[----:B0-----:R-:W2:Y:S04]  /*a2760*/  LDL.LU R16, [R1+0xb00] ;  /* 0x000b000001107983 */ /* 0x001ea80000300800 */
[----:B------:R-:W2:Y:S04]  /*a2770*/  LDL.LU R17, [R1+0xb04] ;  /* 0x000b040001117983 */ /* 0x000ea80000300800 */
[----:B------:R-:W3:Y:S04]  /*a2780*/  LDL.LU R18, [R1+0xb08] ;  /* 0x000b080001127983 */ /* 0x000ee80000300800 */
[----:B------:R-:W3:Y:S04]  /*a2790*/  LDL.LU R19, [R1+0xb0c] ;  /* 0x000b0c0001137983 */ /* 0x000ee80000300800 */
[----:B-1----:R-:W4:Y:S04]  /*a27a0*/  LDL R26, [R1+0x60] ;  /* 0x00006000011a7983 */ /* 0x002f280000100800 */
[----:B------:R-:W4:Y:S04]  /*a27b0*/  LDL R27, [R1+0x64] ;  /* 0x00006400011b7983 */ /* 0x000f280000100800 */
[----:B----4-:R-:W-:Y:S04]  /*a27c0*/  STL.64 [R1+0x98e8], R26 ;  /* 0x0098e81a01007387 */ /* 0x010fe80000100a00 */
[----:B---3--:R-:W-:Y:S04]  /*a27d0*/  STL.64 [R1+0x98c8], R18 ;  /* 0x0098c81201007387 */ /* 0x008fe80000100a00 */
[----:B--2---:R0:W-:Y:S04]  /*a27e0*/  STL.64 [R1+0x98c0], R16 ;  /* 0x0098c01001007387 */ /* 0x0041e80000100a00 */
[----:B0-----:R-:W2:Y:S04]  /*a27f0*/  LDL.LU R16, [R1+0xb10] ;  /* 0x000b100001107983 */ /* 0x001ea80000300800 */
[----:B------:R-:W2:Y:S04]  /*a2800*/  LDL.LU R17, [R1+0xb14] ;  /* 0x000b140001117983 */ /* 0x000ea80000300800 */
[----:B------:R-:W3:Y:S04]  /*a2810*/  LDL.LU R18, [R1+0xb18] ;  /* 0x000b180001127983 */ /* 0x000ee80000300800 */
[----:B------:R-:W3:Y:S04]  /*a2820*/  LDL.LU R19, [R1+0xb1c] ;  /* 0x000b1c0001137983 */ /* 0x000ee80000300800 */
[----:B------:R-:W4:Y:S04]  /*a2830*/  LDL R24, [R1+0x68] ;  /* 0x0000680001187983 */ /* 0x000f280000100800 */
        /* <DEDUP_REMOVED lines=28> */
[----:B------:R-:W2:Y:S04]  /*a2a00*/  LDL R24, [R1+0x88] ;  /* 0x0000880001187983 */ /* 0x000ea80000100800 */
[----:B------:R-:W2:Y:S04]  /*a2a10*/  LDL R25, [R1+0x8c] ;  /* 0x00008c0001197983 */ /* 0x000ea80000100800 */
[----:B----4-:R-:W-:Y:S04]  /*a2a20*/  STL.64 [R1+0x9948], R26 ;  /* 0x0099481a01007387 */ /* 0x010fe80000100a00 */
[----:B--2---:R-:W-:Y:S04]  /*a2a30*/  STL.64 [R1+0x9960], R24 ;  /* 0x0099601801007387 */ /* 0x004fe80000100a00 */
[----:B---3--:R-:W-:Y:S04]  /*a2a40*/  STL.64 [R1+0x9928], R18 ;  /* 0x0099281201007387 */ /* 0x008fe80000100a00 */
[----:B------:R0:W-:Y:S04]  /*a2a50*/  STL.64 [R1+0x9920], R16 ;  /* 0x0099201001007387 */ /* 0x0001e80000100a00 */
        /* <DEDUP_REMOVED lines=15> */
[----:B---3--:R-:W-:Y:S04]  /*a2b50*/  STL.64 [R1+0x9958], R18 ;  /* 0x0099581201007387 */ /* 0x008fe80000100a00 */
[----:B--2---:R0:W-:Y:S04]  /*a2b60*/  STL.64 [R1+0x9950], R16 ;  /* 0x0099501001007387 */ /* 0x0041e80000100a00 */
[----:B0-----:R-:W2:Y:S04]  /*a2b70*/  LDL.LU R16, [R1+0xb70] ;  /* 0x000b700001107983 */ /* 0x001ea80000300800 */
[----:B------:R-:W2:Y:S04]  /*a2b80*/  LDL.LU R17, [R1+0xb74] ;  /* 0x000b740001117983 */ /* 0x000ea80000300800 */
[----:B------:R-:W3:Y:S04]  /*a2b90*/  LDL.LU R18, [R1+0xb78] ;  /* 0x000b780001127983 */ /* 0x000ee80000300800 */
[----:B------:R-:W3:Y:S04]  /*a2ba0*/  LDL.LU R19, [R1+0xb7c] ;  /* 0x000b7c0001137983 */ /* 0x000ee80000300800 */
[----:B------:R-:W2:Y:S04]  /*a2bb0*/  LDL.LU R14, [R1+0x20f0] ;  /* 0x0020f000010e7983 */ /* 0x000ea80000300800 */
[----:B------:R-:W4:Y:S04]  /*a2bc0*/  LDL.LU R29, [R1+0x20ec] ;  /* 0x0020ec00011d7983 */ /* 0x000f280000300800 */
[----:B------:R-:W4:Y:S04]  /*a2bd0*/  LDL.LU R15, [R1+0x20f8] ;  /* 0x0020f800010f7983 */ /* 0x000f280000300800 */
[----:B------:R-:W4:Y:S04]  /*a2be0*/  LDL.LU R27, [R1+0x20f4] ;  /* 0x0020f400011b7983 */ /* 0x000f280000300800 */
[----:B------:R-:W4:Y:S04]  /*a2bf0*/  LDL.LU R2, [R1+0x2100] ;  /* 0x0021000001027983 */ /* 0x000f280000300800 */
        /* <DEDUP_REMOVED lines=10> */
[----:B--2---:R0:W-:Y:S04]  /*a2ca0*/  STL.64 [R1+0x9980], R16 ;  /* 0x0099801001007387 */ /* 0x0041e80000100a00 */
[----:B0-----:R-:W2:Y:S04]  /*a2cb0*/  LDL.LU R16, [R1+0xb90] ;  /* 0x000b900001107983 */ /* 0x001ea80000300800 */
[----:B------:R-:W2:Y:S04]  /*a2cc0*/  LDL.LU R17, [R1+0xb94] ;  /* 0x000b940001117983 */ /* 0x000ea80000300800 */
[----:B------:R-:W3:Y:S04]  /*a2cd0*/  LDL.LU R18, [R1+0xb98] ;  /* 0x000b980001127983 */ /* 0x000ee80000300800 */
[----:B------:R-:W3:Y:S01]  /*a2ce0*/  LDL.LU R19, [R1+0xb9c] ;  /* 0x000b9c0001137983 */ /* 0x000ee20000300800 */
[----:B----4-:R-:W-:-:S02]  /*a2cf0*/  IMAD R29, R29, 0x100, R14 ;  /* 0x000001001d1d7824 */ /* 0x010fc400078e020e */
[----:B------:R-:W-:Y:S02]  /*a2d00*/  IMAD R27, R27, 0x100, R15 ;  /* 0x000001001b1b7824 */ /* 0x000fe400078e020f */
[----:B------:R-:W-:Y:S01]  /*a2d10*/  IMAD R26, R26, 0x100, R2 ;  /* 0x000001001a1a7824 */ /* 0x000fe200078e0202 */
[----:B---3--:R-:W-:Y:S04]  /*a2d20*/  STL.64 [R1+0x99a0], R18 ;  /* 0x0099a01201007387 */ /* 0x008fe80000100a00 */
[----:B--2---:R0:W-:Y:S04]  /*a2d30*/  STL.64 [R1+0x9998], R16 ;  /* 0x0099981001007387 */ /* 0x0041e80000100a00 */
[----:B0-----:R-:W2:Y:S04]  /*a2d40*/  LDL.LU R16, [R1+0x2c0] ;  /* 0x0002c00001107983 */ /* 0x001ea80000300800 */
[----:B------:R-:W2:Y:S04]  /*a2d50*/  LDL.LU R17, [R1+0x2c4] ;  /* 0x0002c40001117983 */ /* 0x000ea80000300800 */
[----:B------:R-:W2:Y:S04]  /*a2d60*/  LDL.LU R18, [R1+0x2c8] ;  /* 0x0002c80001127983 */ /* 0x000ea80000300800 */
[----:B------:R-:W2:Y:S04]  /*a2d70*/  LDL.LU R19, [R1+0x2cc] ;  /* 0x0002cc0001137983 */ /* 0x000ea80000300800 */
[----:B------:R-:W3:Y:S04]  /*a2d80*/  LDL.LU R4, [R1+0xac0] ;  /* 0x000ac00001047983 */ /* 0x000ee80000300800 */
[----:B------:R-:W3:Y:S04]  /*a2d90*/  LDL.LU R5, [R1+0xac4] ;  /* 0x000ac40001057983 */ /* 0x000ee80000300800 */
[----:B------:R-:W3:Y:S04]  /*a2da0*/  LDL.LU R6, [R1+0xac8] ;  /* 0x000ac80001067983 */ /* 0x000ee80000300800 */
[----:B------:R-:W3:Y:S04]  /*a2db0*/  LDL.LU R7, [R1+0xacc] ;  /* 0x000acc0001077983 */ /* 0x000ee80000300800 */
[----:B------:R-:W4:Y:S04]  /*a2dc0*/  LDL.LU R8, [R1+0xa80] ;  /* 0x000a800001087983 */ /* 0x000f280000300800 */
[----:B------:R-:W4:Y:S04]  /*a2dd0*/  LDL.LU R9, [R1+0xa84] ;  /* 0x000a840001097983 */ /* 0x000f280000300800 */
[----:B------:R-:W4:Y:S04]  /*a2de0*/  LDL.LU R10, [R1+0xa88] ;  /* 0x000a8800010a7983 */ /* 0x000f280000300800 */
[----:B------:R-:W4:Y:S04]  /*a2df0*/  LDL.LU R11, [R1+0xa8c] ;  /* 0x000a8c00010b7983 */ /* 0x000f280000300800 */
[----:B------:R-:W2:Y:S04]  /*a2e00*/  LDL.LU R20, [R1+0xa50] ;  /* 0x000a500001147983 */ /* 0x000ea80000300800 */
[----:B------:R-:W2:Y:S04]  /*a2e10*/  LDL.LU R21, [R1+0xa54] ;  /* 0x000a540001157983 */ /* 0x000ea80000300800 */
[----:B------:R-:W2:Y:S04]  /*a2e20*/  LDL.LU R22, [R1+0xa58] ;  /* 0x000a580001167983 */ /* 0x000ea80000300800 */
[----:B------:R-:W2:Y:S04]  /*a2e30*/  LDL.LU R23, [R1+0xa5c] ;  /* 0x000a5c0001177983 */ /* 0x000ea80000300800 */
[----:B------:R-:W2:Y:S04]  /*a2e40*/  LDL.LU R14, [R1+0x99b4] ;  /* 0x0099b400010e7983 */ /* 0x000ea80000300800 */
[----:B------:R-:W2:Y:S04]  /*a2e50*/  LDL.LU R15, [R1+0x99b0] ;  /* 0x0099b000010f7983 */ /* 0x000ea80000300800 */
[----:B------:R-:W2:Y:S01]  /*a2e60*/  LDL.LU R2, [R1+0x99ac] ;  /* 0x0099ac0001027983 */ /* 0x000ea20000300800 */
[----:B------:R-:W-:Y:S01]  /*a2e70*/  F2FP.F16.E5M2.UNPACK_B R3, R3.H1 ;  /* 0x00000003ff03723e */ /* 0x000fe200030004ff */
[----:B------:R-:W-:-:S02]  /*a2e80*/  IMAD R0, R0, 0x100, R28 ;  /* 0x0000010000007824 */ /* 0x000fc400078e021c */
[----:B------:R-:W3:Y:S04]  /*a2e90*/  LDL.LU R28, [R1+0x99a8] ;  /* 0x0099a800011c7983 */ /* 0x000ee80000300800 */
[----:B--2---:R-:W-:Y:S01]  /*a2ea0*/  HMMA.16816.F32 R12, R12, R2, R16 ;  /* 0x000000020c0c723c */ /* 0x004fe20000001810 */
[----:B------:R-:W2:Y:S04]  /*a2eb0*/  LDL.LU.64 R18, [R1+0x99a0] ;  /* 0x0099a00001127983 */ /* 0x000ea80000300a00 */
[----:B------:R-:W2:-:S14]  /*a2ec0*/  LDL.LU.64 R16, [R1+0x9998] ;  /* 0x0099980001107983 */ /* 0x000e9c0000300a00 */
[----:B------:R0:W-:Y:S04]  /*a2ed0*/  STL.64 [R1+0x17a0], R12 ;  /* 0x0017a00c01007387 */ /* 0x0001e80000100a00 */
[----:B------:R1:W-:Y:S01]  /*a2ee0*/  STL.64 [R1+0x17a8], R14 ;  /* 0x0017a80e01007387 */ /* 0x0003e20000100a00 */
[----:B0-----:R-:W-:Y:S02]  /*a2ef0*/  F2FP.F16.E5M2.UNPACK_B R12, R29 ;  /* 0x0000001dff0c723e */ /* 0x001fe400020004ff */
[----:B------:R-:W-:Y:S02]  /*a2f00*/  F2FP.F16.E5M2.UNPACK_B R13, R27 ;  /* 0x0000001bff0d723e */ /* 0x000fe400020004ff */
[----:B-1----:R-:W-:Y:S02]  /*a2f10*/  F2FP.F16.E5M2.UNPACK_B R14, R26 ;  /* 0x0000001aff0e723e */ /* 0x002fe400020004ff */
[----:B------:R-:W-:Y:S01]  /*a2f20*/  F2FP.F16.E5M2.UNPACK_B R15, R0 ;  /* 0x00000000ff0f723e */ /* 0x000fe200020004ff */
[----:B------:R-:W3:Y:S06]  /*a2f30*/  LDL.LU R29, [R1+0x9990] ;  /* 0x00999000011d7983 */ /* 0x000eec0000300800 */
        /* <DEDUP_REMOVED lines=71> */
[----:B0-----:R-:W3:Y:S04]  /*a33b0*/  LDL.LU.64 R26, [R1+0x9870] ;  /* 0x00987000011a7983 */ /* 0x001ee80000300a00 */
[----:B------:R-:W2:Y:S02]  /*a33c0*/  LDL.LU.64 R24, [R1+0x9868] ;  /* 0x0098680001187983 */ /* 0x000ea40000300a00 */
[C---:B--2---:R-:W-:Y:S08]  /*a33d0*/  HMMA.16816.F32 R16, R12.reuse, R24, R16 ;  /* 0x000000180c10723c */ /* 0x044ff00000001810 */
[C---:B---3--:R-:W-:Y:S11]  /*a33e0*/  HMMA.16816.F32 R24, R12.reuse, R26, R4 ;  /* 0x0000001a0c18723c */ /* 0x048ff60000001804 */
[----:B------:R-:W-:Y:S04]  /*a33f0*/  STL.64 [R1+0x1ad0], R16 ;  /* 0x001ad01001007387 */ /* 0x000fe80000100a00 */
[----:B------:R0:W-:Y:S04]  /*a3400*/  STL.64 [R1+0x1ad8], R18 ;  /* 0x001ad81201007387 */ /* 0x0001e80000100a00 */
[----:B0-----:R-:W2:Y:S04]  /*a3410*/  LDL.LU.64 R18, [R1+0x9860] ;  /* 0x0098600001127983 */ /* 0x001ea80000300a00 */
[----:B------:R-:W2:Y:S04]  /*a3420*/  LDL.LU.64 R16, [R1+0x9858] ;  /* 0x0098580001107983 */ /* 0x000ea80000300a00 */
[----:B------:R-:W3:Y:S04]  /*a3430*/  LDL.LU.64 R6, [R1+0x9850] ;  /* 0x0098500001067983 */ /* 0x000ee80000300a00 */
[----:B------:R-:W2:Y:S04]  /*a3440*/  LDL.LU.64 R4, [R1+0x9848] ;  /* 0x0098480001047983 */ /* 0x000ea80000300a00 */
[----:B------:R-:W-:Y:S04]  /*a3450*/  STL.64 [R1+0x1ac0], R24 ;  /* 0x001ac01801007387 */ /* 0x000fe80000100a00 */
[----:B------:R0:W-:Y:S04]  /*a3460*/  STL.64 [R1+0x1ac8], R26 ;  /* 0x001ac81a01007387 */ /* 0x0001e80000100a00 */
[----:B0-----:R-:W3:Y:S04]  /*a3470*/  LDL.LU.64 R26, [R1+0x9840] ;  /* 0x00984000011a7983 */ /* 0x001ee80000300a00 */
[----:B------:R-:W3:Y:S01]  /*a3480*/  LDL.LU.64 R24, [R1+0x9838] ;  /* 0x0098380001187983 */ /* 0x000ee20000300a00 */
[C---:B--2---:R-:W-:Y:S08]  /*a3490*/  HMMA.16816.F32 R16, R12.reuse, R4, R16 ;  /* 0x000000040c10723c */ /* 0x044ff00000001810 */
[C---:B---3--:R-:W-:Y:S11]  /*a34a0*/  HMMA.16816.F32 R4, R12.reuse, R6, R24 ;  /* 0x000000060c04723c */ /* 0x048ff60000001818 */
[----:B------:R-:W-:Y:S04]  /*a34b0*/  STL.64 [R1+0x1ab0], R16 ;  /* 0x001ab01001007387 */ /* 0x000fe80000100a00 */
[----:B------:R0:W-:Y:S04]  /*a34c0*/  STL.64 [R1+0x1ab8], R18 ;  /* 0x001ab81201007387 */ /* 0x0001e80000100a00 */
[----:B0-----:R-:W2:Y:S04]  /*a34d0*/  LDL.LU.64 R18, [R1+0x9830] ;  /* 0x0098300001127983 */ /* 0x001ea80000300a00 */
[----:B------:R-:W2:Y:S04]  /*a34e0*/  LDL.LU.64 R16, [R1+0x9828] ;  /* 0x0098280001107983 */ /* 0x000ea80000300a00 */
[----:B------:R-:W4:Y:S04]  /*a34f0*/  LDL.LU.64 R26, [R1+0x9820] ;  /* 0x00982000011a7983 */ /* 0x000f280000300a00 */
[----:B------:R-:W2:Y:S04]  /*a3500*/  LDL.LU.64 R24, [R1+0x9818] ;  /* 0x0098180001187983 */ /* 0x000ea80000300a00 */
        /* <DEDUP_REMOVED lines=9> */
[----:B------:R-:W3:Y:S01]  /*a35a0*/  LDL.LU.64 R16, [R1+0x97f8] ;  /* 0x0097f80001107983 */ /* 0x000ee20000300a00 */
[----:B----4-:R-:W-:Y:S03]  /*a35b0*/  HMMA.16816.F32 R24, R12, R26, R8 ;  /* 0x0000001a0c18723c */ /* 0x010fe60000001808 */
[----:B------:R-:W2:Y:S04]  /*a35c0*/  LDL.LU.64 R10, [R1+0x97f0] ;  /* 0x0097f000010a7983 */ /* 0x000ea80000300a00 */
[----:B------:R-:W2:-:S12]  /*a35d0*/  LDL.LU.64 R8, [R1+0x97e8] ;  /* 0x0097e80001087983 */ /* 0x000e980000300a00 */
[----:B------:R-:W-:Y:S04]  /*a35e0*/  STL.64 [R1+0x1a80], R24 ;  /* 0x001a801801007387 */ /* 0x000fe80000100a00 */
[----:B------:R0:W-:Y:S04]  /*a35f0*/  STL.64 [R1+0x1a88], R26 ;  /* 0x001a881a01007387 */ /* 0x0001e80000100a00 */
[----:B0-----:R-:W4:Y:S04]  /*a3600*/  LDL.LU.64 R26, [R1+0x97e0] ;  /* 0x0097e000011a7983 */ /* 0x001f280000300a00 */
[----:B------:R-:W4:Y:S01]  /*a3610*/  LDL.LU.64 R24, [R1+0x97d8] ;  /* 0x0097d80001187983 */ /* 0x000f220000300a00 */
[----:B---3--:R-:W-:-:S15]  /*a3620*/  HMMA.16816.F32 R4, R12, R16, R4 ;  /* 0x000000100c04723c */ /* 0x008fde0000001804 */
[----:B------:R-:W-:-:S04]  /*a3630*/  NOP ;  /* 0x0000000000007918 */ /* 0x000fc80000000000 */
[----:B------:R-:W-:Y:S04]  /*a3640*/  STL.64 [R1+0x1a70], R4 ;  /* 0x001a700401007387 */ /* 0x000fe80000100a00 */
[----:B------:R2:W-:Y:S04]  /*a3650*/  STL.64 [R1+0x1a78], R6 ;  /* 0x001a780601007387 */ /* 0x0005e80000100a00 */
[----:B------:R-:W3:Y:S01]  /*a3660*/  LDL.LU R0, [R1+0x2124] ;  /* 0x0021240001007983 */ /* 0x000ee20000300800 */
[C---:B--2---:R-:W-:Y:S08]  /*a3670*/  HMMA.16816.F32 R4, R12.reuse, R18, R8 ;  /* 0x000000120c04723c */ /* 0x044ff00000001808 */
[C---:B------:R-:W-:Y:S11]  /*a3680*/  HMMA.16816.F32 R8, R12.reuse, R28, R20 ;  /* 0x0000001c0c08723c */ /* 0x040ff60000001814 */
[----:B------:R0:W-:Y:S04]  /*a3690*/  STL.64 [R1+0x1a60], R4 ;  /* 0x001a600401007387 */ /* 0x0001e80000100a00 */
[----:B------:R1:W-:Y:S04]  /*a36a0*/  STL.64 [R1+0x1a68], R6 ;  /* 0x001a680601007387 */ /* 0x0003e80000100a00 */
[----:B0-----:R-:W2:Y:S04]  /*a36b0*/  LDL.LU R4, [R1+0x9d0] ;  /* 0x0009d00001047983 */ /* 0x001ea80000300800 */
[----:B------:R-:W-:Y:S04]  /*a36c0*/  STL.64 [R1+0x1a50], R8 ;  /* 0x001a500801007387 */ /* 0x000fe80000100a00 */
[----:B------:R-:W-:Y:S04]  /*a36d0*/  STL.64 [R1+0x1a58], R10 ;  /* 0x001a580a01007387 */ /* 0x000fe80000100a00 */
[----:B------:R-:W2:Y:S04]  /*a36e0*/  LDL.LU R5, [R1+0x9d4] ;  /* 0x0009d40001057983 */ /* 0x000ea80000300800 */
[----:B-1----:R-:W2:Y:S04]  /*a36f0*/  LDL.LU R6, [R1+0x9d8] ;  /* 0x0009d80001067983 */ /* 0x002ea80000300800 */
[----:B------:R-:W2:Y:S04]  /*a3700*/  LDL.LU R7, [R1+0x9dc] ;  /* 0x0009dc0001077983 */ /* 0x000ea80000300800 */
[----:B------:R-:W2:Y:S04]  /*a3710*/  LDL.LU R20, [R1+0xa30] ;  /* 0x000a300001147983 */ /* 0x000ea80000300800 */
[----:B------:R-:W2:Y:S04]  /*a3720*/  LDL.LU R21, [R1+0xa34] ;  /* 0x000a340001157983 */ /* 0x000ea80000300800 */
[----:B------:R-:W2:Y:S04]  /*a3730*/  LDL.LU R22, [R1+0xa38] ;  /* 0x000a380001167983 */ /* 0x000ea80000300800 */
[----:B------:R-:W2:Y:S04]  /*a3740*/  LDL.LU R23, [R1+0xa3c] ;  /* 0x000a3c0001177983 */ /* 0x000ea80000300800 */
[----:B--2---:R-:W-:Y:S04]  /*a3750*/  STL.64 [R1+0x97d0], R22 ;  /* 0x0097d01601007387 */ /* 0x004fe80000100a00 */
[----:B------:R0:W-:Y:S04]  /*a3760*/  STL.64 [R1+0x97c8], R20 ;  /* 0x0097c81401007387 */ /* 0x0001e80000100a00 */
[----:B0-----:R-:W4:Y:S04]  /*a3770*/  LDL.LU R20, [R1+0xa40] ;  /* 0x000a400001147983 */ /* 0x001f280000300800 */
        /* <DEDUP_REMOVED lines=11> */
[C---:B----4-:R-:W-:Y:S03]  /*a3830*/  HMMA.16816.F32 R20, R12.reuse, R26, R20 ;  /* 0x0000001a0c14723c */ /* 0x050fe60000001814 */
[----:B--2---:R-:W-:Y:S04]  /*a3840*/  STL.64 [R1+0x97b0], R18 ;  /* 0x0097b01201007387 */ /* 0x004fe80000100a00 */
[----:B------:R0:W-:Y:S04]  /*a3850*/  STL.64 [R1+0x97a8], R16 ;  /* 0x0097a81001007387 */ /* 0x0001e80000100a00 */
[----:B0-----:R-:W2:Y:S04]  /*a3860*/  LDL.LU R16, [R1+0xa20] ;  /* 0x000a200001107983 */ /* 0x001ea80000300800 */
[----:B------:R-:W2:Y:S04]  /*a3870*/  LDL.LU R17, [R1+0xa24] ;  /* 0x000a240001117983 */ /* 0x000ea80000300800 */
[----:B------:R-:W2:Y:S04]  /*a3880*/  LDL.LU R18, [R1+0xa28] ;  /* 0x000a280001127983 */ /* 0x000ea80000300800 */
[----:B------:R-:W2:Y:S04]  /*a3890*/  LDL.LU R19, [R1+0xa2c] ;  /* 0x000a2c0001137983 */ /* 0x000ea80000300800 */
[----:B------:R-:W-:Y:S04]  /*a38a0*/  STL.64 [R1+0x9790], R10 ;  /* 0x0097900a01007387 */ /* 0x000fe80000100a00 */
[----:B------:R0:W-:Y:S04]  /*a38b0*/  STL.64 [R1+0x9788], R8 ;  /* 0x0097880801007387 */ /* 0x0001e80000100a00 */
[----:B0-----:R-:W4:Y:S04]  /*a38c0*/  LDL.LU R8, [R1+0xa00] ;  /* 0x000a000001087983 */ /* 0x001f280000300800 */
[----:B------:R-:W4:Y:S04]  /*a38d0*/  LDL.LU R9, [R1+0xa04] ;  /* 0x000a040001097983 */ /* 0x000f280000300800 */
[----:B------:R-:W4:Y:S04]  /*a38e0*/  LDL.LU R10, [R1+0xa08] ;  /* 0x000a0800010a7983 */ /* 0x000f280000300800 */
[----:B------:R-:W4:Y:S04]  /*a38f0*/  LDL.LU R11, [R1+0xa0c] ;  /* 0x000a0c00010b7983 */ /* 0x000f280000300800 */
[----:B------:R-:W-:Y:S04]  /*a3900*/  STL.64 [R1+0x9770], R6 ;  /* 0x0097700601007387 */ /* 0x000fe80000100a00 */
[----:B------:R0:W-:Y:S04]  /*a3910*/  STL.64 [R1+0x9768], R4 ;  /* 0x0097680401007387 */ /* 0x0001e80000100a00 */
[----:B0-----:R-:W2:Y:S04]  /*a3920*/  LDL.LU R4, [R1+0x9e0] ;  /* 0x0009e00001047983 */ /* 0x001ea80000300800 */
[----:B------:R-:W2:Y:S04]  /*a3930*/  LDL.LU R5, [R1+0x9e4] ;  /* 0x0009e40001057983 */ /* 0x000ea80000300800 */
[----:B------:R-:W2:Y:S04]  /*a3940*/  LDL.LU R6, [R1+0x9e8] ;  /* 0x0009e80001067983 */ /* 0x000ea80000300800 */
[----:B------:R-:W2:Y:S04]  /*a3950*/  LDL.LU R7, [R1+0x9ec] ;  /* 0x0009ec0001077983 */ /* 0x000ea80000300800 */
[----:B------:R0:W-:Y:S04]  /*a3960*/  STL [R1+0x9744], R28 ;  /* 0x0097441c01007387 */ /* 0x0001e80000100800 */
[----:B0-----:R-:W2:Y:S04]  /*a3970*/  LDL.LU R28, [R1+0x2114] ;  /* 0x00211400011c7983 */ /* 0x001ea80000300800 */
[----:B------:R0:W-:Y:S04]  /*a3980*/  STL [R1+0x9740], R29 ;  /* 0x0097401d01007387 */ /* 0x0001e80000100800 */
[----:B0-----:R-:W2:Y:S04]  /*a3990*/  LDL.LU R29, [R1+0x211c] ;  /* 0x00211c00011d7983 */ /* 0x001ea80000300800 */
        /* <DEDUP_REMOVED lines=12> */
[----:B0-----:R-:W3:Y:S04]  /*a3a60*/  LDL.LU R24, [R1+0x2b0] ;  /* 0x0002b00001187983 */ /* 0x001ee80000300800 */
[----:B------:R-:W3:Y:S04]  /*a3a70*/  LDL.LU R25, [R1+0x2b4] ;  /* 0x0002b40001197983 */ /* 0x000ee80000300800 */
[----:B------:R-:W3:Y:S04]  /*a3a80*/  LDL.LU R26, [R1+0x2b8] ;  /* 0x0002b800011a7983 */ /* 0x000ee80000300800 */
[----:B------:R-:W3:Y:S01]  /*a3a90*/  LDL.LU R27, [R1+0x2bc] ;  /* 0x0002bc00011b7983 */ /* 0x000ee20000300800 */
[C---:B--2---:R-:W-:Y:S03]  /*a3aa0*/  HMMA.16816.F32 R16, R12.reuse, R22, R16 ;  /* 0x000000160c10723c */ /* 0x044fe60000001810 */
[----:B---3--:R-:W-:Y:S04]  /*a3ab0*/  STL.64 [R1+0x9750], R26 ;  /* 0x0097501a01007387 */ /* 0x008fe80000100a00 */
[----:B------:R0:W-:Y:S04]  /*a3ac0*/  STL.64 [R1+0x9748], R24 ;  /* 0x0097481801007387 */ /* 0x0001e80000100a00 */
[----:B0-----:R-:W2:Y:S04]  /*a3ad0*/  LDL.LU R24, [R1+0x9c0] ;  /* 0x0009c00001187983 */ /* 0x001ea80000300800 */
[----:B------:R-:W2:Y:S04]  /*a3ae0*/  LDL.LU R25, [R1+0x9c4] ;  /* 0x0009c40001197983 */ /* 0x000ea80000300800 */
[----:B------:R-:W2:Y:S04]  /*a3af0*/  LDL.LU R26, [R1+0x9c8] ;  /* 0x0009c800011a7983 */ /* 0x000ea80000300800 */
[----:B------:R-:W2:Y:S04]  /*a3b00*/  LDL.LU R27, [R1+0x9cc] ;  /* 0x0009cc00011b7983 */ /* 0x000ea80000300800 */
        /* <DEDUP_REMOVED lines=9> */
[----:B------:R-:W3:Y:S04]  /*a3ba0*/  LDL.LU.64 R16, [R1+0x9798] ;  /* 0x0097980001107983 */ /* 0x000ee80000300a00 */
[----:B------:R0:W-:Y:S04]  /*a3bb0*/  STL.64 [R1+0x9530], R22 ;  /* 0x0095301601007387 */ /* 0x0001e80000100a00 */
[----:B0-----:R-:W2:Y:S04]  /*a3bc0*/  LDL.LU R22, [R1+0x2120] ;  /* 0x0021200001167983 */ /* 0x001ea80000300800 */
[----:B------:R-:W2:Y:S04]  /*a3bd0*/  LDL.LU R23, [R1+0x2128] ;  /* 0x0021280001177983 */ /* 0x000ea80000300800 */
[----:B------:R0:W-:Y:S04]  /*a3be0*/  STL.64 [R1+0x9528], R20 ;  /* 0x0095281401007387 */ /* 0x0001e80000100a00 */
[----:B0-----:R-:W2:Y:S04]  /*a3bf0*/  LDL.LU R20, [R1+0x210c] ;  /* 0x00210c0001147983 */ /* 0x001ea80000300800 */
[----:B------:R-:W2:Y:S01]  /*a3c00*/  LDL.LU R21, [R1+0x2118] ;  /* 0x0021180001157983 */ /* 0x000ea20000300800 */
[----:B----4-:R-:W-:-:S15]  /*a3c10*/  HMMA.16816.F32 R8, R12, R18, R8 ;  /* 0x000000120c08723c */ /* 0x010fde0000001808 */
        /* <DEDUP_REMOVED lines=9> */
[----:B0-----:R-:W3:Y:S04]  /*a3cb0*/  LDL.LU.64 R10, [R1+0x9780] ;  /* 0x00978000010a7983 */ /* 0x001ee80000300a00 */
[----:B------:R-:W4:Y:S04]  /*a3cc0*/  LDL.LU.64 R8, [R1+0x9778] ;  /* 0x0097780001087983 */ /* 0x000f280000300a00 */
[----:B------:R0:W-:Y:S04]  /*a3cd0*/  STL.64 [R1+0x9540], R18 ;  /* 0x0095401201007387 */ /* 0x0001e80000100a00 */
[----:B0-----:R-:W2:Y:S04]  /*a3ce0*/  LDL.LU R19, [R1+0x2110] ;  /* 0x0021100001137983 */ /* 0x001ea80000300800 */
[----:B------:R-:W-:Y:S01]  /*a3cf0*/  STL.64 [R1+0x9538], R16 ;  /* 0x0095381001007387 */ /* 0x000fe20000100a00 */
[----:B---3--:R-:W-:-:S15]  /*a3d00*/  HMMA.16816.F32 R4, R12, R10, R4 ;  /* 0x0000000a0c04723c */ /* 0x008fde0000001804 */
[----:B------:R-:W-:-:S04]  /*a3d10*/  NOP ;  /* 0x0000000000007918 */ /* 0x000fc80000000000 */
        /* <DEDUP_REMOVED lines=24> */
[----:B------:R-:W-:-:S12]  /*a3ea0*/  STL.64 [R1+0x94e8], R4 ;  /* 0x0094e80401007387 */ /* 0x000fd80000100a00 */
[----:B------:R0:W-:Y:S02]  /*a3eb0*/  STL.64 [R1+0x19b0], R8 ;  /* 0x0019b00801007387 */ /* 0x0001e40000100a00 */
[----:B0-----:R-:W-:Y:S02]  /*a3ec0*/  IMAD R8, R20, 0x100, R19 ;  /* 0x0000010014087824 */ /* 0x001fe400078e0213 */
[----:B------:R-:W-:Y:S04]  /*a3ed0*/  STL.64 [R1+0x19b8], R10 ;  /* 0x0019b80a01007387 */ /* 0x000fe80000100a00 */
[----:B------:R-:W3:Y:S01]  /*a3ee0*/  LDL.LU R4, [R1+0x830] ;  /* 0x0008300001047983 */ /* 0x000ee20000300800 */
[----:B--2---:R-:W-:-:S15]  /*a3ef0*/  HMMA.16816.F32 R16, R12, R2, R24 ;  /* 0x000000020c10723c */ /* 0x004fde0000001818 */
[----:B------:R-:W-:-:S04]  /*a3f00*/  NOP ;  /* 0x0000000000007918 */ /* 0x000fc80000000000 */
[----:B------:R0:W-:Y:S04]  /*a3f10*/  STL.64 [R1+0x1790], R16 ;  /* 0x0017901001007387 */ /* 0x0001e80000100a00 */
[----:B------:R1:W-:Y:S04]  /*a3f20*/  STL.64 [R1+0x1798], R18 ;  /* 0x0017981201007387 */ /* 0x0003e80000100a00 */
[----:B------:R-:W3:Y:S04]  /*a3f30*/  LDL.LU R5, [R1+0x834] ;  /* 0x0008340001057983 */ /* 0x000ee80000300800 */
[----:B------:R-:W2:Y:S04]  /*a3f40*/  LDL.LU R6, [R1+0x838] ;  /* 0x0008380001067983 */ /* 0x000ea80000300800 */
[----:B------:R-:W2:Y:S04]  /*a3f50*/  LDL.LU R7, [R1+0x83c] ;  /* 0x00083c0001077983 */ /* 0x000ea80000300800 */
[----:B--2---:R2:W-:Y:S04]  /*a3f60*/  STL.64 [R1+0x9560], R6 ;  /* 0x0095600601007387 */ /* 0x0045e80000100a00 */
[----:B---3--:R3:W-:Y:S04]  /*a3f70*/  STL.64 [R1+0x9558], R4 ;  /* 0x0095580401007387 */ /* 0x0087e80000100a00 */
[----:B0-----:R-:W4:Y:S04]  /*a3f80*/  LDL.LU R16, [R1+0x850] ;  /* 0x0008500001107983 */ /* 0x001f280000300800 */
[----:B------:R-:W4:Y:S04]  /*a3f90*/  LDL.LU R17, [R1+0x854] ;  /* 0x0008540001117983 */ /* 0x000f280000300800 */
[----:B-1----:R-:W2:Y:S04]  /*a3fa0*/  LDL.LU R18, [R1+0x858] ;  /* 0x0008580001127983 */ /* 0x002ea80000300800 */
[----:B------:R-:W2:Y:S04]  /*a3fb0*/  LDL.LU R19, [R1+0x85c] ;  /* 0x00085c0001137983 */ /* 0x000ea80000300800 */
[----:B--2---:R-:W-:Y:S04]  /*a3fc0*/  STL.64 [R1+0x9570], R18 ;  /* 0x0095701201007387 */ /* 0x004fe80000100a00 */
[----:B----4-:R-:W-:Y:S04]  /*a3fd0*/  STL.64 [R1+0x9568], R16 ;  /* 0x0095681001007387 */ /* 0x010fe80000100a00 */
[----:B------:R-:W2:Y:S04]  /*a3fe0*/  LDL.LU R24, [R1+0x860] ;  /* 0x0008600001187983 */ /* 0x000ea80000300800 */
[----:B------:R-:W2:Y:S04]  /*a3ff0*/  LDL.LU R25, [R1+0x864] ;  /* 0x0008640001197983 */ /* 0x000ea80000300800 */
[----:B------:R-:W4:Y:S04]  /*a4000*/  LDL.LU R26, [R1+0x868] ;  /* 0x00086800011a7983 */ /* 0x000f280000300800 */
[----:B------:R-:W4:Y:S04]  /*a4010*/  LDL.LU R27, [R1+0x86c] ;  /* 0x00086c00011b7983 */ /* 0x000f280000300800 */
[----:B----4-:R-:W-:Y:S04]  /*a4020*/  STL.64 [R1+0x9580], R26 ;  /* 0x0095801a01007387 */ /* 0x010fe80000100a00 */
[----:B--2---:R0:W-:Y:S04]  /*a4030*/  STL.64 [R1+0x9578], R24 ;  /* 0x0095781801007387 */ /* 0x0041e80000100a00 */
[----:B------:R-:W2:Y:S04]  /*a4040*/  LDL R6, [R1] ;  /* 0x0000000001067983 */ /* 0x000ea80000100800 */
[----:B------:R-:W2:Y:S04]  /*a4050*/  LDL R7, [R1+0x4] ;  /* 0x0000040001077983 */ /* 0x000ea80000100800 */
[----:B---3--:R-:W3:Y:S04]  /*a4060*/  LDL R4, [R1+0x8] ;  /* 0x0000080001047983 */ /* 0x008ee80000100800 */
[----:B------:R-:W3:Y:S04]  /*a4070*/  LDL R5, [R1+0xc] ;  /* 0x00000c0001057983 */ /* 0x000ee80000100800 */
        /* <DEDUP_REMOVED lines=8> */
[----:B-1----:R-:W2:Y:S04]  /*a4100*/  LDL R6, [R1+0x10] ;  /* 0x0000100001067983 */ /* 0x002ea80000100800 */
[----:B------:R-:W2:Y:S04]  /*a4110*/  LDL R7, [R1+0x14] ;  /* 0x0000140001077983 */ /* 0x000ea80000100800 */
[----:B--2---:R-:W-:Y:S04]  /*a4120*/  STL.64 [R1+0x95a8], R6 ;  /* 0x0095a80601007387 */ /* 0x004fe80000100a00 */
        /* <DEDUP_REMOVED lines=150> */
[----:B------:R-:W-:-:S02]  /*a4a90*/  IMAD R28, R28, 0x100, R21 ;  /* 0x000001001c1c7824 */ /* 0x000fc400078e0215 */
[----:B------:R-:W-:Y:S02]  /*a4aa0*/  IMAD R29, R29, 0x100, R22 ;  /* 0x000001001d1d7824 */ /* 0x000fe400078e0216 */
[----:B------:R-:W-:Y:S01]  /*a4ab0*/  IMAD R0, R0, 0x100, R23 ;  /* 0x0000010000007824 */ /* 0x000fe200078e0217 */
[----:B---3--:R-:W-:Y:S04]  /*a4ac0*/  STL.64 [R1+0x9738], R26 ;  /* 0x0097381a01007387 */ /* 0x008fe80000100a00 */
[----:B--2---:R0:W-:Y:S04]  /*a4ad0*/  STL.64 [R1+0x9730], R24 ;  /* 0x0097301801007387 */ /* 0x0041e80000100a00 */
[----:B0-----:R-:W4:Y:S04]  /*a4ae0*/  LDL.LU R24, [R1+0x9a0] ;  /* 0x0009a00001187983 */ /* 0x001f280000300800 */
[----:B------:R-:W4:Y:S04]  /*a4af0*/  LDL.LU R25, [R1+0x9a4] ;  /* 0x0009a40001197983 */ /* 0x000f280000300800 */
[----:B------:R-:W4:Y:S04]  /*a4b00*/  LDL.LU R26, [R1+0x9a8] ;  /* 0x0009a800011a7983 */ /* 0x000f280000300800 */
[----:B------:R-:W4:Y:S01]  /*a4b10*/  LDL.LU R27, [R1+0x9ac] ;  /* 0x0009ac00011b7983 */ /* 0x000f220000300800 */
[----:B------:R-:W-:-:S02]  /*a4b20*/  F2FP.F16.E5M2.UNPACK_B R12, R8 ;  /* 0x00000008ff0c723e */ /* 0x000fc400020004ff */
[----:B------:R-:W-:Y:S02]  /*a4b30*/  F2FP.F16.E5M2.UNPACK_B R13, R28 ;  /* 0x0000001cff0d723e */ /* 0x000fe400020004ff */
[----:B------:R-:W-:Y:S02]  /*a4b40*/  F2FP.F16.E5M2.UNPACK_B R14, R29 ;  /* 0x0000001dff0e723e */ /* 0x000fe400020004ff */
[----:B------:R-:W-:Y:S01]  /*a4b50*/  F2FP.F16.E5M2.UNPACK_B R15, R0 ;  /* 0x00000000ff0f723e */ /* 0x000fe200020004ff */
[----:B------:R-:W2:Y:S04]  /*a4b60*/  LDL.LU R16, [R1+0x870] ;  /* 0x0008700001107983 */ /* 0x000ea80000300800 */
[----:B------:R-:W2:Y:S04]  /*a4b70*/  LDL.LU R17, [R1+0x874] ;  /* 0x0008740001117983 */ /* 0x000ea80000300800 */
[----:B------:R-:W2:Y:S04]  /*a4b80*/  LDL.LU R18, [R1+0x878] ;  /* 0x0008780001127983 */ /* 0x000ea80000300800 */
[----:B------:R-:W2:Y:S04]  /*a4b90*/  LDL.LU R19, [R1+0x87c] ;  /* 0x00087c0001137983 */ /* 0x000ea80000300800 */
[----:B------:R-:W3:Y:S04]  /*a4ba0*/  LDL.LU R20, [R1+0x840] ;  /* 0x0008400001147983 */ /* 0x000ee80000300800 */
[----:B------:R-:W3:Y:S04]  /*a4bb0*/  LDL.LU R21, [R1+0x844] ;  /* 0x0008440001157983 */ /* 0x000ee80000300800 */
[----:B------:R-:W3:Y:S04]  /*a4bc0*/  LDL.LU R22, [R1+0x848] ;  /* 0x0008480001167983 */ /* 0x000ee80000300800 */
[----:B------:R-:W3:Y:S04]  /*a4bd0*/  LDL.LU R23, [R1+0x84c] ;  /* 0x00084c0001177983 */ /* 0x000ee80000300800 */
[----:B------:R-:W2:Y:S04]  /*a4be0*/  LDL.LU R8, [R1+0x820] ;  /* 0x0008200001087983 */ /* 0x000ea80000300800 */
[----:B------:R-:W2:Y:S04]  /*a4bf0*/  LDL.LU R9, [R1+0x824] ;  /* 0x0008240001097983 */ /* 0x000ea80000300800 */
[----:B------:R-:W2:Y:S04]  /*a4c00*/  LDL.LU R10, [R1+0x828] ;  /* 0x00082800010a7983 */ /* 0x000ea80000300800 */
[----:B------:R-:W2:Y:S04]  /*a4c10*/  LDL.LU R11, [R1+0x82c] ;  /* 0x00082c00010b7983 */ /* 0x000ea80000300800 */
[----:B------:R-:W2:Y:S04]  /*a4c20*/  LDL.LU R28, [R1+0x9744] ;  /* 0x00974400011c7983 */ /* 0x000ea80000300800 */
[----:B------:R-:W2:Y:S01]  /*a4c30*/  LDL.LU R29, [R1+0x9740] ;  /* 0x00974000011d7983 */ /* 0x000ea20000300800 */
        /* <DEDUP_REMOVED lines=113> */
[----:B0-----:R-:W4:Y:S04]  /*a5350*/  LDL.LU.64 R26, [R1+0x9580] ;  /* 0x00958000011a7983 */ /* 0x001f280000300a00 */
[----:B------:R-:W4:Y:S01]  /*a5360*/  LDL.LU.64 R24, [R1+0x9578] ;  /* 0x0095780001187983 */ /* 0x000f220000300a00 */
[----:B--2---:R-:W-:Y:S03]  /*a5370*/  HMMA.16816.F32 R4, R12, R6, R16 ;  /* 0x000000060c04723c */ /* 0x004fe60000001810 */
[----:B------:R-:W2:Y:S04]  /*a5380*/  LDL.LU.64 R18, [R1+0x9570] ;  /* 0x0095700001127983 */ /* 0x000ea80000300a00 */
[----:B------:R-:W2:-:S12]  /*a5390*/  LDL.LU.64 R16, [R1+0x9568] ;  /* 0x0095680001107983 */ /* 0x000e980000300a00 */
        /* <DEDUP_REMOVED lines=9> */
[----:B------:R-:W3:Y:S04]  /*a5430*/  LDL.LU.64 R24, [R1+0x9548] ;  /* 0x0095480001187983 */ /* 0x000ee80000300a00 */
[----:B------:R-:W-:Y:S01]  /*a5440*/  STL.64 [R1+0x93e0], R28 ;  /* 0x0093e01c01007387 */ /* 0x000fe20000100a00 */
        /* <DEDUP_REMOVED lines=11> */
[----:B------:R4:W-:Y:S04]  /*a5500*/  STL.64 [R1+0x93d0], R24 ;  /* 0x0093d01801007387 */ /* 0x0009e80000100a00 */
[----:B------:R-:W3:Y:S01]  /*a5510*/  LDL.LU R0, [R1+0x2144] ;  /* 0x0021440001007983 */ /* 0x000ee20000300800 */
[C---:B----4-:R-:W-:Y:S08]  /*a5520*/  HMMA.16816.F32 R24, R12.reuse, R22, R4 ;  /* 0x000000160c18723c */ /* 0x050ff00000001804 */
[C---:B--2---:R-:W-:Y:S11]  /*a5530*/  HMMA.16816.F32 R4, R12.reuse, R20, R8 ;  /* 0x000000140c04723c */ /* 0x044ff60000001808 */
[----:B------:R0:W-:Y:S04]  /*a5540*/  STL.64 [R1+0x1830], R24 ;  /* 0x0018301801007387 */ /* 0x0001e80000100a00 */
[----:B------:R1:W-:Y:S04]  /*a5550*/  STL.64 [R1+0x1838], R26 ;  /* 0x0018381a01007387 */ /* 0x0003e80000100a00 */
[----:B0-----:R-:W2:Y:S04]  /*a5560*/  LDL.LU R24, [R1+0x7a0] ;  /* 0x0007a00001187983 */ /* 0x001ea80000300800 */
[----:B------:R0:W-:Y:S04]  /*a5570*/  STL.64 [R1+0x1820], R4 ;  /* 0x0018200401007387 */ /* 0x0001e80000100a00 */
[----:B------:R4:W-:Y:S04]  /*a5580*/  STL.64 [R1+0x1828], R6 ;  /* 0x0018280601007387 */ /* 0x0009e80000100a00 */
[----:B------:R-:W2:Y:S04]  /*a5590*/  LDL.LU R25, [R1+0x7a4] ;  /* 0x0007a40001197983 */ /* 0x000ea80000300800 */
[----:B-1----:R-:W2:Y:S04]  /*a55a0*/  LDL.LU R26, [R1+0x7a8] ;  /* 0x0007a800011a7983 */ /* 0x002ea80000300800 */
[----:B------:R-:W2:Y:S04]  /*a55b0*/  LDL.LU R27, [R1+0x7ac] ;  /* 0x0007ac00011b7983 */ /* 0x000ea80000300800 */
[----:B0-----:R-:W2:Y:S04]  /*a55c0*/  LDL.LU R4, [R1+0x7e0] ;  /* 0x0007e00001047983 */ /* 0x001ea80000300800 */
[----:B------:R-:W2:Y:S04]  /*a55d0*/  LDL.LU R5, [R1+0x7e4] ;  /* 0x0007e40001057983 */ /* 0x000ea80000300800 */
[----:B----4-:R-:W4:Y:S04]  /*a55e0*/  LDL.LU R6, [R1+0x7e8] ;  /* 0x0007e80001067983 */ /* 0x010f280000300800 */
[----:B------:R-:W4:Y:S04]  /*a55f0*/  LDL.LU R7, [R1+0x7ec] ;  /* 0x0007ec0001077983 */ /* 0x000f280000300800 */
        /* <DEDUP_REMOVED lines=10> */
[----:B----4-:R-:W-:Y:S04]  /*a56a0*/  STL.64 [R1+0x9500], R6 ;  /* 0x0095000601007387 */ /* 0x010fe80000100a00 */
        /* <DEDUP_REMOVED lines=16> */
[----:B------:R-:W2:Y:S01]  /*a57b0*/  LDL.LU R27, [R1+0x7cc] ;  /* 0x0007cc00011b7983 */ /* 0x000ea20000300800 */
[C---:B------:R-:W-:Y:S03]  /*a57c0*/  HMMA.16816.F32 R8, R12.reuse, R18, R8 ;  /* 0x000000120c08723c */ /* 0x040fe60000001808 */
[----:B--2---:R-:W-:Y:S04]  /*a57d0*/  STL.64 [R1+0x94e0], R26 ;  /* 0x0094e01a01007387 */ /* 0x004fe80000100a00 */
[----:B------:R0:W-:Y:S04]  /*a57e0*/  STL.64 [R1+0x94d8], R24 ;  /* 0x0094d81801007387 */ /* 0x0001e80000100a00 */
[----:B0-----:R-:W2:Y:S04]  /*a57f0*/  LDL.LU R24, [R1+0x7d0] ;  /* 0x0007d00001187983 */ /* 0x001ea80000300800 */
[----:B------:R-:W2:Y:S04]  /*a5800*/  LDL.LU R25, [R1+0x7d4] ;  /* 0x0007d40001197983 */ /* 0x000ea80000300800 */
[----:B------:R-:W2:Y:S04]  /*a5810*/  LDL.LU R26, [R1+0x7d8] ;  /* 0x0007d800011a7983 */ /* 0x000ea80000300800 */
[----:B------:R-:W2:Y:S04]  /*a5820*/  LDL.LU R27, [R1+0x7dc] ;  /* 0x0007dc00011b7983 */ /* 0x000ea80000300800 */
[----:B------:R-:W2:Y:S04]  /*a5830*/  LDL.64 R28, [R1+0x90] ;  /* 0x00009000011c7983 */ /* 0x000ea80000100a00 */
[----:B------:R0:W-:Y:S04]  /*a5840*/  STL.64 [R1+0x93b8], R22 ;  /* 0x0093b81601007387 */ /* 0x0001e80000100a00 */
[----:B0-----:R-:W2:Y:S04]  /*a5850*/  LDL.64 R22, [R1+0x98] ;  /* 0x0000980001167983 */ /* 0x001ea80000100a00 */
[----:B------:R0:W-:Y:S04]  /*a5860*/  STL.64 [R1+0x93b0], R20 ;  /* 0x0093b01401007387 */ /* 0x0001e80000100a00 */
[----:B0-----:R-:W2:Y:S04]  /*a5870*/  LDL.LU R20, [R1+0x213c] ;  /* 0x00213c0001147983 */ /* 0x001ea80000300800 */
        /* <DEDUP_REMOVED lines=11> */
[----:B------:R-:W-:Y:S04]  /*a5930*/  STL.64 [R1+0x9398], R18 ;  /* 0x0093981201007387 */ /* 0x000fe80000100a00 */
[----:B------:R0:W-:Y:S04]  /*a5940*/  STL.64 [R1+0x9390], R16 ;  /* 0x0093901001007387 */ /* 0x0001e80000100a00 */
[----:B0-----:R-:W2:Y:S04]  /*a5950*/  LDL.LU R16, [R1+0x7b0] ;  /* 0x0007b00001107983 */ /* 0x001ea80000300800 */
[----:B------:R-:W2:Y:S04]  /*a5960*/  LDL.LU R17, [R1+0x7b4] ;  /* 0x0007b40001117983 */ /* 0x000ea80000300800 */
[----:B------:R-:W2:Y:S04]  /*a5970*/  LDL.LU R18, [R1+0x7b8] ;  /* 0x0007b80001127983 */ /* 0x000ea80000300800 */
        /* <DEDUP_REMOVED lines=13> */
[----:B------:R0:W-:Y:S04]  /*a5a50*/  STL.64 [R1+0x9378], R10 ;  /* 0x0093780a01007387 */ /* 0x0001e80000100a00 */
[----:B0-----:R-:W4:Y:S04]  /*a5a60*/  LDL.LU R10, [R1+0x2134] ;  /* 0x00213400010a7983 */ /* 0x001f280000300800 */
[----:B------:R-:W3:Y:S04]  /*a5a70*/  LDL.LU R11, [R1+0x2140] ;  /* 0x00214000010b7983 */ /* 0x000ee80000300800 */
[----:B------:R0:W-:Y:S04]  /*a5a80*/  STL.64 [R1+0x9370], R8 ;  /* 0x0093700801007387 */ /* 0x0001e80000100a00 */
[----:B0-----:R-:W3:Y:S04]  /*a5a90*/  LDL.LU R8, [R1+0x212c] ;  /* 0x00212c0001087983 */ /* 0x001ee80000300800 */
[----:B------:R-:W4:Y:S01]  /*a5aa0*/  LDL.LU R9, [R1+0x2138] ;  /* 0x0021380001097983 */ /* 0x000f220000300800 */
        /* <DEDUP_REMOVED lines=11> */
[----:B------:R-:W2:Y:S04]  /*a5b60*/  LDL.LU.64 R24, [R1+0x94c8] ;  /* 0x0094c80001187983 */ /* 0x000ea80000300a00 */
[----:B------:R0:W-:Y:S04]  /*a5b70*/  STL.64 [R1+0x9368], R6 ;  /* 0x0093680601007387 */ /* 0x0001e80000100a00 */
[----:B0-----:R-:W3:Y:S04]  /*a5b80*/  LDL.LU R7, [R1+0x2130] ;  /* 0x0021300001077983 */ /* 0x001ee80000300800 */
[----:B------:R4:W-:Y:S01]  /*a5b90*/  STL.64 [R1+0x9360], R4 ;  /* 0x0093600401007387 */ /* 0x0009e20000100a00 */
[----:B------:R-:W-:-:S02]  /*a5ba0*/  IMAD R0, R0, 0x100, R21 ;  /* 0x0000010000007824 */ /* 0x000fc400078e0215 */
[----:B----4-:R-:W-:Y:S02]  /*a5bb0*/  IMAD R5, R10, 0x100, R9 ;  /* 0x000001000a057824 */ /* 0x010fe400078e0209 */
[----:B------:R-:W-:Y:S01]  /*a5bc0*/  IMAD R4, R20, 0x100, R11 ;  /* 0x0000010014047824 */ /* 0x000fe200078e020b */
[----:B--2---:R-:W-:Y:S01]  /*a5bd0*/  HMMA.16816.F32 R12, R12, R2, R24 ;  /* 0x000000020c0c723c */ /* 0x004fe20000001818 */
[----:B------:R-:W2:Y:S04]  /*a5be0*/  LDL.LU.64 R26, [R1+0x94c0] ;  /* 0x0094c000011a7983 */ /* 0x000ea80000300a00 */
[----:B------:R-:W2:Y:S04]  /*a5bf0*/  LDL.LU.64 R24, [R1+0x94b8] ;  /* 0x0094b80001187983 */ /* 0x000ea80000300a00 */
[----:B------:R-:W-:Y:S04]  /*a5c00*/  STL [R1+0x92e4], R2 ;  /* 0x0092e40201007387 */ /* 0x000fe80000100800 */
[----:B------:R-:W-:Y:S01]  /*a5c10*/  STL [R1+0x92e0], R3 ;  /* 0x0092e00301007387 */ /* 0x000fe20000100800 */
[----:B---3--:R-:W-:-:S05]  /*a5c20*/  IMAD R8, R8, 0x100, R7 ;  /* 0x0000010008087824 */ /* 0x008fca00078e0207 */
[----:B------:R0:W-:Y:S04]  /*a5c30*/  STL.64 [R1+0x1760], R12 ;  /* 0x0017600c01007387 */ /* 0x0001e80000100a00 */
[----:B------:R1:W-:Y:S01]  /*a5c40*/  STL.64 [R1+0x1768], R14 ;  /* 0x0017680e01007387 */ /* 0x0003e20000100a00 */
[----:B0-----:R-:W-:Y:S02]  /*a5c50*/  F2FP.F16.E5M2.UNPACK_B R12, R8 ;  /* 0x00000008ff0c723e */ /* 0x001fe400020004ff */
[----:B------:R-:W-:Y:S02]  /*a5c60*/  F2FP.F16.E5M2.UNPACK_B R13, R5 ;  /* 0x00000005ff0d723e */ /* 0x000fe400020004ff */
[----:B-1----:R-:W-:Y:S02]  /*a5c70*/  F2FP.F16.E5M2.UNPACK_B R14, R4 ;  /* 0x00000004ff0e723e */ /* 0x002fe400020004ff */
[----:B------:R-:W-:-:S07]  /*a5c80*/  F2FP.F16.E5M2.UNPACK_B R15, R0 ;  /* 0x00000000ff0f723e */ /* 0x000fce00020004ff */
[----:B------:R-:W-:Y:S01]  /*a5c90*/  HMMA.16816.F32 R4, R12, R22, R16 ;  /* 0x000000160c04723c */ /* 0x000fe20000001810 */
[----:B------:R-:W-:Y:S02]  /*a5ca0*/  IMAD.MOV.U32 R0, RZ, RZ, R23 ;  /* 0x000000ffff007224 */ /* 0x000fe400078e0017 */
[----:B------:R-:W-:-:S15]  /*a5cb0*/  IMAD.MOV.U32 R2, RZ, RZ, R22 ;  /* 0x000000ffff027224 */ /* 0x000fde00078e0016 */
[----:B------:R-:W-:Y:S01]  /*a5cc0*/  NOP ;  /* 0x0000000000007918 */ /* 0x000fe20000000000 */
[----:B------:R-:W-:Y:S04]  /*a5cd0*/  STL.64 [R1+0x1780], R4 ;  /* 0x0017800401007387 */ /* 0x000fe80000100a00 */
[----:B------:R0:W-:Y:S04]  /*a5ce0*/  STL.64 [R1+0x1788], R6 ;  /* 0x0017880601007387 */ /* 0x0001e80000100a00 */
[----:B------:R-:W-:Y:S04]  /*a5cf0*/  STL [R1+0x92f4], R0 ;  /* 0x0092f40001007387 */ /* 0x000fe80000100800 */
[----:B------:R-:W-:Y:S04]  /*a5d00*/  STL [R1+0x92f0], R2 ;  /* 0x0092f00201007387 */ /* 0x000fe80000100800 */
[----:B0-----:R-:W3:Y:S01]  /*a5d10*/  LDL.64 R6, [R1+0x68] ;  /* 0x0000680001067983 */ /* 0x001ee20000100a00 */
[----:B--2---:R-:W-:-:S15]  /*a5d20*/  HMMA.16816.F32 R8, R12, R28, R24 ;  /* 0x0000001c0c08723c */ /* 0x004fde0000001818 */
[----:B------:R-:W-:-:S04]  /*a5d30*/  NOP ;  /* 0x0000000000007918 */ /* 0x000fc80000000000 */
[----:B------:R0:W-:Y:S04]  /*a5d40*/  STL.64 [R1+0x1750], R8 ;  /* 0x0017500801007387 */ /* 0x0001e80000100a00 */
[----:B------:R1:W-:Y:S04]  /*a5d50*/  STL.64 [R1+0x1758], R10 ;  /* 0x0017580a01007387 */ /* 0x0003e80000100a00 */
[----:B---3--:R2:W-:Y:S04]  /*a5d60*/  STL.64 [R1+0x9480], R6 ;  /* 0x0094800601007387 */ /* 0x0085e80000100a00 */
[----:B0-----:R-:W3:Y:S04]  /*a5d70*/  LDL.LU R8, [R1+0x740] ;  /* 0x0007400001087983 */ /* 0x001ee80000300800 */
[----:B------:R-:W3:Y:S04]  /*a5d80*/  LDL.LU R9, [R1+0x744] ;  /* 0x0007440001097983 */ /* 0x000ee80000300800 */
[----:B-1----:R-:W4:Y:S04]  /*a5d90*/  LDL.LU R10, [R1+0x748] ;  /* 0x00074800010a7983 */ /* 0x002f280000300800 */
[----:B------:R-:W4:Y:S04]  /*a5da0*/  LDL.LU R11, [R1+0x74c] ;  /* 0x00074c00010b7983 */ /* 0x000f280000300800 */
[----:B------:R-:W3:Y:S04]  /*a5db0*/  LDL.64 R4, [R1+0x70] ;  /* 0x0000700001047983 */ /* 0x000ee80000100a00 */
[----:B--2---:R-:W2:Y:S04]  /*a5dc0*/  LDL.64 R6, [R1+0x78] ;  /* 0x0000780001067983 */ /* 0x004ea80000100a00 */
[----:B--2---:R-:W-:Y:S04]  /*a5dd0*/  STL.64 [R1+0x94a0], R6 ;  /* 0x0094a00601007387 */ /* 0x004fe80000100a00 */
[----:B---3--:R-:W-:Y:S04]  /*a5de0*/  STL.64 [R1+0x9498], R4 ;  /* 0x0094980401007387 */ /* 0x008fe80000100a00 */
[----:B----4-:R-:W-:Y:S04]  /*a5df0*/  STL.64 [R1+0x9468], R10 ;  /* 0x0094680a01007387 */ /* 0x010fe80000100a00 */
[----:B------:R0:W-:Y:S04]  /*a5e00*/  STL.64 [R1+0x9460], R8 ;  /* 0x0094600801007387 */ /* 0x0001e80000100a00 */
[----:B0-----:R-:W2:Y:S04]  /*a5e10*/  LDL.LU R8, [R1+0x750] ;  /* 0x0007500001087983 */ /* 0x001ea80000300800 */
[----:B------:R-:W2:Y:S04]  /*a5e20*/  LDL.LU R9, [R1+0x754] ;  /* 0x0007540001097983 */ /* 0x000ea80000300800 */
[----:B------:R-:W3:Y:S04]  /*a5e30*/  LDL.LU R10, [R1+0x758] ;  /* 0x00075800010a7983 */ /* 0x000ee80000300800 */
[----:B------:R-:W3:Y:S04]  /*a5e40*/  LDL.LU R11, [R1+0x75c] ;  /* 0x00075c00010b7983 */ /* 0x000ee80000300800 */
[----:B------:R-:W4:Y:S04]  /*a5e50*/  LDL.LU R4, [R1+0x780] ;  /* 0x0007800001047983 */ /* 0x000f280000300800 */
[----:B------:R-:W4:Y:S04]  /*a5e60*/  LDL.LU R5, [R1+0x784] ;  /* 0x0007840001057983 */ /* 0x000f280000300800 */
[----:B------:R-:W2:Y:S04]  /*a5e70*/  LDL.LU R6, [R1+0x788] ;  /* 0x0007880001067983 */ /* 0x000ea80000300800 */
[----:B------:R-:W2:Y:S04]  /*a5e80*/  LDL.LU R7, [R1+0x78c] ;  /* 0x00078c0001077983 */ /* 0x000ea80000300800 */
[----:B--2---:R-:W-:Y:S04]  /*a5e90*/  STL.64 [R1+0x94b0], R6 ;  /* 0x0094b00601007387 */ /* 0x004fe80000100a00 */
[----:B----4-:R0:W-:Y:S04]  /*a5ea0*/  STL.64 [R1+0x94a8], R4 ;  /* 0x0094a80401007387 */ /* 0x0101e80000100a00 */
[----:B0-----:R-:W2:Y:S04]  /*a5eb0*/  LDL.LU R4, [R1+0x790] ;  /* 0x0007900001047983 */ /* 0x001ea80000300800 */
[----:B------:R-:W2:Y:S04]  /*a5ec0*/  LDL.LU R5, [R1+0x794] ;  /* 0x0007940001057983 */ /* 0x000ea80000300800 */
[----:B------:R-:W2:Y:S04]  /*a5ed0*/  LDL.LU R6, [R1+0x798] ;  /* 0x0007980001067983 */ /* 0x000ea80000300800 */
[----:B------:R-:W2:Y:S04]  /*a5ee0*/  LDL.LU R7, [R1+0x79c] ;  /* 0x00079c0001077983 */ /* 0x000ea80000300800 */
[----:B---3--:R-:W-:Y:S04]  /*a5ef0*/  STL.64 [R1+0x9478], R10 ;  /* 0x0094780a01007387 */ /* 0x008fe80000100a00 */
[----:B------:R0:W-:Y:S04]  /*a5f00*/  STL.64 [R1+0x9470], R8 ;  /* 0x0094700801007387 */ /* 0x0001e80000100a00 */
[----:B0-----:R-:W3:Y:S04]  /*a5f10*/  LDL.LU R8, [R1+0x760] ;  /* 0x0007600001087983 */ /* 0x001ee80000300800 */
[----:B------:R-:W3:Y:S04]  /*a5f20*/  LDL.LU R9, [R1+0x764] ;  /* 0x0007640001097983 */ /* 0x000ee80000300800 */
[----:B------:R-:W4:Y:S04]  /*a5f30*/  LDL.LU R10, [R1+0x768] ;  /* 0x00076800010a7983 */ /* 0x000f280000300800 */
[----:B------:R-:W4:Y:S01]  /*a5f40*/  LDL.LU R11, [R1+0x76c] ;  /* 0x00076c00010b7983 */ /* 0x000f220000300800 */
[----:B------:R-:W-:-:S03]  /*a5f50*/  IMAD.MOV.U32 R3, RZ, RZ, R29 ;  /* 0x000000ffff037224 */ /* 0x000fc600078e001d */
[----:B----4-:R-:W-:Y:S04]  /*a5f60*/  STL.64 [R1+0x9490], R10 ;  /* 0x0094900a01007387 */ /* 0x010fe80000100a00 */
[----:B---3--:R0:W-:Y:S04]  /*a5f70*/  STL.64 [R1+0x9488], R8 ;  /* 0x0094880801007387 */ /* 0x0081e80000100a00 */
[----:B0-----:R-:W3:Y:S04]  /*a5f80*/  LDL.LU R8, [R1+0x770] ;  /* 0x0007700001087983 */ /* 0x001ee80000300800 */
[----:B------:R-:W3:Y:S04]  /*a5f90*/  LDL.LU R9, [R1+0x774] ;  /* 0x0007740001097983 */ /* 0x000ee80000300800 */
[----:B------:R-:W3:Y:S04]  /*a5fa0*/  LDL.LU R10, [R1+0x778] ;  /* 0x00077800010a7983 */ /* 0x000ee80000300800 */
[----:B------:R-:W3:Y:S04]  /*a5fb0*/  LDL.LU R11, [R1+0x77c] ;  /* 0x00077c00010b7983 */ /* 0x000ee80000300800 */
[----:B------:R-:W4:Y:S04]  /*a5fc0*/  LDL.64 R20, [R1+0x60] ;  /* 0x0000600001147983 */ /* 0x000f280000100a00 */
[----:B------:R-:W2:Y:S04]  /*a5fd0*/  LDL.LU R16, [R1+0x730] ;  /* 0x0007300001107983 */ /* 0x000ea80000300800 */
[----:B------:R-:W2:Y:S04]  /*a5fe0*/  LDL.LU R17, [R1+0x734] ;  /* 0x0007340001117983 */ /* 0x000ea80000300800 */
[----:B------:R-:W2:Y:S04]  /*a5ff0*/  LDL.LU R18, [R1+0x738] ;  /* 0x0007380001127983 */ /* 0x000ea80000300800 */
[----:B------:R-:W2:Y:S04]  /*a6000*/  LDL.LU R19, [R1+0x73c] ;  /* 0x00073c0001137983 */ /* 0x000ea80000300800 */
[----:B------:R-:W2:Y:S04]  /*a6010*/  LDL.64 R22, [R1+0x58] ;  /* 0x0000580001167983 */ /* 0x000ea80000100a00 */
[----:B------:R-:W2:Y:S04]  /*a6020*/  LDL.LU R24, [R1+0x720] ;  /* 0x0007200001187983 */ /* 0x000ea80000300800 */
[----:B------:R-:W2:Y:S04]  /*a6030*/  LDL.LU R25, [R1+0x724] ;  /* 0x0007240001197983 */ /* 0x000ea80000300800 */
[----:B------:R-:W2:Y:S04]  /*a6040*/  LDL.LU R26, [R1+0x728] ;  /* 0x00072800011a7983 */ /* 0x000ea80000300800 */
[----:B------:R-:W2:Y:S04]  /*a6050*/  LDL.LU R27, [R1+0x72c] ;  /* 0x00072c00011b7983 */ /* 0x000ea80000300800 */
[----:B------:R-:W2:Y:S04]  /*a6060*/  LDL.64 R28, [R1+0x50] ;  /* 0x00005000011c7983 */ /* 0x000ea80000100a00 */
[----:B------:R0:W-:Y:S04]  /*a6070*/  STL [R1+0x92f8], R3 ;  /* 0x0092f80301007387 */ /* 0x0001e80000100800 */
[----:B0-----:R-:W2:Y:S02]  /*a6080*/  LDL.64 R2, [R1+0x88] ;  /* 0x0000880001027983 */ /* 0x001ea40000100a00 */
[----:B--2---:R-:W-:Y:S01]  /*a6090*/  HMMA.16816.F32 R4, R12, R2, R4 ;  /* 0x000000020c04723c */ /* 0x004fe20000001804 */
[----:B------:R-:W-:-:S02]  /*a60a0*/  IMAD.MOV.U32 R0, RZ, RZ, R2 ;  /* 0x000000ffff007224 */ /* 0x000fc400078e0002 */
[----:B------:R-:W-:-:S15]  /*a60b0*/  IMAD.MOV.U32 R2, RZ, RZ, R3 ;  /* 0x000000ffff027224 */ /* 0x000fde00078e0003 */
[----:B------:R-:W-:Y:S01]  /*a60c0*/  NOP ;  /* 0x0000000000007918 */ /* 0x000fe20000000000 */
[----:B------:R-:W-:Y:S04]  /*a60d0*/  STL.64 [R1+0x1730], R4 ;  /* 0x0017300401007387 */ /* 0x000fe80000100a00 */
[----:B------:R0:W-:Y:S04]  /*a60e0*/  STL.64 [R1+0x1738], R6 ;  /* 0x0017380601007387 */ /* 0x0001e80000100a00 */
[----:B0-----:R-:W2:Y:S04]  /*a60f0*/  LDL.LU.64 R6, [R1+0x94b0] ;  /* 0x0094b00001067983 */ /* 0x001ea80000300a00 */
[----:B------:R-:W2:Y:S04]  /*a6100*/  LDL.LU.64 R4, [R1+0x94a8] ;  /* 0x0094a80001047983 */ /* 0x000ea80000300a00 */
[----:B------:R0:W-:Y:S04]  /*a6110*/  STL [R1+0x9300], R2 ;  /* 0x0093000201007387 */ /* 0x0001e80000100800 */
[----:B0-----:R-:W2:Y:S04]  /*a6120*/  LDL.64 R2, [R1+0x80] ;  /* 0x0000800001027983 */ /* 0x001ea80000100a00 */
[----:B------:R-:W-:Y:S01]  /*a6130*/  STL [R1+0x92fc], R0 ;  /* 0x0092fc0001007387 */ /* 0x000fe20000100800 */
[----:B--2---:R-:W-:-:S15]  /*a6140*/  HMMA.16816.F32 R4, R12, R2, R4 ;  /* 0x000000020c04723c */ /* 0x004fde0000001804 */
[----:B------:R-:W-:-:S04]  /*a6150*/  NOP ;  /* 0x0000000000007918 */ /* 0x000fc80000000000 */
[----:B------:R-:W-:Y:S04]  /*a6160*/  STL.64 [R1+0x1710], R4 ;  /* 0x0017100401007387 */ /* 0x000fe80000100a00 */
[----:B------:R0:W-:Y:S04]  /*a6170*/  STL.64 [R1+0x1718], R6 ;  /* 0x0017180601007387 */ /* 0x0001e80000100a00 */
[----:B0-----:R-:W3:Y:S04]  /*a6180*/  LDL.LU.64 R6, [R1+0x94a0] ;  /* 0x0094a00001067983 */ /* 0x001ee80000300a00 */
[----:B------:R-:W2:Y:S04]  /*a6190*/  LDL.LU.64 R4, [R1+0x9498] ;  /* 0x0094980001047983 */ /* 0x000ea80000300a00 */
[----:B------:R-:W-:Y:S01]  /*a61a0*/  STL [R1+0x9304], R3 ;  /* 0x0093040301007387 */ /* 0x000fe20000100800 */
        /* <DEDUP_REMOVED lines=8> */
[----:B------:R-:W3:Y:S04]  /*a6230*/  LDL.LU.64 R6, [R1+0x9480] ;  /* 0x0094800001067983 */ /* 0x000ee80000300a00 */
[----:B------:R-:W-:Y:S04]  /*a6240*/  STL [R1+0x930c], R0 ;  /* 0x00930c0001007387 */ /* 0x000fe80000100800 */
[----:B------:R-:W-:Y:S01]  /*a6250*/  STL [R1+0x9308], R2 ;  /* 0x0093080201007387 */ /* 0x000fe20000100800 */
        /* <DEDUP_REMOVED lines=16> */
[----:B----4-:R-:W-:-:S03]  /*a6360*/  IMAD.MOV.U32 R3, RZ, RZ, R21 ;  /* 0x000000ffff037224 */ /* 0x010fc600078e0015 */
[----:B------:R0:W-:Y:S04]  /*a6370*/  STL [R1+0x9318], R2 ;  /* 0x0093180201007387 */ /* 0x0001e80000100800 */
[----:B------:R1:W-:Y:S04]  /*a6380*/  STL [R1+0x9314], R0 ;  /* 0x0093140001007387 */ /* 0x0003e80000100800 */
[----:B------:R-:W-:Y:S01]  /*a6390*/  STL [R1+0x931c], R3 ;  /* 0x00931c0301007387 */ /* 0x000fe20000100800 */
[----:B0-----:R-:W-:Y:S02]  /*a63a0*/  IMAD.MOV.U32 R2, RZ, RZ, R22 ;  /* 0x000000ffff027224 */ /* 0x001fe400078e0016 */
[----:B-1----:R-:W-:Y:S01]  /*a63b0*/  IMAD.MOV.U32 R0, RZ, RZ, R23 ;  /* 0x000000ffff007224 */ /* 0x002fe200078e0017 */
[----:B--2---:R-:W-:-:S15]  /*a63c0*/  HMMA.16816.F32 R4, R12, R20, R8 ;  /* 0x000000140c04723c */ /* 0x004fde0000001808 */
[----:B------:R-:W-:-:S04]  /*a63d0*/  NOP ;  /* 0x0000000000007918 */ /* 0x000fc80000000000 */
[----:B------:R-:W-:Y:S04]  /*a63e0*/  STL.64 [R1+0x1690], R4 ;  /* 0x0016900401007387 */ /* 0x000fe80000100a00 */
[----:B------:R0:W-:Y:S02]  /*a63f0*/  STL.64 [R1+0x1698], R6 ;  /* 0x0016980601007387 */ /* 0x0001e40000100a00 */
[----:B0-----:R-:W-:-:S15]  /*a6400*/  HMMA.16816.F32 R4, R12, R22, R16 ;  /* 0x000000160c04723c */ /* 0x001fde0000001810 */
[----:B------:R-:W-:-:S04]  /*a6410*/  NOP ;  /* 0x0000000000007918 */ /* 0x000fc80000000000 */
[----:B------:R-:W-:Y:S04]  /*a6420*/  STL.64 [R1+0x1670], R4 ;  /* 0x0016700401007387 */ /* 0x000fe80000100a00 */
[----:B------:R0:W-:Y:S04]  /*a6430*/  STL.64 [R1+0x1678], R6 ;  /* 0x0016780601007387 */ /* 0x0001e80000100a00 */
[----:B------:R-:W-:Y:S04]  /*a6440*/  STL [R1+0x9324], R0 ;  /* 0x0093240001007387 */ /* 0x000fe80000100800 */
[----:B------:R-:W-:Y:S04]  /*a6450*/  STL [R1+0x9320], R2 ;  /* 0x0093200201007387 */ /* 0x000fe80000100800 */
[----:B0-----:R-:W2:Y:S01]  /*a6460*/  LDL.64 R6, [R1+0x28] ;  /* 0x0000280001067983 */ /* 0x001ea20000100a00 */
[----:B------:R-:W-:-:S15]  /*a6470*/  HMMA.16816.F32 R8, R12, R28, R24 ;  /* 0x0000001c0c08723c */ /* 0x000fde0000001818 */
[----:B------:R-:W-:-:S04]  /*a6480*/  NOP ;  /* 0x0000000000007918 */ /* 0x000fc80000000000 */
[----:B------:R0:W-:Y:S04]  /*a6490*/  STL.64 [R1+0x1650], R8 ;  /* 0x0016500801007387 */ /* 0x0001e80000100a00 */
[----:B------:R1:W-:Y:S04]  /*a64a0*/  STL.64 [R1+0x1658], R10 ;  /* 0x0016580a01007387 */ /* 0x0003e80000100a00 */
[----:B--2---:R2:W-:Y:S04]  /*a64b0*/  STL.64 [R1+0x9428], R6 ;  /* 0x0094280601007387 */ /* 0x0045e80000100a00 */
        /* <DEDUP_REMOVED lines=108> */
[----:B------:R0:W-:Y:S02]  /*a6b80*/  STL.64 [R1+0x1578], R6 ;  /* 0x0015780601007387 */ /* 0x0001e40000100a00 */
[----:B0-----:R-:W-:Y:S02]  /*a6b90*/  HMMA.16816.F32 R4, R12, R28, R24 ;  /* 0x0000001c0c04723c */ /* 0x001fe40000001818 */
[----:B------:R-:W-:Y:S04]  /*a6ba0*/  STL [R1+0x9354], R0 ;  /* 0x0093540001007387 */ /* 0x000fe80000100800 */
[----:B------:R-:W-:Y:S04]  /*a6bb0*/  STL [R1+0x9350], R2 ;  /* 0x0093500201007387 */ /* 0x000fe80000100800 */
[----:B------:R-:W2:Y:S09]  /*a6bc0*/  LDL.LU R16, [R1+0x630] ;  /* 0x0006300001107983 */ /* 0x000eb20000300800 */
[----:B------:R-:W-:Y:S04]  /*a6bd0*/  STL.64 [R1+0x1550], R4 ;  /* 0x0015500401007387 */ /* 0x000fe80000100a00 */
[----:B------:R-:W-:Y:S04]  /*a6be0*/  STL.64 [R1+0x1558], R6 ;  /* 0x0015580601007387 */ /* 0x000fe80000100a00 */
[----:B------:R-:W2:Y:S04]  /*a6bf0*/  LDL.LU R17, [R1+0x634] ;  /* 0x0006340001117983 */ /* 0x000ea80000300800 */
[----:B------:R-:W3:Y:S04]  /*a6c00*/  LDL.LU R18, [R1+0x638] ;  /* 0x0006380001127983 */ /* 0x000ee80000300800 */
[----:B------:R-:W3:Y:S04]  /*a6c10*/  LDL.LU R19, [R1+0x63c] ;  /* 0x00063c0001137983 */ /* 0x000ee80000300800 */
        /* <DEDUP_REMOVED lines=14> */
[----:B------:R-:W-:-:S03]  /*a6d00*/  IMAD.MOV.U32 R3, RZ, RZ, R29 ;  /* 0x000000ffff037224 */ /* 0x000fc600078e001d */
[----:B--2---:R-:W-:Y:S04]  /*a6d10*/  STL.64 [R1+0x9400], R26 ;  /* 0x0094001a01007387 */ /* 0x004fe80000100a00 */
[----:B------:R0:W-:Y:S04]  /*a6d20*/  STL.64 [R1+0x93f8], R24 ;  /* 0x0093f81801007387 */ /* 0x0001e80000100a00 */
[----:B0-----:R-:W2:Y:S04]  /*a6d30*/  LDL.LU R24, [R1+0x690] ;  /* 0x0006900001187983 */ /* 0x001ea80000300800 */
[----:B------:R-:W2:Y:S04]  /*a6d40*/  LDL.LU R25, [R1+0x694] ;  /* 0x0006940001197983 */ /* 0x000ea80000300800 */
[----:B------:R-:W2:Y:S04]  /*a6d50*/  LDL.LU R26, [R1+0x698] ;  /* 0x00069800011a7983 */ /* 0x000ea80000300800 */
[----:B------:R-:W2:Y:S04]  /*a6d60*/  LDL.LU R27, [R1+0x69c] ;  /* 0x00069c00011b7983 */ /* 0x000ea80000300800 */
[----:B------:R-:W2:Y:S04]  /*a6d70*/  LDL.64 R28, [R1] ;  /* 0x00000000011c7983 */ /* 0x000ea80000100a00 */
[----:B------:R-:W-:Y:S04]  /*a6d80*/  STL.64 [R1+0x93c8], R22 ;  /* 0x0093c81601007387 */ /* 0x000fe80000100a00 */
[----:B----4-:R0:W-:Y:S04]  /*a6d90*/  STL.64 [R1+0x93c0], R20 ;  /* 0x0093c01401007387 */ /* 0x0101e80000100a00 */
[----:B0-----:R-:W4:Y:S04]  /*a6da0*/  LDL.LU R20, [R1+0x660] ;  /* 0x0006600001147983 */ /* 0x001f280000300800 */
[----:B------:R-:W4:Y:S04]  /*a6db0*/  LDL.LU R21, [R1+0x664] ;  /* 0x0006640001157983 */ /* 0x000f280000300800 */
[----:B------:R-:W4:Y:S04]  /*a6dc0*/  LDL.LU R22, [R1+0x668] ;  /* 0x0006680001167983 */ /* 0x000f280000300800 */
[----:B------:R-:W4:Y:S04]  /*a6dd0*/  LDL.LU R23, [R1+0x66c] ;  /* 0x00066c0001177983 */ /* 0x000f280000300800 */
[----:B---3--:R-:W-:Y:S04]  /*a6de0*/  STL.64 [R1+0x93a8], R18 ;  /* 0x0093a81201007387 */ /* 0x008fe80000100a00 */
[----:B------:R0:W-:Y:S04]  /*a6df0*/  STL.64 [R1+0x93a0], R16 ;  /* 0x0093a01001007387 */ /* 0x0001e80000100a00 */
[----:B0-----:R-:W3:Y:S04]  /*a6e00*/  LDL.LU R16, [R1+0x640] ;  /* 0x0006400001107983 */ /* 0x001ee80000300800 */
[----:B------:R-:W3:Y:S04]  /*a6e10*/  LDL.LU R17, [R1+0x644] ;  /* 0x0006440001117983 */ /* 0x000ee80000300800 */
[----:B------:R-:W3:Y:S04]  /*a6e20*/  LDL.LU R18, [R1+0x648] ;  /* 0x0006480001127983 */ /* 0x000ee80000300800 */
[----:B------:R-:W3:Y:S04]  /*a6e30*/  LDL.LU R19, [R1+0x64c] ;  /* 0x00064c0001137983 */ /* 0x000ee80000300800 */
        /* <DEDUP_REMOVED lines=15> */
[----:B0-----:R-:W2:Y:S02]  /*a6f30*/  LDL.64 R2, [R1+0x8] ;  /* 0x0000080001027983 */ /* 0x001ea40000100a00 */
[----:B--2---:R-:W-:-:S15]  /*a6f40*/  HMMA.16816.F32 R24, R12, R2, R24 ;  /* 0x000000020c18723c */ /* 0x004fde0000001818 */
[----:B------:R-:W-:-:S04]  /*a6f50*/  NOP ;  /* 0x0000000000007918 */ /* 0x000fc80000000000 */
[----:B------:R-:W-:Y:S04]  /*a6f60*/  STL.64 [R1+0x1530], R24 ;  /* 0x0015301801007387 */ /* 0x000fe80000100a00 */
[----:B------:R0:W-:Y:S04]  /*a6f70*/  STL.64 [R1+0x1538], R26 ;  /* 0x0015381a01007387 */ /* 0x0001e80000100a00 */
[----:B0-----:R-:W2:Y:S04]  /*a6f80*/  LDL.LU.64 R26, [R1+0x9400] ;  /* 0x00940000011a7983 */ /* 0x001ea80000300a00 */
[----:B------:R-:W2:Y:S01]  /*a6f90*/  LDL.LU.64 R24, [R1+0x93f8] ;  /* 0x0093f80001187983 */ /* 0x000ea20000300a00 */
[----:B------:R-:W-:-:S02]  /*a6fa0*/  IMAD.MOV.U32 R0, RZ, RZ, R2 ;  /* 0x000000ffff007224 */ /* 0x000fc400078e0002 */
[----:B------:R-:W-:Y:S02]  /*a6fb0*/  IMAD.MOV.U32 R2, RZ, RZ, R3 ;  /* 0x000000ffff027224 */ /* 0x000fe400078e0003 */
        /* <DEDUP_REMOVED lines=10> */
[----:B------:R-:W-:Y:S04]  /*a7060*/  STL.64 [R1+0x14f0], R24 ;  /* 0x0014f01801007387 */ /* 0x000fe80000100a00 */
[----:B------:R0:W-:Y:S04]  /*a7070*/  STL.64 [R1+0x14f8], R26 ;  /* 0x0014f81a01007387 */ /* 0x0001e80000100a00 */
[----:B0-----:R-:W4:Y:S04]  /*a7080*/  LDL.LU.64 R26, [R1+0x93d8] ;  /* 0x0093d800011a7983 */ /* 0x001f280000300a00 */
[----:B------:R-:W2:Y:S04]  /*a7090*/  LDL.LU.64 R24, [R1+0x93d0] ;  /* 0x0093d00001187983 */ /* 0x000ea80000300a00 */
[----:B------:R-:W-:Y:S04]  /*a70a0*/  STL [R1+0x92e8], R28 ;  /* 0x0092e81c01007387 */ /* 0x000fe80000100800 */
[----:B------:R-:W-:Y:S01]  /*a70b0*/  STL [R1+0x92c8], R29 ;  /* 0x0092c81d01007387 */ /* 0x000fe20000100800 */
        /* <DEDUP_REMOVED lines=12> */
[----:B------:R-:W-:Y:S04]  /*a7180*/  STL.64 [R1+0x9118], R26 ;  /* 0x0091181a01007387 */ /* 0x000fe80000100a00 */
[----:B------:R0:W-:Y:S04]  /*a7190*/  STL.64 [R1+0x9110], R24 ;  /* 0x0091101801007387 */ /* 0x0001e80000100a00 */
[----:B0-----:R-:W4:Y:S04]  /*a71a0*/  LDL.LU R24, [R1+0x5d0] ;  /* 0x0005d00001187983 */ /* 0x001f280000300800 */
[----:B------:R-:W4:Y:S04]  /*a71b0*/  LDL.LU R25, [R1+0x5d4] ;  /* 0x0005d40001197983 */ /* 0x000f280000300800 */
[----:B------:R-:W4:Y:S04]  /*a71c0*/  LDL.LU R26, [R1+0x5d8] ;  /* 0x0005d800011a7983 */ /* 0x000f280000300800 */
[----:B------:R-:W4:Y:S01]  /*a71d0*/  LDL.LU R27, [R1+0x5dc] ;  /* 0x0005dc00011b7983 */ /* 0x000f220000300800 */
[----:B---3--:R-:W-:-:S15]  /*a71e0*/  HMMA.16816.F32 R16, R12, R22, R16 ;  /* 0x000000160c10723c */ /* 0x008fde0000001810 */
        /* <DEDUP_REMOVED lines=40> */
[----:B------:R-:W4:Y:S01]  /*a7470*/  LDL.LU.64 R4, [R1+0x9360] ;  /* 0x0093600001047983 */ /* 0x000f220000300a00 */
[----:B---3--:R-:W-:Y:S03]  /*a7480*/  HMMA.16816.F32 R16, R12, R8, R16 ;  /* 0x000000080c10723c */ /* 0x008fe60000001810 */
[----:B------:R-:W-:Y:S04]  /*a7490*/  STL.64 [R1+0x90b8], R10 ;  /* 0x0090b80a01007387 */ /* 0x000fe80000100a00 */
[----:B------:R-:W-:-:S12]  /*a74a0*/  STL.64 [R1+0x90b0], R8 ;  /* 0x0090b00801007387 */ /* 0x000fd80000100a00 */
[----:B------:R-:W-:Y:S04]  /*a74b0*/  STL.64 [R1+0x13f0], R16 ;  /* 0x0013f01001007387 */ /* 0x000fe80000100a00 */
[----:B------:R2:W-:Y:S04]  /*a74c0*/  STL.64 [R1+0x13f8], R18 ;  /* 0x0013f81201007387 */ /* 0x0005e80000100a00 */
[----:B------:R-:W-:Y:S01]  /*a74d0*/  STL [R1+0x92ec], R15 ;  /* 0x0092ec0f01007387 */ /* 0x000fe20000100800 */
[C---:B--2---:R-:W-:Y:S08]  /*a74e0*/  HMMA.16816.F32 R16, R12.reuse, R6, R20 ;  /* 0x000000060c10723c */ /* 0x044ff00000001814 */
[----:B----4-:R-:W-:Y:S11]  /*a74f0*/  HMMA.16816.F32 R8, R12, R4, R24 ;  /* 0x000000040c08723c */ /* 0x010ff60000001818 */
[----:B------:R-:W-:Y:S04]  /*a7500*/  STL.64 [R1+0x13d0], R16 ;  /* 0x0013d01001007387 */ /* 0x000fe80000100a00 */
[----:B------:R0:W-:Y:S04]  /*a7510*/  STL.64 [R1+0x13d8], R18 ;  /* 0x0013d81201007387 */ /* 0x0001e80000100a00 */
[----:B------:R-:W2:Y:S04]  /*a7520*/  LDL.LU R20, [R1+0x480] ;  /* 0x0004800001147983 */ /* 0x000ea80000300800 */
[----:B------:R1:W-:Y:S04]  /*a7530*/  STL.64 [R1+0x13c0], R8 ;  /* 0x0013c00801007387 */ /* 0x0003e80000100a00 */
[----:B------:R3:W-:Y:S04]  /*a7540*/  STL.64 [R1+0x13c8], R10 ;  /* 0x0013c80a01007387 */ /* 0x0007e80000100a00 */
[----:B------:R-:W2:Y:S04]  /*a7550*/  LDL.LU R21, [R1+0x484] ;  /* 0x0004840001157983 */ /* 0x000ea80000300800 */
[----:B------:R-:W4:Y:S04]  /*a7560*/  LDL.LU R22, [R1+0x488] ;  /* 0x0004880001167983 */ /* 0x000f280000300800 */
[----:B------:R-:W4:Y:S04]  /*a7570*/  LDL.LU R23, [R1+0x48c] ;  /* 0x00048c0001177983 */ /* 0x000f280000300800 */
[----:B----4-:R-:W-:Y:S04]  /*a7580*/  STL.64 [R1+0x9128], R22 ;  /* 0x0091281601007387 */ /* 0x010fe80000100a00 */
[----:B--2---:R2:W-:Y:S04]  /*a7590*/  STL.64 [R1+0x9120], R20 ;  /* 0x0091201401007387 */ /* 0x0045e80000100a00 */
[----:B0-----:R-:W4:Y:S01]  /*a75a0*/  LDL R18, [R1] ;  /* 0x0000000001127983 */ /* 0x001f220000100800 */
[----:B------:R-:W-:-:S02]  /*a75b0*/  IMAD.MOV.U32 R19, RZ, RZ, R3 ;  /* 0x000000ffff137224 */ /* 0x000fc400078e0003 */
[----:B------:R-:W-:Y:S02]  /*a75c0*/  IMAD.MOV.U32 R16, RZ, RZ, R0 ;  /* 0x000000ffff107224 */ /* 0x000fe400078e0000 */
[----:B------:R-:W-:Y:S01]  /*a75d0*/  IMAD.MOV.U32 R17, RZ, RZ, R2 ;  /* 0x000000ffff117224 */ /* 0x000fe200078e0002 */
[----:B------:R-:W2:Y:S04]  /*a75e0*/  LDL.LU R3, [R1+0x9358] ;  /* 0x0093580001037983 */ /* 0x000ea80000300800 */
[----:B------:R-:W2:Y:S04]  /*a75f0*/  LDL.LU R0, [R1+0x9354] ;  /* 0x0093540001007983 */ /* 0x000ea80000300800 */
[----:B------:R-:W2:Y:S04]  /*a7600*/  LDL.LU R2, [R1+0x9350] ;  /* 0x0093500001027983 */ /* 0x000ea80000300800 */
[----:B----4-:R-:W-:Y:S04]  /*a7610*/  STL.64 [R1+0x9138], R18 ;  /* 0x0091381201007387 */ /* 0x010fe80000100a00 */
[----:B------:R0:W-:Y:S04]  /*a7620*/  STL.64 [R1+0x9130], R16 ;  /* 0x0091301001007387 */ /* 0x0001e80000100a00 */
[----:B-1----:R-:W4:Y:S04]  /*a7630*/  LDL.LU R8, [R1+0x490] ;  /* 0x0004900001087983 */ /* 0x002f280000300800 */
[----:B------:R-:W4:Y:S04]  /*a7640*/  LDL.LU R9, [R1+0x494] ;  /* 0x0004940001097983 */ /* 0x000f280000300800 */
[----:B---3--:R-:W3:Y:S04]  /*a7650*/  LDL.LU R10, [R1+0x498] ;  /* 0x00049800010a7983 */ /* 0x008ee80000300800 */
[----:B------:R-:W3:Y:S01]  /*a7660*/  LDL.LU R11, [R1+0x49c] ;  /* 0x00049c00010b7983 */ /* 0x000ee20000300800 */
[----:B--2---:R-:W-:-:S03]  /*a7670*/  IMAD.MOV.U32 R27, RZ, RZ, R3 ;  /* 0x000000ffff1b7224 */ /* 0x004fc600078e0003 */
[----:B---3--:R1:W-:Y:S04]  /*a7680*/  STL.64 [R1+0x9148], R10 ;  /* 0x0091480a01007387 */ /* 0x0083e80000100a00 */
[----:B----4-:R2:W-:Y:S04]  /*a7690*/  STL.64 [R1+0x9140], R8 ;  /* 0x0091400801007387 */ /* 0x0105e80000100a00 */
[----:B------:R-:W3:Y:S04]  /*a76a0*/  LDL R26, [R1+0x10] ;  /* 0x00001000011a7983 */ /* 0x000ee80000100800 */
[----:B------:R-:W1:Y:S04]  /*a76b0*/  LDL.LU R3, [R1+0x934c] ;  /* 0x00934c0001037983 */ /* 0x000e680000300800 */
[----:B------:R-:W4:Y:S04]  /*a76c0*/  LDL.LU R20, [R1+0x4b0] ;  /* 0x0004b00001147983 */ /* 0x000f280000300800 */
[----:B------:R-:W4:Y:S04]  /*a76d0*/  LDL.LU R21, [R1+0x4b4] ;  /* 0x0004b40001157983 */ /* 0x000f280000300800 */
[----:B------:R-:W2:Y:S04]  /*a76e0*/  LDL.LU R22, [R1+0x4b8] ;  /* 0x0004b80001167983 */ /* 0x000ea80000300800 */
[----:B------:R-:W2:Y:S01]  /*a76f0*/  LDL.LU R23, [R1+0x4bc] ;  /* 0x0004bc0001177983 */ /* 0x000ea20000300800 */
[----:B------:R-:W-:-:S02]  /*a7700*/  IMAD.MOV.U32 R24, RZ, RZ, R2 ;  /* 0x000000ffff187224 */ /* 0x000fc400078e0002 */
[----:B------:R-:W-:Y:S01]  /*a7710*/  IMAD.MOV.U32 R25, RZ, RZ, R0 ;  /* 0x000000ffff197224 */ /* 0x000fe200078e0000 */
[----:B--2---:R-:W-:Y:S04]  /*a7720*/  STL.64 [R1+0x9158], R22 ;  /* 0x0091581601007387 */ /* 0x004fe80000100a00 */
[----:B----4-:R-:W-:Y:S04]  /*a7730*/  STL.64 [R1+0x9150], R20 ;  /* 0x0091501401007387 */ /* 0x010fe80000100a00 */
[----:B------:R-:W2:Y:S04]  /*a7740*/  LDL.LU R2, [R1+0x9348] ;  /* 0x0093480001027983 */ /* 0x000ea80000300800 */
[----:B------:R-:W4:Y:S04]  /*a7750*/  LDL.LU R0, [R1+0x9344] ;  /* 0x0093440001007983 */ /* 0x000f280000300800 */
[----:B---3--:R-:W-:Y:S04]  /*a7760*/  STL.64 [R1+0x9168], R26 ;  /* 0x0091681a01007387 */ /* 0x008fe80000100a00 */
[----:B------:R3:W-:Y:S04]  /*a7770*/  STL.64 [R1+0x9160], R24 ;  /* 0x0091601801007387 */ /* 0x0007e80000100a00 */
[----:B0-----:R-:W2:Y:S04]  /*a7780*/  LDL.LU R16, [R1+0x4c0] ;  /* 0x0004c00001107983 */ /* 0x001ea80000300800 */
[----:B------:R-:W2:Y:S04]  /*a7790*/  LDL.LU R17, [R1+0x4c4] ;  /* 0x0004c40001117983 */ /* 0x000ea80000300800 */
[----:B------:R-:W2:Y:S04]  /*a77a0*/  LDL.LU R18, [R1+0x4c8] ;  /* 0x0004c80001127983 */ /* 0x000ea80000300800 */
[----:B------:R-:W2:Y:S01]  /*a77b0*/  LDL.LU R19, [R1+0x4cc] ;  /* 0x0004cc0001137983 */ /* 0x000ea20000300800 */
[----:B-1----:R-:W-:-:S03]  /*a77c0*/  IMAD.MOV.U32 R11, RZ, RZ, R3 ;  /* 0x000000ffff0b7224 */ /* 0x002fc600078e0003 */
[----:B--2---:R0:W-:Y:S04]  /*a77d0*/  STL.64 [R1+0x9178], R18 ;  /* 0x0091781201007387 */ /* 0x0041e80000100a00 */
[----:B------:R-:W-:Y:S04]  /*a77e0*/  STL.64 [R1+0x9170], R16 ;  /* 0x0091701001007387 */ /* 0x000fe80000100a00 */
[----:B------:R-:W2:Y:S01]  /*a77f0*/  LDL R10, [R1+0x20] ;  /* 0x00002000010a7983 */ /* 0x000ea20000100800 */
[----:B----4-:R-:W-:Y:S02]  /*a7800*/  IMAD.MOV.U32 R8, RZ, RZ, R0 ;  /* 0x000000ffff087224 */ /* 0x010fe400078e0000 */
[----:B------:R-:W-:Y:S01]  /*a7810*/  IMAD.MOV.U32 R9, RZ, RZ, R2 ;  /* 0x000000ffff097224 */ /* 0x000fe200078e0002 */
[----:B------:R-:W0:Y:S04]  /*a7820*/  LDL.LU R3, [R1+0x9340] ;  /* 0x0093400001037983 */ /* 0x000e280000300800 */
[----:B------:R-:W4:Y:S04]  /*a7830*/  LDL.LU R0, [R1+0x933c] ;  /* 0x00933c0001007983 */ /* 0x000f280000300800 */
[----:B------:R-:W4:Y:S04]  /*a7840*/  LDL.LU R2, [R1+0x9338] ;  /* 0x0093380001027983 */ /* 0x000f280000300800 */
[----:B--2---:R-:W-:Y:S04]  /*a7850*/  STL.64 [R1+0x9188], R10 ;  /* 0x0091880a01007387 */ /* 0x004fe80000100a00 */
[----:B------:R1:W-:Y:S04]  /*a7860*/  STL.64 [R1+0x9180], R8 ;  /* 0x0091800801007387 */ /* 0x0003e80000100a00 */
[----:B---3--:R-:W2:Y:S04]  /*a7870*/  LDL.LU R24, [R1+0x4e0] ;  /* 0x0004e00001187983 */ /* 0x008ea80000300800 */
[----:B------:R-:W2:Y:S04]  /*a7880*/  LDL.LU R25, [R1+0x4e4] ;  /* 0x0004e40001197983 */ /* 0x000ea80000300800 */
[----:B------:R-:W3:Y:S04]  /*a7890*/  LDL.LU R26, [R1+0x4e8] ;  /* 0x0004e800011a7983 */ /* 0x000ee80000300800 */
[----:B------:R-:W3:Y:S01]  /*a78a0*/  LDL.LU R27, [R1+0x4ec] ;  /* 0x0004ec00011b7983 */ /* 0x000ee20000300800 */
[----:B0-----:R-:W-:-:S03]  /*a78b0*/  IMAD.MOV.U32 R19, RZ, RZ, R3 ;  /* 0x000000ffff137224 */ /* 0x001fc600078e0003 */
[----:B---3--:R-:W-:Y:S04]  /*a78c0*/  STL.64 [R1+0x9198], R26 ;  /* 0x0091981a01007387 */ /* 0x008fe80000100a00 */
[----:B--2---:R0:W-:Y:S04]  /*a78d0*/  STL.64 [R1+0x9190], R24 ;  /* 0x0091901801007387 */ /* 0x0041e80000100a00 */
[----:B------:R-:W2:Y:S04]  /*a78e0*/  LDL R18, [R1+0x30] ;  /* 0x0000300001127983 */ /* 0x000ea80000100800 */
[----:B------:R-:W3:Y:S04]  /*a78f0*/  LDL.LU R3, [R1+0x9334] ;  /* 0x0093340001037983 */ /* 0x000ee80000300800 */
[----:B-1----:R-:W2:Y:S04]  /*a7900*/  LDL.LU R8, [R1+0x4f0] ;  /* 0x0004f00001087983 */ /* 0x002ea80000300800 */
[----:B------:R-:W2:Y:S04]  /*a7910*/  LDL.LU R9, [R1+0x4f4] ;  /* 0x0004f40001097983 */ /* 0x000ea80000300800 */
[----:B------:R-:W2:Y:S04]  /*a7920*/  LDL.LU R10, [R1+0x4f8] ;  /* 0x0004f800010a7983 */ /* 0x000ea80000300800 */
[----:B------:R-:W2:Y:S01]  /*a7930*/  LDL.LU R11, [R1+0x4fc] ;  /* 0x0004fc00010b7983 */ /* 0x000ea20000300800 */
[----:B----4-:R-:W-:-:S02]  /*a7940*/  IMAD.MOV.U32 R16, RZ, RZ, R2 ;  /* 0x000000ffff107224 */ /* 0x010fc400078e0002 */
[----:B------:R-:W-:Y:S01]  /*a7950*/  IMAD.MOV.U32 R17, RZ, RZ, R0 ;  /* 0x000000ffff117224 */ /* 0x000fe200078e0000 */
[----:B--2---:R3:W-:Y:S04]  /*a7960*/  STL.64 [R1+0x91a8], R10 ;  /* 0x0091a80a01007387 */ /* 0x0047e80000100a00 */
[----:B------:R1:W-:Y:S04]  /*a7970*/  STL.64 [R1+0x91a0], R8 ;  /* 0x0091a00801007387 */ /* 0x0003e80000100a00 */
[----:B------:R-:W2:Y:S04]  /*a7980*/  LDL.LU R2, [R1+0x9330] ;  /* 0x0093300001027983 */ /* 0x000ea80000300800 */
[----:B------:R-:W1:Y:S04]  /*a7990*/  LDL.LU R0, [R1+0x932c] ;  /* 0x00932c0001007983 */ /* 0x000e680000300800 */
[----:B------:R-:W-:Y:S04]  /*a79a0*/  STL.64 [R1+0x91b8], R18 ;  /* 0x0091b81201007387 */ /* 0x000fe80000100a00 */
[----:B------:R-:W-:Y:S04]  /*a79b0*/  STL.64 [R1+0x91b0], R16 ;  /* 0x0091b01001007387 */ /* 0x000fe80000100a00 */
[----:B0-----:R-:W4:Y:S04]  /*a79c0*/  LDL.LU R24, [R1+0x500] ;  /* 0x0005000001187983 */ /* 0x001f280000300800 */
[----:B------:R-:W4:Y:S04]  /*a79d0*/  LDL.LU R25, [R1+0x504] ;  /* 0x0005040001197983 */ /* 0x000f280000300800 */
[----:B------:R-:W2:Y:S04]  /*a79e0*/  LDL.LU R26, [R1+0x508] ;  /* 0x00050800011a7983 */ /* 0x000ea80000300800 */
[----:B------:R-:W2:Y:S01]  /*a79f0*/  LDL.LU R27, [R1+0x50c] ;  /* 0x00050c00011b7983 */ /* 0x000ea20000300800 */
[----:B---3--:R-:W-:-:S03]  /*a7a00*/  IMAD.MOV.U32 R11, RZ, RZ, R3 ;  /* 0x000000ffff0b7224 */ /* 0x008fc600078e0003 */
[----:B--2---:R-:W-:Y:S04]  /*a7a10*/  STL.64 [R1+0x91c8], R26 ;  /* 0x0091c81a01007387 */ /* 0x004fe80000100a00 */
[----:B----4-:R0:W-:Y:S04]  /*a7a20*/  STL.64 [R1+0x91c0], R24 ;  /* 0x0091c01801007387 */ /* 0x0101e80000100a00 */
[----:B------:R-:W2:Y:S01]  /*a7a30*/  LDL R10, [R1+0x40] ;  /* 0x00004000010a7983 */ /* 0x000ea20000100800 */
[----:B-1----:R-:W-:Y:S02]  /*a7a40*/  IMAD.MOV.U32 R8, RZ, RZ, R0 ;  /* 0x000000ffff087224 */ /* 0x002fe400078e0000 */
[----:B------:R-:W-:Y:S01]  /*a7a50*/  IMAD.MOV.U32 R9, RZ, RZ, R2 ;  /* 0x000000ffff097224 */ /* 0x000fe200078e0002 */
[----:B------:R-:W3:Y:S04]  /*a7a60*/  LDL.LU R3, [R1+0x9328] ;  /* 0x0093280001037983 */ /* 0x000ee80000300800 */
[----:B------:R-:W4:Y:S04]  /*a7a70*/  LDL.LU R0, [R1+0x9324] ;  /* 0x0093240001007983 */ /* 0x000f280000300800 */
[----:B------:R-:W3:Y:S04]  /*a7a80*/  LDL.LU R2, [R1+0x9320] ;  /* 0x0093200001027983 */ /* 0x000ee80000300800 */
[----:B--2---:R1:W-:Y:S04]  /*a7a90*/  STL.64 [R1+0x91d8], R10 ;  /* 0x0091d80a01007387 */ /* 0x0043e80000100a00 */
[----:B------:R-:W-:Y:S04]  /*a7aa0*/  STL.64 [R1+0x91d0], R8 ;  /* 0x0091d00801007387 */ /* 0x000fe80000100a00 */
[----:B0-----:R-:W2:Y:S04]  /*a7ab0*/  LDL.LU R24, [R1+0x520] ;  /* 0x0005200001187983 */ /* 0x001ea80000300800 */
[----:B------:R-:W2:Y:S04]  /*a7ac0*/  LDL.LU R25, [R1+0x524] ;  /* 0x0005240001197983 */ /* 0x000ea80000300800 */
[----:B------:R-:W2:Y:S04]  /*a7ad0*/  LDL.LU R26, [R1+0x528] ;  /* 0x00052800011a7983 */ /* 0x000ea80000300800 */
[----:B------:R-:W2:Y:S04]  /*a7ae0*/  LDL.LU R27, [R1+0x52c] ;  /* 0x00052c00011b7983 */ /* 0x000ea80000300800 */
[----:B--2---:R-:W-:Y:S04]  /*a7af0*/  STL.64 [R1+0x91e8], R26 ;  /* 0x0091e81a01007387 */ /* 0x004fe80000100a00 */
[----:B------:R0:W-:Y:S04]  /*a7b00*/  STL.64 [R1+0x91e0], R24 ;  /* 0x0091e01801007387 */ /* 0x0001e80000100a00 */
[----:B-1----:R-:W2:Y:S01]  /*a7b10*/  LDL R10, [R1+0x50] ;  /* 0x00005000010a7983 */ /* 0x002ea20000100800 */
[----:B---3--:R-:W-:-:S03]  /*a7b20*/  IMAD.MOV.U32 R11, RZ, RZ, R3 ;  /* 0x000000ffff0b7224 */ /* 0x008fc600078e0003 */
[----:B------:R-:W3:Y:S04]  /*a7b30*/  LDL.LU R3, [R1+0x931c] ;  /* 0x00931c0001037983 */ /* 0x000ee80000300800 */
[----:B--2---:R-:W-:Y:S04]  /*a7b40*/  STL.64 [R1+0x91f0], R10 ;  /* 0x0091f00a01007387 */ /* 0x004fe80000100a00 */
[----:B0-----:R-:W2:Y:S04]  /*a7b50*/  LDL.LU R24, [R1+0x530] ;  /* 0x0005300001187983 */ /* 0x001ea80000300800 */
[----:B------:R-:W2:Y:S04]  /*a7b60*/  LDL.LU R25, [R1+0x534] ;  /* 0x0005340001197983 */ /* 0x000ea80000300800 */
[----:B------:R-:W2:Y:S04]  /*a7b70*/  LDL.LU R26, [R1+0x538] ;  /* 0x00053800011a7983 */ /* 0x000ea80000300800 */
[----:B------:R-:W2:Y:S01]  /*a7b80*/  LDL.LU R27, [R1+0x53c] ;  /* 0x00053c00011b7983 */ /* 0x000ea20000300800 */
[----:B------:R-:W-:-:S02]  /*a7b90*/  IMAD.MOV.U32 R8, RZ, RZ, R2 ;  /* 0x000000ffff087224 */ /* 0x000fc400078e0002 */
[----:B----4-:R-:W-:Y:S01]  /*a7ba0*/  IMAD.MOV.U32 R9, RZ, RZ, R0 ;  /* 0x000000ffff097224 */ /* 0x010fe200078e0000 */
[----:B--2---:R-:W-:Y:S04]  /*a7bb0*/  STL.64 [R1+0x9200], R26 ;  /* 0x0092001a01007387 */ /* 0x004fe80000100a00 */
[----:B------:R0:W-:Y:S04]  /*a7bc0*/  STL.64 [R1+0x91f8], R24 ;  /* 0x0091f81801007387 */ /* 0x0001e80000100a00 */
[----:B------:R-:W2:Y:S04]  /*a7bd0*/  LDL.LU R2, [R1+0x9318] ;  /* 0x0093180001027983 */ /* 0x000ea80000300800 */
[----:B------:R-:W4:Y:S04]  /*a7be0*/  LDL.LU R0, [R1+0x9314] ;  /* 0x0093140001007983 */ /* 0x000f280000300800 */
[----:B------:R4:W-:Y:S04]  /*a7bf0*/  STL.64 [R1+0x9208], R8 ;  /* 0x0092080801007387 */ /* 0x0009e80000100a00 */
[----:B0-----:R-:W2:Y:S04]  /*a7c00*/  LDL.LU R24, [R1+0x540] ;  /* 0x0005400001187983 */ /* 0x001ea80000300800 */
[----:B------:R-:W2:Y:S04]  /*a7c10*/  LDL.LU R25, [R1+0x544] ;  /* 0x0005440001197983 */ /* 0x000ea80000300800 */
[----:B------:R-:W2:Y:S04]  /*a7c20*/  LDL.LU R26, [R1+0x548] ;  /* 0x00054800011a7983 */ /* 0x000ea80000300800 */
[----:B------:R-:W2:Y:S01]  /*a7c30*/  LDL.LU R27, [R1+0x54c] ;  /* 0x00054c00011b7983 */ /* 0x000ea20000300800 */
[----:B---3--:R-:W-:-:S03]  /*a7c40*/  IMAD.MOV.U32 R11, RZ, RZ, R3 ;  /* 0x000000ffff0b7224 */ /* 0x008fc600078e0003 */
[----:B--2---:R-:W-:Y:S04]  /*a7c50*/  STL.64 [R1+0x9218], R26 ;  /* 0x0092181a01007387 */ /* 0x004fe80000100a00 */
[----:B------:R0:W-:Y:S04]  /*a7c60*/  STL.64 [R1+0x9210], R24 ;  /* 0x0092101801007387 */ /* 0x0001e80000100a00 */
[----:B------:R-:W2:Y:S01]  /*a7c70*/  LDL R10, [R1+0x60] ;  /* 0x00006000010a7983 */ /* 0x000ea20000100800 */
[----:B----4-:R-:W-:Y:S02]  /*a7c80*/  IMAD.MOV.U32 R8, RZ, RZ, R0 ;  /* 0x000000ffff087224 */ /* 0x010fe400078e0000 */
        /* <DEDUP_REMOVED lines=10> */
[----:B-1----:R-:W2:Y:S01]  /*a7d30*/  LDL R10, [R1+0x70] ;  /* 0x00007000010a7983 */ /* 0x002ea20000100800 */
[----:B---3--:R-:W-:-:S03]  /*a7d40*/  IMAD.MOV.U32 R11, RZ, RZ, R3 ;  /* 0x000000ffff0b7224 */ /* 0x008fc600078e0003 */
[----:B------:R-:W3:Y:S04]  /*a7d50*/  LDL.LU R3, [R1+0x9304] ;  /* 0x0093040001037983 */ /* 0x000ee80000300800 */
[----:B--2---:R-:W-:Y:S04]  /*a7d60*/  STL.64 [R1+0x9250], R10 ;  /* 0x0092500a01007387 */ /* 0x004fe80000100a00 */
[----:B------:R-:W-:Y:S04]  /*a7d70*/  STL.64 [R1+0x9230], R26 ;  /* 0x0092301a01007387 */ /* 0x000fe80000100a00 */
[----:B------:R0:W-:Y:S04]  /*a7d80*/  STL.64 [R1+0x9228], R24 ;  /* 0x0092281801007387 */ /* 0x0001e80000100a00 */
[----:B0-----:R-:W2:Y:S04]  /*a7d90*/  LDL.LU R24, [R1+0x560] ;  /* 0x0005600001187983 */ /* 0x001ea80000300800 */
[----:B------:R-:W2:Y:S04]  /*a7da0*/  LDL.LU R25, [R1+0x564] ;  /* 0x0005640001197983 */ /* 0x000ea80000300800 */
[----:B------:R-:W2:Y:S04]  /*a7db0*/  LDL.LU R26, [R1+0x568] ;  /* 0x00056800011a7983 */ /* 0x000ea80000300800 */
[----:B------:R-:W2:Y:S01]  /*a7dc0*/  LDL.LU R27, [R1+0x56c] ;  /* 0x00056c00011b7983 */ /* 0x000ea20000300800 */
[----:B------:R-:W-:-:S02]  /*a7dd0*/  IMAD.MOV.U32 R8, RZ, RZ, R2 ;  /* 0x000000ffff087224 */ /* 0x000fc400078e0002 */
[----:B----4-:R-:W-:Y:S01]  /*a7de0*/  IMAD.MOV.U32 R9, RZ, RZ, R0 ;  /* 0x000000ffff097224 */ /* 0x010fe200078e0000 */
[----:B------:R-:W4:Y:S04]  /*a7df0*/  LDL.LU R2, [R1+0x9300] ;  /* 0x0093000001027983 */ /* 0x000f280000300800 */
[----:B------:R-:W3:Y:S04]  /*a7e00*/  LDL.LU R0, [R1+0x92fc] ;  /* 0x0092fc0001007983 */ /* 0x000ee80000300800 */
[----:B------:R-:W-:Y:S04]  /*a7e10*/  STL.64 [R1+0x9268], R8 ;  /* 0x0092680801007387 */ /* 0x000fe80000100a00 */
[----:B--2---:R-:W-:Y:S04]  /*a7e20*/  STL.64 [R1+0x9248], R26 ;  /* 0x0092481a01007387 */ /* 0x004fe80000100a00 */
[----:B------:R0:W-:Y:S04]  /*a7e30*/  STL.64 [R1+0x9240], R24 ;  /* 0x0092401801007387 */ /* 0x0001e80000100a00 */
[----:B0-----:R-:W2:Y:S04]  /*a7e40*/  LDL.LU R24, [R1+0x570] ;  /* 0x0005700001187983 */ /* 0x001ea80000300800 */
[----:B------:R-:W2:Y:S04]  /*a7e50*/  LDL.LU R25, [R1+0x574] ;  /* 0x0005740001197983 */ /* 0x000ea80000300800 */
[----:B------:R-:W2:Y:S04]  /*a7e60*/  LDL.LU R26, [R1+0x578] ;  /* 0x00057800011a7983 */ /* 0x000ea80000300800 */
[----:B------:R-:W2:Y:S04]  /*a7e70*/  LDL.LU R27, [R1+0x57c] ;  /* 0x00057c00011b7983 */ /* 0x000ea80000300800 */
[----:B------:R-:W2:Y:S01]  /*a7e80*/  LDL R10, [R1+0x80] ;  /* 0x00008000010a7983 */ /* 0x000ea20000100800 */
        /* <DEDUP_REMOVED lines=21> */
[----:B---3--:R-:W-:-:S05]  /*a7fe0*/  IMAD.MOV.U32 R11, RZ, RZ, R3 ;  /* 0x000000ffff0b7224 */ /* 0x008fca00078e0003 */
[----:B--2---:R-:W-:Y:S04]  /*a7ff0*/  STL.64 [R1+0x92b0], R10 ;  /* 0x0092b00a01007387 */ /* 0x004fe80000100a00 */
[----:B------:R-:W-:Y:S04]  /*a8000*/  STL.64 [R1+0x9290], R26 ;  /* 0x0092901a01007387 */ /* 0x000fe80000100a00 */
[----:B------:R0:W-:Y:S04]  /*a8010*/  STL.64 [R1+0x9288], R24 ;  /* 0x0092881801007387 */ /* 0x0001e80000100a00 */
[----:B0-----:R-:W2:Y:S04]  /*a8020*/  LDL.LU R24, [R1+0x5a0] ;  /* 0x0005a00001187983 */ /* 0x001ea80000300800 */
[----:B------:R-:W2:Y:S04]  /*a8030*/  LDL.LU R25, [R1+0x5a4] ;  /* 0x0005a40001197983 */ /* 0x000ea80000300800 */
[----:B------:R-:W3:Y:S04]  /*a8040*/  LDL.LU R26, [R1+0x5a8] ;  /* 0x0005a800011a7983 */ /* 0x000ee80000300800 */
[----:B------:R-:W3:Y:S04]  /*a8050*/  LDL.LU R27, [R1+0x5ac] ;  /* 0x0005ac00011b7983 */ /* 0x000ee80000300800 */
[----:B------:R-:W2:Y:S04]  /*a8060*/  LDL.LU R15, [R1+0x2150] ;  /* 0x00215000010f7983 */ /* 0x000ea80000300800 */
[----:B------:R-:W2:Y:S04]  /*a8070*/  LDL.LU R29, [R1+0x214c] ;  /* 0x00214c00011d7983 */ /* 0x000ea80000300800 */
[----:B------:R-:W2:Y:S01]  /*a8080*/  LDL.LU R28, [R1+0x2158] ;  /* 0x00215800011c7983 */ /* 0x000ea20000300800 */
[----:B------:R-:W-:-:S03]  /*a8090*/  IMAD.MOV.U32 R8, RZ, RZ, R2 ;  /* 0x000000ffff087224 */ /* 0x000fc600078e0002 */
[----:B------:R-:W2:Y:S04]  /*a80a0*/  LDL.LU R11, [R1+0x2154] ;  /* 0x00215400010b7983 */ /* 0x000ea80000300800 */
[----:B------:R-:W2:Y:S04]  /*a80b0*/  LDL.LU R2, [R1+0x2160] ;  /* 0x0021600001027983 */ /* 0x000ea80000300800 */
[----:B------:R-:W2:Y:S01]  /*a80c0*/  LDL.LU R10, [R1+0x215c] ;  /* 0x00215c00010a7983 */ /* 0x000ea20000300800 */
[----:B----4-:R-:W-:-:S03]  /*a80d0*/  IMAD.MOV.U32 R9, RZ, RZ, R0 ;  /* 0x000000ffff097224 */ /* 0x010fc600078e0000 */
        /* <DEDUP_REMOVED lines=16> */
[----:B------:R-:W-:Y:S02]  /*a81e0*/  IMAD R10, R10, 0x100, R2 ;  /* 0x000001000a0a7824 */ /* 0x000fe400078e0202 */
[----:B----4-:R-:W-:Y:S01]  /*a81f0*/  IMAD R0, R0, 0x100, R3 ;  /* 0x0000010000007824 */ /* 0x010fe200078e0203 */
        /* <DEDUP_REMOVED lines=23> */
[----:B------:R-:W2:Y:S02]  /*a8370*/  LDL.LU R3, [R1+0x92e0] ;  /* 0x0092e00001037983 */ /* 0x000ea40000300800 */
[----:B--2---:R-:W-:Y:S02]  /*a8380*/  HMMA.16816.F32 R12, R12, R2, R24 ;  /* 0x000000020c0c723c */ /* 0x004fe40000001818 */
[----:B------:R-:W2:Y:S04]  /*a8390*/  LDL.LU.64 R26, [R1+0x92d8] ;  /* 0x0092d800011a7983 */ /* 0x000ea80000300a00 */
[----:B------:R-:W2:-:S13]  /*a83a0*/  LDL.LU.64 R24, [R1+0x92d0] ;  /* 0x0092d00001187983 */ /* 0x000e9a0000300a00 */
        /* <DEDUP_REMOVED lines=109> */
[----:B0-----:R-:W4:Y:S04]  /*a8a80*/  LDL.LU.64 R18, [R1+0x9138] ;  /* 0x0091380001127983 */ /* 0x001f280000300a00 */
[----:B------:R-:W3:Y:S01]  /*a8a90*/  LDL.LU.64 R16, [R1+0x9130] ;  /* 0x0091300001107983 */ /* 0x000ee20000300a00 */
[----:B--2---:R-:W-:Y:S03]  /*a8aa0*/  HMMA.16816.F32 R24, R12, R26, R20 ;  /* 0x0000001a0c18723c */ /* 0x004fe60000001814 */
[----:B------:R-:W2:Y:S04]  /*a8ab0*/  LDL.LU.64 R22, [R1+0x9128] ;  /* 0x0091280001167983 */ /* 0x000ea80000300a00 */
[----:B------:R-:W2:-:S12]  /*a8ac0*/  LDL.LU.64 R20, [R1+0x9120] ;  /* 0x0091200001147983 */ /* 0x000e980000300a00 */
[----:B------:R-:W-:Y:S04]  /*a8ad0*/  STL.64 [R1+0xf60], R24 ;  /* 0x000f601801007387 */ /* 0x000fe80000100a00 */
[----:B------:R0:W-:Y:S04]  /*a8ae0*/  STL.64 [R1+0xf68], R26 ;  /* 0x000f681a01007387 */ /* 0x0001e80000100a00 */
[----:B0-----:R-:W2:Y:S04]  /*a8af0*/  LDL.LU.64 R26, [R1+0x9118] ;  /* 0x00911800011a7983 */ /* 0x001ea80000300a00 */
[----:B------:R-:W2:Y:S04]  /*a8b00*/  LDL.LU.64 R24, [R1+0x9110] ;  /* 0x0091100001187983 */ /* 0x000ea80000300a00 */
[----:B------:R-:W2:Y:S01]  /*a8b10*/  LDL.LU R0, [R1+0x2184] ;  /* 0x0021840001007983 */ /* 0x000ea20000300800 */
[C---:B---3--:R-:W-:Y:S08]  /*a8b20*/  HMMA.16816.F32 R4, R12.reuse, R16, R4 ;  /* 0x000000100c04723c */ /* 0x048ff00000001804 */
[C---:B----4-:R-:W-:Y:S11]  /*a8b30*/  HMMA.16816.F32 R8, R12.reuse, R18, R8 ;  /* 0x000000120c08723c */ /* 0x050ff60000001808 */
[----:B------:R-:W-:Y:S04]  /*a8b40*/  STL.64 [R1+0xf40], R4 ;  /* 0x000f400401007387 */ /* 0x000fe80000100a00 */
[----:B------:R2:W-:Y:S02]  /*a8b50*/  STL.64 [R1+0xf48], R6 ;  /* 0x000f480601007387 */ /* 0x0005e40000100a00 */
[C---:B--2---:R-:W-:Y:S02]  /*a8b60*/  HMMA.16816.F32 R4, R12.reuse, R28, R20 ;  /* 0x0000001c0c04723c */ /* 0x044fe40000001814 */
[----:B------:R-:W2:Y:S04]  /*a8b70*/  LDL.LU R20, [R1+0x460] ;  /* 0x0004600001147983 */ /* 0x000ea80000300800 */
[----:B------:R-:W-:Y:S04]  /*a8b80*/  STL.64 [R1+0xf20], R8 ;  /* 0x000f200801007387 */ /* 0x000fe80000100a00 */
[----:B------:R-:W-:Y:S09]  /*a8b90*/  STL.64 [R1+0xf28], R10 ;  /* 0x000f280a01007387 */ /* 0x000ff20000100a00 */
[----:B------:R-:W-:Y:S04]  /*a8ba0*/  STL.64 [R1+0xf00], R4 ;  /* 0x000f000401007387 */ /* 0x000fe80000100a00 */
[----:B------:R-:W-:Y:S04]  /*a8bb0*/  STL.64 [R1+0xf08], R6 ;  /* 0x000f080601007387 */ /* 0x000fe80000100a00 */
[----:B------:R-:W2:Y:S04]  /*a8bc0*/  LDL.LU R21, [R1+0x464] ;  /* 0x0004640001157983 */ /* 0x000ea80000300800 */
[----:B------:R-:W3:Y:S04]  /*a8bd0*/  LDL.LU R22, [R1+0x468] ;  /* 0x0004680001167983 */ /* 0x000ee80000300800 */
[----:B------:R-:W3:Y:S04]  /*a8be0*/  LDL.LU R23, [R1+0x46c] ;  /* 0x00046c0001177983 */ /* 0x000ee80000300800 */
        /* <DEDUP_REMOVED lines=31> */
[----:B----4-:R-:W-:Y:S04]  /*a8de0*/  STL.64 [R1+0x90a8], R6 ;  /* 0x0090a80601007387 */ /* 0x010fe80000100a00 */
[----:B---3--:R0:W-:Y:S04]  /*a8df0*/  STL.64 [R1+0x90a0], R4 ;  /* 0x0090a00401007387 */ /* 0x0081e80000100a00 */
[----:B0-----:R-:W3:Y:S04]  /*a8e00*/  LDL.LU R4, [R1+0x410] ;  /* 0x0004100001047983 */ /* 0x001ee80000300800 */
[----:B------:R-:W3:Y:S04]  /*a8e10*/  LDL.LU R5, [R1+0x414] ;  /* 0x0004140001057983 */ /* 0x000ee80000300800 */
[----:B------:R-:W3:Y:S04]  /*a8e20*/  LDL.LU R6, [R1+0x418] ;  /* 0x0004180001067983 */ /* 0x000ee80000300800 */
[----:B------:R-:W3:Y:S04]  /*a8e30*/  LDL.LU R7, [R1+0x41c] ;  /* 0x00041c0001077983 */ /* 0x000ee80000300800 */
[----:B------:R0:W-:Y:S04]  /*a8e40*/  STL [R1+0x9078], R29 ;  /* 0x0090781d01007387 */ /* 0x0001e80000100800 */
[----:B0-----:R-:W4:Y:S04]  /*a8e50*/  LDL.LU R29, [R1+0x217c] ;  /* 0x00217c00011d7983 */ /* 0x001f280000300800 */
        /* <DEDUP_REMOVED lines=32> */
[----:B------:R-:W2:Y:S04]  /*a9060*/  LDL.LU.64 R16, [R1+0x90d0] ;  /* 0x0090d00001107983 */ /* 0x000ea80000300a00 */
[----:B------:R0:W-:Y:S04]  /*a9070*/  STL.64 [R1+0x8e70], R22 ;  /* 0x008e701601007387 */ /* 0x0001e80000100a00 */
[----:B0-----:R-:W4:Y:S04]  /*a9080*/  LDL.LU R22, [R1+0x2180] ;  /* 0x0021800001167983 */ /* 0x001f280000300800 */
[----:B------:R-:W2:Y:S04]  /*a9090*/  LDL.LU R23, [R1+0x2188] ;  /* 0x0021880001177983 */ /* 0x000ea80000300800 */
[----:B------:R0:W-:Y:S04]  /*a90a0*/  STL.64 [R1+0x8e68], R20 ;  /* 0x008e681401007387 */ /* 0x0001e80000100a00 */
[----:B0-----:R-:W2:Y:S04]  /*a90b0*/  LDL.LU R20, [R1+0x2178] ;  /* 0x0021780001147983 */ /* 0x001ea80000300800 */
[----:B------:R-:W2:Y:S01]  /*a90c0*/  LDL.LU R21, [R1+0x2174] ;  /* 0x0021740001157983 */ /* 0x000ea20000300800 */
        /* <DEDUP_REMOVED lines=43> */
[----:B0-----:R-:W-:-:S10]  /*a9380*/  IMAD R4, R21, 0x100, R20 ;  /* 0x0000010015047824 */ /* 0x001fd400078e0214 */
[----:B------:R-:W-:Y:S04]  /*a9390*/  STL.64 [R1+0xdb0], R8 ;  /* 0x000db00801007387 */ /* 0x000fe80000100a00 */
[----:B------:R-:W-:Y:S04]  /*a93a0*/  STL.64 [R1+0xdb8], R10 ;  /* 0x000db80a01007387 */ /* 0x000fe80000100a00 */
[----:B------:R-:W-:Y:S04]  /*a93b0*/  STL [R1+0x8e04], R2 ;  /* 0x008e040201007387 */ /* 0x000fe80000100800 */
[----:B------:R-:W-:Y:S01]  /*a93c0*/  STL [R1+0x8e00], R3 ;  /* 0x008e000301007387 */ /* 0x000fe20000100800 */
[----:B--2---:R-:W-:-:S15]  /*a93d0*/  HMMA.16816.F32 R12, R12, R2, R24 ;  /* 0x000000020c0c723c */ /* 0x004fde0000001818 */
[----:B------:R-:W-:-:S04]  /*a93e0*/  NOP ;  /* 0x0000000000007918 */ /* 0x000fc80000000000 */
[----:B------:R0:W-:Y:S04]  /*a93f0*/  STL.64 [R1+0xd80], R12 ;  /* 0x000d800c01007387 */ /* 0x0001e80000100a00 */
[----:B------:R-:W-:Y:S01]  /*a9400*/  STL.64 [R1+0xd88], R14 ;  /* 0x000d880e01007387 */ /* 0x000fe20000100a00 */
[----:B0-----:R-:W-:-:S03]  /*a9410*/  F2FP.F16.E5M2.UNPACK_B R13, R4 ;  /* 0x00000004ff0d723e */ /* 0x001fc600020004ff */
[----:B------:R-:W2:Y:S04]  /*a9420*/  LDL.LU R4, [R1+0xca0] ;  /* 0x000ca00001047983 */ /* 0x000ea80000300800 */
[----:B------:R-:W2:Y:S04]  /*a9430*/  LDL.LU R5, [R1+0xca4] ;  /* 0x000ca40001057983 */ /* 0x000ea80000300800 */
[----:B------:R-:W3:Y:S04]  /*a9440*/  LDL.LU R6, [R1+0xca8] ;  /* 0x000ca80001067983 */ /* 0x000ee80000300800 */
[----:B------:R-:W3:Y:S01]  /*a9450*/  LDL.LU R7, [R1+0xcac] ;  /* 0x000cac0001077983 */ /* 0x000ee20000300800 */
[----:B------:R-:W-:-:S03]  /*a9460*/  IMAD R8, R19, 0x100, R18 ;  /* 0x0000010013087824 */ /* 0x000fc600078e0212 */
[----:B---3--:R-:W-:Y:S04]  /*a9470*/  STL.64 [R1+0x8ea0], R6 ;  /* 0x008ea00601007387 */ /* 0x008fe80000100a00 */
[----:B--2---:R0:W-:Y:S04]  /*a9480*/  STL.64 [R1+0x8e98], R4 ;  /* 0x008e980401007387 */ /* 0x0041e80000100a00 */
[----:B------:R-:W2:Y:S04]  /*a9490*/  LDL.LU R16, [R1+0xc60] ;  /* 0x000c600001107983 */ /* 0x000ea80000300800 */
        /* <DEDUP_REMOVED lines=48> */
[----:B-1----:R-:W2:Y:S04]  /*a97a0*/  LDL R16, [R1+0x30] ;  /* 0x0000300001107983 */ /* 0x002ea80000100800 */
[----:B------:R-:W2:Y:S04]  /*a97b0*/  LDL R17, [R1+0x34] ;  /* 0x0000340001117983 */ /* 0x000ea80000100800 */
[----:B--2---:R-:W-:Y:S04]  /*a97c0*/  STL.64 [R1+0x8f40], R16 ;  /* 0x008f401001007387 */ /* 0x004fe80000100a00 */
[----:B---3--:R-:W-:Y:S04]  /*a97d0*/  STL.64 [R1+0x8f20], R6 ;  /* 0x008f200601007387 */ /* 0x008fe80000100a00 */
[----:B------:R0:W-:Y:S04]  /*a97e0*/  STL.64 [R1+0x8f18], R4 ;  /* 0x008f180401007387 */ /* 0x0001e80000100a00 */
[----:B0-----:R-:W2:Y:S04]  /*a97f0*/  LDL.LU R4, [R1+0x2f0] ;  /* 0x0002f00001047983 */ /* 0x001ea80000300800 */
[----:B------:R-:W2:Y:S04]  /*a9800*/  LDL.LU R5, [R1+0x2f4] ;  /* 0x0002f40001057983 */ /* 0x000ea80000300800 */
[----:B------:R-:W3:Y:S04]  /*a9810*/  LDL.LU R6, [R1+0x2f8] ;  /* 0x0002f80001067983 */ /* 0x000ee80000300800 */
[----:B------:R-:W3:Y:S04]  /*a9820*/  LDL.LU R7, [R1+0x2fc] ;  /* 0x0002fc0001077983 */ /* 0x000ee80000300800 */
[----:B------:R-:W2:Y:S04]  /*a9830*/  LDL R18, [R1+0x38] ;  /* 0x0000380001127983 */ /* 0x000ea80000100800 */
        /* <DEDUP_REMOVED lines=28> */
[----:B------:R-:W3:Y:S04]  /*a9a00*/  LDL R18, [R1+0x58] ;  /* 0x0000580001127983 */ /* 0x000ee80000100800 */
[----:B------:R-:W3:Y:S04]  /*a9a10*/  LDL R19, [R1+0x5c] ;  /* 0x00005c0001137983 */ /* 0x000ee80000100800 */
[----:B--2---:R-:W-:Y:S04]  /*a9a20*/  STL.64 [R1+0x8fa0], R16 ;  /* 0x008fa01001007387 */ /* 0x004fe80000100a00 */
[----:B---3--:R-:W-:Y:S04]  /*a9a30*/  STL.64 [R1+0x8fb8], R18 ;  /* 0x008fb81201007387 */ /* 0x008fe80000100a00 */
[----:B------:R-:W-:Y:S04]  /*a9a40*/  STL.64 [R1+0x8f80], R6 ;  /* 0x008f800601007387 */ /* 0x000fe80000100a00 */
        /* <DEDUP_REMOVED lines=83> */
[----:B------:R-:W-:Y:S01]  /*a9f80*/  IMAD R0, R0, 0x100, R23 ;  /* 0x0000010000007824 */ /* 0x000fe200078e0217 */
[----:B---3--:R-:W-:Y:S04]  /*a9f90*/  STL.64 [R1+0x9070], R6 ;  /* 0x0090700601007387 */ /* 0x008fe80000100a00 */
[----:B--2---:R0:W-:Y:S04]  /*a9fa0*/  STL.64 [R1+0x9068], R4 ;  /* 0x0090680401007387 */ /* 0x0041e80000100a00 */
[----:B0-----:R-:W2:Y:S04]  /*a9fb0*/  LDL.LU R4, [R1+0x3d0] ;  /* 0x0003d00001047983 */ /* 0x001ea80000300800 */
[----:B------:R-:W2:Y:S04]  /*a9fc0*/  LDL.LU R5, [R1+0x3d4] ;  /* 0x0003d40001057983 */ /* 0x000ea80000300800 */
[----:B------:R-:W2:Y:S04]  /*a9fd0*/  LDL.LU R6, [R1+0x3d8] ;  /* 0x0003d80001067983 */ /* 0x000ea80000300800 */
[----:B------:R-:W2:Y:S01]  /*a9fe0*/  LDL.LU R7, [R1+0x3dc] ;  /* 0x0003dc0001077983 */ /* 0x000ea20000300800 */
[----:B------:R-:W-:-:S02]  /*a9ff0*/  F2FP.F16.E5M2.UNPACK_B R12, R8 ;  /* 0x00000008ff0c723e */ /* 0x000fc400020004ff */
[----:B------:R-:W-:Y:S02]  /*aa000*/  F2FP.F16.E5M2.UNPACK_B R14, R29 ;  /* 0x0000001dff0e723e */ /* 0x000fe400020004ff */
[----:B------:R-:W-:Y:S01]  /*aa010*/  F2FP.F16.E5M2.UNPACK_B R15, R0 ;  /* 0x00000000ff0f723e */ /* 0x000fe200020004ff */
[----:B------:R-:W3:Y:S04]  /*aa020*/  LDL.64 R2, [R1] ;  /* 0x0000000001027983 */ /* 0x000ee80000100a00 */
[----:B------:R-:W4:Y:S04]  /*aa030*/  LDL.LU R24, [R1+0xc40] ;  /* 0x000c400001187983 */ /* 0x000f280000300800 */
[----:B------:R-:W4:Y:S04]  /*aa040*/  LDL.LU R25, [R1+0xc44] ;  /* 0x000c440001197983 */ /* 0x000f280000300800 */
[----:B------:R-:W4:Y:S04]  /*aa050*/  LDL.LU R26, [R1+0xc48] ;  /* 0x000c4800011a7983 */ /* 0x000f280000300800 */
        /* <DEDUP_REMOVED lines=9> */
[----:B------:R-:W4:Y:S01]  /*aa0f0*/  LDL.LU R29, [R1+0x9078] ;  /* 0x00907800011d7983 */ /* 0x000f220000300800 */
        /* <DEDUP_REMOVED lines=108> */
[C---:B--2---:R-:W-:Y:S02]  /*aa7c0*/  HMMA.16816.F32 R16, R12.reuse, R18, R4 ;  /* 0x000000120c10723c */ /* 0x044fe40000001804 */
[----:B------:R-:W3:Y:S04]  /*aa7d0*/  LDL.LU.64 R6, [R1+0x8ec0] ;  /* 0x008ec00001067983 */ /* 0x000ee80000300a00 */
[----:B------:R-:W3:Y:S02]  /*aa7e0*/  LDL.LU.64 R4, [R1+0x8eb8] ;  /* 0x008eb80001047983 */ /* 0x000ee40000300a00 */
[C---:B----4-:R-:W-:Y:S11]  /*aa7f0*/  HMMA.16816.F32 R24, R12.reuse, R28, R24 ;  /* 0x0000001c0c18723c */ /* 0x050ff60000001818 */
[----:B------:R-:W-:Y:S04]  /*aa800*/  STL.64 [R1+0xb70], R16 ;  /* 0x000b701001007387 */ /* 0x000fe80000100a00 */
[----:B------:R0:W-:Y:S04]  /*aa810*/  STL.64 [R1+0xb78], R18 ;  /* 0x000b781201007387 */ /* 0x0001e80000100a00 */
[----:B0-----:R-:W2:Y:S04]  /*aa820*/  LDL.LU.64 R18, [R1+0x8eb0] ;  /* 0x008eb00001127983 */ /* 0x001ea80000300a00 */
[----:B------:R-:W2:Y:S01]  /*aa830*/  LDL.LU.64 R16, [R1+0x8ea8] ;  /* 0x008ea80001107983 */ /* 0x000ea20000300a00 */
[----:B---3--:R-:W-:-:S15]  /*aa840*/  HMMA.16816.F32 R4, R12, R2, R4 ;  /* 0x000000020c04723c */ /* 0x008fde0000001804 */
[----:B------:R-:W-:-:S04]  /*aa850*/  NOP ;  /* 0x0000000000007918 */ /* 0x000fc80000000000 */
[----:B------:R-:W-:Y:S04]  /*aa860*/  STL.64 [R1+0xb60], R4 ;  /* 0x000b600401007387 */ /* 0x000fe80000100a00 */
[----:B------:R0:W-:Y:S04]  /*aa870*/  STL.64 [R1+0xb68], R6 ;  /* 0x000b680601007387 */ /* 0x0001e80000100a00 */
[----:B0-----:R-:W3:Y:S04]  /*aa880*/  LDL.LU.64 R6, [R1+0x8ea0] ;  /* 0x008ea00001067983 */ /* 0x001ee80000300a00 */
[----:B------:R-:W3:Y:S04]  /*aa890*/  LDL.LU.64 R4, [R1+0x8e98] ;  /* 0x008e980001047983 */ /* 0x000ee80000300a00 */
[----:B------:R-:W-:Y:S04]  /*aa8a0*/  STL.64 [R1+0xb50], R24 ;  /* 0x000b501801007387 */ /* 0x000fe80000100a00 */
[----:B------:R0:W-:Y:S04]  /*aa8b0*/  STL.64 [R1+0xb58], R26 ;  /* 0x000b581a01007387 */ /* 0x0001e80000100a00 */
[----:B0-----:R-:W2:Y:S04]  /*aa8c0*/  LDL.LU.64 R26, [R1+0x8e90] ;  /* 0x008e9000011a7983 */ /* 0x001ea80000300a00 */
[----:B------:R-:W4:Y:S04]  /*aa8d0*/  LDL.LU.64 R24, [R1+0x8e88] ;  /* 0x008e880001187983 */ /* 0x000f280000300a00 */
[----:B------:R-:W-:Y:S01]  /*aa8e0*/  STL.64 [R1+0x8d68], R28 ;  /* 0x008d681c01007387 */ /* 0x000fe20000100a00 */
        /* <DEDUP_REMOVED lines=13> */
[C---:B--2---:R-:W-:Y:S01]  /*aa9c0*/  HMMA.16816.F32 R8, R12.reuse, R20, R8 ;  /* 0x000000140c08723c */ /* 0x044fe20000001808 */
[----:B------:R-:W2:Y:S10]  /*aa9d0*/  LDL.LU R4, [R1+0xd40] ;  /* 0x000d400001047983 */ /* 0x000eb40000300800 */
[----:B------:R-:W-:Y:S04]  /*aa9e0*/  STL.64 [R1+0xb20], R24 ;  /* 0x000b201801007387 */ /* 0x000fe80000100a00 */
[----:B------:R-:W-:Y:S04]  /*aa9f0*/  STL.64 [R1+0xb28], R26 ;  /* 0x000b281a01007387 */ /* 0x000fe80000100a00 */
[----:B------:R0:W-:Y:S04]  /*aaa00*/  STL.64 [R1+0xb10], R8 ;  /* 0x000b100801007387 */ /* 0x0001e80000100a00 */
[----:B------:R1:W-:Y:S04]  /*aaa10*/  STL.64 [R1+0xb18], R10 ;  /* 0x000b180a01007387 */ /* 0x0003e80000100a00 */
[----:B------:R-:W2:Y:S04]  /*aaa20*/  LDL.LU R5, [R1+0xd44] ;  /* 0x000d440001057983 */ /* 0x000ea80000300800 */
[----:B------:R-:W3:Y:S04]  /*aaa30*/  LDL.LU R6, [R1+0xd48] ;  /* 0x000d480001067983 */ /* 0x000ee80000300800 */
[----:B------:R-:W3:Y:S04]  /*aaa40*/  LDL.LU R7, [R1+0xd4c] ;  /* 0x000d4c0001077983 */ /* 0x000ee80000300800 */
        /* <DEDUP_REMOVED lines=26> */
[----:B------:R-:W-:Y:S01]  /*aabf0*/  HMMA.16816.F32 R8, R12, R18, R8 ;  /* 0x000000120c08723c */ /* 0x000fe20000001808 */
[----:B------:R-:W-:-:S02]  /*aac00*/  IMAD.MOV.U32 R0, RZ, RZ, R3 ;  /* 0x000000ffff007224 */ /* 0x000fc400078e0003 */
        /* <DEDUP_REMOVED lines=8> */
[----:B------:R-:W2:Y:S04]  /*aac90*/  LDL.LU.64 R28, [R1+0x90] ;  /* 0x00009000011c7983 */ /* 0x000ea80000300a00 */
[----:B------:R0:W-:Y:S04]  /*aaca0*/  STL.64 [R1+0x8d10], R22 ;  /* 0x008d101601007387 */ /* 0x0001e80000100a00 */
[----:B0-----:R-:W2:Y:S04]  /*aacb0*/  LDL.LU.64 R22, [R1+0x98] ;  /* 0x0000980001167983 */ /* 0x001ea80000300a00 */
[----:B------:R0:W-:Y:S04]  /*aacc0*/  STL.64 [R1+0x8d08], R20 ;  /* 0x008d081401007387 */ /* 0x0001e80000100a00 */
[----:B0-----:R-:W2:Y:S04]  /*aacd0*/  LDL.LU R20, [R1+0x21a8] ;  /* 0x0021a80001147983 */ /* 0x001ea80000300800 */
[----:B------:R-:W2:Y:S04]  /*aace0*/  LDL.LU R21, [R1+0x21a4] ;  /* 0x0021a40001157983 */ /* 0x000ea80000300800 */
        /* <DEDUP_REMOVED lines=8> */
[----:B0-----:R-:W3:Y:S04]  /*aad70*/  LDL.LU.64 R10, [R1+0x8e50] ;  /* 0x008e5000010a7983 */ /* 0x001ee80000300a00 */
[----:B------:R-:W4:Y:S04]  /*aad80*/  LDL.LU.64 R8, [R1+0x8e48] ;  /* 0x008e480001087983 */ /* 0x000f280000300a00 */
[----:B------:R-:W-:Y:S04]  /*aad90*/  STL.64 [R1+0x8cf0], R18 ;  /* 0x008cf01201007387 */ /* 0x000fe80000100a00 */
[----:B------:R0:W-:Y:S04]  /*aada0*/  STL.64 [R1+0x8ce8], R16 ;  /* 0x008ce81001007387 */ /* 0x0001e80000100a00 */
[----:B0-----:R-:W2:Y:S04]  /*aadb0*/  LDL.LU R16, [R1+0xdc0] ;  /* 0x000dc00001107983 */ /* 0x001ea80000300800 */
[----:B------:R-:W2:Y:S04]  /*aadc0*/  LDL.LU R17, [R1+0xdc4] ;  /* 0x000dc40001117983 */ /* 0x000ea80000300800 */
[----:B------:R-:W2:Y:S04]  /*aadd0*/  LDL.LU R18, [R1+0xdc8] ;  /* 0x000dc80001127983 */ /* 0x000ea80000300800 */
[----:B------:R-:W2:Y:S01]  /*aade0*/  LDL.LU R19, [R1+0xdcc] ;  /* 0x000dcc0001137983 */ /* 0x000ea20000300800 */
        /* <DEDUP_REMOVED lines=22> */
[----:B0-----:R-:W3:Y:S04]  /*aaf50*/  LDL.LU.64 R26, [R1+0x8e20] ;  /* 0x008e2000011a7983 */ /* 0x001ee80000300a00 */
[----:B------:R-:W3:Y:S04]  /*aaf60*/  LDL.LU.64 R24, [R1+0x8e18] ;  /* 0x008e180001187983 */ /* 0x000ee80000300a00 */
[----:B------:R0:W-:Y:S04]  /*aaf70*/  STL [R1+0x8cbc], R6 ;  /* 0x008cbc0601007387 */ /* 0x0001e80000100800 */
[----:B0-----:R-:W2:Y:S04]  /*aaf80*/  LDL.LU R6, [R1+0x2194] ;  /* 0x0021940001067983 */ /* 0x001ea80000300800 */
[----:B------:R0:W-:Y:S04]  /*aaf90*/  STL [R1+0x8cb8], R7 ;  /* 0x008cb80701007387 */ /* 0x0001e80000100800 */
[----:B0-----:R-:W4:Y:S01]  /*aafa0*/  LDL.LU R7, [R1+0x218c] ;  /* 0x00218c0001077983 */ /* 0x001f220000300800 */
[----:B---3--:R-:W-:Y:S01]  /*aafb0*/  HMMA.16816.F32 R24, R12, R4, R24 ;  /* 0x000000040c18723c */ /* 0x008fe20000001818 */
[----:B--2---:R-:W-:-:S15]  /*aafc0*/  IMAD R6, R6, 0x100, R3 ;  /* 0x0000010006067824 */ /* 0x004fde00078e0203 */
[----:B------:R-:W-:-:S03]  /*aafd0*/  NOP ;  /* 0x0000000000007918 */ /* 0x000fc60000000000 */
[----:B------:R-:W-:Y:S04]  /*aafe0*/  STL.64 [R1+0xab0], R24 ;  /* 0x000ab01801007387 */ /* 0x000fe80000100a00 */
[----:B------:R0:W-:Y:S01]  /*aaff0*/  STL.64 [R1+0xab8], R26 ;  /* 0x000ab81a01007387 */ /* 0x0001e20000100a00 */
[----:B----4-:R-:W-:-:S03]  /*ab000*/  IMAD R7, R7, 0x100, R2 ;  /* 0x0000010007077824 */ /* 0x010fc600078e0202 */
[----:B0-----:R-:W2:Y:S04]  /*ab010*/  LDL.LU.64 R26, [R1+0x8e10] ;  /* 0x008e1000011a7983 */ /* 0x001ea80000300a00 */
[----:B------:R-:W2:Y:S04]  /*ab020*/  LDL.LU.64 R24, [R1+0x8e08] ;  /* 0x008e080001187983 */ /* 0x000ea80000300a00 */
[----:B------:R0:W-:Y:S04]  /*ab030*/  STL [R1+0x8c44], R4 ;  /* 0x008c440401007387 */ /* 0x0001e80000100800 */
[----:B0-----:R-:W3:Y:S04]  /*ab040*/  LDL.LU R4, [R1+0x219c] ;  /* 0x00219c0001047983 */ /* 0x001ee80000300800 */
[----:B------:R0:W-:Y:S04]  /*ab050*/  STL [R1+0x8c40], R5 ;  /* 0x008c400501007387 */ /* 0x0001e80000100800 */
[----:B0-----:R-:W3:Y:S04]  /*ab060*/  LDL.LU R5, [R1+0x21a0] ;  /* 0x0021a00001057983 */ /* 0x001ee80000300800 */
[----:B------:R-:W4:Y:S04]  /*ab070*/  LDL.LU R2, [R1+0x8e04] ;  /* 0x008e040001027983 */ /* 0x000f280000300800 */
[----:B------:R-:W4:Y:S02]  /*ab080*/  LDL.LU R3, [R1+0x8e00] ;  /* 0x008e000001037983 */ /* 0x000f240000300800 */
[----:B----4-:R-:W-:Y:S01]  /*ab090*/  HMMA.16816.F32 R8, R12, R2, R8 ;  /* 0x000000020c08723c */ /* 0x010fe20000001808 */
[----:B---3--:R-:W-:-:S02]  /*ab0a0*/  IMAD R5, R4, 0x100, R5 ;  /* 0x0000010004057824 */ /* 0x008fc400078e0205 */
[----:B------:R-:W-:Y:S01]  /*ab0b0*/  IMAD R4, R21, 0x100, R20 ;  /* 0x0000010015047824 */ /* 0x000fe200078e0214 */
[----:B------:R-:W-:Y:S02]  /*ab0c0*/  F2FP.F16.E5M2.UNPACK_B R12, R7 ;  /* 0x00000007ff0c723e */ /* 0x000fe400020004ff */
[----:B------:R-:W-:Y:S02]  /*ab0d0*/  F2FP.F16.E5M2.UNPACK_B R13, R6 ;  /* 0x00000006ff0d723e */ /* 0x000fe400020004ff */
[----:B------:R-:W-:Y:S02]  /*ab0e0*/  F2FP.F16.E5M2.UNPACK_B R14, R5 ;  /* 0x00000005ff0e723e */ /* 0x000fe400020004ff */
[----:B------:R-:W-:Y:S01]  /*ab0f0*/  F2FP.F16.E5M2.UNPACK_B R15, R4 ;  /* 0x00000004ff0f723e */ /* 0x000fe200020004ff */
[----:B------:R-:W-:Y:S04]  /*ab100*/  STL [R1+0x8c24], R2 ;  /* 0x008c240201007387 */ /* 0x000fe80000100800 */
[----:B------:R-:W-:Y:S02]  /*ab110*/  STL [R1+0x8c20], R3 ;  /* 0x008c200301007387 */ /* 0x000fe40000100800 */
[C---:B------:R-:W-:Y:S02]  /*ab120*/  HMMA.16816.F32 R4, R12.reuse, R22, R16 ;  /* 0x000000160c04723c */ /* 0x040fe40000001810 */
[----:B------:R-:W-:Y:S04]  /*ab130*/  STL.64 [R1+0x4d0], R8 ;  /* 0x0004d00801007387 */ /* 0x000fe80000100a00 */
[----:B------:R2:W-:Y:S02]  /*ab140*/  STL.64 [R1+0x4d8], R10 ;  /* 0x0004d80a01007387 */ /* 0x0005e40000100a00 */
[----:B--2---:R-:W-:Y:S01]  /*ab150*/  HMMA.16816.F32 R8, R12, R28, R24 ;  /* 0x0000001c0c08723c */ /* 0x004fe20000001818 */
[----:B------:R-:W-:-:S02]  /*ab160*/  IMAD.MOV.U32 R2, RZ, RZ, R23 ;  /* 0x000000ffff027224 */ /* 0x000fc400078e0017 */
[----:B------:R-:W-:-:S08]  /*ab170*/  IMAD.MOV.U32 R3, RZ, RZ, R22 ;  /* 0x000000ffff037224 */ /* 0x000fd000078e0016 */
[----:B------:R-:W-:Y:S04]  /*ab180*/  STL.64 [R1+0xaa0], R4 ;  /* 0x000aa00401007387 */ /* 0x000fe80000100a00 */
[----:B------:R0:W-:Y:S04]  /*ab190*/  STL.64 [R1+0xaa8], R6 ;  /* 0x000aa80601007387 */ /* 0x0001e80000100a00 */
[----:B------:R-:W-:Y:S04]  /*ab1a0*/  STL [R1+0x8c4c], R2 ;  /* 0x008c4c0201007387 */ /* 0x000fe80000100800 */
[----:B------:R-:W-:Y:S04]  /*ab1b0*/  STL [R1+0x8c48], R3 ;  /* 0x008c480301007387 */ /* 0x000fe80000100800 */
[----:B------:R1:W-:Y:S04]  /*ab1c0*/  STL.64 [R1+0xa90], R8 ;  /* 0x000a900801007387 */ /* 0x0003e80000100a00 */
[----:B------:R2:W-:Y:S04]  /*ab1d0*/  STL.64 [R1+0xa98], R10 ;  /* 0x000a980a01007387 */ /* 0x0005e80000100a00 */
[----:B0-----:R-:W3:Y:S04]  /*ab1e0*/  LDL.LU.64 R6, [R1+0x70] ;  /* 0x0000700001067983 */ /* 0x001ee80000300a00 */
[----:B-1----:R-:W4:Y:S04]  /*ab1f0*/  LDL.LU R8, [R1+0xe90] ;  /* 0x000e900001087983 */ /* 0x002f280000300800 */
[----:B------:R-:W4:Y:S04]  /*ab200*/  LDL.LU R9, [R1+0xe94] ;  /* 0x000e940001097983 */ /* 0x000f280000300800 */
[----:B--2---:R-:W2:Y:S04]  /*ab210*/  LDL.LU R10, [R1+0xe98] ;  /* 0x000e9800010a7983 */ /* 0x004ea80000300800 */
[----:B------:R-:W2:Y:S04]  /*ab220*/  LDL.LU R11, [R1+0xe9c] ;  /* 0x000e9c00010b7983 */ /* 0x000ea80000300800 */
[----:B--2---:R-:W-:Y:S04]  /*ab230*/  STL.64 [R1+0x8dc8], R10 ;  /* 0x008dc80a01007387 */ /* 0x004fe80000100a00 */
[----:B----4-:R0:W-:Y:S04]  /*ab240*/  STL.64 [R1+0x8dc0], R8 ;  /* 0x008dc00801007387 */ /* 0x0101e80000100a00 */
[----:B0-----:R-:W2:Y:S04]  /*ab250*/  LDL.LU R8, [R1+0xe70] ;  /* 0x000e700001087983 */ /* 0x001ea80000300800 */
[----:B------:R-:W2:Y:S04]  /*ab260*/  LDL.LU R9, [R1+0xe74] ;  /* 0x000e740001097983 */ /* 0x000ea80000300800 */
[----:B------:R-:W4:Y:S04]  /*ab270*/  LDL.LU R10, [R1+0xe78] ;  /* 0x000e7800010a7983 */ /* 0x000f280000300800 */
[----:B------:R-:W4:Y:S04]  /*ab280*/  LDL.LU R11, [R1+0xe7c] ;  /* 0x000e7c00010b7983 */ /* 0x000f280000300800 */
[----:B----4-:R-:W-:Y:S04]  /*ab290*/  STL.64 [R1+0x8dd8], R10 ;  /* 0x008dd80a01007387 */ /* 0x010fe80000100a00 */
[----:B--2---:R0:W-:Y:S04]  /*ab2a0*/  STL.64 [R1+0x8dd0], R8 ;  /* 0x008dd00801007387 */ /* 0x0041e80000100a00 */
        /* <DEDUP_REMOVED lines=9> */
[----:B------:R-:W4:Y:S01]  /*ab340*/  LDL.LU R11, [R1+0xe3c] ;  /* 0x000e3c00010b7983 */ /* 0x000f220000300800 */
[----:B------:R-:W-:-:S02]  /*ab350*/  IMAD.MOV.U32 R5, RZ, RZ, R29 ;  /* 0x000000ffff057224 */ /* 0x000fc400078e001d */
[----:B------:R-:W-:Y:S01]  /*ab360*/  IMAD.MOV.U32 R4, RZ, RZ, R28 ;  /* 0x000000ffff047224 */ /* 0x000fe200078e001c */
[----:B----4-:R-:W-:Y:S04]  /*ab370*/  STL.64 [R1+0x8df8], R10 ;  /* 0x008df80a01007387 */ /* 0x010fe80000100a00 */
[----:B--2---:R0:W-:Y:S04]  /*ab380*/  STL.64 [R1+0x8df0], R8 ;  /* 0x008df00801007387 */ /* 0x0041e80000100a00 */
[----:B0-----:R-:W2:Y:S04]  /*ab390*/  LDL.LU R8, [R1+0xe10] ;  /* 0x000e100001087983 */ /* 0x001ea80000300800 */
[----:B------:R-:W2:Y:S04]  /*ab3a0*/  LDL.LU R9, [R1+0xe14] ;  /* 0x000e140001097983 */ /* 0x000ea80000300800 */
[----:B------:R-:W2:Y:S04]  /*ab3b0*/  LDL.LU R10, [R1+0xe18] ;  /* 0x000e1800010a7983 */ /* 0x000ea80000300800 */
[----:B------:R-:W2:Y:S04]  /*ab3c0*/  LDL.LU R11, [R1+0xe1c] ;  /* 0x000e1c00010b7983 */ /* 0x000ea80000300800 */
[----:B------:R-:W4:Y:S04]  /*ab3d0*/  LDL.LU.64 R20, [R1+0x68] ;  /* 0x0000680001147983 */ /* 0x000f280000300a00 */
[----:B------:R-:W2:Y:S04]  /*ab3e0*/  LDL.LU R16, [R1+0xeb0] ;  /* 0x000eb00001107983 */ /* 0x000ea80000300800 */
[----:B------:R-:W2:Y:S04]  /*ab3f0*/  LDL.LU R17, [R1+0xeb4] ;  /* 0x000eb40001117983 */ /* 0x000ea80000300800 */
[----:B------:R-:W2:Y:S04]  /*ab400*/  LDL.LU R18, [R1+0xeb8] ;  /* 0x000eb80001127983 */ /* 0x000ea80000300800 */
[----:B------:R-:W2:Y:S04]  /*ab410*/  LDL.LU R19, [R1+0xebc] ;  /* 0x000ebc0001137983 */ /* 0x000ea80000300800 */
[----:B------:R-:W2:Y:S04]  /*ab420*/  LDL.LU.64 R22, [R1+0x60] ;  /* 0x0000600001167983 */ /* 0x000ea80000300a00 */
[----:B------:R-:W2:Y:S04]  /*ab430*/  LDL.LU R24, [R1+0xed0] ;  /* 0x000ed00001187983 */ /* 0x000ea80000300800 */
[----:B------:R-:W2:Y:S04]  /*ab440*/  LDL.LU R25, [R1+0xed4] ;  /* 0x000ed40001197983 */ /* 0x000ea80000300800 */
[----:B------:R-:W2:Y:S04]  /*ab450*/  LDL.LU R26, [R1+0xed8] ;  /* 0x000ed800011a7983 */ /* 0x000ea80000300800 */
[----:B------:R-:W2:Y:S04]  /*ab460*/  LDL.LU R27, [R1+0xedc] ;  /* 0x000edc00011b7983 */ /* 0x000ea80000300800 */
[----:B------:R-:W2:Y:S04]  /*ab470*/  LDL.LU.64 R28, [R1+0x58] ;  /* 0x00005800011c7983 */ /* 0x000ea80000300a00 */
[----:B------:R-:W-:Y:S04]  /*ab480*/  STL [R1+0x8c54], R5 ;  /* 0x008c540501007387 */ /* 0x000fe80000100800 */
[----:B------:R0:W-:Y:S04]  /*ab490*/  STL [R1+0x8c50], R4 ;  /* 0x008c500401007387 */ /* 0x0001e80000100800 */
[----:B0-----:R-:W2:Y:S02]  /*ab4a0*/  LDL.LU.64 R4, [R1+0x88] ;  /* 0x0000880001047983 */ /* 0x001ea40000300a00 */
        /* <DEDUP_REMOVED lines=22> */
[----:B--2---:R-:W-:-:S15]  /*ab610*/  HMMA.16816.F32 R8, R12, R4, R8 ;  /* 0x000000040c08723c */ /* 0x004fde0000001808 */
[----:B------:R-:W-:-:S04]  /*ab620*/  NOP ;  /* 0x0000000000007918 */ /* 0x000fc80000000000 */
[----:B------:R-:W-:Y:S04]  /*ab630*/  STL.64 [R1+0xa60], R8 ;  /* 0x000a600801007387 */ /* 0x000fe80000100a00 */
[----:B------:R0:W-:Y:S04]  /*ab640*/  STL.64 [R1+0xa68], R10 ;  /* 0x000a680a01007387 */ /* 0x0001e80000100a00 */
[----:B0-----:R-:W3:Y:S04]  /*ab650*/  LDL.LU.64 R10, [R1+0x8dd8] ;  /* 0x008dd800010a7983 */ /* 0x001ee80000300a00 */
[----:B------:R-:W3:Y:S01]  /*ab660*/  LDL.LU.64 R8, [R1+0x8dd0] ;  /* 0x008dd00001087983 */ /* 0x000ee20000300a00 */
[----:B------:R-:W-:-:S02]  /*ab670*/  IMAD.MOV.U32 R2, RZ, RZ, R5 ;  /* 0x000000ffff027224 */ /* 0x000fc400078e0005 */
[----:B------:R-:W-:-:S03]  /*ab680*/  IMAD.MOV.U32 R3, RZ, RZ, R4 ;  /* 0x000000ffff037224 */ /* 0x000fc600078e0004 */
[----:B------:R-:W-:Y:S04]  /*ab690*/  STL [R1+0x8c6c], R2 ;  /* 0x008c6c0201007387 */ /* 0x000fe80000100800 */
        /* <DEDUP_REMOVED lines=8> */
[----:B------:R-:W-:-:S03]  /*ab720*/  IMAD.MOV.U32 R4, RZ, RZ, R6 ;  /* 0x000000ffff047224 */ /* 0x000fc600078e0006 */
[----:B------:R-:W-:Y:S04]  /*ab730*/  STL [R1+0x8c74], R5 ;  /* 0x008c740501007387 */ /* 0x000fe80000100800 */
[----:B------:R2:W-:Y:S01]  /*ab740*/  STL [R1+0x8c70], R4 ;  /* 0x008c700401007387 */ /* 0x0005e20000100800 */
[----:B----4-:R-:W-:Y:S02]  /*ab750*/  IMAD.MOV.U32 R3, RZ, RZ, R21 ;  /* 0x000000ffff037224 */ /* 0x010fe400078e0015 */
[----:B------:R-:W-:Y:S01]  /*ab760*/  IMAD.MOV.U32 R2, RZ, RZ, R20 ;  /* 0x000000ffff027224 */ /* 0x000fe200078e0014 */
[C---:B--2---:R-:W-:Y:S08]  /*ab770*/  HMMA.16816.F32 R4, R12.reuse, R20, R8 ;  /* 0x000000140c04723c */ /* 0x044ff00000001808 */
[----:B------:R-:W-:Y:S11]  /*ab780*/  HMMA.16816.F32 R8, R12, R22, R16 ;  /* 0x000000160c08723c */ /* 0x000ff60000001810 */
[----:B------:R0:W-:Y:S04]  /*ab790*/  STL.64 [R1+0xa40], R4 ;  /* 0x000a400401007387 */ /* 0x0001e80000100a00 */
[----:B------:R-:W-:Y:S04]  /*ab7a0*/  STL.64 [R1+0xa48], R6 ;  /* 0x000a480601007387 */ /* 0x000fe80000100a00 */
[----:B------:R-:W-:Y:S04]  /*ab7b0*/  STL [R1+0x8c7c], R3 ;  /* 0x008c7c0301007387 */ /* 0x000fe80000100800 */
[----:B------:R-:W-:Y:S04]  /*ab7c0*/  STL [R1+0x8c78], R2 ;  /* 0x008c780201007387 */ /* 0x000fe80000100800 */
[----:B------:R-:W-:Y:S04]  /*ab7d0*/  STL.64 [R1+0xa30], R8 ;  /* 0x000a300801007387 */ /* 0x000fe80000100a00 */
[----:B------:R-:W-:Y:S01]  /*ab7e0*/  STL.64 [R1+0xa38], R10 ;  /* 0x000a380a01007387 */ /* 0x000fe20000100a00 */
[----:B0-----:R-:W-:-:S02]  /*ab7f0*/  IMAD.MOV.U32 R4, RZ, RZ, R23 ;  /* 0x000000ffff047224 */ /* 0x001fc400078e0017 */
[----:B------:R-:W-:-:S03]  /*ab800*/  IMAD.MOV.U32 R5, RZ, RZ, R22 ;  /* 0x000000ffff057224 */ /* 0x000fc600078e0016 */
[----:B------:R-:W-:Y:S04]  /*ab810*/  STL [R1+0x8c84], R4 ;  /* 0x008c840401007387 */ /* 0x000fe80000100800 */
[----:B------:R0:W-:Y:S02]  /*ab820*/  STL [R1+0x8c80], R5 ;  /* 0x008c800501007387 */ /* 0x0001e40000100800 */
[----:B0-----:R-:W-:-:S15]  /*ab830*/  HMMA.16816.F32 R4, R12, R28, R24 ;  /* 0x0000001c0c04723c */ /* 0x001fde0000001818 */
[----:B------:R-:W-:-:S04]  /*ab840*/  NOP ;  /* 0x0000000000007918 */ /* 0x000fc80000000000 */
[----:B------:R-:W-:Y:S04]  /*ab850*/  STL.64 [R1+0xa20], R4 ;  /* 0x000a200401007387 */ /* 0x000fe80000100a00 */
[----:B------:R0:W-:Y:S04]  /*ab860*/  STL.64 [R1+0xa28], R6 ;  /* 0x000a280601007387 */ /* 0x0001e80000100a00 */
[----:B0-----:R-:W2:Y:S04]  /*ab870*/  LDL.LU.64 R6, [R1+0x38] ;  /* 0x0000380001067983 */ /* 0x001ea80000300a00 */
[----:B--2---:R0:W-:Y:S04]  /*ab880*/  STL.64 [R1+0x8db8], R6 ;  /* 0x008db80601007387 */ /* 0x0041e80000100a00 */
[----:B------:R-:W2:Y:S04]  /*ab890*/  LDL.LU R8, [R1+0xf70] ;  /* 0x000f700001087983 */ /* 0x000ea80000300800 */
[----:B------:R-:W2:Y:S04]  /*ab8a0*/  LDL.LU R9, [R1+0xf74] ;  /* 0x000f740001097983 */ /* 0x000ea80000300800 */
[----:B------:R-:W3:Y:S04]  /*ab8b0*/  LDL.LU R10, [R1+0xf78] ;  /* 0x000f7800010a7983 */ /* 0x000ee80000300800 */
[----:B------:R-:W3:Y:S04]  /*ab8c0*/  LDL.LU R11, [R1+0xf7c] ;  /* 0x000f7c00010b7983 */ /* 0x000ee80000300800 */
[----:B------:R-:W4:Y:S04]  /*ab8d0*/  LDL.LU R4, [R1+0xef0] ;  /* 0x000ef00001047983 */ /* 0x000f280000300800 */
[----:B------:R-:W4:Y:S04]  /*ab8e0*/  LDL.LU R5, [R1+0xef4] ;  /* 0x000ef40001057983 */ /* 0x000f280000300800 */
[----:B0-----:R-:W4:Y:S04]  /*ab8f0*/  LDL.LU R6, [R1+0xef8] ;  /* 0x000ef80001067983 */ /* 0x001f280000300800 */
        /* <DEDUP_REMOVED lines=13> */
[----:B------:R-:W-:-:S02]  /*ab9d0*/  IMAD.MOV.U32 R2, RZ, RZ, R29 ;  /* 0x000000ffff027224 */ /* 0x000fc400078e001d */
[----:B------:R-:W-:Y:S01]  /*ab9e0*/  IMAD.MOV.U32 R3, RZ, RZ, R28 ;  /* 0x000000ffff037224 */ /* 0x000fe200078e001c */
[----:B---3--:R-:W-:Y:S04]  /*ab9f0*/  STL.64 [R1+0x8db0], R10 ;  /* 0x008db00a01007387 */ /* 0x008fe80000100a00 */
[----:B--2---:R0:W-:Y:S04]  /*aba00*/  STL.64 [R1+0x8da8], R8 ;  /* 0x008da80801007387 */ /* 0x0041e80000100a00 */
[----:B0-----:R-:W2:Y:S04]  /*aba10*/  LDL.LU R8, [R1+0xf10] ;  /* 0x000f100001087983 */ /* 0x001ea80000300800 */
[----:B------:R-:W2:Y:S04]  /*aba20*/  LDL.LU R9, [R1+0xf14] ;  /* 0x000f140001097983 */ /* 0x000ea80000300800 */
[----:B------:R-:W2:Y:S04]  /*aba30*/  LDL.LU R10, [R1+0xf18] ;  /* 0x000f1800010a7983 */ /* 0x000ea80000300800 */
[----:B------:R-:W2:Y:S04]  /*aba40*/  LDL.LU R11, [R1+0xf1c] ;  /* 0x000f1c00010b7983 */ /* 0x000ea80000300800 */
[----:B------:R-:W3:Y:S04]  /*aba50*/  LDL.LU.64 R20, [R1+0x30] ;  /* 0x0000300001147983 */ /* 0x000ee80000300a00 */
        /* <DEDUP_REMOVED lines=12> */
[----:B0-----:R-:W4:Y:S02]  /*abb20*/  LDL.LU.64 R2, [R1+0x50] ;  /* 0x0000500001027983 */ /* 0x001f240000300a00 */
[----:B----4-:R-:W-:-:S15]  /*abb30*/  HMMA.16816.F32 R4, R12, R2, R4 ;  /* 0x000000020c04723c */ /* 0x010fde0000001804 */
[----:B------:R-:W-:-:S04]  /*abb40*/  NOP ;  /* 0x0000000000007918 */ /* 0x000fc80000000000 */
[----:B------:R0:W-:Y:S04]  /*abb50*/  STL.64 [R1+0xa10], R4 ;  /* 0x000a100401007387 */ /* 0x0001e80000100a00 */
[----:B------:R1:W-:Y:S01]  /*abb60*/  STL.64 [R1+0xa18], R6 ;  /* 0x000a180601007387 */ /* 0x0003e20000100a00 */
[----:B0-----:R-:W-:Y:S02]  /*abb70*/  IMAD.MOV.U32 R5, RZ, RZ, R3 ;  /* 0x000000ffff057224 */ /* 0x001fe400078e0003 */
[----:B------:R-:W-:Y:S01]  /*abb80*/  IMAD.MOV.U32 R4, RZ, RZ, R2 ;  /* 0x000000ffff047224 */ /* 0x000fe200078e0002 */
[----:B-1----:R-:W4:Y:S04]  /*abb90*/  LDL.LU.64 R6, [R1+0x8db8] ;  /* 0x008db80001067983 */ /* 0x002f280000300a00 */
        /* <DEDUP_REMOVED lines=18> */
[----:B0-----:R-:W4:Y:S04]  /*abcc0*/  LDL.LU.64 R10, [R1+0x8da0] ;  /* 0x008da000010a7983 */ /* 0x001f280000300a00 */
[----:B------:R-:W4:Y:S01]  /*abcd0*/  LDL.LU.64 R8, [R1+0x8d98] ;  /* 0x008d980001087983 */ /* 0x000f220000300a00 */
[----:B------:R-:W-:-:S02]  /*abce0*/  IMAD.MOV.U32 R4, RZ, RZ, R3 ;  /* 0x000000ffff047224 */ /* 0x000fc400078e0003 */
[----:B------:R-:W-:-:S03]  /*abcf0*/  IMAD.MOV.U32 R5, RZ, RZ, R2 ;  /* 0x000000ffff057224 */ /* 0x000fc600078e0002 */
[----:B------:R-:W-:Y:S04]  /*abd00*/  STL [R1+0x8ca4], R4 ;  /* 0x008ca40401007387 */ /* 0x000fe80000100800 */
[----:B------:R-:W-:Y:S01]  /*abd10*/  STL [R1+0x8ca0], R5 ;  /* 0x008ca00501007387 */ /* 0x000fe20000100800 */
[----:B----4-:R-:W-:-:S15]  /*abd20*/  HMMA.16816.F32 R8, R12, R6, R8 ;  /* 0x000000060c08723c */ /* 0x010fde0000001808 */
[----:B------:R-:W-:-:S04]  /*abd30*/  NOP ;  /* 0x0000000000007918 */ /* 0x000fc80000000000 */
[----:B------:R-:W-:Y:S04]  /*abd40*/  STL.64 [R1+0x9e0], R8 ;  /* 0x0009e00801007387 */ /* 0x000fe80000100a00 */
[----:B------:R0:W-:Y:S04]  /*abd50*/  STL.64 [R1+0x9e8], R10 ;  /* 0x0009e80a01007387 */ /* 0x0001e80000100a00 */
[----:B0-----:R-:W2:Y:S04]  /*abd60*/  LDL.LU.64 R10, [R1+0x8d90] ;  /* 0x008d9000010a7983 */ /* 0x001ea80000300a00 */
[----:B------:R-:W2:Y:S01]  /*abd70*/  LDL.LU.64 R8, [R1+0x8d88] ;  /* 0x008d880001087983 */ /* 0x000ea20000300a00 */
[----:B------:R-:W-:-:S02]  /*abd80*/  IMAD.MOV.U32 R2, RZ, RZ, R7 ;  /* 0x000000ffff027224 */ /* 0x000fc400078e0007 */
[----:B------:R-:W-:Y:S02]  /*abd90*/  IMAD.MOV.U32 R3, RZ, RZ, R6 ;  /* 0x000000ffff037224 */ /* 0x000fe400078e0006 */
[----:B---3--:R-:W-:Y:S02]  /*abda0*/  IMAD.MOV.U32 R4, RZ, RZ, R20 ;  /* 0x000000ffff047224 */ /* 0x008fe400078e0014 */
[----:B------:R-:W-:Y:S01]  /*abdb0*/  IMAD.MOV.U32 R5, RZ, RZ, R21 ;  /* 0x000000ffff057224 */ /* 0x000fe200078e0015 */
[----:B------:R0:W-:Y:S04]  /*abdc0*/  STL [R1+0x8cac], R2 ;  /* 0x008cac0201007387 */ /* 0x0001e80000100800 */
[----:B------:R1:W-:Y:S01]  /*abdd0*/  STL [R1+0x8ca8], R3 ;  /* 0x008ca80301007387 */ /* 0x0003e20000100800 */
[----:B0-----:R-:W-:-:S02]  /*abde0*/  IMAD.MOV.U32 R2, RZ, RZ, R22 ;  /* 0x000000ffff027224 */ /* 0x001fc400078e0016 */
[----:B-1----:R-:W-:Y:S01]  /*abdf0*/  IMAD.MOV.U32 R3, RZ, RZ, R23 ;  /* 0x000000ffff037224 */ /* 0x002fe200078e0017 */
[----:B--2---:R-:W-:-:S15]  /*abe00*/  HMMA.16816.F32 R8, R12, R20, R8 ;  /* 0x000000140c08723c */ /* 0x004fde0000001808 */
[----:B------:R-:W-:-:S04]  /*abe10*/  NOP ;  /* 0x0000000000007918 */ /* 0x000fc80000000000 */
[----:B------:R-:W-:Y:S04]  /*abe20*/  STL.64 [R1+0x9d0], R8 ;  /* 0x0009d00801007387 */ /* 0x000fe80000100a00 */
[----:B------:R-:W-:Y:S04]  /*abe30*/  STL.64 [R1+0x9d8], R10 ;  /* 0x0009d80a01007387 */ /* 0x000fe80000100a00 */
[----:B------:R-:W-:Y:S04]  /*abe40*/  STL [R1+0x8cb4], R4 ;  /* 0x008cb40401007387 */ /* 0x000fe80000100800 */
[----:B------:R0:W-:Y:S02]  /*abe50*/  STL [R1+0x8cb0], R5 ;  /* 0x008cb00501007387 */ /* 0x0001e40000100800 */
[C---:B0-----:R-:W-:Y:S08]  /*abe60*/  HMMA.16816.F32 R4, R12.reuse, R22, R16 ;  /* 0x000000160c04723c */ /* 0x041ff00000001810 */
        /* <DEDUP_REMOVED lines=8> */
[----:B------:R-:W-:-:S05]  /*abef0*/  IMAD.MOV.U32 R5, RZ, RZ, R29 ;  /* 0x000000ffff057224 */ /* 0x000fca00078e001d */
[----:B------:R-:W-:Y:S04]  /*abf00*/  STL.64 [R1+0x8d80], R4 ;  /* 0x008d800401007387 */ /* 0x000fe80000100a00 */
        /* <DEDUP_REMOVED lines=12> */
[----:B--2---:R0:W-:Y:S04]  /*abfd0*/  STL.64 [R1+0x8d40], R26 ;  /* 0x008d401a01007387 */ /* 0x0041e80000100a00 */
[----:B0-----:R-:W2:Y:S04]  /*abfe0*/  LDL R26, [R1] ;  /* 0x00000000011a7983 */ /* 0x001ea80000100800 */
[----:B------:R0:W-:Y:S04]  /*abff0*/  STL.64 [R1+0x8d38], R24 ;  /* 0x008d381801007387 */ /* 0x0001e80000100a00 */
[----:B0-----:R-:W3:Y:S01]  /*ac000*/  LDL.64 R24, [R1+0x8] ;  /* 0x0000080001187983 */ /* 0x001ee20000100a00 */
[----:B------:R-:W-:-:S05]  /*ac010*/  IMAD.MOV.U32 R27, RZ, RZ, R0 ;  /* 0x000000ffff1b7224 */ /* 0x000fca00078e0000 */
[----:B--2---:R-:W-:Y:S04]  /*ac020*/  STL.64 [R1+0x8d78], R26 ;  /* 0x008d781a01007387 */ /* 0x004fe80000100a00 */
[----:B---3--:R-:W-:Y:S04]  /*ac030*/  STL.64 [R1+0x8d70], R24 ;  /* 0x008d701801007387 */ /* 0x008fe80000100a00 */
[----:B------:R-:W-:Y:S04]  /*ac040*/  STL.64 [R1+0x8d20], R22 ;  /* 0x008d201601007387 */ /* 0x000fe80000100a00 */
[----:B----4-:R0:W-:Y:S04]  /*ac050*/  STL.64 [R1+0x8d18], R20 ;  /* 0x008d181401007387 */ /* 0x0101e80000100a00 */
[----:B0-----:R-:W2:Y:S04]  /*ac060*/  LDL.LU R20, [R1+0x1070] ;  /* 0x0010700001147983 */ /* 0x001ea80000300800 */
[----:B------:R-:W2:Y:S04]  /*ac070*/  LDL.LU R21, [R1+0x1074] ;  /* 0x0010740001157983 */ /* 0x000ea80000300800 */
[----:B------:R-:W3:Y:S04]  /*ac080*/  LDL.LU R22, [R1+0x1078] ;  /* 0x0010780001167983 */ /* 0x000ee80000300800 */
[----:B------:R-:W3:Y:S04]  /*ac090*/  LDL.LU R23, [R1+0x107c] ;  /* 0x00107c0001177983 */ /* 0x000ee80000300800 */
[----:B------:R-:W4:Y:S04]  /*ac0a0*/  LDL.LU R4, [R1+0xfd0] ;  /* 0x000fd00001047983 */ /* 0x000f280000300800 */
[----:B------:R-:W4:Y:S04]  /*ac0b0*/  LDL.LU R5, [R1+0xfd4] ;  /* 0x000fd40001057983 */ /* 0x000f280000300800 */
[----:B------:R-:W4:Y:S04]  /*ac0c0*/  LDL.LU R6, [R1+0xfd8] ;  /* 0x000fd80001067983 */ /* 0x000f280000300800 */
[----:B------:R-:W4:Y:S04]  /*ac0d0*/  LDL.LU R7, [R1+0xfdc] ;  /* 0x000fdc0001077983 */ /* 0x000f280000300800 */
[----:B------:R-:W4:Y:S04]  /*ac0e0*/  LDL.LU.64 R2, [R1+0x18] ;  /* 0x0000180001027983 */ /* 0x000f280000300a00 */
[----:B------:R-:W4:Y:S04]  /*ac0f0*/  LDL.LU R24, [R1+0xff0] ;  /* 0x000ff00001187983 */ /* 0x000f280000300800 */
[----:B------:R-:W4:Y:S04]  /*ac100*/  LDL.LU R25, [R1+0xff4] ;  /* 0x000ff40001197983 */ /* 0x000f280000300800 */
[----:B------:R-:W4:Y:S04]  /*ac110*/  LDL.LU R26, [R1+0xff8] ;  /* 0x000ff800011a7983 */ /* 0x000f280000300800 */
[----:B------:R-:W4:Y:S04]  /*ac120*/  LDL.LU R27, [R1+0xffc] ;  /* 0x000ffc00011b7983 */ /* 0x000f280000300800 */
[----:B------:R-:W4:Y:S04]  /*ac130*/  LDL.LU.64 R28, [R1+0x10] ;  /* 0x00001000011c7983 */ /* 0x000f280000300a00 */
        /* <DEDUP_REMOVED lines=21> */
[----:B------:R-:W2:Y:S01]  /*ac290*/  LDL.LU R11, [R1+0x111c] ;  /* 0x00111c00010b7983 */ /* 0x000ea20000300800 */
[C---:B----4-:R-:W-:Y:S08]  /*ac2a0*/  HMMA.16816.F32 R4, R12.reuse, R2, R4 ;  /* 0x000000020c04723c */ /* 0x050ff00000001804 */
[----:B------:R-:W-:Y:S01]  /*ac2b0*/  HMMA.16816.F32 R24, R12, R28, R24 ;  /* 0x0000001c0c18723c */ /* 0x000fe20000001818 */
[----:B--2---:R-:W-:Y:S04]  /*ac2c0*/  STL.64 [R1+0x8ce0], R10 ;  /* 0x008ce00a01007387 */ /* 0x004fe80000100a00 */
[----:B------:R0:W-:Y:S04]  /*ac2d0*/  STL.64 [R1+0x8cd8], R8 ;  /* 0x008cd80801007387 */ /* 0x0001e80000100a00 */
[----:B0-----:R-:W2:Y:S04]  /*ac2e0*/  LDL.LU R8, [R1+0x10f0] ;  /* 0x0010f00001087983 */ /* 0x001ea80000300800 */
[----:B------:R-:W2:Y:S04]  /*ac2f0*/  LDL.LU R9, [R1+0x10f4] ;  /* 0x0010f40001097983 */ /* 0x000ea80000300800 */
[----:B------:R-:W2:Y:S04]  /*ac300*/  LDL.LU R10, [R1+0x10f8] ;  /* 0x0010f800010a7983 */ /* 0x000ea80000300800 */
[----:B------:R-:W2:Y:S04]  /*ac310*/  LDL.LU R11, [R1+0x10fc] ;  /* 0x0010fc00010b7983 */ /* 0x000ea80000300800 */
[----:B------:R0:W-:Y:S04]  /*ac320*/  STL.64 [R1+0x9a0], R4 ;  /* 0x0009a00401007387 */ /* 0x0001e80000100a00 */
[----:B------:R-:W-:Y:S04]  /*ac330*/  STL.64 [R1+0x9a8], R6 ;  /* 0x0009a80601007387 */ /* 0x000fe80000100a00 */
[----:B0-----:R-:W4:Y:S04]  /*ac340*/  LDL.LU.64 R4, [R1+0x8d80] ;  /* 0x008d800001047983 */ /* 0x001f280000300a00 */
[----:B------:R-:W-:Y:S04]  /*ac350*/  STL.64 [R1+0x990], R24 ;  /* 0x0009901801007387 */ /* 0x000fe80000100a00 */
[----:B------:R0:W-:Y:S04]  /*ac360*/  STL.64 [R1+0x998], R26 ;  /* 0x0009981a01007387 */ /* 0x0001e80000100a00 */
[----:B0-----:R-:W2:Y:S04]  /*ac370*/  LDL.LU.64 R26, [R1+0x8d78] ;  /* 0x008d7800011a7983 */ /* 0x001ea80000300a00 */
[----:B------:R-:W2:Y:S01]  /*ac380*/  LDL.LU.64 R24, [R1+0x8d70] ;  /* 0x008d700001187983 */ /* 0x000ea20000300a00 */
[----:B------:R-:W-:-:S02]  /*ac390*/  IMAD.MOV.U32 R6, RZ, RZ, R2 ;  /* 0x000000ffff067224 */ /* 0x000fc400078e0002 */
[----:B------:R-:W-:Y:S02]  /*ac3a0*/  IMAD.MOV.U32 R7, RZ, RZ, R3 ;  /* 0x000000ffff077224 */ /* 0x000fe400078e0003 */
[----:B------:R-:W-:Y:S02]  /*ac3b0*/  IMAD.MOV.U32 R3, RZ, RZ, R28 ;  /* 0x000000ffff037224 */ /* 0x000fe400078e001c */
[----:B------:R-:W-:Y:S02]  /*ac3c0*/  IMAD.MOV.U32 R2, RZ, RZ, R29 ;  /* 0x000000ffff027224 */ /* 0x000fe400078e001d */
[----:B------:R-:W3:Y:S01]  /*ac3d0*/  LDL.LU.64 R28, [R1+0x8d68] ;  /* 0x008d6800011c7983 */ /* 0x000ee20000300a00 */
[----:B--2---:R-:W-:-:S15]  /*ac3e0*/  HMMA.16816.F32 R20, R12, R24, R20 ;  /* 0x000000180c14723c */ /* 0x004fde0000001814 */
        /* <DEDUP_REMOVED lines=71> */
[----:B------:R3:W-:Y:S01]  /*ac860*/  STL.64 [R1+0x8a10], R16 ;  /* 0x008a101001007387 */ /* 0x0007e20000100a00 */
[C---:B--2---:R-:W-:Y:S08]  /*ac870*/  HMMA.16816.F32 R20, R12.reuse, R10, R20 ;  /* 0x0000000a0c14723c */ /* 0x044ff00000001814 */
[----:B---3--:R-:W-:Y:S01]  /*ac880*/  HMMA.16816.F32 R16, R12, R8, R24 ;  /* 0x000000080c10723c */ /* 0x008fe20000001818 */
[----:B------:R-:W-:-:S02]  /*ac890*/  IMAD.MOV.U32 R26, RZ, RZ, R3 ;  /* 0x000000ffff1a7224 */ /* 0x000fc400078e0003 */
[----:B------:R-:W-:-:S08]  /*ac8a0*/  IMAD.MOV.U32 R27, RZ, RZ, R2 ;  /* 0x000000ffff1b7224 */ /* 0x000fd000078e0002 */
[----:B------:R0:W-:Y:S04]  /*ac8b0*/  STL.64 [R1+0x8f0], R20 ;  /* 0x0008f01401007387 */ /* 0x0001e80000100a00 */
[----:B------:R1:W-:Y:S04]  /*ac8c0*/  STL.64 [R1+0x8f8], R22 ;  /* 0x0008f81601007387 */ /* 0x0003e80000100a00 */
[----:B------:R-:W2:Y:S04]  /*ac8d0*/  LDL.LU R3, [R1+0x8cc4] ;  /* 0x008cc40001037983 */ /* 0x000ea80000300800 */
[----:B------:R-:W-:Y:S04]  /*ac8e0*/  STL.64 [R1+0x8e0], R16 ;  /* 0x0008e01001007387 */ /* 0x000fe80000100a00 */
[----:B------:R-:W-:Y:S04]  /*ac8f0*/  STL.64 [R1+0x8e8], R18 ;  /* 0x0008e81201007387 */ /* 0x000fe80000100a00 */
[----:B------:R-:W3:Y:S04]  /*ac900*/  LDL.LU R2, [R1+0x8cc0] ;  /* 0x008cc00001027983 */ /* 0x000ee80000300800 */
[----:B0-----:R-:W2:Y:S04]  /*ac910*/  LDL.LU R20, [R1+0x12a0] ;  /* 0x0012a00001147983 */ /* 0x001ea80000300800 */
[----:B------:R-:W2:Y:S04]  /*ac920*/  LDL.LU R21, [R1+0x12a4] ;  /* 0x0012a40001157983 */ /* 0x000ea80000300800 */
[----:B-1----:R-:W2:Y:S04]  /*ac930*/  LDL.LU R22, [R1+0x12a8] ;  /* 0x0012a80001167983 */ /* 0x002ea80000300800 */
[----:B------:R-:W2:Y:S01]  /*ac940*/  LDL.LU R23, [R1+0x12ac] ;  /* 0x0012ac0001177983 */ /* 0x000ea20000300800 */
[----:B------:R-:W-:-:S02]  /*ac950*/  IMAD.MOV.U32 R24, RZ, RZ, R6 ;  /* 0x000000ffff187224 */ /* 0x000fc400078e0006 */
[----:B------:R-:W-:Y:S01]  /*ac960*/  IMAD.MOV.U32 R25, RZ, RZ, R7 ;  /* 0x000000ffff197224 */ /* 0x000fe200078e0007 */
        /* <DEDUP_REMOVED lines=8> */
[----:B------:R-:W-:Y:S04]  /*ac9f0*/  STL.64 [R1+0x8ab8], R26 ;  /* 0x008ab81a01007387 */ /* 0x000fe80000100a00 */
[----:B------:R-:W-:Y:S04]  /*aca00*/  STL.64 [R1+0x8ab0], R24 ;  /* 0x008ab01801007387 */ /* 0x000fe80000100a00 */
[----:B------:R-:W2:Y:S04]  /*aca10*/  LDL.LU R16, [R1+0x12b0] ;  /* 0x0012b00001107983 */ /* 0x000ea80000300800 */
[----:B------:R-:W2:Y:S04]  /*aca20*/  LDL.LU R17, [R1+0x12b4] ;  /* 0x0012b40001117983 */ /* 0x000ea80000300800 */
[----:B------:R-:W2:Y:S04]  /*aca30*/  LDL.LU R18, [R1+0x12b8] ;  /* 0x0012b80001127983 */ /* 0x000ea80000300800 */
[----:B------:R-:W2:Y:S04]  /*aca40*/  LDL.LU R19, [R1+0x12bc] ;  /* 0x0012bc0001137983 */ /* 0x000ea80000300800 */
[----:B--2---:R-:W-:Y:S04]  /*aca50*/  STL.64 [R1+0x8ac8], R18 ;  /* 0x008ac81201007387 */ /* 0x004fe80000100a00 */
[----:B------:R-:W-:Y:S04]  /*aca60*/  STL.64 [R1+0x8ac0], R16 ;  /* 0x008ac01001007387 */ /* 0x000fe80000100a00 */
[----:B------:R4:W-:Y:S02]  /*aca70*/  STL.64 [R1+0x89f8], R10 ;  /* 0x0089f80a01007387 */ /* 0x0009e40000100a00 */
[----:B----4-:R-:W-:-:S02]  /*aca80*/  IMAD.MOV.U32 R10, RZ, RZ, R4 ;  /* 0x000000ffff0a7224 */ /* 0x010fc400078e0004 */
[----:B------:R-:W-:Y:S01]  /*aca90*/  IMAD.MOV.U32 R11, RZ, RZ, R5 ;  /* 0x000000ffff0b7224 */ /* 0x000fe200078e0005 */
[----:B------:R-:W2:Y:S04]  /*acaa0*/  LDL.LU R4, [R1+0x8cb4] ;  /* 0x008cb40001047983 */ /* 0x000ea80000300800 */
[----:B------:R-:W4:Y:S04]  /*acab0*/  LDL.LU R5, [R1+0x8cb0] ;  /* 0x008cb00001057983 */ /* 0x000f280000300800 */
[----:B------:R-:W-:Y:S04]  /*acac0*/  STL.64 [R1+0x89f0], R8 ;  /* 0x0089f00801007387 */ /* 0x000fe80000100a00 */
[----:B------:R0:W-:Y:S02]  /*acad0*/  STL.64 [R1+0x8ad0], R10 ;  /* 0x008ad00a01007387 */ /* 0x0001e40000100a00 */
[----:B0-----:R-:W-:Y:S01]  /*acae0*/  HMMA.16816.F32 R8, R12, R6, R20 ;  /* 0x000000060c08723c */ /* 0x001fe20000001814 */
[----:B---3--:R-:W-:-:S02]  /*acaf0*/  IMAD.MOV.U32 R22, RZ, RZ, R2 ;  /* 0x000000ffff167224 */ /* 0x008fc400078e0002 */
[----:B------:R-:W-:Y:S01]  /*acb00*/  IMAD.MOV.U32 R23, RZ, RZ, R3 ;  /* 0x000000ffff177224 */ /* 0x000fe200078e0003 */
[----:B------:R-:W3:-:S15]  /*acb10*/  LDL.LU R2, [R1+0x8cac] ;  /* 0x008cac0001027983 */ /* 0x000ede0000300800 */
[----:B------:R3:W-:Y:S04]  /*acb20*/  STL.64 [R1+0x8d0], R8 ;  /* 0x0008d00801007387 */ /* 0x0007e80000100a00 */
[----:B------:R-:W-:Y:S04]  /*acb30*/  STL.64 [R1+0x8d8], R10 ;  /* 0x0008d80a01007387 */ /* 0x000fe80000100a00 */
[----:B------:R-:W3:Y:S01]  /*acb40*/  LDL.LU R3, [R1+0x8ca8] ;  /* 0x008ca80001037983 */ /* 0x000ee20000300800 */
[----:B--2---:R-:W-:Y:S02]  /*acb50*/  IMAD.MOV.U32 R20, RZ, RZ, R4 ;  /* 0x000000ffff147224 */ /* 0x004fe400078e0004 */
[----:B----4-:R-:W-:Y:S01]  /*acb60*/  IMAD.MOV.U32 R21, RZ, RZ, R5 ;  /* 0x000000ffff157224 */ /* 0x010fe200078e0005 */
[----:B------:R-:W2:Y:S04]  /*acb70*/  LDL.LU R4, [R1+0x8ca4] ;  /* 0x008ca40001047983 */ /* 0x000ea80000300800 */
[----:B------:R-:W4:Y:S04]  /*acb80*/  LDL.LU R5, [R1+0x8ca0] ;  /* 0x008ca00001057983 */ /* 0x000f280000300800 */
[----:B------:R-:W-:Y:S04]  /*acb90*/  STL.64 [R1+0x8ae0], R22 ;  /* 0x008ae01601007387 */ /* 0x000fe80000100a00 */
[----:B------:R0:W-:Y:S04]  /*acba0*/  STL.64 [R1+0x8ad8], R20 ;  /* 0x008ad81401007387 */ /* 0x0001e80000100a00 */
[----:B------:R-:W2:Y:S04]  /*acbb0*/  LDL.LU R16, [R1+0x12e0] ;  /* 0x0012e00001107983 */ /* 0x000ea80000300800 */
[----:B------:R-:W2:Y:S04]  /*acbc0*/  LDL.LU R17, [R1+0x12e4] ;  /* 0x0012e40001117983 */ /* 0x000ea80000300800 */
[----:B------:R-:W2:Y:S04]  /*acbd0*/  LDL.LU R18, [R1+0x12e8] ;  /* 0x0012e80001127983 */ /* 0x000ea80000300800 */
[----:B------:R-:W2:Y:S01]  /*acbe0*/  LDL.LU R19, [R1+0x12ec] ;  /* 0x0012ec0001137983 */ /* 0x000ea20000300800 */
[----:B---3--:R-:W-:-:S02]  /*acbf0*/  IMAD.MOV.U32 R9, RZ, RZ, R2 ;  /* 0x000000ffff097224 */ /* 0x008fc400078e0002 */
[----:B------:R-:W-:Y:S01]  /*acc00*/  IMAD.MOV.U32 R8, RZ, RZ, R3 ;  /* 0x000000ffff087224 */ /* 0x000fe200078e0003 */
[----:B--2---:R-:W-:Y:S04]  /*acc10*/  STL.64 [R1+0x8af0], R18 ;  /* 0x008af01201007387 */ /* 0x004fe80000100a00 */
[----:B------:R1:W-:Y:S04]  /*acc20*/  STL.64 [R1+0x8ae8], R16 ;  /* 0x008ae81001007387 */ /* 0x0003e80000100a00 */
[----:B------:R-:W2:Y:S04]  /*acc30*/  LDL.LU R3, [R1+0x8c9c] ;  /* 0x008c9c0001037983 */ /* 0x000ea80000300800 */
[----:B------:R-:W3:Y:S04]  /*acc40*/  LDL.LU R2, [R1+0x8c98] ;  /* 0x008c980001027983 */ /* 0x000ee80000300800 */
[----:B0-----:R-:W2:Y:S04]  /*acc50*/  LDL.LU R20, [R1+0x12f0] ;  /* 0x0012f00001147983 */ /* 0x001ea80000300800 */
[----:B------:R-:W2:Y:S04]  /*acc60*/  LDL.LU R21, [R1+0x12f4] ;  /* 0x0012f40001157983 */ /* 0x000ea80000300800 */
[----:B------:R-:W2:Y:S04]  /*acc70*/  LDL.LU R22, [R1+0x12f8] ;  /* 0x0012f80001167983 */ /* 0x000ea80000300800 */
[----:B------:R-:W2:Y:S01]  /*acc80*/  LDL.LU R23, [R1+0x12fc] ;  /* 0x0012fc0001177983 */ /* 0x000ea20000300800 */
[----:B----4-:R-:W-:-:S02]  /*acc90*/  IMAD.MOV.U32 R10, RZ, RZ, R5 ;  /* 0x000000ffff0a7224 */ /* 0x010fc400078e0005 */
[----:B------:R-:W-:Y:S01]  /*acca0*/  IMAD.MOV.U32 R11, RZ, RZ, R4 ;  /* 0x000000ffff0b7224 */ /* 0x000fe200078e0004 */
[----:B--2---:R3:W-:Y:S04]  /*accb0*/  STL.64 [R1+0x8b00], R22 ;  /* 0x008b001601007387 */ /* 0x0047e80000100a00 */
[----:B------:R0:W-:Y:S04]  /*accc0*/  STL.64 [R1+0x8af8], R20 ;  /* 0x008af81401007387 */ /* 0x0001e80000100a00 */
[----:B------:R-:W0:Y:S04]  /*accd0*/  LDL.LU R5, [R1+0x8c94] ;  /* 0x008c940001057983 */ /* 0x000e280000300800 */
[----:B------:R-:W2:Y:S04]  /*acce0*/  LDL.LU R4, [R1+0x8c90] ;  /* 0x008c900001047983 */ /* 0x000ea80000300800 */
[----:B------:R-:W-:Y:S04]  /*accf0*/  STL.64 [R1+0x8b10], R10 ;  /* 0x008b100a01007387 */ /* 0x000fe80000100a00 */
[----:B------:R-:W-:Y:S04]  /*acd00*/  STL.64 [R1+0x8b08], R8 ;  /* 0x008b080801007387 */ /* 0x000fe80000100a00 */
[----:B-1----:R-:W4:Y:S04]  /*acd10*/  LDL.LU R16, [R1+0x1300] ;  /* 0x0013000001107983 */ /* 0x002f280000300800 */
[----:B------:R-:W4:Y:S04]  /*acd20*/  LDL.LU R17, [R1+0x1304] ;  /* 0x0013040001117983 */ /* 0x000f280000300800 */
[----:B------:R-:W4:Y:S04]  /*acd30*/  LDL.LU R18, [R1+0x1308] ;  /* 0x0013080001127983 */ /* 0x000f280000300800 */
[----:B------:R-:W4:Y:S01]  /*acd40*/  LDL.LU R19, [R1+0x130c] ;  /* 0x00130c0001137983 */ /* 0x000f220000300800 */
[----:B---3--:R-:W-:-:S02]  /*acd50*/  IMAD.MOV.U32 R22, RZ, RZ, R2 ;  /* 0x000000ffff167224 */ /* 0x008fc400078e0002 */
[----:B------:R-:W-:Y:S02]  /*acd60*/  IMAD.MOV.U32 R23, RZ, RZ, R3 ;  /* 0x000000ffff177224 */ /* 0x000fe400078e0003 */
[----:B0-----:R-:W-:Y:S02]  /*acd70*/  IMAD.MOV.U32 R21, RZ, RZ, R5 ;  /* 0x000000ffff157224 */ /* 0x001fe400078e0005 */
[----:B--2---:R-:W-:Y:S01]  /*acd80*/  IMAD.MOV.U32 R20, RZ, RZ, R4 ;  /* 0x000000ffff147224 */ /* 0x004fe200078e0004 */
[----:B----4-:R-:W-:Y:S04]  /*acd90*/  STL.64 [R1+0x8b20], R18 ;  /* 0x008b201201007387 */ /* 0x010fe80000100a00 */
[----:B------:R0:W-:Y:S04]  /*acda0*/  STL.64 [R1+0x8b18], R16 ;  /* 0x008b181001007387 */ /* 0x0001e80000100a00 */
[----:B------:R-:W2:Y:S04]  /*acdb0*/  LDL.LU R2, [R1+0x8c8c] ;  /* 0x008c8c0001027983 */ /* 0x000ea80000300800 */
[----:B------:R-:W3:Y:S04]  /*acdc0*/  LDL.LU R3, [R1+0x8c88] ;  /* 0x008c880001037983 */ /* 0x000ee80000300800 */
[----:B------:R-:W4:Y:S04]  /*acdd0*/  LDL.LU R4, [R1+0x8c84] ;  /* 0x008c840001047983 */ /* 0x000f280000300800 */
[----:B------:R-:W4:Y:S04]  /*acde0*/  LDL.LU R5, [R1+0x8c80] ;  /* 0x008c800001057983 */ /* 0x000f280000300800 */
[----:B------:R2:W-:Y:S04]  /*acdf0*/  STL.64 [R1+0x8b30], R22 ;  /* 0x008b301601007387 */ /* 0x0005e80000100a00 */
[----:B------:R-:W-:Y:S04]  /*ace00*/  STL.64 [R1+0x8b28], R20 ;  /* 0x008b281401007387 */ /* 0x000fe80000100a00 */
[----:B0-----:R-:W4:Y:S04]  /*ace10*/  LDL.LU R16, [R1+0x1320] ;  /* 0x0013200001107983 */ /* 0x001f280000300800 */
[----:B------:R-:W4:Y:S04]  /*ace20*/  LDL.LU R17, [R1+0x1324] ;  /* 0x0013240001117983 */ /* 0x000f280000300800 */
[----:B------:R-:W4:Y:S04]  /*ace30*/  LDL.LU R18, [R1+0x1328] ;  /* 0x0013280001127983 */ /* 0x000f280000300800 */
[----:B------:R-:W4:Y:S01]  /*ace40*/  LDL.LU R19, [R1+0x132c] ;  /* 0x00132c0001137983 */ /* 0x000f220000300800 */
[----:B--2---:R-:W-:-:S02]  /*ace50*/  IMAD.MOV.U32 R23, RZ, RZ, R2 ;  /* 0x000000ffff177224 */ /* 0x004fc400078e0002 */
[----:B---3--:R-:W-:Y:S01]  /*ace60*/  IMAD.MOV.U32 R22, RZ, RZ, R3 ;  /* 0x000000ffff167224 */ /* 0x008fe200078e0003 */
[----:B----4-:R-:W-:Y:S04]  /*ace70*/  STL.64 [R1+0x8b40], R18 ;  /* 0x008b401201007387 */ /* 0x010fe80000100a00 */
[----:B------:R0:W-:Y:S04]  /*ace80*/  STL.64 [R1+0x8b38], R16 ;  /* 0x008b381001007387 */ /* 0x0001e80000100a00 */
[----:B------:R-:W2:Y:S04]  /*ace90*/  LDL.LU R3, [R1+0x8c7c] ;  /* 0x008c7c0001037983 */ /* 0x000ea80000300800 */
[----:B------:R-:W3:Y:S04]  /*acea0*/  LDL.LU R2, [R1+0x8c78] ;  /* 0x008c780001027983 */ /* 0x000ee80000300800 */
[----:B------:R-:W-:Y:S04]  /*aceb0*/  STL.64 [R1+0x8b48], R22 ;  /* 0x008b481601007387 */ /* 0x000fe80000100a00 */
[----:B0-----:R-:W4:Y:S04]  /*acec0*/  LDL.LU R16, [R1+0x1330] ;  /* 0x0013300001107983 */ /* 0x001f280000300800 */
[----:B------:R-:W4:Y:S04]  /*aced0*/  LDL.LU R17, [R1+0x1334] ;  /* 0x0013340001117983 */ /* 0x000f280000300800 */
[----:B------:R-:W2:Y:S04]  /*acee0*/  LDL.LU R18, [R1+0x1338] ;  /* 0x0013380001127983 */ /* 0x000ea80000300800 */
[----:B------:R-:W2:Y:S01]  /*acef0*/  LDL.LU R19, [R1+0x133c] ;  /* 0x00133c0001137983 */ /* 0x000ea20000300800 */
[----:B------:R-:W-:-:S02]  /*acf00*/  IMAD.MOV.U32 R20, RZ, RZ, R5 ;  /* 0x000000ffff147224 */ /* 0x000fc400078e0005 */
[----:B------:R-:W-:Y:S01]  /*acf10*/  IMAD.MOV.U32 R21, RZ, RZ, R4 ;  /* 0x000000ffff157224 */ /* 0x000fe200078e0004 */
[----:B--2---:R-:W-:Y:S04]  /*acf20*/  STL.64 [R1+0x8b58], R18 ;  /* 0x008b581201007387 */ /* 0x004fe80000100a00 */
[----:B----4-:R0:W-:Y:S04]  /*acf30*/  STL.64 [R1+0x8b50], R16 ;  /* 0x008b501001007387 */ /* 0x0101e80000100a00 */
[----:B------:R-:W2:Y:S04]  /*acf40*/  LDL.LU R5, [R1+0x8c74] ;  /* 0x008c740001057983 */ /* 0x000ea80000300800 */
[----:B------:R-:W4:Y:S04]  /*acf50*/  LDL.LU R4, [R1+0x8c70] ;  /* 0x008c700001047983 */ /* 0x000f280000300800 */
[----:B------:R2:W-:Y:S04]  /*acf60*/  STL.64 [R1+0x8b60], R20 ;  /* 0x008b601401007387 */ /* 0x0005e80000100a00 */
[----:B0-----:R-:W4:Y:S04]  /*acf70*/  LDL.LU R16, [R1+0x1340] ;  /* 0x0013400001107983 */ /* 0x001f280000300800 */
[----:B------:R-:W4:Y:S04]  /*acf80*/  LDL.LU R17, [R1+0x1344] ;  /* 0x0013440001117983 */ /* 0x000f280000300800 */
[----:B------:R-:W4:Y:S04]  /*acf90*/  LDL.LU R18, [R1+0x1348] ;  /* 0x0013480001127983 */ /* 0x000f280000300800 */
[----:B------:R-:W4:Y:S01]  /*acfa0*/  LDL.LU R19, [R1+0x134c] ;  /* 0x00134c0001137983 */ /* 0x000f220000300800 */
[----:B---3--:R-:W-:-:S02]  /*acfb0*/  IMAD.MOV.U32 R22, RZ, RZ, R2 ;  /* 0x000000ffff167224 */ /* 0x008fc400078e0002 */
[----:B------:R-:W-:Y:S02]  /*acfc0*/  IMAD.MOV.U32 R23, RZ, RZ, R3 ;  /* 0x000000ffff177224 */ /* 0x000fe400078e0003 */
[----:B--2---:R-:W-:Y:S02]  /*acfd0*/  IMAD.MOV.U32 R21, RZ, RZ, R5 ;  /* 0x000000ffff157224 */ /* 0x004fe400078e0005 */
[----:B----4-:R-:W-:Y:S01]  /*acfe0*/  IMAD.MOV.U32 R20, RZ, RZ, R4 ;  /* 0x000000ffff147224 */ /* 0x010fe200078e0004 */
[----:B------:R-:W-:Y:S04]  /*acff0*/  STL.64 [R1+0x8b70], R18 ;  /* 0x008b701201007387 */ /* 0x000fe80000100a00 */
        /* <DEDUP_REMOVED lines=12> */
[----:B---3--:R-:W-:Y:S02]  /*ad0c0*/  IMAD.MOV.U32 R22, RZ, RZ, R3 ;  /* 0x000000ffff167224 */ /* 0x008fe400078e0003 */
[----:B------:R-:W2:Y:S04]  /*ad0d0*/  LDL.LU R3, [R1+0x8c5c] ;  /* 0x008c5c0001037983 */ /* 0x000ea80000300800 */
[----:B------:R-:W3:Y:S04]  /*ad0e0*/  LDL.LU R2, [R1+0x8c58] ;  /* 0x008c580001027983 */ /* 0x000ee80000300800 */
[----:B------:R-:W-:Y:S04]  /*ad0f0*/  STL.64 [R1+0x8ba8], R22 ;  /* 0x008ba81601007387 */ /* 0x000fe80000100a00 */
[----:B----4-:R-:W-:Y:S04]  /*ad100*/  STL.64 [R1+0x8b88], R18 ;  /* 0x008b881201007387 */ /* 0x010fe80000100a00 */
[----:B------:R0:W-:Y:S04]  /*ad110*/  STL.64 [R1+0x8b80], R16 ;  /* 0x008b801001007387 */ /* 0x0001e80000100a00 */
[----:B0-----:R-:W4:Y:S04]  /*ad120*/  LDL.LU R16, [R1+0x1360] ;  /* 0x0013600001107983 */ /* 0x001f280000300800 */
[----:B------:R-:W4:Y:S04]  /*ad130*/  LDL.LU R17, [R1+0x1364] ;  /* 0x0013640001117983 */ /* 0x000f280000300800 */
[----:B------:R-:W2:Y:S04]  /*ad140*/  LDL.LU R18, [R1+0x1368] ;  /* 0x0013680001127983 */ /* 0x000ea80000300800 */
[----:B------:R-:W2:Y:S01]  /*ad150*/  LDL.LU R19, [R1+0x136c] ;  /* 0x00136c0001137983 */ /* 0x000ea20000300800 */
[----:B------:R-:W-:-:S02]  /*ad160*/  IMAD.MOV.U32 R20, RZ, RZ, R5 ;  /* 0x000000ffff147224 */ /* 0x000fc400078e0005 */
[----:B------:R-:W-:Y:S01]  /*ad170*/  IMAD.MOV.U32 R21, RZ, RZ, R4 ;  /* 0x000000ffff157224 */ /* 0x000fe200078e0004 */
[----:B------:R-:W3:Y:S04]  /*ad180*/  LDL.LU R5, [R1+0x8c54] ;  /* 0x008c540001057983 */ /* 0x000ee80000300800 */
[----:B------:R-:W3:Y:S04]  /*ad190*/  LDL.LU R4, [R1+0x8c50] ;  /* 0x008c500001047983 */ /* 0x000ee80000300800 */
[----:B------:R-:W-:Y:S04]  /*ad1a0*/  STL.64 [R1+0x8bc0], R20 ;  /* 0x008bc01401007387 */ /* 0x000fe80000100a00 */
[----:B--2---:R-:W-:Y:S04]  /*ad1b0*/  STL.64 [R1+0x8ba0], R18 ;  /* 0x008ba01201007387 */ /* 0x004fe80000100a00 */
[----:B----4-:R0:W-:Y:S04]  /*ad1c0*/  STL.64 [R1+0x8b98], R16 ;  /* 0x008b981001007387 */ /* 0x0101e80000100a00 */
[----:B0-----:R-:W2:Y:S04]  /*ad1d0*/  LDL.LU R16, [R1+0x1370] ;  /* 0x0013700001107983 */ /* 0x001ea80000300800 */
[----:B------:R-:W2:Y:S04]  /*ad1e0*/  LDL.LU R17, [R1+0x1374] ;  /* 0x0013740001117983 */ /* 0x000ea80000300800 */
[----:B------:R-:W4:Y:S04]  /*ad1f0*/  LDL.LU R18, [R1+0x1378] ;  /* 0x0013780001127983 */ /* 0x000f280000300800 */
[----:B------:R-:W4:Y:S01]  /*ad200*/  LDL.LU R19, [R1+0x137c] ;  /* 0x00137c0001137983 */ /* 0x000f220000300800 */
[----:B---3--:R-:W-:-:S02]  /*ad210*/  IMAD.MOV.U32 R22, RZ, RZ, R2 ;  /* 0x000000ffff167224 */ /* 0x008fc400078e0002 */
[----:B------:R-:W-:Y:S01]  /*ad220*/  IMAD.MOV.U32 R23, RZ, RZ, R3 ;  /* 0x000000ffff177224 */ /* 0x000fe200078e0003 */
[----:B------:R-:W3:Y:S04]  /*ad230*/  LDL.LU R2, [R1+0x8c4c] ;  /* 0x008c4c0001027983 */ /* 0x000ee80000300800 */
[----:B------:R-:W3:Y:S04]  /*ad240*/  LDL.LU R3, [R1+0x8c48] ;  /* 0x008c480001037983 */ /* 0x000ee80000300800 */
[----:B------:R-:W-:Y:S04]  /*ad250*/  STL.64 [R1+0x8bd8], R22 ;  /* 0x008bd81601007387 */ /* 0x000fe80000100a00 */
        /* <DEDUP_REMOVED lines=8> */
[----:B------:R-:W2:Y:S04]  /*ad2e0*/  LDL.LU R4, [R1+0x8c44] ;  /* 0x008c440001047983 */ /* 0x000ea80000300800 */
        /* <DEDUP_REMOVED lines=8> */
[----:B---3--:R-:W-:-:S05]  /*ad370*/  IMAD.MOV.U32 R22, RZ, RZ, R3 ;  /* 0x000000ffff167224 */ /* 0x008fca00078e0003 */
[----:B------:R-:W-:Y:S01]  /*ad380*/  STL [R1+0x8c2c], R22 ;  /* 0x008c2c1601007387 */ /* 0x000fe20000100800 */
[----:B------:R-:W-:-:S03]  /*ad390*/  IMAD.MOV.U32 R23, RZ, RZ, R2 ;  /* 0x000000ffff177224 */ /* 0x000fc600078e0002 */
[----:B----4-:R-:W-:Y:S04]  /*ad3a0*/  STL.64 [R1+0x8be8], R18 ;  /* 0x008be81201007387 */ /* 0x010fe80000100a00 */
[----:B--2---:R0:W-:Y:S04]  /*ad3b0*/  STL.64 [R1+0x8be0], R16 ;  /* 0x008be01001007387 */ /* 0x0041e80000100a00 */
[----:B0-----:R-:W2:Y:S04]  /*ad3c0*/  LDL.LU R16, [R1+0x13a0] ;  /* 0x0013a00001107983 */ /* 0x001ea80000300800 */
[----:B------:R-:W2:Y:S04]  /*ad3d0*/  LDL.LU R17, [R1+0x13a4] ;  /* 0x0013a40001117983 */ /* 0x000ea80000300800 */
[----:B------:R-:W3:Y:S04]  /*ad3e0*/  LDL.LU R18, [R1+0x13a8] ;  /* 0x0013a80001127983 */ /* 0x000ee80000300800 */
        /* <DEDUP_REMOVED lines=9> */
[----:B----4-:R-:W-:Y:S04]  /*ad480*/  STL.64 [R1+0x8c38], R22 ;  /* 0x008c381601007387 */ /* 0x010fe80000100a00 */
[----:B--2---:R0:W-:Y:S04]  /*ad490*/  STL.64 [R1+0x8c30], R20 ;  /* 0x008c301401007387 */ /* 0x0041e80000100a00 */
        /* <DEDUP_REMOVED lines=10> */
[----:B--2---:R-:W-:Y:S03]  /*ad540*/  HMMA.16816.F32 R20, R12, R4, R20 ;  /* 0x000000040c14723c */ /* 0x004fe60000001814 */
[----:B----4-:R-:W-:Y:S04]  /*ad550*/  STL.64 [R1+0x8c18], R18 ;  /* 0x008c181201007387 */ /* 0x010fe80000100a00 */
[----:B---3--:R0:W-:Y:S04]  /*ad560*/  STL.64 [R1+0x8c10], R16 ;  /* 0x008c101001007387 */ /* 0x0081e80000100a00 */
        /* <DEDUP_REMOVED lines=14> */
[----:B0-----:R-:W2:Y:S04]  /*ad650*/  LDL.LU.64 R22, [R1+0x8c38] ;  /* 0x008c380001167983 */ /* 0x001ea80000300a00 */
[----:B------:R-:W3:Y:S04]  /*ad660*/  LDL.LU.64 R20, [R1+0x8c30] ;  /* 0x008c300001147983 */ /* 0x000ee80000300a00 */
[----:B------:R-:W-:Y:S04]  /*ad670*/  STL.64 [R1+0x89d8], R6 ;  /* 0x0089d80601007387 */ /* 0x000fe80000100a00 */
[----:B------:R0:W-:Y:S01]  /*ad680*/  STL.64 [R1+0x89d0], R4 ;  /* 0x0089d00401007387 */ /* 0x0001e20000100a00 */
[----:B------:R-:W-:-:S03]  /*ad690*/  IMAD R0, R0, 0x100, R28 ;  /* 0x0000010000007824 */ /* 0x000fc600078e021c */
[----:B0-----:R-:W4:Y:S04]  /*ad6a0*/  LDL.LU R4, [R1+0x12c0] ;  /* 0x0012c00001047983 */ /* 0x001f280000300800 */
[----:B------:R-:W4:Y:S04]  /*ad6b0*/  LDL.LU R5, [R1+0x12c4] ;  /* 0x0012c40001057983 */ /* 0x000f280000300800 */
[----:B------:R-:W4:Y:S04]  /*ad6c0*/  LDL.LU R6, [R1+0x12c8] ;  /* 0x0012c80001067983 */ /* 0x000f280000300800 */
[----:B------:R-:W4:Y:S01]  /*ad6d0*/  LDL.LU R7, [R1+0x12cc] ;  /* 0x0012cc0001077983 */ /* 0x000f220000300800 */
[----:B--2---:R-:W-:-:S02]  /*ad6e0*/  IMAD R29, R29, 0x100, R22 ;  /* 0x000001001d1d7824 */ /* 0x004fc400078e0216 */
[----:B---3--:R-:W-:Y:S01]  /*ad6f0*/  IMAD R21, R21, 0x100, R2 ;  /* 0x0000010015157824 */ /* 0x008fe200078e0202 */
[----:B------:R-:W2:Y:S04]  /*ad700*/  LDL.LU R22, [R1+0x8c2c] ;  /* 0x008c2c0001167983 */ /* 0x000ea80000300800 */
[----:B------:R-:W3:Y:S04]  /*ad710*/  LDL.LU R28, [R1+0x8c28] ;  /* 0x008c2800011c7983 */ /* 0x000ee80000300800 */
[----:B------:R-:W2:Y:S01]  /*ad720*/  LDL.LU R2, [R1+0x8c24] ;  /* 0x008c240001027983 */ /* 0x000ea20000300800 */
[----:B------:R-:W-:-:S03]  /*ad730*/  IMAD R20, R20, 0x100, R3 ;  /* 0x0000010014147824 */ /* 0x000fc600078e0203 */
        /* <DEDUP_REMOVED lines=10> */
[----:B------:R-:W3:Y:S04]  /*ad7e0*/  LDL.LU R29, [R1+0x8c0c] ;  /* 0x008c0c00011d7983 */ /* 0x000ee80000300800 */
[----:B------:R-:W3:Y:S02]  /*ad7f0*/  LDL.LU R0, [R1+0x8c08] ;  /* 0x008c080001007983 */ /* 0x000ee40000300800 */
        /* <DEDUP_REMOVED lines=55> */
[C---:B--2---:R-:W-:Y:S08]  /*adb70*/  HMMA.16816.F32 R16, R12.reuse, R20, R16 ;  /* 0x000000140c10723c */ /* 0x044ff00000001810 */
[C---:B------:R-:W-:Y:S11]  /*adb80*/  HMMA.16816.F32 R20, R12.reuse, R22, R8 ;  /* 0x000000160c14723c */ /* 0x040ff60000001808 */
[----:B------:R-:W-:Y:S04]  /*adb90*/  STL.64 [R1+0x360], R16 ;  /* 0x0003601001007387 */ /* 0x000fe80000100a00 */
[----:B------:R0:W-:Y:S04]  /*adba0*/  STL.64 [R1+0x368], R18 ;  /* 0x0003681201007387 */ /* 0x0001e80000100a00 */
[----:B0-----:R-:W2:Y:S04]  /*adbb0*/  LDL.LU.64 R18, [R1+0x8b20] ;  /* 0x008b200001127983 */ /* 0x001ea80000300a00 */
[----:B------:R-:W2:Y:S04]  /*adbc0*/  LDL.LU.64 R16, [R1+0x8b18] ;  /* 0x008b180001107983 */ /* 0x000ea80000300a00 */
[----:B------:R-:W2:Y:S04]  /*adbd0*/  LDL.LU.64 R10, [R1+0x8b10] ;  /* 0x008b1000010a7983 */ /* 0x000ea80000300a00 */
[----:B------:R-:W3:Y:S04]  /*adbe0*/  LDL.LU.64 R8, [R1+0x8b08] ;  /* 0x008b080001087983 */ /* 0x000ee80000300a00 */
        /* <DEDUP_REMOVED lines=14> */
[----:B0-----:R-:W3:Y:S01]  /*adcd0*/  LDL.LU.64 R10, [R1+0x8ad0] ;  /* 0x008ad000010a7983 */ /* 0x001ee20000300a00 */
[C---:B--2---:R-:W-:Y:S08]  /*adce0*/  HMMA.16816.F32 R16, R12.reuse, R20, R16 ;  /* 0x000000140c10723c */ /* 0x044ff00000001810 */
[C---:B----4-:R-:W-:Y:S11]  /*adcf0*/  HMMA.16816.F32 R20, R12.reuse, R22, R24 ;  /* 0x000000160c14723c */ /* 0x050ff60000001818 */
        /* <DEDUP_REMOVED lines=8> */
[----:B0-----:R-:W4:Y:S04]  /*add80*/  LDL.LU.64 R22, [R1+0x8aa8] ;  /* 0x008aa80001167983 */ /* 0x001f280000300a00 */
[----:B------:R-:W4:Y:S01]  /*add90*/  LDL.LU.64 R20, [R1+0x8aa0] ;  /* 0x008aa00001147983 */ /* 0x000f220000300a00 */
[----:B---3--:R-:W-:-:S15]  /*adda0*/  HMMA.16816.F32 R4, R12, R10, R4 ;  /* 0x0000000a0c04723c */ /* 0x008fde0000001804 */
[----:B------:R-:W-:-:S04]  /*addb0*/  NOP ;  /* 0x0000000000007918 */ /* 0x000fc80000000000 */
[----:B------:R0:W-:Y:S04]  /*addc0*/  STL.64 [R1+0x2a0], R4 ;  /* 0x0002a00401007387 */ /* 0x0001e80000100a00 */
[----:B------:R1:W-:Y:S04]  /*addd0*/  STL.64 [R1+0x2a8], R6 ;  /* 0x0002a80601007387 */ /* 0x0003e80000100a00 */
[----:B0-----:R-:W3:Y:S01]  /*adde0*/  LDL.LU R4, [R1+0x11f0] ;  /* 0x0011f00001047983 */ /* 0x001ee20000300800 */
[C---:B--2---:R-:W-:Y:S08]  /*addf0*/  HMMA.16816.F32 R16, R12.reuse, R24, R16 ;  /* 0x000000180c10723c */ /* 0x044ff00000001810 */
[----:B----4-:R-:W-:Y:S11]  /*ade00*/  HMMA.16816.F32 R8, R12, R26, R20 ;  /* 0x0000001a0c08723c */ /* 0x010ff60000001814 */
[----:B------:R-:W-:Y:S04]  /*ade10*/  STL.64 [R1+0x270], R16 ;  /* 0x0002701001007387 */ /* 0x000fe80000100a00 */
[----:B------:R-:W-:Y:S04]  /*ade20*/  STL.64 [R1+0x278], R18 ;  /* 0x0002781201007387 */ /* 0x000fe80000100a00 */
[----:B------:R-:W-:Y:S04]  /*ade30*/  STL.64 [R1+0x250], R8 ;  /* 0x0002500801007387 */ /* 0x000fe80000100a00 */
[----:B------:R-:W-:Y:S04]  /*ade40*/  STL.64 [R1+0x258], R10 ;  /* 0x0002580a01007387 */ /* 0x000fe80000100a00 */
[----:B------:R-:W3:Y:S04]  /*ade50*/  LDL.LU R5, [R1+0x11f4] ;  /* 0x0011f40001057983 */ /* 0x000ee80000300800 */
[----:B-1----:R-:W2:Y:S04]  /*ade60*/  LDL.LU R6, [R1+0x11f8] ;  /* 0x0011f80001067983 */ /* 0x002ea80000300800 */
[----:B------:R-:W2:Y:S04]  /*ade70*/  LDL.LU R7, [R1+0x11fc] ;  /* 0x0011fc0001077983 */ /* 0x000ea80000300800 */
        /* <DEDUP_REMOVED lines=9> */
[----:B0-----:R-:W2:Y:S04]  /*adf10*/  LDL.LU R26, [R1] ;  /* 0x00000000011a7983 */ /* 0x001ea80000300800 */
[----:B------:R-:W2:Y:S04]  /*adf20*/  LDL.LU R27, [R1+0x4] ;  /* 0x00000400011b7983 */ /* 0x000ea80000300800 */
[----:B------:R-:W-:Y:S04]  /*adf30*/  STL.64 [R1+0x8a60], R24 ;  /* 0x008a601801007387 */ /* 0x000fe80000100a00 */
[----:B--2---:R-:W-:Y:S04]  /*adf40*/  STL.64 [R1+0x8a80], R26 ;  /* 0x008a801a01007387 */ /* 0x004fe80000100a00 */
[----:B------:R-:W-:Y:S04]  /*adf50*/  STL.64 [R1+0x8a48], R22 ;  /* 0x008a481601007387 */ /* 0x000fe80000100a00 */
[----:B----4-:R0:W-:Y:S04]  /*adf60*/  STL.64 [R1+0x8a40], R20 ;  /* 0x008a401401007387 */ /* 0x0101e80000100a00 */
[----:B0-----:R-:W2:Y:S04]  /*adf70*/  LDL.LU R20, [R1+0x1260] ;  /* 0x0012600001147983 */ /* 0x001ea80000300800 */
[----:B------:R-:W2:Y:S04]  /*adf80*/  LDL.LU R21, [R1+0x1264] ;  /* 0x0012640001157983 */ /* 0x000ea80000300800 */
[----:B------:R-:W4:Y:S04]  /*adf90*/  LDL.LU R22, [R1+0x1268] ;  /* 0x0012680001167983 */ /* 0x000f280000300800 */
[----:B------:R-:W4:Y:S04]  /*adfa0*/  LDL.LU R23, [R1+0x126c] ;  /* 0x00126c0001177983 */ /* 0x000f280000300800 */
[----:B------:R-:W2:Y:S01]  /*adfb0*/  LDL.LU R24, [R1+0x8] ;  /* 0x0000080001187983 */ /* 0x000ea20000300800 */
[----:B------:R-:W-:-:S03]  /*adfc0*/  IMAD.MOV.U32 R25, RZ, RZ, R0 ;  /* 0x000000ffff197224 */ /* 0x000fc600078e0000 */
[----:B------:R-:W3:Y:S04]  /*adfd0*/  LDL.LU R0, [R1+0x8a98] ;  /* 0x008a980001007983 */ /* 0x000ee80000300800 */
        /* <DEDUP_REMOVED lines=10> */
[----:B------:R-:W2:Y:S04]  /*ae080*/  LDL.LU R22, [R1+0x1298] ;  /* 0x0012980001167983 */ /* 0x000ea80000300800 */
[----:B------:R-:W2:Y:S04]  /*ae090*/  LDL.LU R23, [R1+0x129c] ;  /* 0x00129c0001177983 */ /* 0x000ea80000300800 */
[----:B------:R-:W4:Y:S04]  /*ae0a0*/  LDL.LU R8, [R1+0x1210] ;  /* 0x0012100001087983 */ /* 0x000f280000300800 */
[----:B------:R-:W4:Y:S04]  /*ae0b0*/  LDL.LU R9, [R1+0x1214] ;  /* 0x0012140001097983 */ /* 0x000f280000300800 */
[----:B------:R-:W3:Y:S04]  /*ae0c0*/  LDL.LU R10, [R1+0x1218] ;  /* 0x00121800010a7983 */ /* 0x000ee80000300800 */
[----:B------:R-:W3:Y:S04]  /*ae0d0*/  LDL.LU R11, [R1+0x121c] ;  /* 0x00121c00010b7983 */ /* 0x000ee80000300800 */
[----:B------:R-:W3:Y:S04]  /*ae0e0*/  LDL.LU R16, [R1+0x1230] ;  /* 0x0012300001107983 */ /* 0x000ee80000300800 */
        /* <DEDUP_REMOVED lines=11> */
[----:B----4-:R0:W-:Y:S04]  /*ae1a0*/  STL.64 [R1+0x8a00], R8 ;  /* 0x008a000801007387 */ /* 0x0101e80000100a00 */
[----:B0-----:R-:W3:Y:S04]  /*ae1b0*/  LDL.LU R8, [R1+0x1220] ;  /* 0x0012200001087983 */ /* 0x001ee80000300800 */
[----:B------:R-:W3:Y:S04]  /*ae1c0*/  LDL.LU R9, [R1+0x1224] ;  /* 0x0012240001097983 */ /* 0x000ee80000300800 */
[----:B------:R-:W3:Y:S04]  /*ae1d0*/  LDL.LU R10, [R1+0x1228] ;  /* 0x00122800010a7983 */ /* 0x000ee80000300800 */
[----:B------:R-:W3:Y:S04]  /*ae1e0*/  LDL.LU R11, [R1+0x122c] ;  /* 0x00122c00010b7983 */ /* 0x000ee80000300800 */
[----:B------:R-:W-:Y:S04]  /*ae1f0*/  STL.64 [R1+0x89e8], R6 ;  /* 0x0089e80601007387 */ /* 0x000fe80000100a00 */
[----:B------:R0:W-:Y:S04]  /*ae200*/  STL.64 [R1+0x89e0], R4 ;  /* 0x0089e00401007387 */ /* 0x0001e80000100a00 */
[----:B0-----:R-:W4:Y:S04]  /*ae210*/  LDL.LU R4, [R1+0x1200] ;  /* 0x0012000001047983 */ /* 0x001f280000300800 */
[----:B------:R-:W4:Y:S04]  /*ae220*/  LDL.LU R5, [R1+0x1204] ;  /* 0x0012040001057983 */ /* 0x000f280000300800 */
[----:B------:R-:W4:Y:S04]  /*ae230*/  LDL.LU R6, [R1+0x1208] ;  /* 0x0012080001067983 */ /* 0x000f280000300800 */
[----:B------:R-:W4:Y:S04]  /*ae240*/  LDL.LU R7, [R1+0x120c] ;  /* 0x00120c0001077983 */ /* 0x000f280000300800 */
        /* <DEDUP_REMOVED lines=18> */
[----:B------:R-:W3:Y:S04]  /*ae370*/  LDL R28, [R1+0x1bb8] ;  /* 0x001bb800011c7983 */ /* 0x000ee80000100800 */
[----:B------:R-:W3:Y:S01]  /*ae380*/  LDL R29, [R1+0x1bbc] ;  /* 0x001bbc00011d7983 */ /* 0x000ee20000100800 */
        /* <DEDUP_REMOVED lines=11> */
[----:B0-----:R-:W3:Y:S04]  /*ae440*/  LDL.LU R24, [R1+0x11a0] ;  /* 0x0011a00001187983 */ /* 0x001ee80000300800 */
[----:B------:R-:W3:Y:S04]  /*ae450*/  LDL.LU R25, [R1+0x11a4] ;  /* 0x0011a40001197983 */ /* 0x000ee80000300800 */
[----:B-1----:R-:W3:Y:S04]  /*ae460*/  LDL.LU R26, [R1+0x11a8] ;  /* 0x0011a800011a7983 */ /* 0x002ee80000300800 */
        /* <DEDUP_REMOVED lines=19> */
[----:B------:R-:W2:Y:S04]  /*ae5a0*/  LDL.LU.64 R16, [R1+0x8a10] ;  /* 0x008a100001107983 */ /* 0x000ea80000300a00 */
[----:B------:R-:W2:Y:S04]  /*ae5b0*/  LDL.LU R20, [R1+0x21e0] ;  /* 0x0021e00001147983 */ /* 0x000ea80000300800 */
[----:B------:R-:W2:Y:S01]  /*ae5c0*/  LDL.LU R21, [R1+0x21dc] ;  /* 0x0021dc0001157983 */ /* 0x000ea20000300800 */
[----:B---3--:R-:W-:-:S15]  /*ae5d0*/  HMMA.16816.F32 R8, R12, R18, R8 ;  /* 0x000000120c08723c */ /* 0x008fde0000001808 */
[----:B------:R-:W-:-:S04]  /*ae5e0*/  NOP ;  /* 0x0000000000007918 */ /* 0x000fc80000000000 */
        /* <DEDUP_REMOVED lines=10> */
[----:B0-----:R-:W4:Y:S04]  /*ae690*/  LDL.LU.64 R10, [R1+0x89f8] ;  /* 0x0089f800010a7983 */ /* 0x001f280000300a00 */
[----:B------:R-:W2:Y:S04]  /*ae6a0*/  LDL.LU.64 R8, [R1+0x89f0] ;  /* 0x0089f00001087983 */ /* 0x000ea80000300a00 */
[----:B------:R-:W2:Y:S04]  /*ae6b0*/  LDL.LU R16, [R1+0x21d0] ;  /* 0x0021d00001107983 */ /* 0x000ea80000300800 */
[----:B------:R-:W2:Y:S01]  /*ae6c0*/  LDL.LU R17, [R1+0x21cc] ;  /* 0x0021cc0001117983 */ /* 0x000ea20000300800 */
[----:B----4-:R-:W-:-:S15]  /*ae6d0*/  HMMA.16816.F32 R4, R12, R10, R4 ;  /* 0x0000000a0c04723c */ /* 0x010fde0000001804 */
[----:B------:R-:W-:-:S04]  /*ae6e0*/  NOP ;  /* 0x0000000000007918 */ /* 0x000fc80000000000 */
[----:B------:R-:W-:Y:S04]  /*ae6f0*/  STL.64 [R1+0x110], R4 ;  /* 0x0001100401007387 */ /* 0x000fe80000100a00 */
[----:B------:R0:W-:Y:S04]  /*ae700*/  STL.64 [R1+0x118], R6 ;  /* 0x0001180601007387 */ /* 0x0001e80000100a00 */
[----:B0-----:R-:W2:Y:S04]  /*ae710*/  LDL.LU.64 R6, [R1+0x89e8] ;  /* 0x0089e80001067983 */ /* 0x001ea80000300a00 */
[----:B------:R-:W2:Y:S02]  /*ae720*/  LDL.LU.64 R4, [R1+0x89e0] ;  /* 0x0089e00001047983 */ /* 0x000ea40000300a00 */
[----:B--2---:R-:W-:Y:S02]  /*ae730*/  HMMA.16816.F32 R8, R12, R8, R4 ;  /* 0x000000080c08723c */ /* 0x004fe40000001804 */
[----:B------:R-:W2:Y:S04]  /*ae740*/  LDL.LU.64 R6, [R1+0x89d8] ;  /* 0x0089d80001067983 */ /* 0x000ea80000300a00 */
[----:B------:R-:W4:-:S13]  /*ae750*/  LDL.LU.64 R4, [R1+0x89d0] ;  /* 0x0089d00001047983 */ /* 0x000f1a0000300a00 */
[----:B------:R0:W-:Y:S04]  /*ae760*/  STL.64 [R1+0xf0], R8 ;  /* 0x0000f00801007387 */ /* 0x0001e80000100a00 */
[----:B------:R1:W-:Y:S04]  /*ae770*/  STL.64 [R1+0xf8], R10 ;  /* 0x0000f80a01007387 */ /* 0x0003e80000100a00 */
[----:B0-----:R-:W4:Y:S04]  /*ae780*/  LDL.LU R8, [R1+0x11d0] ;  /* 0x0011d00001087983 */ /* 0x001f280000300800 */
[----:B------:R-:W4:Y:S04]  /*ae790*/  LDL.LU R9, [R1+0x11d4] ;  /* 0x0011d40001097983 */ /* 0x000f280000300800 */
[----:B-1----:R-:W4:Y:S04]  /*ae7a0*/  LDL.LU R10, [R1+0x11d8] ;  /* 0x0011d800010a7983 */ /* 0x002f280000300800 */
[----:B------:R-:W4:Y:S01]  /*ae7b0*/  LDL.LU R11, [R1+0x11dc] ;  /* 0x0011dc00010b7983 */ /* 0x000f220000300800 */
[----:B--2---:R-:W-:-:S15]  /*ae7c0*/  HMMA.16816.F32 R24, R12, R6, R24 ;  /* 0x000000060c18723c */ /* 0x004fde0000001818 */
[----:B------:R-:W-:-:S04]  /*ae7d0*/  NOP ;  /* 0x0000000000007918 */ /* 0x000fc80000000000 */
[----:B------:R-:W-:Y:S04]  /*ae7e0*/  STL.64 [R1+0xd0], R24 ;  /* 0x0000d01801007387 */ /* 0x000fe80000100a00 */
[----:B------:R0:W-:Y:S04]  /*ae7f0*/  STL.64 [R1+0xd8], R26 ;  /* 0x0000d81a01007387 */ /* 0x0001e80000100a00 */
[----:B0-----:R-:W2:Y:S04]  /*ae800*/  LDL.LU.64 R26, [R1+0x89c8] ;  /* 0x0089c800011a7983 */ /* 0x001ea80000300a00 */
[----:B------:R-:W2:Y:S01]  /*ae810*/  LDL.LU.64 R24, [R1+0x89c0] ;  /* 0x0089c00001187983 */ /* 0x000ea20000300a00 */
[----:B----4-:R-:W-:Y:S01]  /*ae820*/  HMMA.16816.F32 R8, R12, R4, R8 ;  /* 0x000000040c08723c */ /* 0x010fe20000001808 */
[----:B------:R-:W-:-:S15]  /*ae830*/  IMAD R4, R17, 0x100, R16 ;  /* 0x0000010011047824 */ /* 0x000fde00078e0210 */
[----:B------:R-:W-:-:S03]  /*ae840*/  NOP ;  /* 0x0000000000007918 */ /* 0x000fc60000000000 */
[----:B------:R-:W-:Y:S04]  /*ae850*/  STL.64 [R1+0xb0], R8 ;  /* 0x0000b00801007387 */ /* 0x000fe80000100a00 */
[----:B------:R2:W-:Y:S01]  /*ae860*/  STL.64 [R1+0xb8], R10 ;  /* 0x0000b80a01007387 */ /* 0x0005e20000100a00 */
[----:B------:R-:W-:Y:S01]  /*ae870*/  F2FP.F16.E5M2.UNPACK_B R16, R28 ;  /* 0x0000001cff10723e */ /* 0x000fe200020004ff */
[----:B------:R-:W-:Y:S02]  /*ae880*/  IMAD R6, R21, 0x100, R20 ;  /* 0x0000010015067824 */ /* 0x000fe400078e0214 */
[----:B------:R-:W-:Y:S01]  /*ae890*/  IMAD R7, R23, 0x100, R22 ;  /* 0x0000010017077824 */ /* 0x000fe200078e0216 */
[----:B--2---:R-:W-:Y:S01]  /*ae8a0*/  HMMA.16816.F32 R8, R12, R2, R24 ;  /* 0x000000020c08723c */ /* 0x004fe20000001818 */
[----:B------:R-:W-:-:S02]  /*ae8b0*/  F2FP.F16.E5M2.UNPACK_B R12, R4 ;  /* 0x00000004ff0c723e */ /* 0x000fc400020004ff */
[----:B------:R-:W-:-:S15]  /*ae8c0*/  F2FP.F16.E5M2.UNPACK_B R4, R29 ;  /* 0x0000001dff04723e */ /* 0x000fde00020004ff */
[----:B------:R-:W-:Y:S01]  /*ae8d0*/  NOP ;  /* 0x0000000000007918 */ /* 0x000fe20000000000 */
[----:B------:R0:W-:Y:S04]  /*ae8e0*/  STL.64 [R1+0xa0], R8 ;  /* 0x0000a00801007387 */ /* 0x0001e80000100a00 */
[----:B------:R1:W-:Y:S04]  /*ae8f0*/  STL.64 [R1+0xa8], R10 ;  /* 0x0000a80a01007387 */ /* 0x0003e80000100a00 */
[----:B------:R-:W2:Y:S04]  /*ae900*/  LDL.LU R20, [R1+0x14e0] ;  /* 0x0014e00001147983 */ /* 0x000ea80000300800 */
[----:B------:R-:W2:Y:S04]  /*ae910*/  LDL.LU R21, [R1+0x14e4] ;  /* 0x0014e40001157983 */ /* 0x000ea80000300800 */
[----:B------:R-:W-:Y:S04]  /*ae920*/  STL [R1+0x98], R16 ;  /* 0x0000981001007387 */ /* 0x000fe80000100800 */
[----:B------:R-:W4:Y:S04]  /*ae930*/  LDL.LU R22, [R1+0x14e8] ;  /* 0x0014e80001167983 */ /* 0x000f280000300800 */
[----:B------:R-:W-:Y:S04]  /*ae940*/  STL [R1+0x9c], R4 ;  /* 0x00009c0401007387 */ /* 0x000fe80000100800 */
[----:B------:R-:W4:Y:S04]  /*ae950*/  LDL.LU R23, [R1+0x14ec] ;  /* 0x0014ec0001177983 */ /* 0x000f280000300800 */
[----:B----4-:R-:W-:Y:S04]  /*ae960*/  STL.64 [R1+0x8920], R22 ;  /* 0x0089201601007387 */ /* 0x010fe80000100a00 */
[----:B--2---:R2:W-:Y:S04]  /*ae970*/  STL.64 [R1+0x8918], R20 ;  /* 0x0089181401007387 */ /* 0x0045e80000100a00 */
[----:B0-----:R-:W4:Y:S04]  /*ae980*/  LDL.LU R8, [R1+0x14c0] ;  /* 0x0014c00001087983 */ /* 0x001f280000300800 */
[----:B------:R-:W4:Y:S04]  /*ae990*/  LDL.LU R9, [R1+0x14c4] ;  /* 0x0014c40001097983 */ /* 0x000f280000300800 */
[----:B-1----:R-:W2:Y:S04]  /*ae9a0*/  LDL.LU R10, [R1+0x14c8] ;  /* 0x0014c800010a7983 */ /* 0x002ea80000300800 */
[----:B------:R-:W2:Y:S04]  /*ae9b0*/  LDL.LU R11, [R1+0x14cc] ;  /* 0x0014cc00010b7983 */ /* 0x000ea80000300800 */
[----:B------:R-:W3:Y:S04]  /*ae9c0*/  LDL R2, [R1+0x1c0c] ;  /* 0x001c0c0001027983 */ /* 0x000ee80000100800 */
[----:B--2---:R-:W-:Y:S04]  /*ae9d0*/  STL.64 [R1+0x8930], R10 ;  /* 0x0089300a01007387 */ /* 0x004fe80000100a00 */
[----:B----4-:R0:W-:Y:S04]  /*ae9e0*/  STL.64 [R1+0x8928], R8 ;  /* 0x0089280801007387 */ /* 0x0101e80000100a00 */
[----:B------:R-:W2:Y:S04]  /*ae9f0*/  LDL R3, [R1+0x1c1c] ;  /* 0x001c1c0001037983 */ /* 0x000ea80000100800 */
[----:B------:R-:W4:Y:S04]  /*aea00*/  LDL.LU R20, [R1+0x14a0] ;  /* 0x0014a00001147983 */ /* 0x000f280000300800 */
[----:B------:R-:W4:Y:S04]  /*aea10*/  LDL.LU R21, [R1+0x14a4] ;  /* 0x0014a40001157983 */ /* 0x000f280000300800 */
[----:B------:R-:W2:Y:S04]  /*aea20*/  LDL.LU R22, [R1+0x14a8] ;  /* 0x0014a80001167983 */ /* 0x000ea80000300800 */
[----:B------:R-:W2:Y:S01]  /*aea30*/  LDL.LU R23, [R1+0x14ac] ;  /* 0x0014ac0001177983 */ /* 0x000ea20000300800 */
[----:B---3--:R-:W-:Y:S01]  /*aea40*/  IMAD R5, R19, 0x100, R18 ;  /* 0x0000010013057824 */ /* 0x008fe200078e0212 */
[----:B------:R-:W-:-:S02]  /*aea50*/  F2FP.F16.E5M2.UNPACK_B R14, R6 ;  /* 0x00000006ff0e723e */ /* 0x000fc400020004ff */
[----:B------:R-:W3:Y:S02]  /*aea60*/  LDL R6, [R1+0x1bfc] ;  /* 0x001bfc0001067983 */ /* 0x000ee40000100800 */
[----:B------:R-:W-:Y:S02]  /*aea70*/  F2FP.F16.E5M2.UNPACK_B R13, R5 ;  /* 0x00000005ff0d723e */ /* 0x000fe400020004ff */
[----:B------:R-:W3:Y:S04]  /*aea80*/  LDL R5, [R1+0x1c08] ;  /* 0x001c080001057983 */ /* 0x000ee80000100800 */
[----:B--2---:R1:W-:Y:S04]  /*aea90*/  STL.64 [R1+0x8940], R22 ;  /* 0x0089401601007387 */ /* 0x0043e80000100a00 */
[----:B----4-:R2:W-:Y:S04]  /*aeaa0*/  STL.64 [R1+0x8938], R20 ;  /* 0x0089381401007387 */ /* 0x0105e80000100a00 */
[----:B0-----:R-:W4:Y:S04]  /*aeab0*/  LDL.LU R8, [R1+0x1480] ;  /* 0x0014800001087983 */ /* 0x001f280000300800 */
[----:B------:R-:W4:Y:S04]  /*aeac0*/  LDL.LU R9, [R1+0x1484] ;  /* 0x0014840001097983 */ /* 0x000f280000300800 */
[----:B------:R-:W2:Y:S04]  /*aead0*/  LDL.LU R10, [R1+0x1488] ;  /* 0x00148800010a7983 */ /* 0x000ea80000300800 */
[----:B------:R-:W2:Y:S04]  /*aeae0*/  LDL.LU R11, [R1+0x148c] ;  /* 0x00148c00010b7983 */ /* 0x000ea80000300800 */
[----:B-1----:R-:W2:Y:S04]  /*aeaf0*/  LDL R22, [R1+0x1bec] ;  /* 0x001bec0001167983 */ /* 0x002ea80000100800 */
[----:B------:R-:W2:Y:S04]  /*aeb00*/  LDL R23, [R1+0x1bf8] ;  /* 0x001bf80001177983 */ /* 0x000ea80000100800 */
[----:B--2---:R0:W-:Y:S04]  /*aeb10*/  STL.64 [R1+0x8978], R22 ;  /* 0x0089781601007387 */ /* 0x0041e80000100a00 */
[----:B------:R-:W2:Y:S04]  /*aeb20*/  LDL.LU R20, [R1+0x1420] ;  /* 0x0014200001147983 */ /* 0x000ea80000300800 */
[----:B------:R-:W2:Y:S04]  /*aeb30*/  LDL.LU R21, [R1+0x1424] ;  /* 0x0014240001157983 */ /* 0x000ea80000300800 */
[----:B0-----:R-:W2:Y:S04]  /*aeb40*/  LDL.LU R22, [R1+0x1428] ;  /* 0x0014280001167983 */ /* 0x001ea80000300800 */
[----:B------:R-:W2:Y:S04]  /*aeb50*/  LDL.LU R23, [R1+0x142c] ;  /* 0x00142c0001177983 */ /* 0x000ea80000300800 */
[----:B--2---:R-:W-:Y:S04]  /*aeb60*/  STL.64 [R1+0x8988], R22 ;  /* 0x0089881601007387 */ /* 0x004fe80000100a00 */
[----:B------:R-:W-:Y:S04]  /*aeb70*/  STL.64 [R1+0x8980], R20 ;  /* 0x0089801401007387 */ /* 0x000fe80000100a00 */
[----:B------:R-:W-:Y:S04]  /*aeb80*/  STL.64 [R1+0x8950], R10 ;  /* 0x0089500a01007387 */ /* 0x000fe80000100a00 */
[----:B----4-:R0:W-:Y:S04]  /*aeb90*/  STL.64 [R1+0x8948], R8 ;  /* 0x0089480801007387 */ /* 0x0101e80000100a00 */
[----:B0-----:R-:W2:Y:S04]  /*aeba0*/  LDL.LU R8, [R1+0x1460] ;  /* 0x0014600001087983 */ /* 0x001ea80000300800 */
[----:B------:R-:W2:Y:S04]  /*aebb0*/  LDL.LU R9, [R1+0x1464] ;  /* 0x0014640001097983 */ /* 0x000ea80000300800 */
[----:B------:R-:W4:Y:S04]  /*aebc0*/  LDL.LU R10, [R1+0x1468] ;  /* 0x00146800010a7983 */ /* 0x000f280000300800 */
[----:B------:R-:W4:Y:S04]  /*aebd0*/  LDL.LU R11, [R1+0x146c] ;  /* 0x00146c00010b7983 */ /* 0x000f280000300800 */
[----:B------:R-:W2:Y:S04]  /*aebe0*/  LDL R22, [R1+0x1bcc] ;  /* 0x001bcc0001167983 */ /* 0x000ea80000100800 */
[----:B------:R-:W2:Y:S04]  /*aebf0*/  LDL R23, [R1+0x1bd8] ;  /* 0x001bd80001177983 */ /* 0x000ea80000100800 */
[----:B----4-:R0:W-:Y:S04]  /*aec00*/  STL.64 [R1+0x8960], R10 ;  /* 0x0089600a01007387 */ /* 0x0101e80000100a00 */
[----:B0-----:R-:W4:Y:S04]  /*aec10*/  LDL R11, [R1+0x1bdc] ;  /* 0x001bdc00010b7983 */ /* 0x001f280000100800 */
[----:B--2---:R0:W-:Y:S04]  /*aec20*/  STL.64 [R1+0x8958], R8 ;  /* 0x0089580801007387 */ /* 0x0041e80000100a00 */
[----:B0-----:R-:W2:Y:S04]  /*aec30*/  LDL R9, [R1+0x1be8] ;  /* 0x001be80001097983 */ /* 0x001ea80000100800 */
[----:B----4-:R0:W-:Y:S04]  /*aec40*/  STL [R1+0x89a4], R11 ;  /* 0x0089a40b01007387 */ /* 0x0101e80000100800 */
[----:B------:R-:W4:Y:S01]  /*aec50*/  LDL R21, [R1+0x1bc8] ;  /* 0x001bc80001157983 */ /* 0x000f220000100800 */
[----:B0-----:R-:W-:-:S03]  /*aec60*/  IMAD.MOV.U32 R11, RZ, RZ, R4 ;  /* 0x000000ffff0b7224 */ /* 0x001fc600078e0004 */
[----:B--2---:R-:W-:Y:S04]  /*aec70*/  STL [R1+0x89a0], R9 ;  /* 0x0089a00901007387 */ /* 0x004fe80000100800 */
[----:B------:R-:W2:Y:S04]  /*aec80*/  LDL R4, [R1+0x1c28] ;  /* 0x001c280001047983 */ /* 0x000ea80000100800 */
[----:B---3--:R-:W-:Y:S01]  /*aec90*/  STL [R1+0x8970], R6 ;  /* 0x0089700601007387 */ /* 0x008fe20000100800 */
[----:B------:R-:W-:-:S03]  /*aeca0*/  F2FP.F16.E5M2.UNPACK_B R15, R7 ;  /* 0x00000007ff0f723e */ /* 0x000fc600020004ff */
        /* <DEDUP_REMOVED lines=11> */
[----:B------:R-:W-:-:S03]  /*aed60*/  IMAD.MOV.U32 R10, RZ, RZ, R16 ;  /* 0x000000ffff0a7224 */ /* 0x000fc600078e0010 */
[----:B---3--:R-:W-:Y:S04]  /*aed70*/  STL.64 [R1+0x89b0], R6 ;  /* 0x0089b00601007387 */ /* 0x008fe80000100a00 */
[----:B--2---:R0:W-:Y:S04]  /*aed80*/  STL.64 [R1+0x89a8], R4 ;  /* 0x0089a80401007387 */ /* 0x0041e80000100a00 */
[----:B0-----:R-:W2:Y:S04]  /*aed90*/  LDL.LU R4, [R1+0x13e0] ;  /* 0x0013e00001047983 */ /* 0x001ea80000300800 */
[----:B------:R-:W2:Y:S04]  /*aeda0*/  LDL.LU R5, [R1+0x13e4] ;  /* 0x0013e40001057983 */ /* 0x000ea80000300800 */
[----:B------:R-:W2:Y:S04]  /*aedb0*/  LDL.LU R6, [R1+0x13e8] ;  /* 0x0013e80001067983 */ /* 0x000ea80000300800 */
[----:B------:R-:W2:Y:S04]  /*aedc0*/  LDL.LU R7, [R1+0x13ec] ;  /* 0x0013ec0001077983 */ /* 0x000ea80000300800 */
[----:B------:R-:W3:Y:S04]  /*aedd0*/  LDL R16, [R1+0x1c2c] ;  /* 0x001c2c0001107983 */ /* 0x000ee80000100800 */
[----:B------:R-:W3:Y:S04]  /*aede0*/  LDL R17, [R1+0x1c38] ;  /* 0x001c380001117983 */ /* 0x000ee80000100800 */
[----:B------:R-:W3:Y:S04]  /*aedf0*/  LDL R18, [R1+0x1c3c] ;  /* 0x001c3c0001127983 */ /* 0x000ee80000100800 */
[----:B------:R-:W3:Y:S04]  /*aee00*/  LDL R19, [R1+0x1c48] ;  /* 0x001c480001137983 */ /* 0x000ee80000100800 */
[----:B------:R-:W3:Y:S04]  /*aee10*/  LDL R28, [R1+0x1c4c] ;  /* 0x001c4c00011c7983 */ /* 0x000ee80000100800 */
[----:B------:R-:W3:Y:S04]  /*aee20*/  LDL R29, [R1+0x1c58] ;  /* 0x001c5800011d7983 */ /* 0x000ee80000100800 */
[----:B------:R-:W3:Y:S04]  /*aee30*/  LDL.LU R24, [R1+0x1500] ;  /* 0x0015000001187983 */ /* 0x000ee80000300800 */
[----:B------:R-:W3:Y:S04]  /*aee40*/  LDL.LU R25, [R1+0x1504] ;  /* 0x0015040001197983 */ /* 0x000ee80000300800 */
[----:B------:R-:W3:Y:S01]  /*aee50*/  LDL.LU R26, [R1+0x1508] ;  /* 0x00150800011a7983 */ /* 0x000ee20000300800 */
[----:B------:R-:W-:-:S03]  /*aee60*/  IMAD.MOV.U32 R27, RZ, RZ, R0 ;  /* 0x000000ffff1b7224 */ /* 0x000fc600078e0000 */
[----:B------:R-:W3:Y:S01]  /*aee70*/  LDL.LU R0, [R1+0x89b8] ;  /* 0x0089b80001007983 */ /* 0x000ee20000300800 */
[----:B--2---:R-:W-:Y:S03]  /*aee80*/  HMMA.16816.F32 R8, R12, R10, R4 ;  /* 0x0000000a0c08723c */ /* 0x004fe60000001804 */
[----:B------:R-:W2:Y:S04]  /*aee90*/  LDL.LU.64 R6, [R1+0x89b0] ;  /* 0x0089b00001067983 */ /* 0x000ea80000300a00 */
[----:B------:R-:W2:Y:S01]  /*aeea0*/  LDL.LU.64 R4, [R1+0x89a8] ;  /* 0x0089a80001047983 */ /* 0x000ea20000300a00 */
[----:B----4-:R-:W-:Y:S02]  /*aeeb0*/  F2FP.F16.E5M2.UNPACK_B R20, R21 ;  /* 0x00000015ff14723e */ /* 0x010fe400020004ff */
[----:B------:R-:W-:-:S09]  /*aeec0*/  F2FP.F16.E5M2.UNPACK_B R21, R22 ;  /* 0x00000016ff15723e */ /* 0x000fd200020004ff */
[----:B------:R-:W-:Y:S04]  /*aeed0*/  STL.64 [R1+0xc0], R8 ;  /* 0x0000c00801007387 */ /* 0x000fe80000100a00 */
[----:B------:R0:W-:Y:S04]  /*aeee0*/  STL.64 [R1+0xc8], R10 ;  /* 0x0000c80a01007387 */ /* 0x0001e80000100a00 */
[----:B0-----:R-:W4:Y:S04]  /*aeef0*/  LDL.LU R11, [R1+0x89a4] ;  /* 0x0089a400010b7983 */ /* 0x001f280000300800 */
[----:B------:R-:W3:Y:S01]  /*aef00*/  LDL.LU R9, [R1+0x89a0] ;  /* 0x0089a00001097983 */ /* 0x000ee20000300800 */
[----:B------:R-:W-:-:S03]  /*aef10*/  F2FP.F16.E5M2.UNPACK_B R10, R23 ;  /* 0x00000017ff0a723e */ /* 0x000fc600020004ff */
[----:B------:R2:W-:Y:S02]  /*aef20*/  STL.64 [R1+0x90], R20 ;  /* 0x0000901401007387 */ /* 0x0005e40000100a00 */
[----:B--2---:R-:W-:Y:S02]  /*aef30*/  HMMA.16816.F32 R20, R12, R20, R4 ;  /* 0x000000140c14723c */ /* 0x004fe40000001804 */
[----:B------:R-:W2:Y:S04]  /*aef40*/  LDL.LU.64 R6, [R1+0x8998] ;  /* 0x0089980001067983 */ /* 0x000ea80000300a00 */
[----:B------:R-:W2:-:S13]  /*aef50*/  LDL.LU.64 R4, [R1+0x8990] ;  /* 0x0089900001047983 */ /* 0x000e9a0000300a00 */
[----:B------:R-:W-:Y:S04]  /*aef60*/  STL.64 [R1+0xe0], R20 ;  /* 0x0000e01401007387 */ /* 0x000fe80000100a00 */
[----:B------:R0:W-:Y:S04]  /*aef70*/  STL.64 [R1+0xe8], R22 ;  /* 0x0000e81601007387 */ /* 0x0001e80000100a00 */
[----:B0-----:R-:W2:Y:S04]  /*aef80*/  LDL.LU.64 R22, [R1+0x8988] ;  /* 0x0089880001167983 */ /* 0x001ea80000300a00 */
[----:B------:R-:W2:Y:S01]  /*aef90*/  LDL.LU.64 R20, [R1+0x8980] ;  /* 0x0089800001147983 */ /* 0x000ea20000300a00 */
[----:B----4-:R-:W-:-:S05]  /*aefa0*/  F2FP.F16.E5M2.UNPACK_B R11, R11 ;  /* 0x0000000bff0b723e */ /* 0x010fca00020004ff */
[----:B------:R-:W-:Y:S02]  /*aefb0*/  STL.64 [R1+0x88], R10 ;  /* 0x0000880a01007387 */ /* 0x000fe40000100a00 */
[----:B--2---:R-:W-:-:S15]  /*aefc0*/  HMMA.16816.F32 R20, R12, R10, R20 ;  /* 0x0000000a0c14723c */ /* 0x004fde0000001814 */
[----:B------:R-:W-:-:S04]  /*aefd0*/  NOP ;  /* 0x0000000000007918 */ /* 0x000fc80000000000 */
[----:B------:R-:W-:Y:S04]  /*aefe0*/  STL.64 [R1+0x100], R20 ;  /* 0x0001001401007387 */ /* 0x000fe80000100a00 */
[----:B------:R0:W-:Y:S04]  /*aeff0*/  STL.64 [R1+0x108], R22 ;  /* 0x0001081601007387 */ /* 0x0001e80000100a00 */
[----:B0-----:R-:W2:Y:S01]  /*af000*/  LDL.LU.64 R22, [R1+0x8978] ;  /* 0x0089780001167983 */ /* 0x001ea20000300a00 */
[----:B---3--:R-:W-:Y:S02]  /*af010*/  F2FP.F16.E5M2.UNPACK_B R8, R9 ;  /* 0x00000009ff08723e */ /* 0x008fe400020004ff */
[----:B--2---:R-:W-:-:S05]  /*af020*/  F2FP.F16.E5M2.UNPACK_B R9, R22 ;  /* 0x00000016ff09723e */ /* 0x004fca00020004ff */
[----:B------:R0:W-:Y:S02]  /*af030*/  STL.64 [R1+0x80], R8 ;  /* 0x0000800801007387 */ /* 0x0001e40000100a00 */
[----:B0-----:R-:W-:Y:S02]  /*af040*/  HMMA.16816.F32 R8, R12, R8, R4 ;  /* 0x000000080c08723c */ /* 0x001fe40000001804 */
[----:B------:R-:W2:Y:S04]  /*af050*/  LDL.LU R6, [R1+0x8970] ;  /* 0x0089700001067983 */ /* 0x000ea80000300800 */
[----:B------:R-:W3:-:S13]  /*af060*/  LDL.LU.64 R4, [R1+0x8968] ;  /* 0x0089680001047983 */ /* 0x000eda0000300a00 */
[----:B------:R-:W-:Y:S04]  /*af070*/  STL.64 [R1+0x120], R8 ;  /* 0x0001200801007387 */ /* 0x000fe80000100a00 */
[----:B------:R0:W-:Y:S04]  /*af080*/  STL.64 [R1+0x128], R10 ;  /* 0x0001280a01007387 */ /* 0x0001e80000100a00 */
[----:B0-----:R-:W4:Y:S04]  /*af090*/  LDL.LU.64 R10, [R1+0x8960] ;  /* 0x00896000010a7983 */ /* 0x001f280000300a00 */
[----:B------:R-:W4:Y:S01]  /*af0a0*/  LDL.LU.64 R8, [R1+0x8958] ;  /* 0x0089580001087983 */ /* 0x000f220000300a00 */
[----:B------:R-:W-:-:S02]  /*af0b0*/  F2FP.F16.E5M2.UNPACK_B R20, R23 ;  /* 0x00000017ff14723e */ /* 0x000fc400020004ff */
[----:B--2---:R-:W-:-:S05]  /*af0c0*/  F2FP.F16.E5M2.UNPACK_B R21, R6 ;  /* 0x00000006ff15723e */ /* 0x004fca00020004ff */
[----:B------:R4:W-:Y:S02]  /*af0d0*/  STL.64 [R1+0x78], R20 ;  /* 0x0000781401007387 */ /* 0x0009e40000100a00 */
[----:B----4-:R-:W-:Y:S02]  /*af0e0*/  HMMA.16816.F32 R20, R12, R20, R8 ;  /* 0x000000140c14723c */ /* 0x010fe40000001808 */
[----:B------:R-:W2:Y:S04]  /*af0f0*/  LDL.LU.64 R10, [R1+0x8950] ;  /* 0x00895000010a7983 */ /* 0x000ea80000300a00 */
[----:B------:R-:W2:-:S13]  /*af100*/  LDL.LU.64 R8, [R1+0x8948] ;  /* 0x0089480001087983 */ /* 0x000e9a0000300a00 */
[----:B------:R-:W-:Y:S04]  /*af110*/  STL.64 [R1+0x140], R20 ;  /* 0x0001401401007387 */ /* 0x000fe80000100a00 */
[----:B------:R0:W-:Y:S04]  /*af120*/  STL.64 [R1+0x148], R22 ;  /* 0x0001481601007387 */ /* 0x0001e80000100a00 */
[----:B0-----:R-:W4:Y:S04]  /*af130*/  LDL.LU.64 R22, [R1+0x8940] ;  /* 0x0089400001167983 */ /* 0x001f280000300a00 */
[----:B------:R-:W4:Y:S01]  /*af140*/  LDL.LU.64 R20, [R1+0x8938] ;  /* 0x0089380001147983 */ /* 0x000f220000300a00 */
[----:B---3--:R-:W-:-:S02]  /*af150*/  F2FP.F16.E5M2.UNPACK_B R6, R5 ;  /* 0x00000005ff06723e */ /* 0x008fc400020004ff */
[----:B------:R-:W-:Y:S02]  /*af160*/  F2FP.F16.E5M2.UNPACK_B R7, R2 ;  /* 0x00000002ff07723e */ /* 0x000fe400020004ff */
[----:B------:R-:W-:Y:S02]  /*af170*/  F2FP.F16.E5M2.UNPACK_B R2, R0 ;  /* 0x00000000ff02723e */ /* 0x000fe400020004ff */
[----:B------:R-:W-:Y:S01]  /*af180*/  F2FP.F16.E5M2.UNPACK_B R3, R3 ;  /* 0x00000003ff03723e */ /* 0x000fe200020004ff */
[----:B------:R-:W-:Y:S04]  /*af190*/  STL [R1+0x70], R6 ;  /* 0x0000700601007387 */ /* 0x000fe80000100800 */
[----:B------:R-:W-:Y:S04]  /*af1a0*/  STL [R1+0x7810], R0 ;  /* 0x0078100001007387 */ /* 0x000fe80000100800 */
[----:B------:R-:W-:Y:S01]  /*af1b0*/  STL [R1+0x74], R7 ;  /* 0x0000740701007387 */ /* 0x000fe20000100800 */
[----:B--2---:R-:W-:-:S15]  /*af1c0*/  HMMA.16816.F32 R8, R12, R6, R8 ;  /* 0x000000060c08723c */ /* 0x004fde0000001808 */
[----:B------:R-:W-:-:S04]  /*af1d0*/  NOP ;  /* 0x0000000000007918 */ /* 0x000fc80000000000 */
[----:B------:R-:W-:Y:S04]  /*af1e0*/  STL.64 [R1+0x160], R8 ;  /* 0x0001600801007387 */ /* 0x000fe80000100a00 */
[----:B------:R0:W-:Y:S01]  /*af1f0*/  STL.64 [R1+0x168], R10 ;  /* 0x0001680a01007387 */ /* 0x0001e20000100a00 */
[----:B----4-:R-:W-:Y:S03]  /*af200*/  HMMA.16816.F32 R20, R12, R2, R20 ;  /* 0x000000020c14723c */ /* 0x010fe60000001814 */
[----:B0-----:R-:W2:Y:S04]  /*af210*/  LDL.LU.64 R10, [R1+0x8930] ;  /* 0x00893000010a7983 */ /* 0x001ea80000300a00 */
[----:B------:R-:W2:Y:S04]  /*af220*/  LDL.LU.64 R8, [R1+0x8928] ;  /* 0x0089280001087983 */ /* 0x000ea80000300a00 */
[----:B------:R-:W-:Y:S04]  /*af230*/  STL [R1+0x68], R2 ;  /* 0x0000680201007387 */ /* 0x000fe80000100800 */
[----:B------:R-:W-:Y:S04]  /*af240*/  STL [R1+0x6c], R3 ;  /* 0x00006c0301007387 */ /* 0x000fe80000100800 */
[----:B------:R-:W-:Y:S04]  /*af250*/  STL.64 [R1+0x180], R20 ;  /* 0x0001801401007387 */ /* 0x000fe80000100a00 */
[----:B------:R0:W-:Y:S04]  /*af260*/  STL.64 [R1+0x188], R22 ;  /* 0x0001881601007387 */ /* 0x0001e80000100a00 */
[----:B0-----:R-:W3:Y:S04]  /*af270*/  LDL.LU.64 R22, [R1+0x8920] ;  /* 0x0089200001167983 */ /* 0x001ee80000300a00 */
[----:B------:R-:W3:Y:S01]  /*af280*/  LDL.LU.64 R20, [R1+0x8918] ;  /* 0x0089180001147983 */ /* 0x000ee20000300a00 */
[----:B------:R-:W-:-:S02]  /*af290*/  F2FP.F16.E5M2.UNPACK_B R4, R4 ;  /* 0x00000004ff04723e */ /* 0x000fc400020004ff */
[----:B------:R-:W-:Y:S02]  /*af2a0*/  F2FP.F16.E5M2.UNPACK_B R5, R16 ;  /* 0x00000010ff05723e */ /* 0x000fe400020004ff */
[----:B------:R-:W-:Y:S02]  /*af2b0*/  F2FP.F16.E5M2.UNPACK_B R2, R17 ;  /* 0x00000011ff02723e */ /* 0x000fe400020004ff */
[----:B------:R-:W-:Y:S01]  /*af2c0*/  F2FP.F16.E5M2.UNPACK_B R3, R18 ;  /* 0x00000012ff03723e */ /* 0x000fe200020004ff */
[----:B------:R0:W-:Y:S02]  /*af2d0*/  STL.64 [R1+0x60], R4 ;  /* 0x0000600401007387 */ /* 0x0001e40000100a00 */
[----:B--2---:R-:W-:Y:S01]  /*af2e0*/  HMMA.16816.F32 R8, R12, R4, R8 ;  /* 0x000000040c08723c */ /* 0x004fe20000001808 */
[----:B0-----:R-:W-:Y:S02]  /*af2f0*/  F2FP.F16.E5M2.UNPACK_B R4, R19 ;  /* 0x00000013ff04723e */ /* 0x001fe400020004ff */
[----:B------:R-:W-:-:S15]  /*af300*/  F2FP.F16.E5M2.UNPACK_B R5, R28 ;  /* 0x0000001cff05723e */ /* 0x000fde00020004ff */
[----:B------:R-:W-:Y:S01]  /*af310*/  NOP ;  /* 0x0000000000007918 */ /* 0x000fe20000000000 */
[----:B------:R-:W-:Y:S04]  /*af320*/  STL.64 [R1+0x1a0], R8 ;  /* 0x0001a00801007387 */ /* 0x000fe80000100a00 */
[----:B------:R3:W-:Y:S02]  /*af330*/  STL.64 [R1+0x1a8], R10 ;  /* 0x0001a80a01007387 */ /* 0x0007e40000100a00 */
[----:B---3--:R-:W-:Y:S02]  /*af340*/  HMMA.16816.F32 R8, R12, R2, R20 ;  /* 0x000000020c08723c */ /* 0x008fe40000001814 */
[----:B------:R-:W-:-:S15]  /*af350*/  STL.64 [R1+0x58], R2 ;  /* 0x0000580201007387 */ /* 0x000fde0000100a00 */
[----:B------:R-:W-:Y:S02]  /*af360*/  NOP ;  /* 0x0000000000007918 */ /* 0x000fe40000000000 */
[----:B------:R-:W-:Y:S04]  /*af370*/  STL.64 [R1+0x1c0], R8 ;  /* 0x0001c00801007387 */ /* 0x000fe80000100a00 */
[----:B------:R-:W-:Y:S04]  /*af380*/  STL.64 [R1+0x1c8], R10 ;  /* 0x0001c80a01007387 */ /* 0x000fe80000100a00 */
[----:B------:R0:W-:Y:S02]  /*af390*/  STL.64 [R1+0x50], R4 ;  /* 0x0000500401007387 */ /* 0x0001e40000100a00 */
[----:B0-----:R-:W-:Y:S01]  /*af3a0*/  HMMA.16816.F32 R4, R12, R4, R24 ;  /* 0x000000040c04723c */ /* 0x001fe20000001818 */
[----:B------:R-:W-:-:S15]  /*af3b0*/  F2FP.F16.E5M2.UNPACK_B R2, R29 ;  /* 0x0000001dff02723e */ /* 0x000fde00020004ff */
[----:B------:R-:W-:-:S03]  /*af3c0*/  NOP ;  /* 0x0000000000007918 */ /* 0x000fc60000000000 */
[----:B------:R-:W-:Y:S04]  /*af3d0*/  STL.64 [R1+0x1e0], R4 ;  /* 0x0001e00401007387 */ /* 0x000fe80000100a00 */
[----:B------:R-:W-:Y:S04]  /*af3e0*/  STL [R1+0x1e8], R6 ;  /* 0x0001e80601007387 */ /* 0x000fe80000100800 */
[----:B------:R-:W2:Y:S04]  /*af3f0*/  LDL.LU R20, [R1+0x1620] ;  /* 0x0016200001147983 */ /* 0x000ea80000300800 */
[----:B------:R-:W-:Y:S04]  /*af400*/  STL [R1+0x48], R2 ;  /* 0x0000480201007387 */ /* 0x000fe80000100800 */
[----:B------:R-:W2:Y:S04]  /*af410*/  LDL.LU R21, [R1+0x1624] ;  /* 0x0016240001157983 */ /* 0x000ea80000300800 */
[----:B------:R-:W3:Y:S04]  /*af420*/  LDL.LU R22, [R1+0x1628] ;  /* 0x0016280001167983 */ /* 0x000ee80000300800 */
[----:B------:R-:W3:Y:S04]  /*af430*/  LDL.LU R23, [R1+0x162c] ;  /* 0x00162c0001177983 */ /* 0x000ee80000300800 */
[----:B---3--:R-:W-:Y:S04]  /*af440*/  STL.64 [R1+0x8880], R22 ;  /* 0x0088801601007387 */ /* 0x008fe80000100a00 */
[----:B--2---:R0:W-:Y:S04]  /*af450*/  STL.64 [R1+0x8878], R20 ;  /* 0x0088781401007387 */ /* 0x0041e80000100a00 */
[----:B------:R-:W2:Y:S04]  /*af460*/  LDL.LU R8, [R1+0x1600] ;  /* 0x0016000001087983 */ /* 0x000ea80000300800 */
        /* <DEDUP_REMOVED lines=9> */
[----:B---3--:R0:W-:Y:S04]  /*af500*/  STL.64 [R1+0x88a0], R22 ;  /* 0x0088a01601007387 */ /* 0x0081e80000100a00 */
[----:B--2---:R2:W-:Y:S04]  /*af510*/  STL.64 [R1+0x8898], R20 ;  /* 0x0088981401007387 */ /* 0x0045e80000100a00 */
[----:B------:R-:W3:Y:S04]  /*af520*/  LDL R5, [R1+0x1cac] ;  /* 0x001cac0001057983 */ /* 0x000ee80000100800 */
[----:B------:R-:W3:Y:S04]  /*af530*/  LDL R4, [R1+0x1cb8] ;  /* 0x001cb80001047983 */ /* 0x000ee80000100800 */
[----:B-1----:R-:W4:Y:S04]  /*af540*/  LDL.LU R8, [R1+0x15c0] ;  /* 0x0015c00001087983 */ /* 0x002f280000300800 */
[----:B------:R-:W4:Y:S04]  /*af550*/  LDL.LU R9, [R1+0x15c4] ;  /* 0x0015c40001097983 */ /* 0x000f280000300800 */
[----:B------:R-:W2:Y:S04]  /*af560*/  LDL.LU R10, [R1+0x15c8] ;  /* 0x0015c800010a7983 */ /* 0x000ea80000300800 */
[----:B------:R-:W2:Y:S04]  /*af570*/  LDL.LU R11, [R1+0x15cc] ;  /* 0x0015cc00010b7983 */ /* 0x000ea80000300800 */
[----:B0-----:R-:W2:Y:S04]  /*af580*/  LDL R22, [R1+0x1c8c] ;  /* 0x001c8c0001167983 */ /* 0x001ea80000100800 */
[----:B------:R-:W2:Y:S04]  /*af590*/  LDL R23, [R1+0x1c98] ;  /* 0x001c980001177983 */ /* 0x000ea80000100800 */
[----:B--2---:R0:W-:Y:S04]  /*af5a0*/  STL.64 [R1+0x88d8], R22 ;  /* 0x0088d81601007387 */ /* 0x0041e80000100a00 */
[----:B------:R-:W2:Y:S04]  /*af5b0*/  LDL.LU R20, [R1+0x1560] ;  /* 0x0015600001147983 */ /* 0x000ea80000300800 */
[----:B------:R-:W2:Y:S04]  /*af5c0*/  LDL.LU R21, [R1+0x1564] ;  /* 0x0015640001157983 */ /* 0x000ea80000300800 */
[----:B0-----:R-:W2:Y:S04]  /*af5d0*/  LDL.LU R22, [R1+0x1568] ;  /* 0x0015680001167983 */ /* 0x001ea80000300800 */
[----:B------:R-:W2:Y:S01]  /*af5e0*/  LDL.LU R23, [R1+0x156c] ;  /* 0x00156c0001177983 */ /* 0x000ea20000300800 */
[----:B------:R-:W-:-:S03]  /*af5f0*/  IMAD.MOV.U32 R0, RZ, RZ, R7 ;  /* 0x000000ffff007224 */ /* 0x000fc600078e0007 */
[----:B--2---:R0:W-:Y:S04]  /*af600*/  STL.64 [R1+0x88e8], R22 ;  /* 0x0088e81601007387 */ /* 0x0041e80000100a00 */
[----:B0-----:R-:W2:Y:S04]  /*af610*/  LDL R22, [R1+0x1c6c] ;  /* 0x001c6c0001167983 */ /* 0x001ea80000100800 */
[----:B------:R-:W2:Y:S04]  /*af620*/  LDL R23, [R1+0x1c78] ;  /* 0x001c780001177983 */ /* 0x000ea80000100800 */
[----:B------:R-:W-:Y:S04]  /*af630*/  STL.64 [R1+0x88e0], R20 ;  /* 0x0088e01401007387 */ /* 0x000fe80000100a00 */
[----:B------:R-:W2:Y:S04]  /*af640*/  LDL R7, [R1+0x1c9c] ;  /* 0x001c9c0001077983 */ /* 0x000ea80000100800 */
[----:B------:R-:W2:Y:S04]  /*af650*/  LDL R6, [R1+0x1ca8] ;  /* 0x001ca80001067983 */ /* 0x000ea80000100800 */
[----:B--2---:R0:W-:Y:S04]  /*af660*/  STL.64 [R1+0x88c0], R6 ;  /* 0x0088c00601007387 */ /* 0x0041e80000100a00 */
[----:B0-----:R-:W2:Y:S04]  /*af670*/  LDL R7, [R1+0x1c7c] ;  /* 0x001c7c0001077983 */ /* 0x001ea80000100800 */
[----:B---3--:R0:W-:Y:S04]  /*af680*/  STL.64 [R1+0x88b8], R4 ;  /* 0x0088b80401007387 */ /* 0x0081e80000100a00 */
[----:B0-----:R-:W3:Y:S04]  /*af690*/  LDL R5, [R1+0x1c88] ;  /* 0x001c880001057983 */ /* 0x001ee80000100800 */
[----:B--2---:R-:W-:Y:S04]  /*af6a0*/  STL [R1+0x8904], R7 ;  /* 0x0089040701007387 */ /* 0x004fe80000100800 */
[----:B---3--:R-:W-:Y:S04]  /*af6b0*/  STL [R1+0x8900], R5 ;  /* 0x0089000501007387 */ /* 0x008fe80000100800 */
[----:B------:R-:W-:Y:S04]  /*af6c0*/  STL.64 [R1+0x88b0], R10 ;  /* 0x0088b00a01007387 */ /* 0x000fe80000100a00 */
[----:B----4-:R0:W-:Y:S04]  /*af6d0*/  STL.64 [R1+0x88a8], R8 ;  /* 0x0088a80801007387 */ /* 0x0101e80000100a00 */
        /* <DEDUP_REMOVED lines=18> */
[----:B------:R-:W-:Y:S01]  /*af800*/  IMAD.MOV.U32 R6, RZ, RZ, R2 ;  /* 0x000000ffff067224 */ /* 0x000fe200078e0002 */
[----:B----4-:R-:W-:-:S02]  /*af810*/  F2FP.F16.E5M2.UNPACK_B R7, R20 ;  /* 0x00000014ff07723e */ /* 0x010fc400020004ff */
[----:B---3--:R-:W-:Y:S04]  /*af820*/  STL.64 [R1+0x8910], R10 ;  /* 0x0089100a01007387 */ /* 0x008fe80000100a00 */
[----:B--2---:R0:W-:Y:S04]  /*af830*/  STL.64 [R1+0x8908], R8 ;  /* 0x0089080801007387 */ /* 0x0041e80000100a00 */
[----:B0-----:R-:W2:Y:S04]  /*af840*/  LDL.LU R8, [R1+0x1520] ;  /* 0x0015200001087983 */ /* 0x001ea80000300800 */
[----:B------:R-:W2:Y:S04]  /*af850*/  LDL.LU R9, [R1+0x1524] ;  /* 0x0015240001097983 */ /* 0x000ea80000300800 */
[----:B------:R-:W2:Y:S04]  /*af860*/  LDL.LU R10, [R1+0x1528] ;  /* 0x00152800010a7983 */ /* 0x000ea80000300800 */
[----:B------:R-:W2:Y:S04]  /*af870*/  LDL.LU R11, [R1+0x152c] ;  /* 0x00152c00010b7983 */ /* 0x000ea80000300800 */
[----:B------:R-:W3:Y:S04]  /*af880*/  LDL R2, [R1+0x1cbc] ;  /* 0x001cbc0001027983 */ /* 0x000ee80000100800 */
[----:B------:R-:W4:Y:S04]  /*af890*/  LDL R3, [R1+0x1cc8] ;  /* 0x001cc80001037983 */ /* 0x000f280000100800 */
        /* <DEDUP_REMOVED lines=8> */
[----:B------:R-:W3:Y:S04]  /*af920*/  LDL.LU R26, [R1+0x1648] ;  /* 0x00164800011a7983 */ /* 0x000ee80000300800 */
[----:B------:R-:W3:Y:S04]  /*af930*/  LDL.LU R27, [R1+0x164c] ;  /* 0x00164c00011b7983 */ /* 0x000ee80000300800 */
[----:B------:R-:W-:Y:S04]  /*af940*/  STL [R1+0x7850], R0 ;  /* 0x0078500001007387 */ /* 0x000fe80000100800 */
[----:B------:R2:W-:Y:S02]  /*af950*/  STL [R1+0x4c], R7 ;  /* 0x00004c0701007387 */ /* 0x0005e40000100800 */
[----:B--2---:R-:W-:Y:S02]  /*af960*/  HMMA.16816.F32 R4, R12, R6, R8 ;  /* 0x000000060c04723c */ /* 0x004fe40000001808 */
[----:B------:R-:W2:Y:S04]  /*af970*/  LDL.LU.64 R10, [R1+0x8910] ;  /* 0x00891000010a7983 */ /* 0x000ea80000300a00 */
[----:B------:R-:W2:Y:S01]  /*af980*/  LDL.LU.64 R8, [R1+0x8908] ;  /* 0x0089080001087983 */ /* 0x000ea20000300a00 */
[----:B------:R-:W-:-:S02]  /*af990*/  F2FP.F16.E5M2.UNPACK_B R20, R21 ;  /* 0x00000015ff14723e */ /* 0x000fc400020004ff */
[----:B------:R-:W-:-:S10]  /*af9a0*/  F2FP.F16.E5M2.UNPACK_B R21, R22 ;  /* 0x00000016ff15723e */ /* 0x000fd400020004ff */
[----:B------:R-:W-:Y:S04]  /*af9b0*/  STL.64 [R1+0x200], R4 ;  /* 0x0002000401007387 */ /* 0x000fe80000100a00 */
[----:B------:R0:W-:Y:S04]  /*af9c0*/  STL.64 [R1+0x208], R6 ;  /* 0x0002080601007387 */ /* 0x0001e80000100a00 */
[----:B0-----:R-:W3:Y:S04]  /*af9d0*/  LDL.LU R7, [R1+0x8904] ;  /* 0x0089040001077983 */ /* 0x001ee80000300800 */
        /* <DEDUP_REMOVED lines=10> */
[----:B---3--:R-:W-:-:S05]  /*afa80*/  F2FP.F16.E5M2.UNPACK_B R7, R7 ;  /* 0x00000007ff07723e */ /* 0x008fca00020004ff */
[----:B------:R-:W-:Y:S02]  /*afa90*/  STL.64 [R1+0x38], R6 ;  /* 0x0000380601007387 */ /* 0x000fe40000100a00 */
[----:B--2---:R-:W-:-:S15]  /*afaa0*/  HMMA.16816.F32 R20, R12, R6, R20 ;  /* 0x000000060c14723c */ /* 0x004fde0000001814 */
[----:B------:R-:W-:-:S04]  /*afab0*/  NOP ;  /* 0x0000000000007918 */ /* 0x000fc80000000000 */
[----:B------:R-:W-:Y:S04]  /*afac0*/  STL.64 [R1+0x240], R20 ;  /* 0x0002401401007387 */ /* 0x000fe80000100a00 */
[----:B------:R0:W-:Y:S04]  /*afad0*/  STL.64 [R1+0x248], R22 ;  /* 0x0002481601007387 */ /* 0x0001e80000100a00 */
[----:B0-----:R-:W2:Y:S01]  /*afae0*/  LDL.LU.64 R22, [R1+0x88d8] ;  /* 0x0088d80001167983 */ /* 0x001ea20000300a00 */
[----:B------:R-:W-:Y:S02]  /*afaf0*/  F2FP.F16.E5M2.UNPACK_B R4, R5 ;  /* 0x00000005ff04723e */ /* 0x000fe400020004ff */
[----:B--2---:R-:W-:-:S05]  /*afb00*/  F2FP.F16.E5M2.UNPACK_B R5, R22 ;  /* 0x00000016ff05723e */ /* 0x004fca00020004ff */
[----:B------:R0:W-:Y:S02]  /*afb10*/  STL.64 [R1+0x30], R4 ;  /* 0x0000300401007387 */ /* 0x0001e40000100a00 */
[----:B0-----:R-:W-:Y:S02]  /*afb20*/  HMMA.16816.F32 R4, R12, R4, R8 ;  /* 0x000000040c04723c */ /* 0x001fe40000001808 */
[----:B------:R-:W2:Y:S04]  /*afb30*/  LDL.LU.64 R10, [R1+0x88d0] ;  /* 0x0088d000010a7983 */ /* 0x000ea80000300a00 */
[----:B------:R-:W2:-:S13]  /*afb40*/  LDL.LU.64 R8, [R1+0x88c8] ;  /* 0x0088c80001087983 */ /* 0x000e9a0000300a00 */
[----:B------:R-:W-:Y:S04]  /*afb50*/  STL.64 [R1+0x260], R4 ;  /* 0x0002600401007387 */ /* 0x000fe80000100a00 */
[----:B------:R0:W-:Y:S04]  /*afb60*/  STL.64 [R1+0x268], R6 ;  /* 0x0002680601007387 */ /* 0x0001e80000100a00 */
[----:B0-----:R-:W3:Y:S01]  /*afb70*/  LDL.LU.64 R6, [R1+0x88c0] ;  /* 0x0088c00001067983 */ /* 0x001ee20000300a00 */
[----:B------:R-:W-:-:S03]  /*afb80*/  F2FP.F16.E5M2.UNPACK_B R20, R23 ;  /* 0x00000017ff14723e */ /* 0x000fc600020004ff */
[----:B------:R-:W2:Y:S01]  /*afb90*/  LDL.LU.64 R4, [R1+0x88b8] ;  /* 0x0088b80001047983 */ /* 0x000ea20000300a00 */
[----:B---3--:R-:W-:-:S05]  /*afba0*/  F2FP.F16.E5M2.UNPACK_B R21, R7 ;  /* 0x00000007ff15723e */ /* 0x008fca00020004ff */
[----:B------:R2:W-:Y:S02]  /*afbb0*/  STL.64 [R1+0x28], R20 ;  /* 0x0000281401007387 */ /* 0x0005e40000100a00 */
[----:B--2---:R-:W-:Y:S02]  /*afbc0*/  HMMA.16816.F32 R20, R12, R20, R8 ;  /* 0x000000140c14723c */ /* 0x004fe40000001808 */
[----:B------:R-:W2:Y:S04]  /*afbd0*/  LDL.LU.64 R10, [R1+0x88b0] ;  /* 0x0088b000010a7983 */ /* 0x000ea80000300a00 */
[----:B------:R-:W2:-:S13]  /*afbe0*/  LDL.LU.64 R8, [R1+0x88a8] ;  /* 0x0088a80001087983 */ /* 0x000e9a0000300a00 */
[----:B------:R-:W-:Y:S04]  /*afbf0*/  STL.64 [R1+0x280], R20 ;  /* 0x0002801401007387 */ /* 0x000fe80000100a00 */
[----:B------:R0:W-:Y:S04]  /*afc00*/  STL.64 [R1+0x288], R22 ;  /* 0x0002881601007387 */ /* 0x0001e80000100a00 */
[----:B0-----:R-:W3:Y:S04]  /*afc10*/  LDL.LU.64 R22, [R1+0x88a0] ;  /* 0x0088a00001167983 */ /* 0x001ee80000300a00 */
[----:B------:R-:W3:Y:S01]  /*afc20*/  LDL.LU.64 R20, [R1+0x8898] ;  /* 0x0088980001147983 */ /* 0x000ee20000300a00 */
[----:B------:R-:W-:-:S02]  /*afc30*/  F2FP.F16.E5M2.UNPACK_B R6, R6 ;  /* 0x00000006ff06723e */ /* 0x000fc400020004ff */
[----:B------:R-:W-:-:S05]  /*afc40*/  F2FP.F16.E5M2.UNPACK_B R7, R5 ;  /* 0x00000005ff07723e */ /* 0x000fca00020004ff */
[----:B------:R-:W-:Y:S01]  /*afc50*/  STL.64 [R1+0x20], R6 ;  /* 0x0000200601007387 */ /* 0x000fe20000100a00 */
[----:B------:R-:W-:Y:S02]  /*afc60*/  F2FP.F16.E5M2.UNPACK_B R4, R4 ;  /* 0x00000004ff04723e */ /* 0x000fe400020004ff */
[----:B------:R-:W-:Y:S01]  /*afc70*/  F2FP.F16.E5M2.UNPACK_B R5, R2 ;  /* 0x00000002ff05723e */ /* 0x000fe200020004ff */
[----:B--2---:R-:W-:-:S15]  /*afc80*/  HMMA.16816.F32 R8, R12, R6, R8 ;  /* 0x000000060c08723c */ /* 0x004fde0000001808 */
[----:B------:R-:W-:-:S04]  /*afc90*/  NOP ;  /* 0x0000000000007918 */ /* 0x000fc80000000000 */
[----:B------:R-:W-:Y:S04]  /*afca0*/  STL.64 [R1+0x2b0], R8 ;  /* 0x0002b00801007387 */ /* 0x000fe80000100a00 */
[----:B------:R0:W-:Y:S04]  /*afcb0*/  STL.64 [R1+0x2b8], R10 ;  /* 0x0002b80a01007387 */ /* 0x0001e80000100a00 */
[----:B0-----:R-:W2:Y:S04]  /*afcc0*/  LDL.LU.64 R10, [R1+0x8890] ;  /* 0x00889000010a7983 */ /* 0x001ea80000300a00 */
[----:B------:R-:W2:Y:S04]  /*afcd0*/  LDL.LU.64 R8, [R1+0x8888] ;  /* 0x0088880001087983 */ /* 0x000ea80000300a00 */
[----:B------:R3:W-:Y:S02]  /*afce0*/  STL.64 [R1+0x18], R4 ;  /* 0x0000180401007387 */ /* 0x0007e40000100a00 */
[----:B---3--:R-:W-:Y:S02]  /*afcf0*/  HMMA.16816.F32 R4, R12, R4, R20 ;  /* 0x000000040c04723c */ /* 0x008fe40000001814 */
[----:B------:R-:W3:Y:S04]  /*afd00*/  LDL.LU.64 R22, [R1+0x8880] ;  /* 0x0088800001167983 */ /* 0x000ee80000300a00 */
[----:B------:R-:W3:Y:S01]  /*afd10*/  LDL.LU.64 R20, [R1+0x8878] ;  /* 0x0088780001147983 */ /* 0x000ee20000300a00 */
[----:B----4-:R-:W-:-:S02]  /*afd20*/  F2FP.F16.E5M2.UNPACK_B R2, R3 ;  /* 0x00000003ff02723e */ /* 0x010fc400020004ff */
[----:B------:R-:W-:-:S10]  /*afd30*/  F2FP.F16.E5M2.UNPACK_B R3, R16 ;  /* 0x00000010ff03723e */ /* 0x000fd400020004ff */
[----:B------:R0:W-:Y:S04]  /*afd40*/  STL.64 [R1+0x2d0], R4 ;  /* 0x0002d00401007387 */ /* 0x0001e80000100a00 */
[----:B------:R-:W-:Y:S04]  /*afd50*/  STL.64 [R1+0x2d8], R6 ;  /* 0x0002d80601007387 */ /* 0x000fe80000100a00 */
[----:B------:R1:W-:Y:S01]  /*afd60*/  STL.64 [R1+0x10], R2 ;  /* 0x0000100201007387 */ /* 0x0003e20000100a00 */
[----:B0-----:R-:W-:Y:S02]  /*afd70*/  F2FP.F16.E5M2.UNPACK_B R4, R17 ;  /* 0x00000011ff04723e */ /* 0x001fe400020004ff */
[----:B------:R-:W-:Y:S01]  /*afd80*/  F2FP.F16.E5M2.UNPACK_B R5, R18 ;  /* 0x00000012ff05723e */ /* 0x000fe200020004ff */
[----:B--2---:R-:W-:Y:S01]  /*afd90*/  HMMA.16816.F32 R8, R12, R2, R8 ;  /* 0x000000020c08723c */ /* 0x004fe20000001808 */
[----:B-1----:R-:W-:-:S02]  /*afda0*/  F2FP.F16.E5M2.UNPACK_B R2, R19 ;  /* 0x00000013ff02723e */ /* 0x002fc400020004ff */
[----:B------:R-:W-:-:S15]  /*afdb0*/  F2FP.F16.E5M2.UNPACK_B R3, R28 ;  /* 0x0000001cff03723e */ /* 0x000fde00020004ff */
[----:B------:R-:W-:Y:S01]  /*afdc0*/  NOP ;  /* 0x0000000000007918 */ /* 0x000fe20000000000 */
[----:B------:R-:W-:Y:S04]  /*afdd0*/  STL.64 [R1+0x2f0], R8 ;  /* 0x0002f00801007387 */ /* 0x000fe80000100a00 */
[----:B------:R-:W-:Y:S04]  /*afde0*/  STL.64 [R1+0x2f8], R10 ;  /* 0x0002f80a01007387 */ /* 0x000fe80000100a00 */
[----:B------:R3:W-:Y:S02]  /*afdf0*/  STL.64 [R1+0x8], R4 ;  /* 0x0000080401007387 */ /* 0x0007e40000100a00 */
[----:B---3--:R-:W-:-:S15]  /*afe00*/  HMMA.16816.F32 R4, R12, R4, R20 ;  /* 0x000000040c04723c */ /* 0x008fde0000001814 */
[----:B------:R-:W-:-:S04]  /*afe10*/  NOP ;  /* 0x0000000000007918 */ /* 0x000fc80000000000 */
[----:B------:R-:W-:Y:S04]  /*afe20*/  STL.64 [R1+0x310], R4 ;  /* 0x0003100401007387 */ /* 0x000fe80000100a00 */
[----:B------:R0:W-:Y:S02]  /*afe30*/  STL.64 [R1+0x318], R6 ;  /* 0x0003180601007387 */ /* 0x0001e40000100a00 */
[----:B0-----:R-:W-:Y:S02]  /*afe40*/  HMMA.16816.F32 R4, R12, R2, R24 ;  /* 0x000000020c04723c */ /* 0x001fe40000001818 */
[----:B------:R-:W-:Y:S04]  /*afe50*/  STL.64 [R1], R2 ;  /* 0x0000000201007387 */ /* 0x000fe80000100a00 */
[----:B------:R-:W2:Y:S04]  /*afe60*/  LDL R25, [R1+0x1d1c] ;  /* 0x001d1c0001197983 */ /* 0x000ea80000100800 */
[----:B------:R-:W3:Y:S09]  /*afe70*/  LDL R22, [R1+0x1d28] ;  /* 0x001d280001167983 */ /* 0x000ef20000100800 */
[----:B------:R-:W-:Y:S04]  /*afe80*/  STL.64 [R1+0x330], R4 ;  /* 0x0003300401007387 */ /* 0x000fe80000100a00 */
[----:B------:R-:W-:Y:S04]  /*afe90*/  STL.64 [R1+0x338], R6 ;  /* 0x0003380601007387 */ /* 0x000fe80000100a00 */
[----:B------:R-:W4:Y:S04]  /*afea0*/  LDL R18, [R1+0x1d48] ;  /* 0x001d480001127983 */ /* 0x000f280000100800 */
[----:B------:R-:W4:Y:S04]  /*afeb0*/  LDL R19, [R1+0x1d4c] ;  /* 0x001d4c0001137983 */ /* 0x000f280000100800 */
[----:B------:R-:W2:Y:S04]  /*afec0*/  LDL R16, [R1+0x1d58] ;  /* 0x001d580001107983 */ /* 0x000ea80000100800 */
[----:B------:R-:W2:Y:S04]  /*afed0*/  LDL R17, [R1+0x1d5c] ;  /* 0x001d5c0001117983 */ /* 0x000ea80000100800 */
[----:B------:R-:W3:Y:S04]  /*afee0*/  LDL R21, [R1+0x1d3c] ;  /* 0x001d3c0001157983 */ /* 0x000ee80000100800 */
[----:B----4-:R-:W-:Y:S04]  /*afef0*/  STL.64 [R1+0x8840], R18 ;  /* 0x0088401201007387 */ /* 0x010fe80000100a00 */
[----:B--2---:R0:W-:Y:S04]  /*aff00*/  STL.64 [R1+0x8838], R16 ;  /* 0x0088381001007387 */ /* 0x0041e80000100a00 */
[----:B0-----:R-:W2:Y:S04]  /*aff10*/  LDL.LU R16, [R1+0x16c0] ;  /* 0x0016c00001107983 */ /* 0x001ea80000300800 */
[----:B------:R-:W2:Y:S04]  /*aff20*/  LDL.LU R17, [R1+0x16c4] ;  /* 0x0016c40001117983 */ /* 0x000ea80000300800 */
[----:B------:R-:W4:Y:S04]  /*aff30*/  LDL.LU R18, [R1+0x16c8] ;  /* 0x0016c80001127983 */ /* 0x000f280000300800 */
[----:B------:R-:W4:Y:S01]  /*aff40*/  LDL.LU R19, [R1+0x16cc] ;  /* 0x0016cc0001137983 */ /* 0x000f220000300800 */
[----:B------:R-:W-:-:S03]  /*aff50*/  F2FP.F16.E5M2.UNPACK_B R28, R29 ;  /* 0x0000001dff1c723e */ /* 0x000fc600020004ff */
[----:B------:R-:W2:Y:S04]  /*aff60*/  LDL R26, [R1+0x1d08] ;  /* 0x001d0800011a7983 */ /* 0x000ea80000100800 */
[----:B------:R-:W3:Y:S04]  /*aff70*/  LDL R29, [R1+0x1cfc] ;  /* 0x001cfc00011d7983 */ /* 0x000ee80000100800 */
[----:B------:R-:W3:Y:S04]  /*aff80*/  LDL R27, [R1+0x1d0c] ;  /* 0x001d0c00011b7983 */ /* 0x000ee80000100800 */
[----:B------:R-:W3:Y:S04]  /*aff90*/  LDL R24, [R1+0x1d18] ;  /* 0x001d180001187983 */ /* 0x000ee80000100800 */
        /* <DEDUP_REMOVED lines=12> */
[----:B---3--:R-:W-:-:S03]  /*b0060*/  F2FP.F16.E5M2.UNPACK_B R29, R29 ;  /* 0x0000001dff1d723e */ /* 0x008fc600020004ff */
[----:B----4-:R-:W-:Y:S04]  /*b0070*/  STL.64 [R1+0x8870], R18 ;  /* 0x0088701201007387 */ /* 0x010fe80000100a00 */
[----:B--2---:R0:W-:Y:S04]  /*b0080*/  STL.64 [R1+0x8868], R16 ;  /* 0x0088681001007387 */ /* 0x0041e80000100a00 */
[----:B0-----:R-:W2:Y:S04]  /*b0090*/  LDL.LU R16, [R1+0x1660] ;  /* 0x0016600001107983 */ /* 0x001ea80000300800 */
[----:B------:R-:W2:Y:S04]  /*b00a0*/  LDL.LU R17, [R1+0x1664] ;  /* 0x0016640001117983 */ /* 0x000ea80000300800 */
[----:B------:R-:W2:Y:S04]  /*b00b0*/  LDL.LU R18, [R1+0x1668] ;  /* 0x0016680001127983 */ /* 0x000ea80000300800 */
[----:B------:R-:W2:Y:S04]  /*b00c0*/  LDL.LU R19, [R1+0x166c] ;  /* 0x00166c0001137983 */ /* 0x000ea80000300800 */
[----:B------:R-:W3:Y:S04]  /*b00d0*/  LDL R10, [R1+0x1d68] ;  /* 0x001d6800010a7983 */ /* 0x000ee80000100800 */
[----:B------:R-:W3:Y:S04]  /*b00e0*/  LDL R11, [R1+0x1d6c] ;  /* 0x001d6c00010b7983 */ /* 0x000ee80000100800 */
[----:B------:R-:W4:Y:S04]  /*b00f0*/  LDL R9, [R1+0x1d78] ;  /* 0x001d780001097983 */ /* 0x000f280000100800 */
[----:B------:R-:W4:Y:S04]  /*b0100*/  LDL R23, [R1+0x1d2c] ;  /* 0x001d2c0001177983 */ /* 0x000f280000100800 */
[----:B------:R-:W4:Y:S01]  /*b0110*/  LDL R20, [R1+0x1d38] ;  /* 0x001d380001147983 */ /* 0x000f220000100800 */
[----:B--2---:R-:W-:Y:S03]  /*b0120*/  HMMA.16816.F32 R16, R12, R28, R16 ;  /* 0x0000001c0c10723c */ /* 0x004fe60000001810 */
[----:B---3--:R-:W-:Y:S04]  /*b0130*/  STL.64 [R1+0x8830], R10 ;  /* 0x0088300a01007387 */ /* 0x008fe80000100a00 */
[----:B----4-:R0:W-:Y:S04]  /*b0140*/  STL [R1+0x8828], R9 ;  /* 0x0088280901007387 */ /* 0x0101e80000100800 */
[----:B------:R-:W2:Y:S04]  /*b0150*/  LDL.LU R8, [R1+0x16e0] ;  /* 0x0016e00001087983 */ /* 0x000ea80000300800 */
[----:B0-----:R-:W2:Y:S04]  /*b0160*/  LDL.LU R9, [R1+0x16e4] ;  /* 0x0016e40001097983 */ /* 0x001ea80000300800 */
[----:B------:R-:W2:Y:S04]  /*b0170*/  LDL.LU R10, [R1+0x16e8] ;  /* 0x0016e800010a7983 */ /* 0x000ea80000300800 */
[----:B------:R-:W2:Y:S04]  /*b0180*/  LDL.LU R11, [R1+0x16ec] ;  /* 0x0016ec00010b7983 */ /* 0x000ea80000300800 */
[----:B------:R-:W3:Y:S04]  /*b0190*/  LDL.LU R4, [R1+0x1740] ;  /* 0x0017400001047983 */ /* 0x000ee80000300800 */
[----:B------:R-:W3:Y:S04]  /*b01a0*/  LDL.LU R5, [R1+0x1744] ;  /* 0x0017440001057983 */ /* 0x000ee80000300800 */
[----:B------:R-:W3:Y:S04]  /*b01b0*/  LDL.LU R6, [R1+0x1748] ;  /* 0x0017480001067983 */ /* 0x000ee80000300800 */
[----:B------:R-:W3:Y:S04]  /*b01c0*/  LDL.LU R7, [R1+0x174c] ;  /* 0x00174c0001077983 */ /* 0x000ee80000300800 */
[----:B------:R-:W-:Y:S04]  /*b01d0*/  STL.64 [R1+0x350], R16 ;  /* 0x0003501001007387 */ /* 0x000fe80000100a00 */
[----:B------:R0:W-:Y:S04]  /*b01e0*/  STL.64 [R1+0x358], R18 ;  /* 0x0003581201007387 */ /* 0x0001e80000100a00 */
[----:B0-----:R-:W4:Y:S04]  /*b01f0*/  LDL.LU.64 R18, [R1+0x8870] ;  /* 0x0088700001127983 */ /* 0x001f280000300a00 */
[----:B------:R-:W4:Y:S01]  /*b0200*/  LDL.LU.64 R16, [R1+0x8868] ;  /* 0x0088680001107983 */ /* 0x000f220000300a00 */
[----:B------:R-:W-:-:S02]  /*b0210*/  F2FP.F16.E5M2.UNPACK_B R26, R26 ;  /* 0x0000001aff1a723e */ /* 0x000fc400020004ff */
[----:B------:R-:W-:Y:S01]  /*b0220*/  F2FP.F16.E5M2.UNPACK_B R27, R27 ;  /* 0x0000001bff1b723e */ /* 0x000fe200020004ff */
[----:B------:R-:W-:Y:S06]  /*b0230*/  STL.64 [R1+0x8718], R28 ;  /* 0x0087181c01007387 */ /* 0x000fec0000100a00 */
[----:B----4-:R-:W-:-:S15]  /*b0240*/  HMMA.16816.F32 R16, R12, R26, R16 ;  /* 0x0000001a0c10723c */ /* 0x010fde0000001810 */
[----:B------:R-:W-:-:S04]  /*b0250*/  NOP ;  /* 0x0000000000007918 */ /* 0x000fc80000000000 */
[----:B------:R-:W-:Y:S04]  /*b0260*/  STL.64 [R1+0x370], R16 ;  /* 0x0003701001007387 */ /* 0x000fe80000100a00 */
[----:B------:R0:W-:Y:S04]  /*b0270*/  STL.64 [R1+0x378], R18 ;  /* 0x0003781201007387 */ /* 0x0001e80000100a00 */
[----:B0-----:R-:W4:Y:S04]  /*b0280*/  LDL.LU.64 R18, [R1+0x8860] ;  /* 0x0088600001127983 */ /* 0x001f280000300a00 */
[----:B------:R-:W4:Y:S01]  /*b0290*/  LDL.LU.64 R16, [R1+0x8858] ;  /* 0x0088580001107983 */ /* 0x000f220000300a00 */
[----:B------:R-:W-:-:S02]  /*b02a0*/  F2FP.F16.E5M2.UNPACK_B R24, R24 ;  /* 0x00000018ff18723e */ /* 0x000fc400020004ff */
[----:B------:R-:W-:-:S07]  /*b02b0*/  F2FP.F16.E5M2.UNPACK_B R25, R25 ;  /* 0x00000019ff19723e */ /* 0x000fce00020004ff */
[----:B----4-:R-:W-:-:S15]  /*b02c0*/  HMMA.16816.F32 R16, R12, R24, R16 ;  /* 0x000000180c10723c */ /* 0x010fde0000001810 */
[----:B------:R-:W-:-:S04]  /*b02d0*/  NOP ;  /* 0x0000000000007918 */ /* 0x000fc80000000000 */
[----:B------:R-:W-:Y:S04]  /*b02e0*/  STL.64 [R1+0x390], R16 ;  /* 0x0003901001007387 */ /* 0x000fe80000100a00 */
[----:B------:R0:W-:Y:S04]  /*b02f0*/  STL.64 [R1+0x398], R18 ;  /* 0x0003981201007387 */ /* 0x0001e80000100a00 */
[----:B0-----:R-:W4:Y:S04]  /*b0300*/  LDL.LU.64 R18, [R1+0x8850] ;  /* 0x0088500001127983 */ /* 0x001f280000300a00 */
[----:B------:R-:W4:Y:S01]  /*b0310*/  LDL.LU.64 R16, [R1+0x8848] ;  /* 0x0088480001107983 */ /* 0x000f220000300a00 */
[----:B------:R-:W-:-:S02]  /*b0320*/  F2FP.F16.E5M2.UNPACK_B R22, R22 ;  /* 0x00000016ff16723e */ /* 0x000fc400020004ff */
[----:B------:R-:W-:Y:S02]  /*b0330*/  F2FP.F16.E5M2.UNPACK_B R23, R23 ;  /* 0x00000017ff17723e */ /* 0x000fe400020004ff */
[----:B------:R-:W-:Y:S02]  /*b0340*/  F2FP.F16.E5M2.UNPACK_B R20, R20 ;  /* 0x00000014ff14723e */ /* 0x000fe400020004ff */
[----:B------:R-:W-:-:S07]  /*b0350*/  F2FP.F16.E5M2.UNPACK_B R21, R21 ;  /* 0x00000015ff15723e */ /* 0x000fce00020004ff */
[C---:B--2---:R-:W-:Y:S01]  /*b0360*/  HMMA.16816.F32 R8, R12.reuse, R20, R8 ;  /* 0x000000140c08723c */ /* 0x044fe20000001808 */
        /* <DEDUP_REMOVED lines=14> */
[----:B0-----:R-:W3:Y:S04]  /*b0450*/  LDL.LU.64 R10, [R1+0x8830] ;  /* 0x00883000010a7983 */ /* 0x001ee80000300a00 */
[----:B------:R-:W3:Y:S04]  /*b0460*/  LDL.LU R9, [R1+0x8828] ;  /* 0x0088280001097983 */ /* 0x000ee80000300800 */
[----:B------:R-:W-:Y:S04]  /*b0470*/  STL.64 [R1+0x86f0], R22 ;  /* 0x0086f01601007387 */ /* 0x000fe80000100a00 */
[----:B------:R0:W-:Y:S04]  /*b0480*/  STL.64 [R1+0x86e8], R20 ;  /* 0x0086e81401007387 */ /* 0x0001e80000100a00 */
[----:B0-----:R-:W3:Y:S04]  /*b0490*/  LDL.LU R20, [R1+0x1700] ;  /* 0x0017000001147983 */ /* 0x001ee80000300800 */
[----:B------:R-:W3:Y:S04]  /*b04a0*/  LDL.LU R21, [R1+0x1704] ;  /* 0x0017040001157983 */ /* 0x000ee80000300800 */
[----:B------:R-:W3:Y:S04]  /*b04b0*/  LDL.LU R22, [R1+0x1708] ;  /* 0x0017080001167983 */ /* 0x000ee80000300800 */
[----:B------:R-:W3:Y:S01]  /*b04c0*/  LDL.LU R23, [R1+0x170c] ;  /* 0x00170c0001177983 */ /* 0x000ee20000300800 */
[----:B----4-:R-:W-:-:S02]  /*b04d0*/  F2FP.F16.E5M2.UNPACK_B R18, R18 ;  /* 0x00000012ff12723e */ /* 0x010fc400020004ff */
[----:B------:R-:W-:Y:S02]  /*b04e0*/  F2FP.F16.E5M2.UNPACK_B R19, R19 ;  /* 0x00000013ff13723e */ /* 0x000fe400020004ff */
[----:B--2---:R-:W-:Y:S02]  /*b04f0*/  F2FP.F16.E5M2.UNPACK_B R16, R16 ;  /* 0x00000010ff10723e */ /* 0x004fe400020004ff */
[----:B------:R-:W-:Y:S02]  /*b0500*/  F2FP.F16.E5M2.UNPACK_B R17, R17 ;  /* 0x00000011ff11723e */ /* 0x000fe400020004ff */
[----:B---3--:R-:W-:Y:S02]  /*b0510*/  F2FP.F16.E5M2.UNPACK_B R10, R10 ;  /* 0x0000000aff0a723e */ /* 0x008fe400020004ff */
[----:B------:R-:W-:Y:S01]  /*b0520*/  F2FP.F16.E5M2.UNPACK_B R11, R11 ;  /* 0x0000000bff0b723e */ /* 0x000fe200020004ff */
[----:B------:R-:W-:-:S15]  /*b0530*/  HMMA.16816.F32 R20, R12, R18, R20 ;  /* 0x000000120c14723c */ /* 0x000fde0000001814 */
[----:B------:R-:W-:-:S04]  /*b0540*/  NOP ;  /* 0x0000000000007918 */ /* 0x000fc80000000000 */
[----:B------:R-:W-:Y:S04]  /*b0550*/  STL.64 [R1+0x3f0], R20 ;  /* 0x0003f01401007387 */ /* 0x000fe80000100a00 */
[----:B------:R0:W-:Y:S04]  /*b0560*/  STL.64 [R1+0x3f8], R22 ;  /* 0x0003f81601007387 */ /* 0x0001e80000100a00 */
[----:B------:R-:W-:Y:S04]  /*b0570*/  STL.64 [R1+0x86d0], R18 ;  /* 0x0086d01201007387 */ /* 0x000fe80000100a00 */
[----:B------:R1:W-:Y:S01]  /*b0580*/  STL.64 [R1+0x86c8], R16 ;  /* 0x0086c81001007387 */ /* 0x0003e20000100a00 */
[C---:B0-----:R-:W-:Y:S08]  /*b0590*/  HMMA.16816.F32 R20, R12.reuse, R16, R24 ;  /* 0x000000100c14723c */ /* 0x041ff00000001818 */
[----:B-1----:R-:W-:Y:S01]  /*b05a0*/  HMMA.16816.F32 R16, R12, R10, R4 ;  /* 0x0000000a0c10723c */ /* 0x002fe20000001804 */
[----:B------:R-:W-:-:S10]  /*b05b0*/  F2FP.F16.E5M2.UNPACK_B R8, R9 ;  /* 0x00000009ff08723e */ /* 0x000fd400020004ff */
[----:B------:R0:W-:Y:S04]  /*b05c0*/  STL.64 [R1+0x410], R20 ;  /* 0x0004101401007387 */ /* 0x0001e80000100a00 */
[----:B------:R-:W-:Y:S04]  /*b05d0*/  STL.64 [R1+0x418], R22 ;  /* 0x0004181601007387 */ /* 0x000fe80000100a00 */
[----:B------:R-:W2:Y:S04]  /*b05e0*/  LDL R9, [R1+0x1d7c] ;  /* 0x001d7c0001097983 */ /* 0x000ea80000100800 */
[----:B------:R-:W3:Y:S04]  /*b05f0*/  LDL R6, [R1+0x1d88] ;  /* 0x001d880001067983 */ /* 0x000ee80000100800 */
[----:B------:R-:W-:Y:S04]  /*b0600*/  STL.64 [R1+0x430], R16 ;  /* 0x0004301001007387 */ /* 0x000fe80000100a00 */
[----:B------:R-:W-:Y:S04]  /*b0610*/  STL.64 [R1+0x438], R18 ;  /* 0x0004381201007387 */ /* 0x000fe80000100a00 */
[----:B------:R-:W4:Y:S04]  /*b0620*/  LDL R7, [R1+0x1d8c] ;  /* 0x001d8c0001077983 */ /* 0x000f280000100800 */
[----:B------:R-:W2:Y:S04]  /*b0630*/  LDL R4, [R1+0x1d98] ;  /* 0x001d980001047983 */ /* 0x000ea80000100800 */
[----:B------:R-:W2:Y:S04]  /*b0640*/  LDL R5, [R1+0x1d9c] ;  /* 0x001d9c0001057983 */ /* 0x000ea80000100800 */
[----:B------:R-:W2:Y:S04]  /*b0650*/  LDL R2, [R1+0x1da8] ;  /* 0x001da80001027983 */ /* 0x000ea80000100800 */
[----:B------:R-:W2:Y:S04]  /*b0660*/  LDL R3, [R1+0x1dac] ;  /* 0x001dac0001037983 */ /* 0x000ea80000100800 */
[----:B0-----:R-:W2:Y:S04]  /*b0670*/  LDL.LU R20, [R1+0x21fc] ;  /* 0x0021fc0001147983 */ /* 0x001ea80000300800 */
        /* <DEDUP_REMOVED lines=20> */
[----:B------:R-:W-:-:S03]  /*b07c0*/  F2FP.F16.E5M2.UNPACK_B R9, R9 ;  /* 0x00000009ff09723e */ /* 0x000fc600020004ff */
[----:B--2---:R-:W-:Y:S04]  /*b07d0*/  STL.64 [R1+0x8820], R18 ;  /* 0x0088201201007387 */ /* 0x004fe80000100a00 */
[----:B------:R0:W-:Y:S04]  /*b07e0*/  STL.64 [R1+0x8818], R16 ;  /* 0x0088181001007387 */ /* 0x0001e80000100a00 */
[----:B0-----:R-:W2:Y:S04]  /*b07f0*/  LDL.LU R16, [R1+0x1770] ;  /* 0x0017700001107983 */ /* 0x001ea80000300800 */
[----:B------:R-:W2:Y:S04]  /*b0800*/  LDL.LU R17, [R1+0x1774] ;  /* 0x0017740001117983 */ /* 0x000ea80000300800 */
[----:B------:R-:W2:Y:S04]  /*b0810*/  LDL.LU R18, [R1+0x1778] ;  /* 0x0017780001127983 */ /* 0x000ea80000300800 */
[----:B------:R-:W2:Y:S04]  /*b0820*/  LDL.LU R19, [R1+0x177c] ;  /* 0x00177c0001137983 */ /* 0x000ea80000300800 */
[----:B------:R-:W3:Y:S04]  /*b0830*/  LDL.64 R22, [R1+0x98] ;  /* 0x0000980001167983 */ /* 0x000ee80000100a00 */
[----:B------:R-:W3:Y:S04]  /*b0840*/  LDL.LU R24, [R1+0x1b80] ;  /* 0x001b800001187983 */ /* 0x000ee80000300800 */
[----:B------:R-:W3:Y:S04]  /*b0850*/  LDL.LU R25, [R1+0x1b84] ;  /* 0x001b840001197983 */ /* 0x000ee80000300800 */
[----:B------:R-:W3:Y:S04]  /*b0860*/  LDL.LU R26, [R1+0x1b88] ;  /* 0x001b8800011a7983 */ /* 0x000ee80000300800 */
[----:B------:R-:W3:Y:S04]  /*b0870*/  LDL.LU R27, [R1+0x1b8c] ;  /* 0x001b8c00011b7983 */ /* 0x000ee80000300800 */
[----:B------:R-:W3:Y:S01]  /*b0880*/  LDL.64 R28, [R1+0x90] ;  /* 0x00009000011c7983 */ /* 0x000ee20000100a00 */
[----:B--2---:R-:W-:-:S15]  /*b0890*/  HMMA.16816.F32 R16, R12, R8, R16 ;  /* 0x000000080c10723c */ /* 0x004fde0000001810 */
[----:B------:R-:W-:-:S04]  /*b08a0*/  NOP ;  /* 0x0000000000007918 */ /* 0x000fc80000000000 */
[----:B------:R-:W-:Y:S04]  /*b08b0*/  STL.64 [R1+0x450], R16 ;  /* 0x0004501001007387 */ /* 0x000fe80000100a00 */
[----:B------:R0:W-:Y:S04]  /*b08c0*/  STL.64 [R1+0x458], R18 ;  /* 0x0004581201007387 */ /* 0x0001e80000100a00 */
[----:B0-----:R-:W2:Y:S04]  /*b08d0*/  LDL.LU.64 R18, [R1+0x8820] ;  /* 0x0088200001127983 */ /* 0x001ea80000300a00 */
[----:B------:R-:W2:Y:S01]  /*b08e0*/  LDL.LU.64 R16, [R1+0x8818] ;  /* 0x0088180001107983 */ /* 0x000ea20000300a00 */
[----:B---3--:R-:W-:-:S02]  /*b08f0*/  F2FP.F16.E5M2.UNPACK_B R6, R6 ;  /* 0x00000006ff06723e */ /* 0x008fc400020004ff */
[----:B----4-:R-:W-:Y:S01]  /*b0900*/  F2FP.F16.E5M2.UNPACK_B R7, R7 ;  /* 0x00000007ff07723e */ /* 0x010fe200020004ff */
        /* <DEDUP_REMOVED lines=12> */
[----:B------:R-:W-:-:S02]  /*b09d0*/  F2FP.F16.E5M2.UNPACK_B R4, R4 ;  /* 0x00000004ff04723e */ /* 0x000fc400020004ff */
[----:B------:R-:W-:-:S07]  /*b09e0*/  F2FP.F16.E5M2.UNPACK_B R5, R5 ;  /* 0x00000005ff05723e */ /* 0x000fce00020004ff */
[----:B--2---:R-:W-:-:S15]  /*b09f0*/  HMMA.16816.F32 R16, R12, R4, R16 ;  /* 0x000000040c10723c */ /* 0x004fde0000001810 */
[----:B------:R-:W-:-:S04]  /*b0a00*/  NOP ;  /* 0x0000000000007918 */ /* 0x000fc80000000000 */
[----:B------:R-:W-:Y:S04]  /*b0a10*/  STL.64 [R1+0x8b0], R16 ;  /* 0x0008b01001007387 */ /* 0x000fe80000100a00 */
[----:B------:R0:W-:Y:S04]  /*b0a20*/  STL.64 [R1+0x8b8], R18 ;  /* 0x0008b81201007387 */ /* 0x0001e80000100a00 */
[----:B0-----:R-:W2:Y:S04]  /*b0a30*/  LDL.LU.64 R18, [R1+0x8800] ;  /* 0x0088000001127983 */ /* 0x001ea80000300a00 */
[----:B------:R-:W2:Y:S04]  /*b0a40*/  LDL.LU.64 R16, [R1+0x87f8] ;  /* 0x0087f80001107983 */ /* 0x000ea80000300a00 */
[----:B------:R0:W-:Y:S04]  /*b0a50*/  STL.64 [R1+0x86a0], R6 ;  /* 0x0086a00601007387 */ /* 0x0001e80000100a00 */
[----:B0-----:R-:W4:Y:S04]  /*b0a60*/  LDL.LU R6, [R1+0x21ec] ;  /* 0x0021ec0001067983 */ /* 0x001f280000300800 */
[----:B------:R-:W2:Y:S04]  /*b0a70*/  LDL.LU R7, [R1+0x2200] ;  /* 0x0022000001077983 */ /* 0x000ea80000300800 */
[----:B------:R0:W-:Y:S04]  /*b0a80*/  STL.64 [R1+0x8698], R4 ;  /* 0x0086980401007387 */ /* 0x0001e80000100a00 */
[----:B0-----:R-:W2:Y:S04]  /*b0a90*/  LDL.LU R4, [R1+0x21f8] ;  /* 0x0021f80001047983 */ /* 0x001ea80000300800 */
[----:B------:R-:W2:Y:S01]  /*b0aa0*/  LDL.LU R5, [R1+0x21f4] ;  /* 0x0021f40001057983 */ /* 0x000ea20000300800 */
[----:B----4-:R-:W-:-:S03]  /*b0ab0*/  IMAD R6, R6, 0x100, R20 ;  /* 0x0000010006067824 */ /* 0x010fc600078e0214 */
[----:B------:R-:W4:Y:S01]  /*b0ac0*/  LDL.LU R20, [R1+0x87f0] ;  /* 0x0087f00001147983 */ /* 0x000f220000300800 */
[----:B------:R-:W-:Y:S02]  /*b0ad0*/  F2FP.F16.E5M2.UNPACK_B R2, R2 ;  /* 0x00000002ff02723e */ /* 0x000fe400020004ff */
[----:B------:R-:W-:Y:S01]  /*b0ae0*/  F2FP.F16.E5M2.UNPACK_B R3, R3 ;  /* 0x00000003ff03723e */ /* 0x000fe200020004ff */
[----:B------:R-:W-:Y:S02]  /*b0af0*/  IMAD R0, R0, 0x100, R21 ;  /* 0x0000010000007824 */ /* 0x000fe400078e0215 */
[----:B--2---:R-:W-:-:S04]  /*b0b00*/  IMAD R5, R5, 0x100, R4 ;  /* 0x0000010005057824 */ /* 0x004fc800078e0204 */
[----:B---3--:R-:W-:Y:S01]  /*b0b10*/  HMMA.16816.F32 R8, R12, R2, R8 ;  /* 0x000000020c08723c */ /* 0x008fe20000001808 */
[----:B------:R-:W-:Y:S02]  /*b0b20*/  F2FP.F16.E5M2.UNPACK_B R12, R6 ;  /* 0x00000006ff0c723e */ /* 0x000fe400020004ff */
[----:B------:R-:W-:Y:S02]  /*b0b30*/  F2FP.F16.E5M2.UNPACK_B R15, R0 ;  /* 0x00000000ff0f723e */ /* 0x000fe400020004ff */
[----:B------:R-:W-:Y:S01]  /*b0b40*/  F2FP.F16.E5M2.UNPACK_B R13, R5 ;  /* 0x00000005ff0d723e */ /* 0x000fe200020004ff */
[----:B------:R0:W-:Y:S04]  /*b0b50*/  STL [R1+0x861c], R2 ;  /* 0x00861c0201007387 */ /* 0x0001e80000100800 */
[----:B------:R-:W-:Y:S01]  /*b0b60*/  STL [R1+0x8618], R3 ;  /* 0x0086180301007387 */ /* 0x000fe20000100800 */
[----:B------:R-:W-:-:S02]  /*b0b70*/  IMAD.MOV.U32 R0, RZ, RZ, R23 ;  /* 0x000000ffff007224 */ /* 0x000fc400078e0017 */
[----:B0-----:R-:W-:-:S06]  /*b0b80*/  IMAD.MOV.U32 R2, RZ, RZ, R22 ;  /* 0x000000ffff027224 */ /* 0x001fcc00078e0016 */
[----:B------:R-:W-:Y:S04]  /*b0b90*/  STL.64 [R1+0x490], R8 ;  /* 0x0004900801007387 */ /* 0x000fe80000100a00 */
[----:B------:R-:W-:Y:S01]  /*b0ba0*/  STL.64 [R1+0x498], R10 ;  /* 0x0004980a01007387 */ /* 0x000fe20000100a00 */
[----:B----4-:R-:W-:-:S05]  /*b0bb0*/  IMAD R4, R20, 0x100, R7 ;  /* 0x0000010014047824 */ /* 0x010fca00078e0207 */
[----:B------:R-:W-:-:S07]  /*b0bc0*/  F2FP.F16.E5M2.UNPACK_B R14, R4 ;  /* 0x00000004ff0e723e */ /* 0x000fce00020004ff */
[----:B------:R-:W-:-:S15]  /*b0bd0*/  HMMA.16816.F32 R4, R12, R22, R16 ;  /* 0x000000160c04723c */ /* 0x000fde0000001810 */
        /* <DEDUP_REMOVED lines=751> */
[----:B------:R-:W-:Y:S04]  /*b3ad0*/  STL.64 [R1+0x570], R8 ;  /* 0x0005700801007387 */ /* 0x000fe80000100a00 */
[----:B------:R-:W-:Y:S04]  /*b3ae0*/  STL.64 [R1+0x578], R10 ;  /* 0x0005780a01007387 */ /* 0x000fe80000100a00 */
[----:B------:R-:W2:Y:S04]  /*b3af0*/  LDL.LU R5, [R1+0x17e4] ;  /* 0x0017e40001057983 */ /* 0x000ea80000300800 */
[----:B-1----:R-:W4:Y:S04]  /*b3b00*/  LDL.LU R6, [R1+0x17e8] ;  /* 0x0017e80001067983 */ /* 0x002f280000300800 */
        /* <DEDUP_REMOVED lines=32> */
[----:B----4-:R-:W-:Y:S04]  /*b3d10*/  STL.64 [R1+0x83e0], R6 ;  /* 0x0083e00601007387 */ /* 0x010fe80000100a00 */
[----:B------:R0:W-:Y:S04]  /*b3d20*/  STL.64 [R1+0x83d8], R4 ;  /* 0x0083d80401007387 */ /* 0x0001e80000100a00 */
[----:B0-----:R-:W4:Y:S04]  /*b3d30*/  LDL.LU R4, [R1+0x17f0] ;  /* 0x0017f00001047983 */ /* 0x001f280000300800 */
[----:B------:R-:W4:Y:S04]  /*b3d40*/  LDL.LU R5, [R1+0x17f4] ;  /* 0x0017f40001057983 */ /* 0x000f280000300800 */
[----:B------:R-:W4:Y:S04]  /*b3d50*/  LDL.LU R6, [R1+0x17f8] ;  /* 0x0017f80001067983 */ /* 0x000f280000300800 */
[----:B------:R-:W4:Y:S04]  /*b3d60*/  LDL.LU R7, [R1+0x17fc] ;  /* 0x0017fc0001077983 */ /* 0x000f280000300800 */
        /* <DEDUP_REMOVED lines=38> */
[----:B0-----:R-:W2:Y:S04]  /*b3fd0*/  LDL.LU R22, [R1+0x2240] ;  /* 0x0022400001167983 */ /* 0x001ea80000300800 */
        /* <DEDUP_REMOVED lines=15> */
[----:B------:R-:W2:Y:S04]  /*b40d0*/  LDL.LU.64 R8, [R1+0x83e8] ;  /* 0x0083e80001087983 */ /* 0x000ea80000300a00 */
[----:B------:R0:W-:Y:S04]  /*b40e0*/  STL.64 [R1+0x81b0], R18 ;  /* 0x0081b01201007387 */ /* 0x0001e80000100a00 */
[----:B0-----:R-:W3:Y:S04]  /*b40f0*/  LDL.LU R19, [R1+0x2230] ;  /* 0x0022300001137983 */ /* 0x001ee80000300800 */
[----:B------:R-:W-:Y:S01]  /*b4100*/  STL.64 [R1+0x81a8], R16 ;  /* 0x0081a81001007387 */ /* 0x000fe20000100a00 */
        /* <DEDUP_REMOVED lines=23> */
[----:B------:R-:W2:Y:S01]  /*b4280*/  LDL.LU.64 R24, [R1+0x83b8] ;  /* 0x0083b80001187983 */ /* 0x000ea20000300a00 */
[----:B----4-:R-:W-:Y:S03]  /*b4290*/  HMMA.16816.F32 R8, R12, R4, R8 ;  /* 0x000000040c08723c */ /* 0x010fe60000001808 */
[----:B------:R-:W-:Y:S04]  /*b42a0*/  STL.64 [R1+0x8160], R6 ;  /* 0x0081600601007387 */ /* 0x000fe80000100a00 */
[----:B------:R-:W-:-:S12]  /*b42b0*/  STL.64 [R1+0x8158], R4 ;  /* 0x0081580401007387 */ /* 0x000fd80000100a00 */
[----:B------:R3:W-:Y:S02]  /*b42c0*/  STL.64 [R1+0xdf0], R8 ;  /* 0x000df00801007387 */ /* 0x0007e40000100a00 */
[----:B---3--:R-:W-:Y:S02]  /*b42d0*/  IMAD R8, R20, 0x100, R19 ;  /* 0x0000010014087824 */ /* 0x008fe400078e0213 */
        /* <DEDUP_REMOVED lines=1207> */
[C---:B---3--:R-:W-:Y:S08]  /*b8e50*/  HMMA.16816.F32 R16, R12.reuse, R24, R16 ;  /* 0x000000180c10723c */ /* 0x048ff00000001810 */
[C---:B--2---:R-:W-:Y:S11]  /*b8e60*/  HMMA.16816.F32 R24, R12.reuse, R26, R20 ;  /* 0x0000001a0c18723c */ /* 0x044ff60000001814 */
[----:B------:R-:W-:Y:S04]  /*b8e70*/  STL.64 [R1+0x1290], R16 ;  /* 0x0012901001007387 */ /* 0x000fe80000100a00 */
[----:B------:R0:W-:Y:S04]  /*b8e80*/  STL.64 [R1+0x1298], R18 ;  /* 0x0012981201007387 */ /* 0x0001e80000100a00 */
[----:B0-----:R-:W4:Y:S04]  /*b8e90*/  LDL.LU.64 R18, [R1+0x7da8] ;  /* 0x007da80001127983 */ /* 0x001f280000300a00 */
[----:B------:R-:W2:Y:S04]  /*b8ea0*/  LDL.LU.64 R16, [R1+0x7da0] ;  /* 0x007da00001107983 */ /* 0x000ea80000300a00 */
[----:B------:R-:W3:Y:S04]  /*b8eb0*/  LDL.LU.64 R22, [R1+0x7d98] ;  /* 0x007d980001167983 */ /* 0x000ee80000300a00 */
[----:B------:R-:W3:Y:S04]  /*b8ec0*/  LDL.LU.64 R20, [R1+0x7d90] ;  /* 0x007d900001147983 */ /* 0x000ee80000300a00 */
[----:B------:R-:W-:Y:S04]  /*b8ed0*/  STL.64 [R1+0x1280], R24 ;  /* 0x0012801801007387 */ /* 0x000fe80000100a00 */
[----:B------:R0:W-:Y:S04]  /*b8ee0*/  STL.64 [R1+0x1288], R26 ;  /* 0x0012881a01007387 */ /* 0x0001e80000100a00 */
[----:B0-----:R-:W3:Y:S04]  /*b8ef0*/  LDL.LU.64 R26, [R1+0x7d88] ;  /* 0x007d8800011a7983 */ /* 0x001ee80000300a00 */
[----:B------:R-:W3:Y:S01]  /*b8f00*/  LDL.LU.64 R24, [R1+0x7d80] ;  /* 0x007d800001187983 */ /* 0x000ee20000300a00 */
[C---:B--2---:R-:W-:Y:S08]  /*b8f10*/  HMMA.16816.F32 R4, R12.reuse, R16, R4 ;  /* 0x000000100c04723c */ /* 0x044ff00000001804 */
[C---:B----4-:R-:W-:Y:S08]  /*b8f20*/  HMMA.16816.F32 R16, R12.reuse, R18, R8 ;  /* 0x000000120c10723c */ /* 0x050ff00000001808 */
[C---:B---3--:R-:W-:Y:S03]  /*b8f30*/  HMMA.16816.F32 R8, R12.reuse, R28, R20 ;  /* 0x0000001c0c08723c */ /* 0x048fe60000001814 */
[----:B------:R0:W-:Y:S04]  /*b8f40*/  STL.64 [R1+0x1270], R4 ;  /* 0x0012700401007387 */ /* 0x0001e80000100a00 */
[----:B------:R1:W-:Y:S04]  /*b8f50*/  STL.64 [R1+0x1278], R6 ;  /* 0x0012780601007387 */ /* 0x0003e80000100a00 */
[----:B0-----:R-:W2:Y:S04]  /*b8f60*/  LDL.LU R4, [R1+0xad0] ;  /* 0x000ad00001047983 */ /* 0x001ea80000300800 */
[----:B------:R-:W-:Y:S04]  /*b8f70*/  STL.64 [R1+0x1260], R16 ;  /* 0x0012601001007387 */ /* 0x000fe80000100a00 */
[----:B------:R-:W-:Y:S04]  /*b8f80*/  STL.64 [R1+0x1268], R18 ;  /* 0x0012681201007387 */ /* 0x000fe80000100a00 */
[----:B------:R-:W-:Y:S04]  /*b8f90*/  STL.64 [R1+0x1250], R8 ;  /* 0x0012500801007387 */ /* 0x000fe80000100a00 */
[----:B------:R-:W-:Y:S04]  /*b8fa0*/  STL.64 [R1+0x1258], R10 ;  /* 0x0012580a01007387 */ /* 0x000fe80000100a00 */
[----:B------:R-:W2:Y:S04]  /*b8fb0*/  LDL.LU R5, [R1+0xad4] ;  /* 0x000ad40001057983 */ /* 0x000ea80000300800 */
[----:B-1----:R-:W3:Y:S04]  /*b8fc0*/  LDL.LU R6, [R1+0xad8] ;  /* 0x000ad80001067983 */ /* 0x002ee80000300800 */
        /* <DEDUP_REMOVED lines=27> */
[C---:B------:R-:W-:Y:S03]  /*b9180*/  HMMA.16816.F32 R20, R12.reuse, R26, R20 ;  /* 0x0000001a0c14723c */ /* 0x040fe60000001814 */
[----:B----4-:R-:W-:Y:S04]  /*b9190*/  STL.64 [R1+0x7d38], R6 ;  /* 0x007d380601007387 */ /* 0x010fe80000100a00 */
[----:B---3--:R0:W-:Y:S04]  /*b91a0*/  STL.64 [R1+0x7d30], R4 ;  /* 0x007d300401007387 */ /* 0x0081e80000100a00 */
[----:B0-----:R-:W3:Y:S04]  /*b91b0*/  LDL.LU R4, [R1+0xb00] ;  /* 0x000b000001047983 */ /* 0x001ee80000300800 */
        /* <DEDUP_REMOVED lines=46> */
[----:B------:R-:W2:Y:S04]  /*b94a0*/  LDL.LU R23, [R1+0x22a0] ;  /* 0x0022a00001177983 */ /* 0x000ea80000300800 */
[----:B------:R0:W-:Y:S04]  /*b94b0*/  STL.64 [R1+0x7b48], R20 ;  /* 0x007b481401007387 */ /* 0x0001e80000100a00 */
[----:B0-----:R-:W2:Y:S04]  /*b94c0*/  LDL.LU R20, [R1+0x228c] ;  /* 0x00228c0001147983 */ /* 0x001ea80000300800 */
[----:B------:R-:W2:Y:S01]  /*b94d0*/  LDL.LU R21, [R1+0x2298] ;  /* 0x0022980001157983 */ /* 0x000ea20000300800 */
[C---:B---3--:R-:W-:Y:S08]  /*b94e0*/  HMMA.16816.F32 R4, R12.reuse, R18, R4 ;  /* 0x000000120c04723c */ /* 0x048ff00000001804 */
[C---:B----4-:R-:W-:Y:S11]  /*b94f0*/  HMMA.16816.F32 R8, R12.reuse, R16, R8 ;  /* 0x000000100c08723c */ /* 0x050ff60000001808 */
[----:B------:R-:W-:Y:S04]  /*b9500*/  STL.64 [R1+0x1200], R4 ;  /* 0x0012000401007387 */ /* 0x000fe80000100a00 */
[----:B------:R0:W-:Y:S04]  /*b9510*/  STL.64 [R1+0x1208], R6 ;  /* 0x0012080601007387 */ /* 0x0001e80000100a00 */
[----:B0-----:R-:W3:Y:S04]  /*b9520*/  LDL.LU.64 R6, [R1+0x7d38] ;  /* 0x007d380001067983 */ /* 0x001ee80000300a00 */
[----:B------:R-:W3:Y:S04]  /*b9530*/  LDL.LU.64 R4, [R1+0x7d30] ;  /* 0x007d300001047983 */ /* 0x000ee80000300a00 */
[----:B------:R0:W-:Y:S04]  /*b9540*/  STL [R1+0x7b1c], R18 ;  /* 0x007b1c1201007387 */ /* 0x0001e80000100800 */
[----:B0-----:R-:W4:Y:S04]  /*b9550*/  LDL.LU R18, [R1+0x2290] ;  /* 0x0022900001127983 */ /* 0x001f280000300800 */
[----:B------:R-:W-:Y:S04]  /*b9560*/  STL [R1+0x7b18], R19 ;  /* 0x007b181301007387 */ /* 0x000fe80000100800 */
[----:B------:R-:W-:Y:S04]  /*b9570*/  STL.64 [R1+0x11f0], R8 ;  /* 0x0011f00801007387 */ /* 0x000fe80000100a00 */
[----:B------:R0:W-:Y:S04]  /*b9580*/  STL.64 [R1+0x11f8], R10 ;  /* 0x0011f80a01007387 */ /* 0x0001e80000100a00 */
[----:B0-----:R-:W3:Y:S04]  /*b9590*/  LDL.LU.64 R10, [R1+0x7d28] ;  /* 0x007d2800010a7983 */ /* 0x001ee80000300a00 */
[----:B------:R-:W2:Y:S04]  /*b95a0*/  LDL.LU.64 R8, [R1+0x7d20] ;  /* 0x007d200001087983 */ /* 0x000ea80000300a00 */
[----:B------:R-:W-:Y:S01]  /*b95b0*/  STL.64 [R1+0x7cb8], R16 ;  /* 0x007cb81001007387 */ /* 0x000fe20000100a00 */
        /* <DEDUP_REMOVED lines=25> */
[----:B------:R0:W-:Y:S04]  /*b9750*/  STL [R1+0x7af0], R5 ;  /* 0x007af00501007387 */ /* 0x0001e80000100800 */
[----:B------:R-:W-:Y:S01]  /*b9760*/  STL.64 [R1+0x7cd0], R6 ;  /* 0x007cd00601007387 */ /* 0x000fe20000100a00 */
[----:B0-----:R-:W-:-:S11]  /*b9770*/  IMAD R5, R22, 0x100, R21 ;  /* 0x0000010016057824 */ /* 0x001fd600078e0215 */
[----:B------:R4:W-:Y:S04]  /*b9780*/  STL.64 [R1+0x11b0], R8 ;  /* 0x0011b00801007387 */ /* 0x0009e80000100a00 */
[----:B------:R-:W-:Y:S04]  /*b9790*/  STL.64 [R1+0x11b8], R10 ;  /* 0x0011b80a01007387 */ /* 0x000fe80000100a00 */
[----:B------:R0:W-:Y:S04]  /*b97a0*/  STL [R1+0x7cc8], R4 ;  /* 0x007cc80401007387 */ /* 0x0001e80000100800 */
[----:B------:R-:W-:Y:S04]  /*b97b0*/  STL [R1+0x7ac4], R2 ;  /* 0x007ac40201007387 */ /* 0x000fe80000100800 */
[----:B------:R-:W-:Y:S01]  /*b97c0*/  STL [R1+0x7ac0], R3 ;  /* 0x007ac00301007387 */ /* 0x000fe20000100800 */
[----:B----4-:R-:W-:-:S02]  /*b97d0*/  IMAD R8, R20, 0x100, R18 ;  /* 0x0000010014087824 */ /* 0x010fc400078e0212 */
[----:B0-----:R-:W-:Y:S01]  /*b97e0*/  IMAD R4, R28, 0x100, R23 ;  /* 0x000001001c047824 */ /* 0x001fe200078e0217 */
[----:B--2---:R-:W-:-:S15]  /*b97f0*/  HMMA.16816.F32 R12, R12, R2, R24 ;  /* 0x000000020c0c723c */ /* 0x004fde0000001818 */
[----:B------:R-:W-:-:S04]  /*b9800*/  NOP ;  /* 0x0000000000007918 */ /* 0x000fc80000000000 */
[----:B------:R0:W-:Y:S04]  /*b9810*/  STL.64 [R1+0xf60], R12 ;  /* 0x000f600c01007387 */ /* 0x0001e80000100a00 */
[----:B------:R-:W-:Y:S04]  /*b9820*/  STL.64 [R1+0xf68], R14 ;  /* 0x000f680e01007387 */ /* 0x000fe80000100a00 */
[----:B------:R-:W2:Y:S04]  /*b9830*/  LDL.LU R20, [R1+0xa00] ;  /* 0x000a000001147983 */ /* 0x000ea80000300800 */
[----:B------:R-:W2:Y:S04]  /*b9840*/  LDL.LU R21, [R1+0xa04] ;  /* 0x000a040001157983 */ /* 0x000ea80000300800 */
[----:B------:R-:W3:Y:S04]  /*b9850*/  LDL.LU R22, [R1+0xa08] ;  /* 0x000a080001167983 */ /* 0x000ee80000300800 */
[----:B------:R-:W3:Y:S04]  /*b9860*/  LDL.LU R23, [R1+0xa0c] ;  /* 0x000a0c0001177983 */ /* 0x000ee80000300800 */
[----:B---3--:R1:W-:Y:S04]  /*b9870*/  STL.64 [R1+0x7c50], R22 ;  /* 0x007c501601007387 */ /* 0x0083e80000100a00 */
[----:B--2---:R2:W-:Y:S04]  /*b9880*/  STL.64 [R1+0x7c48], R20 ;  /* 0x007c481401007387 */ /* 0x0045e80000100a00 */
[----:B------:R-:W3:Y:S04]  /*b9890*/  LDL R24, [R1+0x50] ;  /* 0x0000500001187983 */ /* 0x000ee80000100800 */
[----:B------:R-:W3:Y:S01]  /*b98a0*/  LDL R25, [R1+0x54] ;  /* 0x0000540001197983 */ /* 0x000ee20000100800 */
[----:B0-----:R-:W-:-:S03]  /*b98b0*/  F2FP.F16.E5M2.UNPACK_B R12, R8 ;  /* 0x00000008ff0c723e */ /* 0x001fc600020004ff */
[----:B---3--:R-:W-:Y:S04]  /*b98c0*/  STL.64 [R1+0x7cd8], R24 ;  /* 0x007cd81801007387 */ /* 0x008fe80000100a00 */
[----:B------:R-:W3:Y:S04]  /*b98d0*/  LDL.LU R8, [R1+0xa10] ;  /* 0x000a100001087983 */ /* 0x000ee80000300800 */
[----:B------:R-:W3:Y:S04]  /*b98e0*/  LDL.LU R9, [R1+0xa14] ;  /* 0x000a140001097983 */ /* 0x000ee80000300800 */
[----:B------:R-:W4:Y:S04]  /*b98f0*/  LDL.LU R10, [R1+0xa18] ;  /* 0x000a1800010a7983 */ /* 0x000f280000300800 */
[----:B------:R-:W4:Y:S04]  /*b9900*/  LDL.LU R11, [R1+0xa1c] ;  /* 0x000a1c00010b7983 */ /* 0x000f280000300800 */
[----:B----4-:R-:W-:Y:S04]  /*b9910*/  STL.64 [R1+0x7c60], R10 ;  /* 0x007c600a01007387 */ /* 0x010fe80000100a00 */
[----:B---3--:R0:W-:Y:S04]  /*b9920*/  STL.64 [R1+0x7c58], R8 ;  /* 0x007c580801007387 */ /* 0x0081e80000100a00 */
[----:B-1----:R-:W3:Y:S04]  /*b9930*/  LDL R22, [R1+0x60] ;  /* 0x0000600001167983 */ /* 0x002ee80000100800 */
[----:B------:R-:W3:Y:S04]  /*b9940*/  LDL R23, [R1+0x64] ;  /* 0x0000640001177983 */ /* 0x000ee80000100800 */
[----:B--2---:R-:W2:Y:S04]  /*b9950*/  LDL.64 R20, [R1+0x68] ;  /* 0x0000680001147983 */ /* 0x004ea80000100a00 */
[----:B---3--:R1:W-:Y:S04]  /*b9960*/  STL.64 [R1+0x7c80], R22 ;  /* 0x007c801601007387 */ /* 0x0083e80000100a00 */
[----:B--2---:R-:W-:Y:S04]  /*b9970*/  STL.64 [R1+0x7c78], R20 ;  /* 0x007c781401007387 */ /* 0x004fe80000100a00 */
[----:B0-----:R-:W2:Y:S04]  /*b9980*/  LDL.LU R8, [R1+0xa30] ;  /* 0x000a300001087983 */ /* 0x001ea80000300800 */
[----:B------:R-:W2:Y:S04]  /*b9990*/  LDL.LU R9, [R1+0xa34] ;  /* 0x000a340001097983 */ /* 0x000ea80000300800 */
[----:B------:R-:W3:Y:S04]  /*b99a0*/  LDL.LU R10, [R1+0xa38] ;  /* 0x000a3800010a7983 */ /* 0x000ee80000300800 */
[----:B------:R-:W3:Y:S04]  /*b99b0*/  LDL.LU R11, [R1+0xa3c] ;  /* 0x000a3c00010b7983 */ /* 0x000ee80000300800 */
[----:B-1----:R-:W4:Y:S04]  /*b99c0*/  LDL R22, [R1+0x70] ;  /* 0x0000700001167983 */ /* 0x002f280000100800 */
[----:B------:R-:W4:Y:S01]  /*b99d0*/  LDL R23, [R1+0x74] ;  /* 0x0000740001177983 */ /* 0x000f220000100800 */
[----:B------:R-:W-:-:S02]  /*b99e0*/  F2FP.F16.E5M2.UNPACK_B R14, R4 ;  /* 0x00000004ff0e723e */ /* 0x000fc400020004ff */
[----:B------:R-:W-:Y:S01]  /*b99f0*/  F2FP.F16.E5M2.UNPACK_B R13, R5 ;  /* 0x00000005ff0d723e */ /* 0x000fe200020004ff */
[----:B---3--:R-:W-:Y:S04]  /*b9a00*/  STL.64 [R1+0x7c70], R10 ;  /* 0x007c700a01007387 */ /* 0x008fe80000100a00 */
[----:B--2---:R0:W-:Y:S04]  /*b9a10*/  STL.64 [R1+0x7c68], R8 ;  /* 0x007c680801007387 */ /* 0x0041e80000100a00 */
[----:B0-----:R-:W2:Y:S04]  /*b9a20*/  LDL.LU R8, [R1+0xa40] ;  /* 0x000a400001087983 */ /* 0x001ea80000300800 */
[----:B------:R-:W2:Y:S04]  /*b9a30*/  LDL.LU R9, [R1+0xa44] ;  /* 0x000a440001097983 */ /* 0x000ea80000300800 */
[----:B------:R-:W3:Y:S04]  /*b9a40*/  LDL.LU R10, [R1+0xa48] ;  /* 0x000a4800010a7983 */ /* 0x000ee80000300800 */
[----:B------:R-:W3:Y:S04]  /*b9a50*/  LDL.LU R11, [R1+0xa4c] ;  /* 0x000a4c00010b7983 */ /* 0x000ee80000300800 */
[----:B------:R-:W2:Y:S04]  /*b9a60*/  LDL.LU.64 R24, [R1+0x98] ;  /* 0x0000980001187983 */ /* 0x000ea80000300a00 */
[----:B------:R-:W2:Y:S04]  /*b9a70*/  LDL.LU R4, [R1+0xa90] ;  /* 0x000a900001047983 */ /* 0x000ea80000300800 */
[----:B------:R-:W2:Y:S04]  /*b9a80*/  LDL.LU R5, [R1+0xa94] ;  /* 0x000a940001057983 */ /* 0x000ea80000300800 */
[----:B------:R-:W2:Y:S04]  /*b9a90*/  LDL.LU R6, [R1+0xa98] ;  /* 0x000a980001067983 */ /* 0x000ea80000300800 */
[----:B------:R-:W2:Y:S01]  /*b9aa0*/  LDL.LU R7, [R1+0xa9c] ;  /* 0x000a9c0001077983 */ /* 0x000ea20000300800 */
[----:B------:R-:W-:-:S03]  /*b9ab0*/  IMAD R0, R0, 0x100, R29 ;  /* 0x0000010000007824 */ /* 0x000fc600078e021d */
[----:B--2---:R-:W-:Y:S04]  /*b9ac0*/  STL.64 [R1+0x7ce8], R6 ;  /* 0x007ce80601007387 */ /* 0x004fe80000100a00 */
[----:B------:R0:W-:Y:S04]  /*b9ad0*/  STL.64 [R1+0x7ce0], R4 ;  /* 0x007ce00401007387 */ /* 0x0001e80000100a00 */
[----:B0-----:R-:W2:Y:S04]  /*b9ae0*/  LDL.LU R4, [R1+0xaa0] ;  /* 0x000aa00001047983 */ /* 0x001ea80000300800 */
        /* <DEDUP_REMOVED lines=9> */
[----:B----4-:R-:W-:Y:S01]  /*b9b80*/  STL.64 [R1+0x7cb0], R22 ;  /* 0x007cb01601007387 */ /* 0x010fe20000100a00 */
[----:B------:R-:W-:-:S03]  /*b9b90*/  F2FP.F16.E5M2.UNPACK_B R15, R0 ;  /* 0x00000000ff0f723e */ /* 0x000fc600020004ff */
        /* <DEDUP_REMOVED lines=11> */
[----:B------:R-:W-:Y:S03]  /*b9c50*/  HMMA.16816.F32 R4, R12, R24, R4 ;  /* 0x000000180c04723c */ /* 0x000fe60000001804 */
[----:B----4-:R-:W-:Y:S04]  /*b9c60*/  STL.64 [R1+0x7ca0], R10 ;  /* 0x007ca00a01007387 */ /* 0x010fe80000100a00 */
[----:B---3--:R0:W-:Y:S04]  /*b9c70*/  STL.64 [R1+0x7c98], R8 ;  /* 0x007c980801007387 */ /* 0x0081e80000100a00 */
[----:B0-----:R-:W3:Y:S04]  /*b9c80*/  LDL.LU R8, [R1+0xa60] ;  /* 0x000a600001087983 */ /* 0x001ee80000300800 */
[----:B------:R-:W3:Y:S04]  /*b9c90*/  LDL.LU R9, [R1+0xa64] ;  /* 0x000a640001097983 */ /* 0x000ee80000300800 */
[----:B------:R-:W3:Y:S04]  /*b9ca0*/  LDL.LU R10, [R1+0xa68] ;  /* 0x000a6800010a7983 */ /* 0x000ee80000300800 */
[----:B------:R-:W3:Y:S04]  /*b9cb0*/  LDL.LU R11, [R1+0xa6c] ;  /* 0x000a6c00010b7983 */ /* 0x000ee80000300800 */
[----:B------:R-:W4:Y:S04]  /*b9cc0*/  LDL.64 R26, [R1+0x48] ;  /* 0x00004800011a7983 */ /* 0x000f280000100a00 */
        /* <DEDUP_REMOVED lines=8> */
[----:B------:R0:W-:Y:S04]  /*b9d50*/  STL [R1+0x7b40], R3 ;  /* 0x007b400301007387 */ /* 0x0001e80000100800 */
[----:B0-----:R-:W3:Y:S01]  /*b9d60*/  LDL.LU.64 R2, [R1+0x88] ;  /* 0x0000880001027983 */ /* 0x001ee20000300a00 */
[----:B--2---:R-:W-:-:S15]  /*b9d70*/  HMMA.16816.F32 R4, R12, R28, R4 ;  /* 0x0000001c0c04723c */ /* 0x004fde0000001804 */
[----:B------:R-:W-:-:S04]  /*b9d80*/  NOP ;  /* 0x0000000000007918 */ /* 0x000fc80000000000 */
[----:B------:R-:W-:Y:S04]  /*b9d90*/  STL.64 [R1+0x1190], R4 ;  /* 0x0011900401007387 */ /* 0x000fe80000100a00 */
[----:B------:R0:W-:Y:S04]  /*b9da0*/  STL.64 [R1+0x1198], R6 ;  /* 0x0011980601007387 */ /* 0x0001e80000100a00 */
[----:B0-----:R-:W2:Y:S04]  /*b9db0*/  LDL.LU.64 R6, [R1+0x7cd0] ;  /* 0x007cd00001067983 */ /* 0x001ea80000300a00 */
[----:B------:R-:W4:Y:S01]  /*b9dc0*/  LDL.LU R4, [R1+0x7cc8] ;  /* 0x007cc80001047983 */ /* 0x000f220000300800 */
[----:B---3--:R-:W-:Y:S01]  /*b9dd0*/  HMMA.16816.F32 R16, R12, R2, R16 ;  /* 0x000000020c10723c */ /* 0x008fe20000001810 */
[----:B------:R-:W-:-:S02]  /*b9de0*/  IMAD.MOV.U32 R5, RZ, RZ, R28 ;  /* 0x000000ffff057224 */ /* 0x000fc400078e001c */
[----:B------:R-:W3:Y:S04]  /*b9df0*/  LDL.LU.64 R28, [R1+0x7cc0] ;  /* 0x007cc000011c7983 */ /* 0x000ee80000300a00 */
[----:B--2---:R0:W-:Y:S04]  /*b9e00*/  STL.64 [R1+0x7b00], R6 ;  /* 0x007b000601007387 */ /* 0x0041e80000100a00 */
[----:B0-----:R-:W2:Y:S04]  /*b9e10*/  LDL.64 R6, [R1+0x58] ;  /* 0x0000580001067983 */ /* 0x001ea80000100a00 */
[----:B----4-:R0:W-:Y:S04]  /*b9e20*/  STL.64 [R1+0x7af8], R4 ;  /* 0x007af80401007387 */ /* 0x0101e80000100a00 */
[----:B0-----:R-:W4:Y:S04]  /*b9e30*/  LDL.LU.64 R4, [R1+0x80] ;  /* 0x0000800001047983 */ /* 0x001f280000300a00 */
[----:B------:R0:W-:Y:S04]  /*b9e40*/  STL.64 [R1+0x1180], R16 ;  /* 0x0011801001007387 */ /* 0x0001e80000100a00 */
[----:B------:R1:W-:Y:S04]  /*b9e50*/  STL.64 [R1+0x1188], R18 ;  /* 0x0011881201007387 */ /* 0x0003e80000100a00 */
[----:B0-----:R-:W2:Y:S01]  /*b9e60*/  LDL.LU.64 R16, [R1+0x7cb8] ;  /* 0x007cb80001107983 */ /* 0x001ea20000300a00 */
[----:B-1----:R-:W-:-:S02]  /*b9e70*/  IMAD.MOV.U32 R18, RZ, RZ, R2 ;  /* 0x000000ffff127224 */ /* 0x002fc400078e0002 */
[----:B------:R-:W-:-:S05]  /*b9e80*/  IMAD.MOV.U32 R19, RZ, RZ, R3 ;  /* 0x000000ffff137224 */ /* 0x000fca00078e0003 */
[----:B------:R-:W-:Y:S01]  /*b9e90*/  STL.64 [R1+0x7b38], R18 ;  /* 0x007b381201007387 */ /* 0x000fe20000100a00 */
[C---:B----4-:R-:W-:Y:S03]  /*b9ea0*/  HMMA.16816.F32 R20, R12.reuse, R4, R20 ;  /* 0x000000040c14723c */ /* 0x050fe60000001814 */
[----:B--2---:R0:W-:Y:S04]  /*b9eb0*/  STL.64 [R1+0x7b30], R16 ;  /* 0x007b301001007387 */ /* 0x0041e80000100a00 */
[----:B0-----:R-:W2:Y:S04]  /*b9ec0*/  LDL.LU R16, [R1+0xa20] ;  /* 0x000a200001107983 */ /* 0x001ea80000300800 */
[----:B------:R-:W2:Y:S04]  /*b9ed0*/  LDL.LU R17, [R1+0xa24] ;  /* 0x000a240001117983 */ /* 0x000ea80000300800 */
[----:B------:R-:W2:Y:S04]  /*b9ee0*/  LDL.LU R18, [R1+0xa28] ;  /* 0x000a280001127983 */ /* 0x000ea80000300800 */
[----:B------:R-:W2:Y:S04]  /*b9ef0*/  LDL.LU R19, [R1+0xa2c] ;  /* 0x000a2c0001137983 */ /* 0x000ea80000300800 */
        /* <DEDUP_REMOVED lines=8> */
[----:B0-----:R-:W4:Y:S04]  /*b9f80*/  LDL.LU.64 R10, [R1+0x7ca0] ;  /* 0x007ca000010a7983 */ /* 0x001f280000300a00 */
[----:B------:R-:W4:Y:S01]  /*b9f90*/  LDL.LU.64 R8, [R1+0x7c98] ;  /* 0x007c980001087983 */ /* 0x000f220000300a00 */
[----:B------:R-:W-:-:S05]  /*b9fa0*/  IMAD.MOV.U32 R0, RZ, RZ, R21 ;  /* 0x000000ffff007224 */ /* 0x000fca00078e0015 */
[----:B------:R-:W-:Y:S01]  /*b9fb0*/  STL [R1+0x7a70], R0 ;  /* 0x007a700001007387 */ /* 0x000fe20000100800 */
[----:B----4-:R-:W-:Y:S03]  /*b9fc0*/  HMMA.16816.F32 R20, R12, R22, R8 ;  /* 0x000000160c14723c */ /* 0x010fe60000001808 */
        /* <DEDUP_REMOVED lines=20> */
[----:B------:R-:W4:Y:S01]  /*ba110*/  LDL.LU.64 R20, [R1+0x7c48] ;  /* 0x007c480001147983 */ /* 0x000f220000300a00 */
[----:B------:R-:W-:Y:S01]  /*ba120*/  HMMA.16816.F32 R16, R12, R6, R16 ;  /* 0x000000060c10723c */ /* 0x000fe20000001810 */
[----:B------:R-:W-:-:S02]  /*ba130*/  IMAD.MOV.U32 R2, RZ, RZ, R4 ;  /* 0x000000ffff027224 */ /* 0x000fc400078e0004 */
[----:B------:R-:W-:Y:S02]  /*ba140*/  IMAD.MOV.U32 R3, RZ, RZ, R5 ;  /* 0x000000ffff037224 */ /* 0x000fe400078e0005 */
[----:B------:R-:W-:-:S05]  /*ba150*/  IMAD.MOV.U32 R0, RZ, RZ, R7 ;  /* 0x000000ffff007224 */ /* 0x000fca00078e0007 */
[----:B------:R-:W-:Y:S09]  /*ba160*/  STL [R1+0x7a78], R0 ;  /* 0x007a780001007387 */ /* 0x000ff20000100800 */
[----:B------:R-:W-:Y:S04]  /*ba170*/  STL.64 [R1+0x1120], R16 ;  /* 0x0011201001007387 */ /* 0x000fe80000100a00 */
[----:B------:R-:W-:Y:S01]  /*ba180*/  STL.64 [R1+0x1128], R18 ;  /* 0x0011281201007387 */ /* 0x000fe20000100a00 */
[C---:B--2---:R-:W-:Y:S08]  /*ba190*/  HMMA.16816.F32 R8, R12.reuse, R24, R8 ;  /* 0x000000180c08723c */ /* 0x044ff00000001808 */
[----:B----4-:R-:W-:Y:S11]  /*ba1a0*/  HMMA.16816.F32 R4, R12, R26, R20 ;  /* 0x0000001a0c04723c */ /* 0x010ff60000001814 */
[----:B------:R-:W-:Y:S04]  /*ba1b0*/  STL.64 [R1+0x1110], R8 ;  /* 0x0011100801007387 */ /* 0x000fe80000100a00 */
[----:B------:R-:W-:Y:S04]  /*ba1c0*/  STL.64 [R1+0x1118], R10 ;  /* 0x0011180a01007387 */ /* 0x000fe80000100a00 */
[----:B------:R-:W2:Y:S04]  /*ba1d0*/  LDL.LU R20, [R1+0x940] ;  /* 0x0009400001147983 */ /* 0x000ea80000300800 */
[----:B------:R-:W-:Y:S04]  /*ba1e0*/  STL.64 [R1+0x1100], R4 ;  /* 0x0011000401007387 */ /* 0x000fe80000100a00 */
[----:B------:R-:W-:Y:S04]  /*ba1f0*/  STL.64 [R1+0x1108], R6 ;  /* 0x0011080601007387 */ /* 0x000fe80000100a00 */
        /* <DEDUP_REMOVED lines=9> */
[----:B------:R-:W-:-:S03]  /*ba290*/  IMAD.MOV.U32 R0, RZ, RZ, R27 ;  /* 0x000000ffff007224 */ /* 0x000fc600078e001b */
[----:B----4-:R0:W-:Y:S04]  /*ba2a0*/  STL.64 [R1+0x7b80], R22 ;  /* 0x007b801601007387 */ /* 0x0101e80000100a00 */
[----:B0-----:R-:W4:Y:S04]  /*ba2b0*/  LDL R22, [R1] ;  /* 0x0000000001167983 */ /* 0x001f280000100800 */
[----:B------:R-:W4:Y:S04]  /*ba2c0*/  LDL R23, [R1+0x4] ;  /* 0x0000040001177983 */ /* 0x000f280000100800 */
[----:B--2---:R0:W-:Y:S04]  /*ba2d0*/  STL.64 [R1+0x7b78], R20 ;  /* 0x007b781401007387 */ /* 0x0041e80000100a00 */
[----:B------:R-:W2:Y:S04]  /*ba2e0*/  LDL.LU R24, [R1+0x960] ;  /* 0x0009600001187983 */ /* 0x000ea80000300800 */
[----:B------:R-:W2:Y:S04]  /*ba2f0*/  LDL.LU R25, [R1+0x964] ;  /* 0x0009640001197983 */ /* 0x000ea80000300800 */
[----:B------:R-:W2:Y:S04]  /*ba300*/  LDL.LU R26, [R1+0x968] ;  /* 0x00096800011a7983 */ /* 0x000ea80000300800 */
[----:B------:R-:W2:Y:S04]  /*ba310*/  LDL.LU R27, [R1+0x96c] ;  /* 0x00096c00011b7983 */ /* 0x000ea80000300800 */
[----:B0-----:R-:W2:Y:S04]  /*ba320*/  LDL.64 R20, [R1+0x8] ;  /* 0x0000080001147983 */ /* 0x001ea80000100a00 */
[----:B----4-:R-:W-:Y:S04]  /*ba330*/  STL.64 [R1+0x7bb0], R22 ;  /* 0x007bb01601007387 */ /* 0x010fe80000100a00 */
[----:B--2---:R-:W-:Y:S04]  /*ba340*/  STL.64 [R1+0x7ba8], R20 ;  /* 0x007ba81401007387 */ /* 0x004fe80000100a00 */
[----:B------:R-:W-:Y:S04]  /*ba350*/  STL.64 [R1+0x7b90], R26 ;  /* 0x007b901a01007387 */ /* 0x000fe80000100a00 */
[----:B------:R0:W-:Y:S04]  /*ba360*/  STL.64 [R1+0x7b88], R24 ;  /* 0x007b881801007387 */ /* 0x0001e80000100a00 */
[----:B0-----:R-:W2:Y:S04]  /*ba370*/  LDL.LU R24, [R1+0x970] ;  /* 0x0009700001187983 */ /* 0x001ea80000300800 */
[----:B------:R-:W2:Y:S04]  /*ba380*/  LDL.LU R25, [R1+0x974] ;  /* 0x0009740001197983 */ /* 0x000ea80000300800 */
[----:B------:R-:W4:Y:S04]  /*ba390*/  LDL.LU R26, [R1+0x978] ;  /* 0x00097800011a7983 */ /* 0x000f280000300800 */
[----:B------:R-:W4:Y:S04]  /*ba3a0*/  LDL.LU R27, [R1+0x97c] ;  /* 0x00097c00011b7983 */ /* 0x000f280000300800 */
[----:B------:R-:W2:Y:S04]  /*ba3b0*/  LDL R22, [R1+0x10] ;  /* 0x0000100001167983 */ /* 0x000ea80000100800 */
[----:B------:R-:W2:Y:S04]  /*ba3c0*/  LDL R23, [R1+0x14] ;  /* 0x0000140001177983 */ /* 0x000ea80000100800 */
[----:B------:R-:W3:Y:S04]  /*ba3d0*/  LDL.64 R20, [R1+0x18] ;  /* 0x0000180001147983 */ /* 0x000ee80000100a00 */
[----:B------:R-:W4:Y:S04]  /*ba3e0*/  LDL R6, [R1+0x20] ;  /* 0x0000200001067983 */ /* 0x000f280000100800 */
[----:B------:R-:W4:Y:S04]  /*ba3f0*/  LDL R7, [R1+0x24] ;  /* 0x0000240001077983 */ /* 0x000f280000100800 */
[----:B--2---:R-:W-:Y:S04]  /*ba400*/  STL.64 [R1+0x7be0], R22 ;  /* 0x007be01601007387 */ /* 0x004fe80000100a00 */
[----:B---3--:R0:W-:Y:S04]  /*ba410*/  STL.64 [R1+0x7bd8], R20 ;  /* 0x007bd81401007387 */ /* 0x0081e80000100a00 */
        /* <DEDUP_REMOVED lines=11> */
[----:B0-----:R-:W3:Y:S04]  /*ba4d0*/  LDL R22, [R1+0x30] ;  /* 0x0000300001167983 */ /* 0x001ee80000100800 */
[----:B------:R-:W3:Y:S04]  /*ba4e0*/  LDL R23, [R1+0x34] ;  /* 0x0000340001177983 */ /* 0x000ee80000100800 */
[----:B--2---:R0:W-:Y:S04]  /*ba4f0*/  STL.64 [R1+0x7bf8], R20 ;  /* 0x007bf81401007387 */ /* 0x0041e80000100a00 */
[----:B0-----:R-:W2:Y:S04]  /*ba500*/  LDL.64 R20, [R1+0x38] ;  /* 0x0000380001147983 */ /* 0x001ea80000100a00 */
[----:B---3--:R-:W-:Y:S04]  /*ba510*/  STL.64 [R1+0x7c30], R22 ;  /* 0x007c301601007387 */ /* 0x008fe80000100a00 */
[----:B--2---:R-:W-:Y:S04]  /*ba520*/  STL.64 [R1+0x7c28], R20 ;  /* 0x007c281401007387 */ /* 0x004fe80000100a00 */
[----:B------:R-:W2:Y:S04]  /*ba530*/  LDL.64 R4, [R1+0x28] ;  /* 0x0000280001047983 */ /* 0x000ea80000100a00 */
[----:B----4-:R-:W-:Y:S04]  /*ba540*/  STL.64 [R1+0x7c10], R6 ;  /* 0x007c100601007387 */ /* 0x010fe80000100a00 */
        /* <DEDUP_REMOVED lines=31> */
[C---:B----4-:R-:W-:Y:S03]  /*ba740*/  HMMA.16816.F32 R20, R12.reuse, R22, R4 ;  /* 0x000000160c14723c */ /* 0x050fe60000001804 */
        /* <DEDUP_REMOVED lines=14> */
[----:B------:R-:W-:Y:S04]  /*ba830*/  STL [R1+0x7a7c], R0 ;  /* 0x007a7c0001007387 */ /* 0x000fe80000100800 */
[----:B------:R-:W2:Y:S04]  /*ba840*/  LDL.LU.64 R6, [R1+0x7c40] ;  /* 0x007c400001067983 */ /* 0x000ea80000300a00 */
        /* <DEDUP_REMOVED lines=33> */
[----:B0-----:R-:W3:Y:S04]  /*baa60*/  LDL.LU R4, [R1+0x900] ;  /* 0x0009000001047983 */ /* 0x001ee80000300800 */
[----:B------:R-:W3:Y:S04]  /*baa70*/  LDL.LU R5, [R1+0x904] ;  /* 0x0009040001057983 */ /* 0x000ee80000300800 */
[----:B-1----:R-:W3:Y:S04]  /*baa80*/  LDL.LU R6, [R1+0x908] ;  /* 0x0009080001067983 */ /* 0x002ee80000300800 */
[----:B------:R-:W3:Y:S01]  /*baa90*/  LDL.LU R7, [R1+0x90c] ;  /* 0x00090c0001077983 */ /* 0x000ee20000300800 */
        /* <DEDUP_REMOVED lines=49> */
[----:B------:R0:W-:Y:S02]  /*badb0*/  STL.64 [R1+0x78e8], R26 ;  /* 0x0078e81a01007387 */ /* 0x0001e40000100a00 */
[----:B0-----:R-:W-:-:S02]  /*badc0*/  IMAD.MOV.U32 R26, RZ, RZ, R2 ;  /* 0x000000ffff1a7224 */ /* 0x001fc400078e0002 */
[----:B------:R-:W-:Y:S01]  /*badd0*/  IMAD.MOV.U32 R27, RZ, RZ, R3 ;  /* 0x000000ffff1b7224 */ /* 0x000fe200078e0003 */
[----:B------:R-:W3:Y:S04]  /*bade0*/  LDL.LU R2, [R1+0x7b44] ;  /* 0x007b440001027983 */ /* 0x000ee80000300800 */
[----:B------:R-:W2:Y:S04]  /*badf0*/  LDL.LU R3, [R1+0x7b40] ;  /* 0x007b400001037983 */ /* 0x000ea80000300800 */
[----:B------:R-:W-:Y:S01]  /*bae00*/  STL.64 [R1+0x78e0], R24 ;  /* 0x0078e01801007387 */ /* 0x000fe20000100a00 */
[----:B----4-:R-:W-:-:S15]  /*bae10*/  HMMA.16816.F32 R16, R12, R22, R16 ;  /* 0x000000160c10723c */ /* 0x010fde0000001810 */
[----:B------:R-:W-:-:S04]  /*bae20*/  NOP ;  /* 0x0000000000007918 */ /* 0x000fc80000000000 */
[----:B------:R-:W-:Y:S04]  /*bae30*/  STL.64 [R1+0x1030], R16 ;  /* 0x0010301001007387 */ /* 0x000fe80000100a00 */
[----:B------:R0:W-:Y:S04]  /*bae40*/  STL.64 [R1+0x1038], R18 ;  /* 0x0010381201007387 */ /* 0x0001e80000100a00 */
[----:B0-----:R-:W4:Y:S01]  /*bae50*/  LDL.LU.64 R18, [R1+0x7b38] ;  /* 0x007b380001127983 */ /* 0x001f220000300a00 */
[----:B--2---:R-:W-:Y:S03]  /*bae60*/  HMMA.16816.F32 R8, R12, R20, R8 ;  /* 0x000000140c08723c */ /* 0x004fe60000001808 */
[----:B------:R-:W2:-:S15]  /*bae70*/  LDL.LU.64 R16, [R1+0x7b30] ;  /* 0x007b300001107983 */ /* 0x000e9e0000300a00 */
[----:B------:R-:W-:Y:S01]  /*bae80*/  NOP ;  /* 0x0000000000007918 */ /* 0x000fe20000000000 */
[----:B------:R-:W-:Y:S04]  /*bae90*/  STL.64 [R1+0x1020], R8 ;  /* 0x0010200801007387 */ /* 0x000fe80000100a00 */
[----:B------:R0:W-:Y:S04]  /*baea0*/  STL.64 [R1+0x1028], R10 ;  /* 0x0010280a01007387 */ /* 0x0001e80000100a00 */
[----:B0-----:R-:W2:Y:S04]  /*baeb0*/  LDL.LU.64 R10, [R1+0x7b28] ;  /* 0x007b2800010a7983 */ /* 0x001ea80000300a00 */
[----:B------:R-:W2:Y:S01]  /*baec0*/  LDL.LU.64 R8, [R1+0x7b20] ;  /* 0x007b200001087983 */ /* 0x000ea20000300a00 */
[----:B----4-:R-:W-:-:S02]  /*baed0*/  IMAD.MOV.U32 R24, RZ, RZ, R18 ;  /* 0x000000ffff187224 */ /* 0x010fc400078e0012 */
[----:B------:R-:W-:Y:S01]  /*baee0*/  IMAD.MOV.U32 R25, RZ, RZ, R19 ;  /* 0x000000ffff197224 */ /* 0x000fe200078e0013 */
[----:B------:R-:W4:Y:S04]  /*baef0*/  LDL.LU R18, [R1+0x7b1c] ;  /* 0x007b1c0001127983 */ /* 0x000f280000300800 */
[----:B------:R-:W4:Y:S04]  /*baf00*/  LDL.LU R19, [R1+0x7b18] ;  /* 0x007b180001137983 */ /* 0x000f280000300800 */
        /* <DEDUP_REMOVED lines=14> */
[----:B------:R4:W-:Y:S02]  /*baff0*/  STL.64 [R1+0x7aa0], R20 ;  /* 0x007aa01401007387 */ /* 0x0009e40000100a00 */
[----:B----4-:R-:W-:-:S15]  /*bb000*/  HMMA.16816.F32 R20, R12, R18, R24 ;  /* 0x000000120c14723c */ /* 0x010fde0000001818 */
[----:B------:R-:W-:-:S04]  /*bb010*/  NOP ;  /* 0x0000000000007918 */ /* 0x000fc80000000000 */
[----:B------:R0:W-:Y:S04]  /*bb020*/  STL.64 [R1+0x1010], R20 ;  /* 0x0010101401007387 */ /* 0x0001e80000100a00 */
[----:B------:R1:W-:Y:S04]  /*bb030*/  STL.64 [R1+0x1018], R22 ;  /* 0x0010181601007387 */ /* 0x0003e80000100a00 */
[----:B------:R2:W-:Y:S04]  /*bb040*/  STL.64 [R1+0x1000], R4 ;  /* 0x0010000401007387 */ /* 0x0005e80000100a00 */
[----:B------:R3:W-:Y:S04]  /*bb050*/  STL.64 [R1+0x1008], R6 ;  /* 0x0010080601007387 */ /* 0x0007e80000100a00 */
[----:B0-----:R-:W4:Y:S04]  /*bb060*/  LDL.LU R20, [R1+0x4b0] ;  /* 0x0004b00001147983 */ /* 0x001f280000300800 */
[----:B------:R-:W4:Y:S04]  /*bb070*/  LDL.LU R21, [R1+0x4b4] ;  /* 0x0004b40001157983 */ /* 0x000f280000300800 */
[----:B-1----:R-:W4:Y:S04]  /*bb080*/  LDL.LU R22, [R1+0x4b8] ;  /* 0x0004b80001167983 */ /* 0x002f280000300800 */
[----:B------:R-:W4:Y:S04]  /*bb090*/  LDL.LU R23, [R1+0x4bc] ;  /* 0x0004bc0001177983 */ /* 0x000f280000300800 */
[----:B--2---:R-:W2:Y:S04]  /*bb0a0*/  LDL.LU R4, [R1+0x8e0] ;  /* 0x0008e00001047983 */ /* 0x004ea80000300800 */
[----:B------:R-:W2:Y:S04]  /*bb0b0*/  LDL.LU R5, [R1+0x8e4] ;  /* 0x0008e40001057983 */ /* 0x000ea80000300800 */
[----:B---3--:R-:W3:Y:S04]  /*bb0c0*/  LDL.LU R6, [R1+0x8e8] ;  /* 0x0008e80001067983 */ /* 0x008ee80000300800 */
        /* <DEDUP_REMOVED lines=8> */
[----:B------:R-:W2:Y:S04]  /*bb150*/  LDL.LU R25, [R1+0x22ac] ;  /* 0x0022ac0001197983 */ /* 0x000ea80000300800 */
[----:B------:R-:W2:Y:S04]  /*bb160*/  LDL.LU R0, [R1+0x22b8] ;  /* 0x0022b80001007983 */ /* 0x000ea80000300800 */
[----:B------:R-:W2:Y:S01]  /*bb170*/  LDL.LU R24, [R1+0x22b4] ;  /* 0x0022b40001187983 */ /* 0x000ea20000300800 */
[----:B------:R-:W-:-:S02]  /*bb180*/  IMAD.MOV.U32 R26, RZ, RZ, R3 ;  /* 0x000000ffff1a7224 */ /* 0x000fc400078e0003 */
[----:B------:R-:W-:-:S05]  /*bb190*/  IMAD.MOV.U32 R27, RZ, RZ, R2 ;  /* 0x000000ffff1b7224 */ /* 0x000fca00078e0002 */
[----:B------:R-:W-:Y:S04]  /*bb1a0*/  STL.64 [R1+0x7ad8], R26 ;  /* 0x007ad81a01007387 */ /* 0x000fe80000100a00 */
[----:B--2---:R0:W-:Y:S04]  /*bb1b0*/  STL.64 [R1+0x7ad0], R24 ;  /* 0x007ad01801007387 */ /* 0x0041e80000100a00 */
        /* <DEDUP_REMOVED lines=35> */
[----:B------:R3:W-:Y:S01]  /*bb3f0*/  STL.64 [R1+0x7888], R10 ;  /* 0x0078880a01007387 */ /* 0x0007e20000100a00 */
[----:B--2---:R-:W-:Y:S01]  /*bb400*/  HMMA.16816.F32 R24, R12, R6, R24 ;  /* 0x000000060c18723c */ /* 0x004fe20000001818 */
[----:B---3--:R-:W-:-:S02]  /*bb410*/  IMAD.MOV.U32 R10, RZ, RZ, R5 ;  /* 0x000000ffff0a7224 */ /* 0x008fc400078e0005 */
[----:B------:R-:W2:Y:S04]  /*bb420*/  LDL.LU R5, [R1+0x7af0] ;  /* 0x007af00001057983 */ /* 0x000ea80000300800 */
[----:B------:R-:W3:Y:S04]  /*bb430*/  LDL.LU R11, [R1+0x94] ;  /* 0x00009400010b7983 */ /* 0x000ee80000300800 */
        /* <DEDUP_REMOVED lines=12> */
[----:B------:R-:W2:Y:S04]  /*bb500*/  LDL.LU.64 R24, [R1+0x7ad0] ;  /* 0x007ad00001187983 */ /* 0x000ea80000300a00 */
[----:B------:R-:W-:Y:S04]  /*bb510*/  STL.64 [R1+0x7898], R6 ;  /* 0x0078980601007387 */ /* 0x000fe80000100a00 */
[----:B------:R0:W-:Y:S01]  /*bb520*/  STL.64 [R1+0x7890], R4 ;  /* 0x0078900401007387 */ /* 0x0001e20000100a00 */
[----:B------:R-:W-:-:S02]  /*bb530*/  IMAD R9, R9, 0x100, R2 ;  /* 0x0000010009097824 */ /* 0x000fc400078e0202 */
[----:B------:R-:W-:Y:S01]  /*bb540*/  IMAD R8, R8, 0x100, R3 ;  /* 0x0000010008087824 */ /* 0x000fe200078e0203 */
[----:B0-----:R-:W3:Y:S04]  /*bb550*/  LDL.LU R4, [R1+0x460] ;  /* 0x0004600001047983 */ /* 0x001ee80000300800 */
[----:B------:R-:W3:Y:S04]  /*bb560*/  LDL.LU R5, [R1+0x464] ;  /* 0x0004640001057983 */ /* 0x000ee80000300800 */
[----:B------:R-:W3:Y:S04]  /*bb570*/  LDL.LU R6, [R1+0x468] ;  /* 0x0004680001067983 */ /* 0x000ee80000300800 */
[----:B------:R-:W3:Y:S01]  /*bb580*/  LDL.LU R7, [R1+0x46c] ;  /* 0x00046c0001077983 */ /* 0x000ee20000300800 */
[----:B--2---:R-:W-:-:S02]  /*bb590*/  IMAD R25, R25, 0x100, R29 ;  /* 0x0000010019197824 */ /* 0x004fc400078e021d */
[----:B------:R-:W-:Y:S01]  /*bb5a0*/  IMAD R24, R24, 0x100, R0 ;  /* 0x0000010018187824 */ /* 0x000fe200078e0200 */
[----:B------:R-:W2:Y:S04]  /*bb5b0*/  LDL.LU R29, [R1+0x7acc] ;  /* 0x007acc00011d7983 */ /* 0x000ea80000300800 */
[----:B------:R-:W2:Y:S04]  /*bb5c0*/  LDL.LU R0, [R1+0x7ac8] ;  /* 0x007ac80001007983 */ /* 0x000ea80000300800 */
[----:B------:R-:W4:Y:S04]  /*bb5d0*/  LDL.LU R2, [R1+0x7ac4] ;  /* 0x007ac40001027983 */ /* 0x000f280000300800 */
[----:B------:R-:W4:Y:S02]  /*bb5e0*/  LDL.LU R3, [R1+0x7ac0] ;  /* 0x007ac00001037983 */ /* 0x000f240000300800 */
[----:B----4-:R-:W-:Y:S02]  /*bb5f0*/  HMMA.16816.F32 R12, R12, R2, R20 ;  /* 0x000000020c0c723c */ /* 0x010fe40000001814 */
[----:B------:R-:W4:Y:S04]  /*bb600*/  LDL.LU.64 R22, [R1+0x7ab8] ;  /* 0x007ab80001167983 */ /* 0x000f280000300a00 */
[----:B------:R-:W4:Y:S04]  /*bb610*/  LDL.LU.64 R20, [R1+0x7ab0] ;  /* 0x007ab00001147983 */ /* 0x000f280000300a00 */
[----:B------:R-:W-:Y:S04]  /*bb620*/  STL [R1+0x7858], R2 ;  /* 0x0078580201007387 */ /* 0x000fe80000100800 */
[----:B------:R-:W-:Y:S05]  /*bb630*/  STL [R1+0x7854], R3 ;  /* 0x0078540301007387 */ /* 0x000fea0000100800 */
[----:B------:R0:W-:Y:S04]  /*bb640*/  STL.64 [R1+0xf50], R12 ;  /* 0x000f500c01007387 */ /* 0x0001e80000100a00 */
[----:B------:R1:W-:Y:S01]  /*bb650*/  STL.64 [R1+0xf58], R14 ;  /* 0x000f580e01007387 */ /* 0x0003e20000100a00 */
[----:B0-----:R-:W-:-:S02]  /*bb660*/  F2FP.F16.E5M2.UNPACK_B R12, R25 ;  /* 0x00000019ff0c723e */ /* 0x001fc400020004ff */
[----:B------:R-:W-:Y:S02]  /*bb670*/  F2FP.F16.E5M2.UNPACK_B R13, R24 ;  /* 0x00000018ff0d723e */ /* 0x000fe400020004ff */
[----:B-1----:R-:W-:Y:S02]  /*bb680*/  F2FP.F16.E5M2.UNPACK_B R14, R9 ;  /* 0x00000009ff0e723e */ /* 0x002fe400020004ff */
[----:B------:R-:W-:-:S07]  /*bb690*/  F2FP.F16.E5M2.UNPACK_B R15, R8 ;  /* 0x00000008ff0f723e */ /* 0x000fce00020004ff */
[----:B----4-:R-:W-:Y:S01]  /*bb6a0*/  HMMA.16816.F32 R24, R12, R26, R20 ;  /* 0x0000001a0c18723c */ /* 0x010fe20000001814 */
[----:B------:R-:W4:Y:S04]  /*bb6b0*/  LDL.LU.64 R22, [R1+0x7aa8] ;  /* 0x007aa80001167983 */ /* 0x000f280000300a00 */
[----:B------:R-:W4:-:S14]  /*bb6c0*/  LDL.LU.64 R20, [R1+0x7aa0] ;  /* 0x007aa00001147983 */ /* 0x000f1c0000300a00 */
[----:B------:R-:W-:Y:S04]  /*bb6d0*/  STL.64 [R1+0xf30], R24 ;  /* 0x000f301801007387 */ /* 0x000fe80000100a00 */
[----:B------:R0:W-:Y:S04]  /*bb6e0*/  STL.64 [R1+0xf38], R26 ;  /* 0x000f381a01007387 */ /* 0x0001e80000100a00 */
[----:B0-----:R-:W4:Y:S04]  /*bb6f0*/  LDL.LU.64 R26, [R1+0x7a98] ;  /* 0x007a9800011a7983 */ /* 0x001f280000300a00 */
[----:B------:R-:W2:Y:S01]  /*bb700*/  LDL.LU.64 R24, [R1+0x7a90] ;  /* 0x007a900001187983 */ /* 0x000ea20000300a00 */
[----:B---3--:R-:W-:-:S15]  /*bb710*/  HMMA.16816.F32 R4, R12, R10, R4 ;  /* 0x0000000a0c04723c */ /* 0x008fde0000001804 */
[----:B------:R-:W-:-:S04]  /*bb720*/  NOP ;  /* 0x0000000000007918 */ /* 0x000fc80000000000 */
[----:B------:R-:W-:Y:S04]  /*bb730*/  STL.64 [R1+0xf00], R4 ;  /* 0x000f000401007387 */ /* 0x000fe80000100a00 */
[----:B------:R4:W-:Y:S01]  /*bb740*/  STL.64 [R1+0xf08], R6 ;  /* 0x000f080601007387 */ /* 0x0009e20000100a00 */
[C---:B--2---:R-:W-:Y:S08]  /*bb750*/  HMMA.16816.F32 R8, R12.reuse, R24, R16 ;  /* 0x000000180c08723c */ /* 0x044ff00000001810 */
[----:B----4-:R-:W-:Y:S01]  /*bb760*/  HMMA.16816.F32 R4, R12, R26, R20 ;  /* 0x0000001a0c04723c */ /* 0x010fe20000001814 */
[----:B------:R-:W2:Y:S10]  /*bb770*/  LDL.LU R16, [R1+0x170] ;  /* 0x0001700001107983 */ /* 0x000eb40000300800 */
[----:B------:R-:W-:Y:S04]  /*bb780*/  STL.64 [R1+0xef0], R8 ;  /* 0x000ef00801007387 */ /* 0x000fe80000100a00 */
[----:B------:R-:W-:Y:S04]  /*bb790*/  STL.64 [R1+0xef8], R10 ;  /* 0x000ef80a01007387 */ /* 0x000fe80000100a00 */
        /* <DEDUP_REMOVED lines=13> */
[----:B------:R-:W4:Y:S04]  /*bb870*/  LDL.LU R22, [R1+0x1d8] ;  /* 0x0001d80001167983 */ /* 0x000f280000300800 */
[----:B------:R-:W4:Y:S04]  /*bb880*/  LDL.LU R23, [R1+0x1dc] ;  /* 0x0001dc0001177983 */ /* 0x000f280000300800 */
[----:B------:R-:W2:Y:S04]  /*bb890*/  LDL.LU R2, [R1] ;  /* 0x0000000001027983 */ /* 0x000ea80000300800 */
[----:B------:R-:W3:Y:S04]  /*bb8a0*/  LDL.LU R3, [R1+0x4] ;  /* 0x0000040001037983 */ /* 0x000ee80000300800 */
[----:B----4-:R-:W-:Y:S04]  /*bb8b0*/  STL.64 [R1+0x78f8], R22 ;  /* 0x0078f81601007387 */ /* 0x010fe80000100a00 */
[----:B--2---:R0:W-:Y:S04]  /*bb8c0*/  STL.64 [R1+0x78f0], R20 ;  /* 0x0078f01401007387 */ /* 0x0041e80000100a00 */
[----:B0-----:R-:W2:Y:S04]  /*bb8d0*/  LDL.LU R20, [R1+0x210] ;  /* 0x0002100001147983 */ /* 0x001ea80000300800 */
[----:B------:R-:W2:Y:S04]  /*bb8e0*/  LDL.LU R21, [R1+0x214] ;  /* 0x0002140001157983 */ /* 0x000ea80000300800 */
[----:B------:R-:W4:Y:S04]  /*bb8f0*/  LDL.LU R22, [R1+0x218] ;  /* 0x0002180001167983 */ /* 0x000f280000300800 */
[----:B------:R-:W4:Y:S04]  /*bb900*/  LDL.LU R23, [R1+0x21c] ;  /* 0x00021c0001177983 */ /* 0x000f280000300800 */
[----:B----4-:R0:W-:Y:S04]  /*bb910*/  STL.64 [R1+0x7908], R22 ;  /* 0x0079081601007387 */ /* 0x0101e80000100a00 */
[----:B0-----:R-:W4:Y:S01]  /*bb920*/  LDL.LU R22, [R1+0x8] ;  /* 0x0000080001167983 */ /* 0x001f220000300800 */
[----:B------:R-:W-:-:S03]  /*bb930*/  IMAD.MOV.U32 R23, RZ, RZ, R0 ;  /* 0x000000ffff177224 */ /* 0x000fc600078e0000 */
[----:B------:R-:W3:Y:S04]  /*bb940*/  LDL.LU R0, [R1+0x7a88] ;  /* 0x007a880001007983 */ /* 0x000ee80000300800 */
[----:B--2---:R0:W-:Y:S04]  /*bb950*/  STL.64 [R1+0x7900], R20 ;  /* 0x0079001401007387 */ /* 0x0041e80000100a00 */
[----:B----4-:R-:W-:Y:S04]  /*bb960*/  STL.64 [R1+0x7920], R22 ;  /* 0x0079201601007387 */ /* 0x010fe80000100a00 */
[----:B------:R-:W2:Y:S04]  /*bb970*/  LDL.LU R24, [R1+0x1f0] ;  /* 0x0001f00001187983 */ /* 0x000ea80000300800 */
[----:B------:R-:W2:Y:S04]  /*bb980*/  LDL.LU R25, [R1+0x1f4] ;  /* 0x0001f40001197983 */ /* 0x000ea80000300800 */
[----:B------:R-:W4:Y:S04]  /*bb990*/  LDL.LU R26, [R1+0x1f8] ;  /* 0x0001f800011a7983 */ /* 0x000f280000300800 */
[----:B------:R-:W4:Y:S04]  /*bb9a0*/  LDL.LU R27, [R1+0x1fc] ;  /* 0x0001fc00011b7983 */ /* 0x000f280000300800 */
[----:B0-----:R-:W2:Y:S04]  /*bb9b0*/  LDL.LU R20, [R1+0x10] ;  /* 0x0000100001147983 */ /* 0x001ea80000300800 */
[----:B------:R-:W2:Y:S04]  /*bb9c0*/  LDL.LU R21, [R1+0x14] ;  /* 0x0000140001157983 */ /* 0x000ea80000300800 */
[----:B--2---:R-:W-:Y:S04]  /*bb9d0*/  STL.64 [R1+0x7938], R20 ;  /* 0x0079381401007387 */ /* 0x004fe80000100a00 */
[----:B----4-:R-:W-:Y:S04]  /*bb9e0*/  STL.64 [R1+0x7918], R26 ;  /* 0x0079181a01007387 */ /* 0x010fe80000100a00 */
[----:B------:R0:W-:Y:S04]  /*bb9f0*/  STL.64 [R1+0x7910], R24 ;  /* 0x0079101801007387 */ /* 0x0001e80000100a00 */
[----:B0-----:R-:W2:Y:S04]  /*bba00*/  LDL.LU R24, [R1+0x230] ;  /* 0x0002300001187983 */ /* 0x001ea80000300800 */
[----:B------:R-:W2:Y:S04]  /*bba10*/  LDL.LU R25, [R1+0x234] ;  /* 0x0002340001197983 */ /* 0x000ea80000300800 */
[----:B------:R-:W4:Y:S04]  /*bba20*/  LDL.LU R26, [R1+0x238] ;  /* 0x00023800011a7983 */ /* 0x000f280000300800 */
[----:B------:R-:W4:Y:S04]  /*bba30*/  LDL.LU R27, [R1+0x23c] ;  /* 0x00023c00011b7983 */ /* 0x000f280000300800 */
[----:B------:R-:W2:Y:S01]  /*bba40*/  LDL.LU R22, [R1+0x18] ;  /* 0x0000180001167983 */ /* 0x000ea20000300800 */
[----:B---3--:R-:W-:-:S03]  /*bba50*/  IMAD.MOV.U32 R23, RZ, RZ, R0 ;  /* 0x000000ffff177224 */ /* 0x008fc600078e0000 */
[----:B------:R-:W3:Y:S04]  /*bba60*/  LDL.LU R0, [R1+0x7a84] ;  /* 0x007a840001007983 */ /* 0x000ee80000300800 */
[----:B--2---:R-:W-:Y:S04]  /*bba70*/  STL.64 [R1+0x7950], R22 ;  /* 0x0079501601007387 */ /* 0x004fe80000100a00 */
[----:B----4-:R-:W-:Y:S04]  /*bba80*/  STL.64 [R1+0x7930], R26 ;  /* 0x0079301a01007387 */ /* 0x010fe80000100a00 */
[----:B------:R0:W-:Y:S04]  /*bba90*/  STL.64 [R1+0x7928], R24 ;  /* 0x0079281801007387 */ /* 0x0001e80000100a00 */
[----:B0-----:R-:W2:Y:S04]  /*bbaa0*/  LDL.LU R24, [R1+0x250] ;  /* 0x0002500001187983 */ /* 0x001ea80000300800 */
[----:B------:R-:W2:Y:S04]  /*bbab0*/  LDL.LU R25, [R1+0x254] ;  /* 0x0002540001197983 */ /* 0x000ea80000300800 */
[----:B------:R-:W4:Y:S04]  /*bbac0*/  LDL.LU R26, [R1+0x258] ;  /* 0x00025800011a7983 */ /* 0x000f280000300800 */
[----:B------:R-:W4:Y:S04]  /*bbad0*/  LDL.LU R27, [R1+0x25c] ;  /* 0x00025c00011b7983 */ /* 0x000f280000300800 */
[----:B------:R-:W2:Y:S04]  /*bbae0*/  LDL.LU R20, [R1+0x20] ;  /* 0x0000200001147983 */ /* 0x000ea80000300800 */
[----:B------:R-:W2:Y:S01]  /*bbaf0*/  LDL.LU R21, [R1+0x24] ;  /* 0x0000240001157983 */ /* 0x000ea20000300800 */
[----:B---3--:R-:W-:-:S03]  /*bbb00*/  IMAD.MOV.U32 R23, RZ, RZ, R0 ;  /* 0x000000ffff177224 */ /* 0x008fc600078e0000 */
[----:B--2---:R-:W-:Y:S04]  /*bbb10*/  STL.64 [R1+0x7968], R20 ;  /* 0x0079681401007387 */ /* 0x004fe80000100a00 */
[----:B----4-:R-:W-:Y:S04]  /*bbb20*/  STL.64 [R1+0x7948], R26 ;  /* 0x0079481a01007387 */ /* 0x010fe80000100a00 */
[----:B------:R0:W-:Y:S04]  /*bbb30*/  STL.64 [R1+0x7940], R24 ;  /* 0x0079401801007387 */ /* 0x0001e80000100a00 */
        /* <DEDUP_REMOVED lines=16> */
[----:B------:R-:W4:Y:S01]  /*bbc40*/  LDL.LU R22, [R1+0x38] ;  /* 0x0000380001167983 */ /* 0x000f220000300800 */
[----:B------:R-:W-:-:S03]  /*bbc50*/  IMAD.MOV.U32 R23, RZ, RZ, R0 ;  /* 0x000000ffff177224 */ /* 0x000fc600078e0000 */
[----:B------:R-:W2:Y:S04]  /*bbc60*/  LDL.LU R0, [R1+0x7a7c] ;  /* 0x007a7c0001007983 */ /* 0x000ea80000300800 */
[----:B----4-:R-:W-:Y:S04]  /*bbc70*/  STL.64 [R1+0x79b0], R22 ;  /* 0x0079b01601007387 */ /* 0x010fe80000100a00 */
        /* <DEDUP_REMOVED lines=8> */
[----:B----4-:R-:W-:Y:S04]  /*bbd00*/  STL.64 [R1+0x79c8], R20 ;  /* 0x0079c81401007387 */ /* 0x010fe80000100a00 */
[----:B---3--:R-:W-:Y:S04]  /*bbd10*/  STL.64 [R1+0x7990], R26 ;  /* 0x0079901a01007387 */ /* 0x008fe80000100a00 */
[----:B--2---:R0:W-:Y:S04]  /*bbd20*/  STL.64 [R1+0x7988], R24 ;  /* 0x0079881801007387 */ /* 0x0041e80000100a00 */
        /* <DEDUP_REMOVED lines=15> */
[----:B------:R-:W4:Y:S01]  /*bbe20*/  LDL.LU R21, [R1+0x54] ;  /* 0x0000540001157983 */ /* 0x000f220000300800 */
[----:B------:R-:W-:-:S03]  /*bbe30*/  IMAD.MOV.U32 R23, RZ, RZ, R0 ;  /* 0x000000ffff177224 */ /* 0x000fc600078e0000 */
        /* <DEDUP_REMOVED lines=77> */
[----:B------:R-:W2:Y:S01]  /*bc310*/  LDL.LU R11, [R1+0x13c] ;  /* 0x00013c00010b7983 */ /* 0x000ea20000300800 */
        /* <DEDUP_REMOVED lines=90> */
[----:B------:R-:W2:Y:S01]  /*bc8c0*/  LDL.LU.64 R20, [R1+0x7900] ;  /* 0x0079000001147983 */ /* 0x000ea20000300a00 */
[C---:B----4-:R-:W-:Y:S08]  /*bc8d0*/  HMMA.16816.F32 R24, R12.reuse, R28, R24 ;  /* 0x0000001c0c18723c */ /* 0x050ff00000001818 */
[----:B--2---:R-:W-:-:S15]  /*bc8e0*/  HMMA.16816.F32 R20, R12, R2, R20 ;  /* 0x000000020c14723c */ /* 0x004fde0000001814 */
[----:B------:R-:W-:-:S04]  /*bc8f0*/  NOP ;  /* 0x0000000000007918 */ /* 0x000fc80000000000 */
[----:B------:R-:W-:Y:S04]  /*bc900*/  STL.64 [R1+0x210], R20 ;  /* 0x0002101401007387 */ /* 0x000fe80000100a00 */
[----:B------:R0:W-:Y:S04]  /*bc910*/  STL.64 [R1+0x218], R22 ;  /* 0x0002181601007387 */ /* 0x0001e80000100a00 */
[----:B0-----:R-:W2:Y:S04]  /*bc920*/  LDL.LU.64 R22, [R1+0x78f8] ;  /* 0x0078f80001167983 */ /* 0x001ea80000300a00 */
[----:B------:R-:W2:Y:S04]  /*bc930*/  LDL.LU.64 R20, [R1+0x78f0] ;  /* 0x0078f00001147983 */ /* 0x000ea80000300a00 */
[----:B------:R-:W-:Y:S04]  /*bc940*/  STL.64 [R1+0x1f0], R24 ;  /* 0x0001f01801007387 */ /* 0x000fe80000100a00 */
[----:B------:R0:W-:Y:S04]  /*bc950*/  STL.64 [R1+0x1f8], R26 ;  /* 0x0001f81a01007387 */ /* 0x0001e80000100a00 */
[----:B0-----:R-:W2:Y:S04]  /*bc960*/  LDL.LU.64 R26, [R1+0x78e8] ;  /* 0x0078e800011a7983 */ /* 0x001ea80000300a00 */
[----:B------:R-:W4:Y:S01]  /*bc970*/  LDL.LU.64 R24, [R1+0x78e0] ;  /* 0x0078e00001187983 */ /* 0x000f220000300a00 */
[----:B--2---:R-:W-:-:S15]  /*bc980*/  HMMA.16816.F32 R20, R12, R26, R20 ;  /* 0x0000001a0c14723c */ /* 0x004fde0000001814 */
[----:B------:R-:W-:-:S04]  /*bc990*/  NOP ;  /* 0x0000000000007918 */ /* 0x000fc80000000000 */
[----:B------:R-:W-:Y:S04]  /*bc9a0*/  STL.64 [R1+0x1d0], R20 ;  /* 0x0001d01401007387 */ /* 0x000fe80000100a00 */
[----:B------:R0:W-:Y:S04]  /*bc9b0*/  STL.64 [R1+0x1d8], R22 ;  /* 0x0001d81601007387 */ /* 0x0001e80000100a00 */
[----:B0-----:R-:W4:Y:S04]  /*bc9c0*/  LDL.LU.64 R22, [R1+0x78d8] ;  /* 0x0078d80001167983 */ /* 0x001f280000300a00 */
[----:B------:R-:W4:Y:S02]  /*bc9d0*/  LDL.LU.64 R20, [R1+0x78d0] ;  /* 0x0078d00001147983 */ /* 0x000f240000300a00 */
[----:B----4-:R-:W-:Y:S02]  /*bc9e0*/  HMMA.16816.F32 R24, R12, R24, R20 ;  /* 0x000000180c18723c */ /* 0x010fe40000001814 */
[----:B------:R-:W2:Y:S04]  /*bc9f0*/  LDL.LU.64 R22, [R1+0x78c8] ;  /* 0x0078c80001167983 */ /* 0x000ea80000300a00 */
[----:B------:R-:W4:-:S13]  /*bca00*/  LDL.LU.64 R20, [R1+0x78c0] ;  /* 0x0078c00001147983 */ /* 0x000f1a0000300a00 */
        /* <DEDUP_REMOVED lines=10> */
[----:B0-----:R-:W4:Y:S04]  /*bcab0*/  LDL.LU.64 R18, [R1+0x78b8] ;  /* 0x0078b80001127983 */ /* 0x001f280000300a00 */
[----:B------:R-:W4:Y:S02]  /*bcac0*/  LDL.LU.64 R16, [R1+0x78b0] ;  /* 0x0078b00001107983 */ /* 0x000f240000300a00 */
[----:B----4-:R-:W-:Y:S02]  /*bcad0*/  HMMA.16816.F32 R20, R12, R20, R16 ;  /* 0x000000140c14723c */ /* 0x010fe40000001810 */
[----:B------:R-:W3:Y:S04]  /*bcae0*/  LDL.LU.64 R18, [R1+0x78a8] ;  /* 0x0078a80001127983 */ /* 0x000ee80000300a00 */
[----:B------:R-:W2:-:S13]  /*bcaf0*/  LDL.LU.64 R16, [R1+0x78a0] ;  /* 0x0078a00001107983 */ /* 0x000e9a0000300a00 */
[----:B------:R0:W-:Y:S04]  /*bcb00*/  STL.64 [R1+0x170], R20 ;  /* 0x0001701401007387 */ /* 0x0001e80000100a00 */
[----:B------:R1:W-:Y:S04]  /*bcb10*/  STL.64 [R1+0x178], R22 ;  /* 0x0001781601007387 */ /* 0x0003e80000100a00 */
[----:B0-----:R-:W4:Y:S04]  /*bcb20*/  LDL.LU R20, [R1+0x110] ;  /* 0x0001100001147983 */ /* 0x001f280000300800 */
[----:B------:R-:W4:Y:S04]  /*bcb30*/  LDL.LU R21, [R1+0x114] ;  /* 0x0001140001157983 */ /* 0x000f280000300800 */
[----:B-1----:R-:W4:Y:S04]  /*bcb40*/  LDL.LU R22, [R1+0x118] ;  /* 0x0001180001167983 */ /* 0x002f280000300800 */
[----:B------:R-:W4:Y:S01]  /*bcb50*/  LDL.LU R23, [R1+0x11c] ;  /* 0x00011c0001177983 */ /* 0x000f220000300800 */
[C---:B---3--:R-:W-:Y:S08]  /*bcb60*/  HMMA.16816.F32 R4, R12.reuse, R18, R4 ;  /* 0x000000120c04723c */ /* 0x048ff00000001804 */
[C---:B--2---:R-:W-:Y:S11]  /*bcb70*/  HMMA.16816.F32 R16, R12.reuse, R16, R8 ;  /* 0x000000100c10723c */ /* 0x044ff60000001808 */
[----:B------:R-:W-:Y:S04]  /*bcb80*/  STL.64 [R1+0x150], R4 ;  /* 0x0001500401007387 */ /* 0x000fe80000100a00 */
[----:B------:R0:W-:Y:S04]  /*bcb90*/  STL.64 [R1+0x158], R6 ;  /* 0x0001580601007387 */ /* 0x0001e80000100a00 */
[----:B0-----:R-:W2:Y:S04]  /*bcba0*/  LDL.LU.64 R6, [R1+0x7898] ;  /* 0x0078980001067983 */ /* 0x001ea80000300a00 */
[----:B------:R-:W3:Y:S04]  /*bcbb0*/  LDL.LU.64 R4, [R1+0x7890] ;  /* 0x0078900001047983 */ /* 0x000ee80000300a00 */
[----:B------:R-:W4:Y:S04]  /*bcbc0*/  LDL.LU.64 R10, [R1+0x7888] ;  /* 0x00788800010a7983 */ /* 0x000f280000300a00 */
[----:B------:R-:W2:Y:S04]  /*bcbd0*/  LDL.LU.64 R8, [R1+0x7880] ;  /* 0x0078800001087983 */ /* 0x000ea80000300a00 */
[----:B------:R-:W-:Y:S04]  /*bcbe0*/  STL.64 [R1+0x130], R16 ;  /* 0x0001301001007387 */ /* 0x000fe80000100a00 */
[----:B------:R4:W-:Y:S02]  /*bcbf0*/  STL.64 [R1+0x138], R18 ;  /* 0x0001381201007387 */ /* 0x0009e40000100a00 */
[C---:B----4-:R-:W-:Y:S08]  /*bcc00*/  HMMA.16816.F32 R16, R12.reuse, R10, R20 ;  /* 0x0000000a0c10723c */ /* 0x050ff00000001814 */
[C---:B--2---:R-:W-:Y:S01]  /*bcc10*/  HMMA.16816.F32 R8, R12.reuse, R8, R24 ;  /* 0x000000080c08723c */ /* 0x044fe20000001818 */
[----:B------:R-:W2:Y:S10]  /*bcc20*/  LDL.LU R20, [R1+0x120] ;  /* 0x0001200001147983 */ /* 0x000eb40000300800 */
[----:B------:R-:W-:Y:S04]  /*bcc30*/  STL.64 [R1+0x110], R16 ;  /* 0x0001101001007387 */ /* 0x000fe80000100a00 */
[----:B------:R-:W-:Y:S04]  /*bcc40*/  STL.64 [R1+0x118], R18 ;  /* 0x0001181201007387 */ /* 0x000fe80000100a00 */
        /* <DEDUP_REMOVED lines=8> */
[----:B------:R-:W4:Y:S04]  /*bccd0*/  LDL.LU R8, [R1+0x100] ;  /* 0x0001000001087983 */ /* 0x000f280000300800 */
[----:B------:R-:W4:Y:S04]  /*bcce0*/  LDL.LU R9, [R1+0x104] ;  /* 0x0001040001097983 */ /* 0x000f280000300800 */
[----:B------:R-:W2:Y:S04]  /*bccf0*/  LDL.LU R10, [R1+0x108] ;  /* 0x00010800010a7983 */ /* 0x000ea80000300800 */
[----:B------:R-:W2:Y:S04]  /*bcd00*/  LDL.LU R11, [R1+0x10c] ;  /* 0x00010c00010b7983 */ /* 0x000ea80000300800 */
[----:B------:R-:W3:Y:S04]  /*bcd10*/  LDL.LU R2, [R1+0x22d0] ;  /* 0x0022d00001027983 */ /* 0x000ee80000300800 */
[----:B------:R-:W3:Y:S04]  /*bcd20*/  LDL.LU R3, [R1+0x22d8] ;  /* 0x0022d80001037983 */ /* 0x000ee80000300800 */
[----:B------:R-:W3:Y:S04]  /*bcd30*/  LDL.LU R0, [R1+0x22e0] ;  /* 0x0022e00001007983 */ /* 0x000ee80000300800 */
        /* <DEDUP_REMOVED lines=25> */
[----:B------:R-:W3:Y:S04]  /*bced0*/  LDL.LU R22, [R1+0x1bcc] ;  /* 0x001bcc0001167983 */ /* 0x000ee80000300800 */
[----:B------:R-:W3:Y:S04]  /*bcee0*/  LDL.LU R23, [R1+0x1bd8] ;  /* 0x001bd80001177983 */ /* 0x000ee80000300800 */
[----:B------:R-:W3:Y:S04]  /*bcef0*/  LDL.LU R16, [R1+0x1bdc] ;  /* 0x001bdc0001107983 */ /* 0x000ee80000300800 */
[----:B------:R-:W3:Y:S01]  /*bcf00*/  LDL.LU R17, [R1+0x1be8] ;  /* 0x001be80001117983 */ /* 0x000ee20000300800 */
[C---:B--2---:R-:W-:Y:S03]  /*bcf10*/  HMMA.16816.F32 R8, R12.reuse, R6, R8 ;  /* 0x000000060c08723c */ /* 0x044fe60000001808 */
[----:B---3--:R0:W-:Y:S04]  /*bcf20*/  STL.64 [R1+0x7838], R16 ;  /* 0x0078381001007387 */ /* 0x0081e80000100a00 */
[----:B0-----:R-:W2:Y:S04]  /*bcf30*/  LDL.LU R16, [R1+0x22e4] ;  /* 0x0022e40001107983 */ /* 0x001ea80000300800 */
        /* <DEDUP_REMOVED lines=20> */
[----:B------:R-:W2:Y:S04]  /*bd080*/  LDL.LU.64 R8, [R1+0x7860] ;  /* 0x0078600001087983 */ /* 0x000ea80000300a00 */
[----:B------:R-:W2:Y:S04]  /*bd090*/  LDL.LU R4, [R1+0x22cc] ;  /* 0x0022cc0001047983 */ /* 0x000ea80000300800 */
[----:B------:R-:W3:Y:S01]  /*bd0a0*/  LDL.LU R5, [R1+0x22d4] ;  /* 0x0022d40001057983 */ /* 0x000ee20000300800 */
[----:B--2---:R-:W-:-:S02]  /*bd0b0*/  IMAD R4, R4, 0x100, R2 ;  /* 0x0000010004047824 */ /* 0x004fc400078e0202 */
[----:B---3--:R-:W-:Y:S01]  /*bd0c0*/  IMAD R5, R5, 0x100, R3 ;  /* 0x0000010005057824 */ /* 0x008fe200078e0203 */
[----:B------:R-:W2:Y:S04]  /*bd0d0*/  LDL.LU R2, [R1+0x7858] ;  /* 0x0078580001027983 */ /* 0x000ea80000300800 */
[----:B------:R-:W2:Y:S01]  /*bd0e0*/  LDL.LU R3, [R1+0x7854] ;  /* 0x0078540001037983 */ /* 0x000ea20000300800 */
[----:B------:R-:W-:Y:S02]  /*bd0f0*/  IMAD R6, R6, 0x100, R0 ;  /* 0x0000010006067824 */ /* 0x000fe400078e0200 */
[----:B------:R-:W-:Y:S01]  /*bd100*/  IMAD R7, R16, 0x100, R7 ;  /* 0x0000010010077824 */ /* 0x000fe200078e0207 */
[----:B------:R-:W3:Y:S01]  /*bd110*/  LDL.LU R0, [R1+0x7850] ;  /* 0x0078500001007983 */ /* 0x000ee20000300800 */
[----:B------:R-:W-:-:S02]  /*bd120*/  F2FP.F16.E5M2.UNPACK_B R16, R17.H1 ;  /* 0x00000011ff10723e */ /* 0x000fc400030004ff */
[----:B------:R-:W-:Y:S01]  /*bd130*/  F2FP.F16.E5M2.UNPACK_B R17, R20.H1 ;  /* 0x00000014ff11723e */ /* 0x000fe200030004ff */
[----:B--2---:R-:W-:Y:S01]  /*bd140*/  HMMA.16816.F32 R12, R12, R2, R8 ;  /* 0x000000020c0c723c */ /* 0x004fe20000001808 */
[----:B------:R-:W2:Y:S04]  /*bd150*/  LDL.LU.64 R10, [R1+0x7848] ;  /* 0x00784800010a7983 */ /* 0x000ea80000300a00 */
[----:B------:R-:W2:-:S14]  /*bd160*/  LDL.LU.64 R8, [R1+0x7840] ;  /* 0x0078400001087983 */ /* 0x000e9c0000300a00 */
[----:B------:R0:W-:Y:S04]  /*bd170*/  STL.64 [R1+0xa0], R12 ;  /* 0x0000a00c01007387 */ /* 0x0001e80000100a00 */
[----:B------:R1:W-:Y:S04]  /*bd180*/  STL.64 [R1+0xa8], R14 ;  /* 0x0000a80e01007387 */ /* 0x0003e80000100a00 */
[----:B------:R-:W-:Y:S04]  /*bd190*/  STL [R1+0x98], R16 ;  /* 0x0000981001007387 */ /* 0x000fe80000100800 */
[----:B------:R2:W-:Y:S01]  /*bd1a0*/  STL [R1+0x9c], R17 ;  /* 0x00009c1101007387 */ /* 0x0005e20000100800 */
[----:B0-----:R-:W-:-:S02]  /*bd1b0*/  F2FP.F16.E5M2.UNPACK_B R12, R4 ;  /* 0x00000004ff0c723e */ /* 0x001fc400020004ff */
[----:B------:R-:W-:Y:S01]  /*bd1c0*/  F2FP.F16.E5M2.UNPACK_B R13, R5 ;  /* 0x00000005ff0d723e */ /* 0x000fe200020004ff */
[----:B------:R-:W2:Y:S01]  /*bd1d0*/  LDL.LU R4, [R1+0xc0] ;  /* 0x0000c00001047983 */ /* 0x000ea20000300800 */
[----:B-1----:R-:W-:-:S03]  /*bd1e0*/  F2FP.F16.E5M2.UNPACK_B R14, R6 ;  /* 0x00000006ff0e723e */ /* 0x002fc600020004ff */
[----:B------:R-:W2:Y:S01]  /*bd1f0*/  LDL.LU R5, [R1+0xc4] ;  /* 0x0000c40001057983 */ /* 0x000ea20000300800 */
[----:B------:R-:W-:-:S03]  /*bd200*/  F2FP.F16.E5M2.UNPACK_B R15, R7 ;  /* 0x00000007ff0f723e */ /* 0x000fc600020004ff */
[----:B------:R-:W2:Y:S04]  /*bd210*/  LDL.LU R6, [R1+0xc8] ;  /* 0x0000c80001067983 */ /* 0x000ea80000300800 */
[----:B------:R-:W2:Y:S01]  /*bd220*/  LDL.LU R7, [R1+0xcc] ;  /* 0x0000cc0001077983 */ /* 0x000ea20000300800 */
[----:B----4-:R-:W-:Y:S01]  /*bd230*/  F2FP.F16.E5M2.UNPACK_B R20, R21.H1 ;  /* 0x00000015ff14723e */ /* 0x010fe200030004ff */
[----:B------:R-:W-:Y:S02]  /*bd240*/  IMAD.MOV.U32 R3, RZ, RZ, R16 ;  /* 0x000000ffff037224 */ /* 0x000fe400078e0010 */
[----:B------:R-:W-:Y:S01]  /*bd250*/  IMAD.MOV.U32 R2, RZ, RZ, R17 ;  /* 0x000000ffff027224 */ /* 0x000fe200078e0011 */
[----:B------:R-:W-:Y:S01]  /*bd260*/  F2FP.F16.E5M2.UNPACK_B R21, R22.H1 ;  /* 0x00000016ff15723e */ /* 0x000fe200030004ff */
[----:B--2---:R-:W-:-:S15]  /*bd270*/  HMMA.16816.F32 R4, R12, R16, R4 ;  /* 0x000000100c04723c */ /* 0x004fde0000001804 */
[----:B------:R-:W-:-:S04]  /*bd280*/  NOP ;  /* 0x0000000000007918 */ /* 0x000fc80000000000 */
[----:B------:R0:W-:Y:S04]  /*bd290*/  STL.64 [R1+0xc0], R4 ;  /* 0x0000c00401007387 */ /* 0x0001e80000100a00 */
[----:B------:R-:W-:Y:S04]  /*bd2a0*/  STL.64 [R1+0xc8], R6 ;  /* 0x0000c80601007387 */ /* 0x000fe80000100a00 */
[----:B------:R-:W2:Y:S04]  /*bd2b0*/  LDL.LU.64 R16, [R1+0x7838] ;  /* 0x0078380001107983 */ /* 0x000ea80000300a00 */
[----:B------:R-:W-:Y:S04]  /*bd2c0*/  STL [R1+0x90], R20 ;  /* 0x0000901401007387 */ /* 0x000fe80000100800 */
[----:B------:R-:W-:Y:S04]  /*bd2d0*/  STL.64 [R1+0x7748], R2 ;  /* 0x0077480201007387 */ /* 0x000fe80000100a00 */
[----:B------:R1:W-:Y:S01]  /*bd2e0*/  STL [R1+0x94], R21 ;  /* 0x0000941501007387 */ /* 0x0003e20000100800 */
[----:B0-----:R-:W-:-:S02]  /*bd2f0*/  F2FP.F16.E5M2.UNPACK_B R4, R23.H1 ;  /* 0x00000017ff04723e */ /* 0x001fc400030004ff */
[----:B-1----:R-:W-:Y:S01]  /*bd300*/  HMMA.16816.F32 R20, R12, R20, R8 ;  /* 0x000000140c14723c */ /* 0x002fe20000001808 */
[----:B------:R-:W4:Y:S04]  /*bd310*/  LDL.LU.64 R10, [R1+0x7830] ;  /* 0x00783000010a7983 */ /* 0x000f280000300a00 */
[----:B------:R-:W4:-:S14]  /*bd320*/  LDL.LU.64 R8, [R1+0x7828] ;  /* 0x0078280001087983 */ /* 0x000f1c0000300a00 */
[----:B------:R-:W-:Y:S04]  /*bd330*/  STL.64 [R1+0xe0], R20 ;  /* 0x0000e01401007387 */ /* 0x000fe80000100a00 */
[----:B------:R0:W-:Y:S04]  /*bd340*/  STL.64 [R1+0xe8], R22 ;  /* 0x0000e81601007387 */ /* 0x0001e80000100a00 */
[----:B0-----:R-:W3:Y:S04]  /*bd350*/  LDL.LU.64 R22, [R1+0x7820] ;  /* 0x0078200001167983 */ /* 0x001ee80000300a00 */
[----:B------:R-:W3:Y:S01]  /*bd360*/  LDL.LU.64 R20, [R1+0x7818] ;  /* 0x0078180001147983 */ /* 0x000ee20000300a00 */
[----:B------:R-:W-:-:S02]  /*bd370*/  F2FP.F16.E5M2.UNPACK_B R3, R18.H1 ;  /* 0x00000012ff03723e */ /* 0x000fc400030004ff */
[----:B--2---:R-:W-:Y:S02]  /*bd380*/  F2FP.F16.E5M2.UNPACK_B R5, R16.H1 ;  /* 0x00000010ff05723e */ /* 0x004fe400030004ff */
[----:B------:R-:W-:-:S05]  /*bd390*/  F2FP.F16.E5M2.UNPACK_B R2, R17.H1 ;  /* 0x00000011ff02723e */ /* 0x000fca00030004ff */
[----:B----4-:R-:W-:Y:S01]  /*bd3a0*/  HMMA.16816.F32 R8, R12, R4, R8 ;  /* 0x000000040c08723c */ /* 0x010fe20000001808 */
[----:B------:R-:W-:-:S15]  /*bd3b0*/  STL.64 [R1+0x88], R4 ;  /* 0x0000880401007387 */ /* 0x000fde0000100a00 */
[----:B------:R-:W-:-:S03]  /*bd3c0*/  NOP ;  /* 0x0000000000007918 */ /* 0x000fc60000000000 */
[----:B------:R-:W-:Y:S04]  /*bd3d0*/  STL.64 [R1+0x100], R8 ;  /* 0x0001000801007387 */ /* 0x000fe80000100a00 */
[----:B------:R3:W-:Y:S02]  /*bd3e0*/  STL.64 [R1+0x108], R10 ;  /* 0x0001080a01007387 */ /* 0x0007e40000100a00 */
[----:B---3--:R-:W-:Y:S01]  /*bd3f0*/  HMMA.16816.F32 R8, R12, R2, R20 ;  /* 0x000000020c08723c */ /* 0x008fe20000001814 */
[----:B------:R-:W-:Y:S02]  /*bd400*/  F2FP.F16.E5M2.UNPACK_B R4, R19.H1 ;  /* 0x00000013ff04723e */ /* 0x000fe400030004ff */
[----:B------:R-:W-:Y:S01]  /*bd410*/  F2FP.F16.E5M2.UNPACK_B R5, R28.H1 ;  /* 0x0000001cff05723e */ /* 0x000fe200030004ff */
[----:B------:R0:W-:-:S15]  /*bd420*/  STL.64 [R1+0x80], R2 ;  /* 0x0000800201007387 */ /* 0x0001de0000100a00 */
[----:B------:R1:W-:Y:S04]  /*bd430*/  STL.64 [R1+0x120], R8 ;  /* 0x0001200801007387 */ /* 0x0003e80000100a00 */
[----:B------:R-:W-:Y:S04]  /*bd440*/  STL.64 [R1+0x128], R10 ;  /* 0x0001280a01007387 */ /* 0x000fe80000100a00 */
[----:B------:R2:W-:Y:S01]  /*bd450*/  STL.64 [R1+0x78], R4 ;  /* 0x0000780401007387 */ /* 0x0005e20000100a00 */
[----:B0-----:R-:W-:-:S03]  /*bd460*/  F2FP.F16.E5M2.UNPACK_B R2, R29.H1 ;  /* 0x0000001dff02723e */ /* 0x001fc600030004ff */
[----:B-1----:R-:W3:Y:S01]  /*bd470*/  LDL.LU R8, [R1+0x1c0] ;  /* 0x0001c00001087983 */ /* 0x002ee20000300800 */
[----:B--2---:R-:W-:-:S15]  /*bd480*/  HMMA.16816.F32 R4, R12, R4, R24 ;  /* 0x000000040c04723c */ /* 0x004fde0000001818 */
[----:B------:R-:W-:-:S04]  /*bd490*/  NOP ;  /* 0x0000000000007918 */ /* 0x000fc80000000000 */
[----:B------:R-:W-:Y:S04]  /*bd4a0*/  STL.64 [R1+0x140], R4 ;  /* 0x0001400401007387 */ /* 0x000fe80000100a00 */
[----:B------:R0:W-:Y:S04]  /*bd4b0*/  STL.64 [R1+0x148], R6 ;  /* 0x0001480601007387 */ /* 0x0001e80000100a00 */
[----:B------:R-:W3:Y:S04]  /*bd4c0*/  LDL.LU R9, [R1+0x1c4] ;  /* 0x0001c40001097983 */ /* 0x000ee80000300800 */
[----:B------:R-:W-:Y:S04]  /*bd4d0*/  STL [R1+0x70], R2 ;  /* 0x0000700201007387 */ /* 0x000fe80000100800 */
[----:B------:R-:W2:Y:S04]  /*bd4e0*/  LDL.LU R10, [R1+0x1c8] ;  /* 0x0001c800010a7983 */ /* 0x000ea80000300800 */
[----:B------:R-:W2:Y:S04]  /*bd4f0*/  LDL.LU R11, [R1+0x1cc] ;  /* 0x0001cc00010b7983 */ /* 0x000ea80000300800 */
[----:B------:R-:W4:Y:S04]  /*bd500*/  LDL.LU R29, [R1+0x1c0c] ;  /* 0x001c0c00011d7983 */ /* 0x000f280000300800 */
[----:B------:R-:W4:Y:S04]  /*bd510*/  LDL.LU R3, [R1+0x1c1c] ;  /* 0x001c1c0001037983 */ /* 0x000f280000300800 */
[----:B0-----:R-:W4:Y:S04]  /*bd520*/  LDL.LU R6, [R1+0x1c28] ;  /* 0x001c280001067983 */ /* 0x001f280000300800 */
[----:B------:R-:W4:Y:S04]  /*bd530*/  LDL.LU R7, [R1+0x1c2c] ;  /* 0x001c2c0001077983 */ /* 0x000f280000300800 */
[----:B------:R-:W4:Y:S04]  /*bd540*/  LDL.LU R5, [R1+0x1c38] ;  /* 0x001c380001057983 */ /* 0x000f280000300800 */
        /* <DEDUP_REMOVED lines=13> */
[----:B--2---:R-:W-:Y:S04]  /*bd620*/  STL.64 [R1+0x77f0], R8 ;  /* 0x0077f00801007387 */ /* 0x004fe80000100a00 */
        /* <DEDUP_REMOVED lines=8> */
[----:B------:R-:W3:Y:S04]  /*bd6b0*/  LDL.LU R20, [R1+0x1c48] ;  /* 0x001c480001147983 */ /* 0x000ee80000300800 */
[----:B------:R-:W4:Y:S04]  /*bd6c0*/  LDL.LU R21, [R1+0x1c4c] ;  /* 0x001c4c0001157983 */ /* 0x000f280000300800 */
[----:B------:R-:W3:Y:S04]  /*bd6d0*/  LDL.LU R22, [R1+0x1c58] ;  /* 0x001c580001167983 */ /* 0x000ee80000300800 */
[----:B------:R-:W3:Y:S04]  /*bd6e0*/  LDL.LU R16, [R1+0x1e0] ;  /* 0x0001e00001107983 */ /* 0x000ee80000300800 */
[----:B------:R-:W3:Y:S04]  /*bd6f0*/  LDL.LU R17, [R1+0x1e4] ;  /* 0x0001e40001117983 */ /* 0x000ee80000300800 */
[----:B------:R-:W3:Y:S04]  /*bd700*/  LDL.LU R18, [R1+0x1e8] ;  /* 0x0001e80001127983 */ /* 0x000ee80000300800 */
[----:B------:R-:W3:Y:S04]  /*bd710*/  LDL.LU R0, [R1+0x7810] ;  /* 0x0078100001007983 */ /* 0x000ee80000300800 */
[----:B------:R-:W4:Y:S01]  /*bd720*/  LDL.LU R23, [R1+0x1c5c] ;  /* 0x001c5c0001177983 */ /* 0x000f220000300800 */
[----:B------:R-:W-:-:S03]  /*bd730*/  IMAD.MOV.U32 R10, RZ, RZ, R2 ;  /* 0x000000ffff0a7224 */ /* 0x000fc600078e0002 */
[----:B------:R-:W4:Y:S01]  /*bd740*/  LDL.LU R28, [R1+0x1c68] ;  /* 0x001c6800011c7983 */ /* 0x000f220000300800 */
[----:B------:R-:W-:-:S03]  /*bd750*/  F2FP.F16.E5M2.UNPACK_B R11, R29.H1 ;  /* 0x0000001dff0b723e */ /* 0x000fc600030004ff */
[----:B------:R-:W4:Y:S04]  /*bd760*/  LDL.LU R24, [R1+0x200] ;  /* 0x0002000001187983 */ /* 0x000f280000300800 */
[----:B------:R-:W4:Y:S04]  /*bd770*/  LDL.LU R25, [R1+0x204] ;  /* 0x0002040001197983 */ /* 0x000f280000300800 */
[----:B------:R-:W4:Y:S04]  /*bd780*/  LDL.LU R26, [R1+0x208] ;  /* 0x00020800011a7983 */ /* 0x000f280000300800 */
[----:B------:R-:W4:Y:S04]  /*bd790*/  LDL.LU R27, [R1+0x20c] ;  /* 0x00020c00011b7983 */ /* 0x000f280000300800 */
[----:B------:R-:W4:Y:S04]  /*bd7a0*/  LDL.LU R29, [R1+0x1c6c] ;  /* 0x001c6c00011d7983 */ /* 0x000f280000300800 */
[----:B------:R2:W-:Y:S02]  /*bd7b0*/  STL [R1+0x74], R11 ;  /* 0x0000740b01007387 */ /* 0x0005e40000100800 */
[----:B--2---:R-:W-:Y:S02]  /*bd7c0*/  HMMA.16816.F32 R8, R12, R10, R4 ;  /* 0x0000000a0c08723c */ /* 0x004fe40000001804 */
[----:B------:R-:W2:Y:S04]  /*bd7d0*/  LDL.LU.64 R6, [R1+0x7808] ;  /* 0x0078080001067983 */ /* 0x000ea80000300a00 */
[----:B------:R-:W2:Y:S01]  /*bd7e0*/  LDL.LU.64 R4, [R1+0x7800] ;  /* 0x0078000001047983 */ /* 0x000ea20000300a00 */
[----:B---3--:R-:W-:-:S12]  /*bd7f0*/  F2FP.F16.E5M2.UNPACK_B R2, R0.H1 ;  /* 0x00000000ff02723e */ /* 0x008fd800030004ff */
[----:B------:R-:W-:Y:S04]  /*bd800*/  STL.64 [R1+0x440], R8 ;  /* 0x0004400801007387 */ /* 0x000fe80000100a00 */
[----:B------:R0:W-:Y:S01]  /*bd810*/  STL [R1+0x448], R10 ;  /* 0x0004480a01007387 */ /* 0x0001e20000100800 */
[----:B------:R-:W-:-:S03]  /*bd820*/  IMAD.MOV.U32 R0, RZ, RZ, R11 ;  /* 0x000000ffff007224 */ /* 0x000fc600078e000b */
[----:B0-----:R-:W3:Y:S04]  /*bd830*/  LDL.LU.64 R10, [R1+0x77f8] ;  /* 0x0077f800010a7983 */ /* 0x001ee80000300a00 */
[----:B------:R-:W3:Y:S01]  /*bd840*/  LDL.LU.64 R8, [R1+0x77f0] ;  /* 0x0077f00001087983 */ /* 0x000ee20000300a00 */
[----:B------:R-:W-:-:S03]  /*bd850*/  F2FP.F16.E5M2.UNPACK_B R3, R3.H1 ;  /* 0x00000003ff03723e */ /* 0x000fc600030004ff */
        /* <DEDUP_REMOVED lines=8> */
[----:B------:R-:W3:Y:S01]  /*bd8e0*/  LDL.LU.64 R8, [R1+0x77e0] ;  /* 0x0077e00001087983 */ /* 0x000ee20000300a00 */
[----:B--2---:R-:W-:-:S02]  /*bd8f0*/  F2FP.F16.E5M2.UNPACK_B R6, R6.H1 ;  /* 0x00000006ff06723e */ /* 0x004fc400030004ff */
[----:B------:R-:W-:Y:S01]  /*bd900*/  F2FP.F16.E5M2.UNPACK_B R7, R7.H1 ;  /* 0x00000007ff07723e */ /* 0x000fe200030004ff */
[----:B------:R-:W-:-:S05]  /*bd910*/  IMAD.MOV.U32 R0, RZ, RZ, R3 ;  /* 0x000000ffff007224 */ /* 0x000fca00078e0003 */
[----:B------:R-:W-:Y:S04]  /*bd920*/  STL [R1+0x7690], R0 ;  /* 0x0076900001007387 */ /* 0x000fe80000100800 */
        /* <DEDUP_REMOVED lines=8> */
[----:B------:R-:W-:-:S02]  /*bd9b0*/  F2FP.F16.E5M2.UNPACK_B R2, R5.H1 ;  /* 0x00000005ff02723e */ /* 0x000fc400030004ff */
[----:B------:R-:W-:Y:S01]  /*bd9c0*/  F2FP.F16.E5M2.UNPACK_B R3, R4.H1 ;  /* 0x00000004ff03723e */ /* 0x000fe200030004ff */
[----:B------:R-:W-:Y:S01]  /*bd9d0*/  IMAD.MOV.U32 R0, RZ, RZ, R7 ;  /* 0x000000ffff007224 */ /* 0x000fe200078e0007 */
[----:B------:R-:W-:Y:S02]  /*bd9e0*/  F2FP.F16.E5M2.UNPACK_B R4, R20.H1 ;  /* 0x00000014ff04723e */ /* 0x000fe400030004ff */
[----:B----4-:R-:W-:Y:S02]  /*bd9f0*/  F2FP.F16.E5M2.UNPACK_B R5, R21.H1 ;  /* 0x00000015ff05723e */ /* 0x010fe400030004ff */
[----:B------:R0:W-:Y:S04]  /*bda00*/  STL [R1+0x7694], R0 ;  /* 0x0076940001007387 */ /* 0x0001e80000100800 */
[----:B------:R-:W-:Y:S04]  /*bda10*/  STL [R1+0x58], R2 ;  /* 0x0000580201007387 */ /* 0x000fe80000100800 */
[----:B------:R-:W-:Y:S01]  /*bda20*/  STL [R1+0x5c], R3 ;  /* 0x00005c0301007387 */ /* 0x000fe20000100800 */
[----:B0-----:R-:W-:-:S05]  /*bda30*/  IMAD.MOV.U32 R0, RZ, RZ, R3 ;  /* 0x000000ffff007224 */ /* 0x001fca00078e0003 */
[----:B------:R0:W-:Y:S02]  /*bda40*/  STL [R1+0x7698], R0 ;  /* 0x0076980001007387 */ /* 0x0001e40000100800 */
[----:B0-----:R-:W-:Y:S01]  /*bda50*/  IMAD.MOV.U32 R0, RZ, RZ, R5 ;  /* 0x000000ffff007224 */ /* 0x001fe200078e0005 */
[----:B--2---:R-:W-:Y:S01]  /*bda60*/  HMMA.16816.F32 R8, R12, R2, R8 ;  /* 0x000000020c08723c */ /* 0x004fe20000001808 */
[----:B------:R-:W-:Y:S02]  /*bda70*/  F2FP.F16.E5M2.UNPACK_B R2, R22.H1 ;  /* 0x00000016ff02723e */ /* 0x000fe400030004ff */
[----:B------:R-:W-:-:S15]  /*bda80*/  F2FP.F16.E5M2.UNPACK_B R3, R23.H1 ;  /* 0x00000017ff03723e */ /* 0x000fde00030004ff */
[----:B------:R-:W-:Y:S01]  /*bda90*/  NOP ;  /* 0x0000000000007918 */ /* 0x000fe20000000000 */
[----:B------:R-:W-:Y:S04]  /*bdaa0*/  STL.64 [R1+0x4c0], R8 ;  /* 0x0004c00801007387 */ /* 0x000fe80000100a00 */
[----:B------:R0:W-:Y:S04]  /*bdab0*/  STL.64 [R1+0x4c8], R10 ;  /* 0x0004c80a01007387 */ /* 0x0001e80000100a00 */
[----:B------:R-:W-:Y:S04]  /*bdac0*/  STL [R1+0x50], R4 ;  /* 0x0000500401007387 */ /* 0x000fe80000100800 */
[----:B------:R1:W-:Y:S01]  /*bdad0*/  STL [R1+0x54], R5 ;  /* 0x0000540501007387 */ /* 0x0003e20000100800 */
[C---:B0-----:R-:W-:Y:S08]  /*bdae0*/  HMMA.16816.F32 R8, R12.reuse, R4, R16 ;  /* 0x000000040c08723c */ /* 0x041ff00000001810 */
[----:B-1----:R-:W-:Y:S01]  /*bdaf0*/  HMMA.16816.F32 R4, R12, R2, R24 ;  /* 0x000000020c04723c */ /* 0x002fe20000001818 */
[----:B------:R0:W-:Y:S02]  /*bdb00*/  STL [R1+0x769c], R0 ;  /* 0x00769c0001007387 */ /* 0x0001e40000100800 */
[----:B0-----:R-:W-:-:S08]  /*bdb10*/  IMAD.MOV.U32 R0, RZ, RZ, R3 ;  /* 0x000000ffff007224 */ /* 0x001fd000078e0003 */
[----:B------:R0:W-:Y:S04]  /*bdb20*/  STL.64 [R1+0x4d0], R8 ;  /* 0x0004d00801007387 */ /* 0x0001e80000100a00 */
[----:B------:R-:W-:Y:S04]  /*bdb30*/  STL.64 [R1+0x4d8], R10 ;  /* 0x0004d80a01007387 */ /* 0x000fe80000100a00 */
[----:B------:R-:W-:Y:S04]  /*bdb40*/  STL [R1+0x48], R2 ;  /* 0x0000480201007387 */ /* 0x000fe80000100800 */
[----:B------:R-:W-:Y:S04]  /*bdb50*/  STL [R1+0x4c], R3 ;  /* 0x00004c0301007387 */ /* 0x000fe80000100800 */
[----:B------:R-:W-:Y:S04]  /*bdb60*/  STL [R1+0x76a0], R0 ;  /* 0x0076a00001007387 */ /* 0x000fe80000100800 */
[----:B------:R1:W-:Y:S04]  /*bdb70*/  STL.64 [R1+0xe80], R4 ;  /* 0x000e800401007387 */ /* 0x0003e80000100a00 */
[----:B------:R2:W-:Y:S01]  /*bdb80*/  STL.64 [R1+0xe88], R6 ;  /* 0x000e880601007387 */ /* 0x0005e20000100a00 */
[----:B0-----:R-:W-:-:S02]  /*bdb90*/  F2FP.F16.E5M2.UNPACK_B R8, R28.H1 ;  /* 0x0000001cff08723e */ /* 0x001fc400030004ff */
[----:B-1----:R-:W-:-:S03]  /*bdba0*/  F2FP.F16.E5M2.UNPACK_B R4, R29.H1 ;  /* 0x0000001dff04723e */ /* 0x002fc600030004ff */
[----:B------:R-:W-:Y:S04]  /*bdbb0*/  STL [R1+0x40], R8 ;  /* 0x0000400801007387 */ /* 0x000fe80000100800 */
[----:B------:R-:W3:Y:S04]  /*bdbc0*/  LDL.LU R16, [R1+0x2d0] ;  /* 0x0002d00001107983 */ /* 0x000ee80000300800 */
[----:B------:R-:W3:Y:S04]  /*bdbd0*/  LDL.LU R17, [R1+0x2d4] ;  /* 0x0002d40001117983 */ /* 0x000ee80000300800 */
[----:B------:R-:W4:Y:S04]  /*bdbe0*/  LDL.LU R18, [R1+0x2d8] ;  /* 0x0002d80001127983 */ /* 0x000f280000300800 */
[----:B------:R-:W-:Y:S04]  /*bdbf0*/  STL [R1+0x44], R4 ;  /* 0x0000440401007387 */ /* 0x000fe80000100800 */
[----:B------:R-:W4:Y:S04]  /*bdc00*/  LDL.LU R19, [R1+0x2dc] ;  /* 0x0002dc0001137983 */ /* 0x000f280000300800 */
[----:B--2---:R-:W2:Y:S04]  /*bdc10*/  LDL.LU R7, [R1+0x1c9c] ;  /* 0x001c9c0001077983 */ /* 0x004ea80000300800 */
[----:B------:R-:W2:Y:S04]  /*bdc20*/  LDL.LU R5, [R1+0x1ca8] ;  /* 0x001ca80001057983 */ /* 0x000ea80000300800 */
[----:B----4-:R-:W-:Y:S04]  /*bdc30*/  STL.64 [R1+0x7780], R18 ;  /* 0x0077801201007387 */ /* 0x010fe80000100a00 */
[----:B---3--:R0:W-:Y:S04]  /*bdc40*/  STL.64 [R1+0x7778], R16 ;  /* 0x0077781001007387 */ /* 0x0081e80000100a00 */
[----:B0-----:R-:W3:Y:S04]  /*bdc50*/  LDL.LU R16, [R1+0x280] ;  /* 0x0002800001107983 */ /* 0x001ee80000300800 */
        /* <DEDUP_REMOVED lines=8> */
[----:B----4-:R-:W-:Y:S04]  /*bdce0*/  STL.64 [R1+0x7790], R18 ;  /* 0x0077901201007387 */ /* 0x010fe80000100a00 */
[----:B---3--:R0:W-:Y:S04]  /*bdcf0*/  STL.64 [R1+0x7788], R16 ;  /* 0x0077881001007387 */ /* 0x0081e80000100a00 */
        /* <DEDUP_REMOVED lines=11> */
[----:B---3--:R0:W-:Y:S04]  /*bddb0*/  STL.64 [R1+0x77b8], R18 ;  /* 0x0077b81201007387 */ /* 0x0081e80000100a00 */
[----:B--2---:R-:W-:Y:S01]  /*bddc0*/  STL.64 [R1+0x77b0], R16 ;  /* 0x0077b01001007387 */ /* 0x004fe20000100a00 */
[----:B0-----:R-:W-:-:S02]  /*bddd0*/  IMAD.MOV.U32 R19, RZ, RZ, R4 ;  /* 0x000000ffff137224 */ /* 0x001fc400078e0004 */
[----:B------:R-:W-:Y:S01]  /*bdde0*/  IMAD.MOV.U32 R18, RZ, RZ, R8 ;  /* 0x000000ffff127224 */ /* 0x000fe200078e0008 */
[----:B------:R-:W2:Y:S04]  /*bddf0*/  LDL.LU R4, [R1+0x1cac] ;  /* 0x001cac0001047983 */ /* 0x000ea80000300800 */
        /* <DEDUP_REMOVED lines=20> */
[----:B--2---:R-:W-:Y:S03]  /*bdf40*/  HMMA.16816.F32 R16, R12, R18, R8 ;  /* 0x000000120c10723c */ /* 0x004fe60000001808 */
[----:B------:R-:W2:Y:S04]  /*bdf50*/  LDL.LU.64 R10, [R1+0x77c8] ;  /* 0x0077c800010a7983 */ /* 0x000ea80000300a00 */
[----:B------:R-:W2:-:S12]  /*bdf60*/  LDL.LU.64 R8, [R1+0x77c0] ;  /* 0x0077c00001087983 */ /* 0x000e980000300a00 */
[----:B------:R-:W-:Y:S04]  /*bdf70*/  STL.64 [R1+0xf10], R16 ;  /* 0x000f101001007387 */ /* 0x000fe80000100a00 */
[----:B------:R0:W-:Y:S04]  /*bdf80*/  STL.64 [R1+0xf18], R18 ;  /* 0x000f181201007387 */ /* 0x0001e80000100a00 */
[----:B0-----:R-:W2:Y:S04]  /*bdf90*/  LDL.LU.64 R18, [R1+0x77b8] ;  /* 0x0077b80001127983 */ /* 0x001ea80000300a00 */
[----:B------:R-:W2:Y:S01]  /*bdfa0*/  LDL.LU.64 R16, [R1+0x77b0] ;  /* 0x0077b00001107983 */ /* 0x000ea20000300a00 */
[----:B----4-:R-:W-:-:S02]  /*bdfb0*/  F2FP.F16.E5M2.UNPACK_B R6, R7.H1 ;  /* 0x00000007ff06723e */ /* 0x010fc400030004ff */
        /* <DEDUP_REMOVED lines=10> */
[----:B------:R-:W-:Y:S02]  /*be060*/  IMAD.MOV.U32 R0, RZ, RZ, R7 ;  /* 0x000000ffff007224 */ /* 0x000fe400078e0007 */
[----:B------:R-:W4:Y:S04]  /*be070*/  LDL.LU.64 R6, [R1+0x7798] ;  /* 0x0077980001067983 */ /* 0x000f280000300a00 */
        /* <DEDUP_REMOVED lines=9> */
[----:B----4-:R-:W-:-:S02]  /*be110*/  F2FP.F16.E5M2.UNPACK_B R6, R6.H1 ;  /* 0x00000006ff06723e */ /* 0x010fc400030004ff */
        /* <DEDUP_REMOVED lines=15> */
[----:B---3--:R-:W-:Y:S02]  /*be210*/  F2FP.F16.E5M2.UNPACK_B R4, R20.H1 ;  /* 0x00000014ff04723e */ /* 0x008fe400030004ff */
[----:B------:R-:W-:Y:S02]  /*be220*/  F2FP.F16.E5M2.UNPACK_B R5, R21.H1 ;  /* 0x00000015ff05723e */ /* 0x000fe400030004ff */
[----:B------:R0:W-:Y:S04]  /*be230*/  STL [R1+0x76ac], R0 ;  /* 0x0076ac0001007387 */ /* 0x0001e80000100800 */
[----:B------:R1:W-:Y:S04]  /*be240*/  STL [R1+0x20], R2 ;  /* 0x0000200201007387 */ /* 0x0003e80000100800 */
[----:B------:R3:W-:Y:S01]  /*be250*/  STL [R1+0x24], R3 ;  /* 0x0000240301007387 */ /* 0x0007e20000100800 */
[----:B0-----:R-:W-:-:S05]  /*be260*/  IMAD.MOV.U32 R0, RZ, RZ, R3 ;  /* 0x000000ffff007224 */ /* 0x001fca00078e0003 */
[----:B------:R0:W-:Y:S04]  /*be270*/  STL [R1+0x76b0], R0 ;  /* 0x0076b00001007387 */ /* 0x0001e80000100800 */
[----:B------:R-:W-:Y:S04]  /*be280*/  STL.64 [R1+0x1710], R8 ;  /* 0x0017100801007387 */ /* 0x000fe80000100a00 */
[----:B------:R-:W-:Y:S01]  /*be290*/  STL.64 [R1+0x1718], R10 ;  /* 0x0017180a01007387 */ /* 0x000fe20000100a00 */
[----:B-1----:R-:W-:Y:S02]  /*be2a0*/  F2FP.F16.E5M2.UNPACK_B R2, R22.H1 ;  /* 0x00000016ff02723e */ /* 0x002fe400030004ff */
[----:B---3--:R-:W-:Y:S01]  /*be2b0*/  F2FP.F16.E5M2.UNPACK_B R3, R23.H1 ;  /* 0x00000017ff03723e */ /* 0x008fe200030004ff */
[----:B------:R-:W-:Y:S04]  /*be2c0*/  STL [R1+0x18], R4 ;  /* 0x0000180401007387 */ /* 0x000fe80000100800 */
[----:B------:R-:W-:Y:S01]  /*be2d0*/  STL [R1+0x1c], R5 ;  /* 0x00001c0501007387 */ /* 0x000fe20000100800 */
[----:B0-----:R-:W-:-:S05]  /*be2e0*/  IMAD.MOV.U32 R0, RZ, RZ, R5 ;  /* 0x000000ffff007224 */ /* 0x001fca00078e0005 */
[----:B------:R0:W-:Y:S02]  /*be2f0*/  STL [R1+0x76b4], R0 ;  /* 0x0076b40001007387 */ /* 0x0001e40000100800 */
[----:B0-----:R-:W-:Y:S01]  /*be300*/  F2FP.F16.E5M2.UNPACK_B R0, R28.H1 ;  /* 0x0000001cff00723e */ /* 0x001fe200030004ff */
[----:B--2---:R-:W-:-:S15]  /*be310*/  HMMA.16816.F32 R8, R12, R4, R16 ;  /* 0x000000040c08723c */ /* 0x004fde0000001810 */
[----:B------:R-:W-:-:S04]  /*be320*/  NOP ;  /* 0x0000000000007918 */ /* 0x000fc80000000000 */
[----:B------:R-:W-:Y:S04]  /*be330*/  STL.64 [R1+0x1740], R8 ;  /* 0x0017400801007387 */ /* 0x000fe80000100a00 */
[----:B------:R0:W-:Y:S02]  /*be340*/  STL.64 [R1+0x1748], R10 ;  /* 0x0017480a01007387 */ /* 0x0001e40000100a00 */
[----:B0-----:R-:W-:Y:S02]  /*be350*/  HMMA.16816.F32 R8, R12, R2, R24 ;  /* 0x000000020c08723c */ /* 0x001fe40000001818 */
[----:B------:R-:W-:Y:S04]  /*be360*/  STL [R1+0x10], R2 ;  /* 0x0000100201007387 */ /* 0x000fe80000100800 */
[----:B------:R-:W-:Y:S04]  /*be370*/  STL [R1+0x14], R3 ;  /* 0x0000140301007387 */ /* 0x000fe80000100800 */
[----:B------:R0:W-:Y:S04]  /*be380*/  STL [R1+0x8], R0 ;  /* 0x0000080001007387 */ /* 0x0001e80000100800 */
[----:B------:R-:W2:Y:S01]  /*be390*/  LDL.LU R4, [R1+0x3d0] ;  /* 0x0003d00001047983 */ /* 0x000ea20000300800 */
[----:B0-----:R-:W-:-:S04]  /*be3a0*/  F2FP.F16.E5M2.UNPACK_B R0, R29.H1 ;  /* 0x0000001dff00723e */ /* 0x001fc800030004ff */
[----:B------:R-:W-:Y:S04]  /*be3b0*/  STL.64 [R1+0x1780], R8 ;  /* 0x0017800801007387 */ /* 0x000fe80000100a00 */
[----:B------:R-:W-:Y:S04]  /*be3c0*/  STL.64 [R1+0x1788], R10 ;  /* 0x0017880a01007387 */ /* 0x000fe80000100a00 */
[----:B------:R-:W-:Y:S04]  /*be3d0*/  STL [R1+0xc], R0 ;  /* 0x00000c0001007387 */ /* 0x000fe80000100800 */
[----:B------:R-:W2:Y:S04]  /*be3e0*/  LDL.LU R5, [R1+0x3d4] ;  /* 0x0003d40001057983 */ /* 0x000ea80000300800 */
[----:B------:R-:W3:Y:S04]  /*be3f0*/  LDL.LU R6, [R1+0x3d8] ;  /* 0x0003d80001067983 */ /* 0x000ee80000300800 */
[----:B------:R-:W3:Y:S04]  /*be400*/  LDL.LU R7, [R1+0x3dc] ;  /* 0x0003dc0001077983 */ /* 0x000ee80000300800 */
        /* <DEDUP_REMOVED lines=12> */
[----:B--2---:R0:W-:Y:S04]  /*be4d0*/  STL.64 [R1+0x7760], R28 ;  /* 0x0077601c01007387 */ /* 0x0041e80000100a00 */
[----:B0-----:R-:W2:Y:S04]  /*be4e0*/  LDL.64 R28, [R1+0x8] ;  /* 0x00000800011c7983 */ /* 0x001ea80000100a00 */
[----:B------:R-:W2:Y:S04]  /*be4f0*/  LDL.LU R26, [R1+0x1d08] ;  /* 0x001d0800011a7983 */ /* 0x000ea80000300800 */
[----:B------:R-:W2:Y:S04]  /*be500*/  LDL.LU R27, [R1+0x1d0c] ;  /* 0x001d0c00011b7983 */ /* 0x000ea80000300800 */
[----:B------:R-:W4:Y:S04]  /*be510*/  LDL.LU R24, [R1+0x1d18] ;  /* 0x001d180001187983 */ /* 0x000f280000300800 */
        /* <DEDUP_REMOVED lines=18> */
[----:B------:R-:W-:Y:S01]  /*be640*/  IMAD.MOV.U32 R0, RZ, RZ, R29 ;  /* 0x000000ffff007224 */ /* 0x000fe200078e001d */
[----:B--2---:R-:W-:Y:S02]  /*be650*/  HMMA.16816.F32 R24, R12, R28, R24 ;  /* 0x0000001c0c18723c */ /* 0x004fe40000001818 */
[----:B----4-:R-:W-:Y:S04]  /*be660*/  STL.64 [R1+0x7740], R6 ;  /* 0x0077400601007387 */ /* 0x010fe80000100a00 */
[----:B---3--:R0:W-:Y:S04]  /*be670*/  STL.64 [R1+0x7738], R4 ;  /* 0x0077380401007387 */ /* 0x0081e80000100a00 */
        /* <DEDUP_REMOVED lines=18> */
[----:B------:R-:W3:Y:S01]  /*be7a0*/  LDL.LU.64 R28, [R1+0x7760] ;  /* 0x00776000011c7983 */ /* 0x000ee20000300a00 */
[----:B------:R-:W-:-:S02]  /*be7b0*/  F2FP.F16.E5M2.UNPACK_B R2, R17.H1 ;  /* 0x00000011ff02723e */ /* 0x000fc400030004ff */
[----:B------:R-:W-:Y:S01]  /*be7c0*/  F2FP.F16.E5M2.UNPACK_B R3, R3.H1 ;  /* 0x00000003ff03723e */ /* 0x000fe200030004ff */
[----:B------:R-:W4:Y:S04]  /*be7d0*/  LDL.LU R17, [R1+0x1d5c] ;  /* 0x001d5c0001117983 */ /* 0x000f280000300800 */
[----:B------:R-:W-:Y:S04]  /*be7e0*/  STL [R1], R2 ;  /* 0x0000000201007387 */ /* 0x000fe80000100800 */
[----:B------:R0:W-:Y:S04]  /*be7f0*/  STL [R1+0x76b8], R0 ;  /* 0x0076b80001007387 */ /* 0x0001e80000100800 */
[----:B------:R-:W-:Y:S01]  /*be800*/  STL [R1+0x4], R3 ;  /* 0x0000040301007387 */ /* 0x000fe20000100800 */
[----:B0-----:R-:W-:Y:S01]  /*be810*/  IMAD.MOV.U32 R0, RZ, RZ, R3 ;  /* 0x000000ffff007224 */ /* 0x001fe200078e0003 */
[----:B--2---:R-:W-:Y:S01]  /*be820*/  HMMA.16816.F32 R24, R12, R2, R24 ;  /* 0x000000020c18723c */ /* 0x004fe20000001818 */
[----:B---3--:R-:W-:-:S02]  /*be830*/  F2FP.F16.E5M2.UNPACK_B R28, R28.H1 ;  /* 0x0000001cff1c723e */ /* 0x008fc400030004ff */
[----:B------:R-:W-:-:S07]  /*be840*/  F2FP.F16.E5M2.UNPACK_B R29, R29.H1 ;  /* 0x0000001dff1d723e */ /* 0x000fce00030004ff */
[----:B------:R-:W-:Y:S09]  /*be850*/  HMMA.16816.F32 R4, R12, R28, R4 ;  /* 0x0000001c0c04723c */ /* 0x000ff20000001804 */
[----:B------:R-:W-:Y:S04]  /*be860*/  STL.64 [R1+0x17c0], R24 ;  /* 0x0017c01801007387 */ /* 0x000fe80000100a00 */
[----:B------:R0:W-:Y:S04]  /*be870*/  STL.64 [R1+0x17c8], R26 ;  /* 0x0017c81a01007387 */ /* 0x0001e80000100a00 */
[----:B0-----:R-:W2:Y:S04]  /*be880*/  LDL.LU.64 R26, [R1+0x7758] ;  /* 0x00775800011a7983 */ /* 0x001ea80000300a00 */
[----:B------:R-:W3:Y:S04]  /*be890*/  LDL.LU.64 R24, [R1+0x7750] ;  /* 0x0077500001187983 */ /* 0x000ee80000300a00 */
[----:B------:R-:W3:Y:S04]  /*be8a0*/  LDL.LU.64 R2, [R1+0x7748] ;  /* 0x0077480001027983 */ /* 0x000ee80000300a00 */
[----:B------:R-:W-:Y:S04]  /*be8b0*/  STL [R1+0x76bc], R0 ;  /* 0x0076bc0001007387 */ /* 0x000fe80000100800 */
[----:B------:R-:W-:Y:S04]  /*be8c0*/  STL.64 [R1+0x17f0], R4 ;  /* 0x0017f00401007387 */ /* 0x000fe80000100a00 */
[----:B------:R0:W-:Y:S04]  /*be8d0*/  STL.64 [R1+0x17f8], R6 ;  /* 0x0017f80601007387 */ /* 0x0001e80000100a00 */
[----:B0-----:R-:W3:Y:S04]  /*be8e0*/  LDL.LU.64 R6, [R1+0x7740] ;  /* 0x0077400001067983 */ /* 0x001ee80000300a00 */
[----:B------:R-:W3:Y:S04]  /*be8f0*/  LDL.LU.64 R4, [R1+0x7738] ;  /* 0x0077380001047983 */ /* 0x000ee80000300a00 */
[----:B------:R-:W-:Y:S01]  /*be900*/  STL [R1+0x76c0], R29 ;  /* 0x0076c01d01007387 */ /* 0x000fe20000100800 */
[----:B--2---:R-:W-:-:S02]  /*be910*/  F2FP.F16.E5M2.UNPACK_B R26, R26.H1 ;  /* 0x0000001aff1a723e */ /* 0x004fc400030004ff */
[----:B------:R-:W-:-:S07]  /*be920*/  F2FP.F16.E5M2.UNPACK_B R27, R27.H1 ;  /* 0x0000001bff1b723e */ /* 0x000fce00030004ff */
[----:B---3--:R-:W-:-:S15]  /*be930*/  HMMA.16816.F32 R4, R12, R26, R4 ;  /* 0x0000001a0c04723c */ /* 0x008fde0000001804 */
[----:B------:R-:W-:-:S04]  /*be940*/  NOP ;  /* 0x0000000000007918 */ /* 0x000fc80000000000 */
[----:B------:R-:W-:Y:S04]  /*be950*/  STL.64 [R1+0x1820], R4 ;  /* 0x0018200401007387 */ /* 0x000fe80000100a00 */
[----:B------:R0:W-:Y:S04]  /*be960*/  STL.64 [R1+0x1828], R6 ;  /* 0x0018280601007387 */ /* 0x0001e80000100a00 */
[----:B0-----:R-:W2:Y:S04]  /*be970*/  LDL.LU.64 R6, [R1+0x7730] ;  /* 0x0077300001067983 */ /* 0x001ea80000300a00 */
[----:B------:R-:W2:Y:S01]  /*be980*/  LDL.LU.64 R4, [R1+0x7728] ;  /* 0x0077280001047983 */ /* 0x000ea20000300a00 */
[----:B------:R-:W-:-:S02]  /*be990*/  F2FP.F16.E5M2.UNPACK_B R24, R24.H1 ;  /* 0x00000018ff18723e */ /* 0x000fc400030004ff */
[----:B------:R-:W-:-:S07]  /*be9a0*/  F2FP.F16.E5M2.UNPACK_B R25, R25.H1 ;  /* 0x00000019ff19723e */ /* 0x000fce00030004ff */
        /* <DEDUP_REMOVED lines=8> */
[----:B0-----:R-:W3:Y:S04]  /*bea30*/  LDL.LU R24, [R1+0x3b0] ;  /* 0x0003b00001187983 */ /* 0x001ee80000300800 */
[----:B------:R-:W3:Y:S04]  /*bea40*/  LDL.LU R25, [R1+0x3b4] ;  /* 0x0003b40001197983 */ /* 0x000ee80000300800 */
[----:B------:R-:W3:Y:S04]  /*bea50*/  LDL.LU R26, [R1+0x3b8] ;  /* 0x0003b800011a7983 */ /* 0x000ee80000300800 */
[----:B------:R-:W3:Y:S01]  /*bea60*/  LDL.LU R27, [R1+0x3bc] ;  /* 0x0003bc00011b7983 */ /* 0x000ee20000300800 */
[----:B------:R-:W-:-:S02]  /*bea70*/  F2FP.F16.E5M2.UNPACK_B R22, R22.H1 ;  /* 0x00000016ff16723e */ /* 0x000fc400030004ff */
[----:B------:R-:W-:Y:S02]  /*bea80*/  F2FP.F16.E5M2.UNPACK_B R23, R23.H1 ;  /* 0x00000017ff17723e */ /* 0x000fe400030004ff */
[----:B----4-:R-:W-:Y:S02]  /*bea90*/  F2FP.F16.E5M2.UNPACK_B R20, R20.H1 ;  /* 0x00000014ff14723e */ /* 0x010fe400030004ff */
[----:B------:R-:W-:Y:S02]  /*beaa0*/  F2FP.F16.E5M2.UNPACK_B R21, R21.H1 ;  /* 0x00000015ff15723e */ /* 0x000fe400030004ff */
[----:B------:R-:W-:Y:S02]  /*beab0*/  F2FP.F16.E5M2.UNPACK_B R18, R18.H1 ;  /* 0x00000012ff12723e */ /* 0x000fe400030004ff */
[----:B------:R-:W-:-:S03]  /*beac0*/  F2FP.F16.E5M2.UNPACK_B R19, R19.H1 ;  /* 0x00000013ff13723e */ /* 0x000fc600030004ff */
[C---:B--2---:R-:W-:Y:S08]  /*bead0*/  HMMA.16816.F32 R4, R12.reuse, R20, R4 ;  /* 0x000000140c04723c */ /* 0x044ff00000001804 */
[----:B---3--:R-:W-:-:S15]  /*beae0*/  HMMA.16816.F32 R24, R12, R22, R24 ;  /* 0x000000160c18723c */ /* 0x008fde0000001818 */
[----:B------:R-:W-:-:S04]  /*beaf0*/  NOP ;  /* 0x0000000000007918 */ /* 0x000fc80000000000 */
[----:B------:R-:W-:Y:S04]  /*beb00*/  STL.64 [R1+0x1880], R24 ;  /* 0x0018801801007387 */ /* 0x000fe80000100a00 */
[----:B------:R-:W-:Y:S04]  /*beb10*/  STL.64 [R1+0x1888], R26 ;  /* 0x0018881a01007387 */ /* 0x000fe80000100a00 */
[----:B------:R-:W-:Y:S04]  /*beb20*/  STL.64 [R1+0x74b8], R22 ;  /* 0x0074b81601007387 */ /* 0x000fe80000100a00 */
[----:B------:R-:W-:Y:S04]  /*beb30*/  STL.64 [R1+0x74b0], R20 ;  /* 0x0074b01401007387 */ /* 0x000fe80000100a00 */
[----:B------:R-:W-:Y:S04]  /*beb40*/  STL.64 [R1+0x18a0], R4 ;  /* 0x0018a00401007387 */ /* 0x000fe80000100a00 */
[----:B------:R0:W-:Y:S02]  /*beb50*/  STL.64 [R1+0x18a8], R6 ;  /* 0x0018a80601007387 */ /* 0x0001e40000100a00 */
[----:B0-----:R-:W-:Y:S02]  /*beb60*/  HMMA.16816.F32 R4, R12, R18, R8 ;  /* 0x000000120c04723c */ /* 0x001fe40000001808 */
[----:B------:R-:W-:Y:S01]  /*beb70*/  STL [R1+0x7498], R19 ;  /* 0x0074981301007387 */ /* 0x000fe20000100800 */
[----:B------:R-:W-:-:S15]  /*beb80*/  IMAD.MOV.U32 R26, RZ, RZ, R3 ;  /* 0x000000ffff1a7224 */ /* 0x000fde00078e0003 */
[----:B------:R-:W-:Y:S01]  /*beb90*/  NOP ;  /* 0x0000000000007918 */ /* 0x000fe20000000000 */
[----:B------:R0:W-:Y:S04]  /*beba0*/  STL.64 [R1+0x18d0], R4 ;  /* 0x0018d00401007387 */ /* 0x0001e80000100a00 */
[----:B------:R1:W-:Y:S04]  /*bebb0*/  STL.64 [R1+0x18d8], R6 ;  /* 0x0018d80601007387 */ /* 0x0003e80000100a00 */
[----:B------:R-:W2:Y:S04]  /*bebc0*/  LDL.LU R3, [R1+0x1d7c] ;  /* 0x001d7c0001037983 */ /* 0x000ea80000300800 */
[----:B0-----:R-:W3:Y:S04]  /*bebd0*/  LDL.LU R4, [R1+0x1d88] ;  /* 0x001d880001047983 */ /* 0x001ee80000300800 */
[----:B------:R-:W3:Y:S04]  /*bebe0*/  LDL.LU R5, [R1+0x1d8c] ;  /* 0x001d8c0001057983 */ /* 0x000ee80000300800 */
[----:B------:R-:W4:Y:S04]  /*bebf0*/  LDL.LU R8, [R1+0x1d98] ;  /* 0x001d980001087983 */ /* 0x000f280000300800 */
[----:B------:R-:W2:Y:S04]  /*bec00*/  LDL.LU R9, [R1+0x1d9c] ;  /* 0x001d9c0001097983 */ /* 0x000ea80000300800 */
[----:B-1----:R-:W2:Y:S04]  /*bec10*/  LDL.LU R6, [R1+0x1da8] ;  /* 0x001da80001067983 */ /* 0x002ea80000300800 */
[----:B------:R-:W2:Y:S04]  /*bec20*/  LDL.LU R7, [R1+0x1dac] ;  /* 0x001dac0001077983 */ /* 0x000ea80000300800 */
[----:B--2---:R-:W-:Y:S04]  /*bec30*/  STL.64 [R1+0x7700], R6 ;  /* 0x0077000601007387 */ /* 0x004fe80000100a00 */
[----:B---3--:R0:W-:Y:S04]  /*bec40*/  STL.64 [R1+0x76f8], R4 ;  /* 0x0076f80401007387 */ /* 0x0081e80000100a00 */
[----:B0-----:R-:W2:Y:S04]  /*bec50*/  LDL.LU R4, [R1+0x430] ;  /* 0x0004300001047983 */ /* 0x001ea80000300800 */
[----:B------:R-:W2:Y:S04]  /*bec60*/  LDL.LU R5, [R1+0x434] ;  /* 0x0004340001057983 */ /* 0x000ea80000300800 */
[----:B------:R-:W3:Y:S04]  /*bec70*/  LDL.LU R6, [R1+0x438] ;  /* 0x0004380001067983 */ /* 0x000ee80000300800 */
[----:B------:R-:W3:Y:S04]  /*bec80*/  LDL.LU R7, [R1+0x43c] ;  /* 0x00043c0001077983 */ /* 0x000ee80000300800 */
[----:B------:R-:W2:Y:S01]  /*bec90*/  LDL.LU R10, [R1+0x1d68] ;  /* 0x001d6800010a7983 */ /* 0x000ea20000300800 */
[----:B------:R-:W-:-:S03]  /*beca0*/  IMAD.MOV.U32 R27, RZ, RZ, R2 ;  /* 0x000000ffff1b7224 */ /* 0x000fc600078e0002 */
        /* <DEDUP_REMOVED lines=12> */
[----:B------:R-:W-:Y:S04]  /*bed70*/  STL.64 [R1+0x76d0], R26 ;  /* 0x0076d01a01007387 */ /* 0x000fe80000100a00 */
[----:B--2---:R0:W-:Y:S04]  /*bed80*/  STL.64 [R1+0x76c8], R24 ;  /* 0x0076c81801007387 */ /* 0x0041e80000100a00 */
[----:B0-----:R-:W2:Y:S04]  /*bed90*/  LDL.LU R24, [R1+0x8b0] ;  /* 0x0008b00001187983 */ /* 0x001ea80000300800 */
[----:B------:R-:W2:Y:S04]  /*beda0*/  LDL.LU R25, [R1+0x8b4] ;  /* 0x0008b40001197983 */ /* 0x000ea80000300800 */
[----:B------:R-:W2:Y:S04]  /*bedb0*/  LDL.LU R26, [R1+0x8b8] ;  /* 0x0008b800011a7983 */ /* 0x000ea80000300800 */
[----:B------:R-:W2:Y:S01]  /*bedc0*/  LDL.LU R27, [R1+0x8bc] ;  /* 0x0008bc00011b7983 */ /* 0x000ea20000300800 */
[----:B------:R-:W-:-:S02]  /*bedd0*/  F2FP.F16.E5M2.UNPACK_B R16, R16.H1 ;  /* 0x00000010ff10723e */ /* 0x000fc400030004ff */
[----:B------:R-:W-:Y:S01]  /*bede0*/  F2FP.F16.E5M2.UNPACK_B R17, R17.H1 ;  /* 0x00000011ff11723e */ /* 0x000fe200030004ff */
[----:B--2---:R-:W-:Y:S04]  /*bedf0*/  STL.64 [R1+0x76e0], R26 ;  /* 0x0076e01a01007387 */ /* 0x004fe80000100a00 */
[----:B------:R0:W-:Y:S04]  /*bee00*/  STL.64 [R1+0x76d8], R24 ;  /* 0x0076d81801007387 */ /* 0x0001e80000100a00 */
[----:B0-----:R-:W2:Y:S04]  /*bee10*/  LDL.LU R24, [R1+0x4a0] ;  /* 0x0004a00001187983 */ /* 0x001ea80000300800 */
[----:B------:R-:W2:Y:S04]  /*bee20*/  LDL.LU R25, [R1+0x4a4] ;  /* 0x0004a40001197983 */ /* 0x000ea80000300800 */
[----:B------:R-:W2:Y:S04]  /*bee30*/  LDL.LU R26, [R1+0x4a8] ;  /* 0x0004a800011a7983 */ /* 0x000ea80000300800 */
[----:B------:R-:W2:Y:S01]  /*bee40*/  LDL.LU R27, [R1+0x4ac] ;  /* 0x0004ac00011b7983 */ /* 0x000ea20000300800 */
[----:B------:R-:W-:Y:S03]  /*bee50*/  HMMA.16816.F32 R4, R12, R16, R4 ;  /* 0x000000100c04723c */ /* 0x000fe60000001804 */
[----:B--2---:R-:W-:Y:S04]  /*bee60*/  STL.64 [R1+0x76f0], R26 ;  /* 0x0076f01a01007387 */ /* 0x004fe80000100a00 */
[----:B------:R0:W-:Y:S04]  /*bee70*/  STL.64 [R1+0x76e8], R24 ;  /* 0x0076e81801007387 */ /* 0x0001e80000100a00 */
        /* <DEDUP_REMOVED lines=8> */
[----:B------:R-:W-:Y:S04]  /*bef00*/  STL.64 [R1+0x18f0], R4 ;  /* 0x0018f00401007387 */ /* 0x000fe80000100a00 */
[----:B------:R0:W-:Y:S04]  /*bef10*/  STL.64 [R1+0x18f8], R6 ;  /* 0x0018f80601007387 */ /* 0x0001e80000100a00 */
[----:B0-----:R-:W4:Y:S04]  /*bef20*/  LDL.LU.64 R6, [R1+0x7710] ;  /* 0x0077100001067983 */ /* 0x001f280000300a00 */
[----:B------:R-:W4:Y:S01]  /*bef30*/  LDL.LU.64 R4, [R1+0x7708] ;  /* 0x0077080001047983 */ /* 0x000f220000300a00 */
[----:B------:R-:W-:-:S02]  /*bef40*/  F2FP.F16.E5M2.UNPACK_B R10, R10.H1 ;  /* 0x0000000aff0a723e */ /* 0x000fc400030004ff */
[----:B---3--:R-:W-:Y:S02]  /*bef50*/  F2FP.F16.E5M2.UNPACK_B R11, R11.H1 ;  /* 0x0000000bff0b723e */ /* 0x008fe400030004ff */
[----:B------:R-:W-:Y:S02]  /*bef60*/  F2FP.F16.E5M2.UNPACK_B R2, R2.H1 ;  /* 0x00000002ff02723e */ /* 0x000fe400030004ff */
[----:B------:R-:W-:Y:S01]  /*bef70*/  F2FP.F16.E5M2.UNPACK_B R3, R3.H1 ;  /* 0x00000003ff03723e */ /* 0x000fe200030004ff */
[----:B------:R-:W-:Y:S04]  /*bef80*/  STL [R1+0x7670], R18 ;  /* 0x0076701201007387 */ /* 0x000fe80000100800 */
[----:B------:R0:W-:Y:S04]  /*bef90*/  STL.64 [R1+0x7668], R16 ;  /* 0x0076681001007387 */ /* 0x0001e80000100a00 */
[----:B0-----:R-:W3:Y:S04]  /*befa0*/  LDL.LU R16, [R1+0x490] ;  /* 0x0004900001107983 */ /* 0x001ee80000300800 */
[----:B------:R-:W3:Y:S04]  /*befb0*/  LDL.LU R17, [R1+0x494] ;  /* 0x0004940001117983 */ /* 0x000ee80000300800 */
[----:B------:R-:W3:Y:S04]  /*befc0*/  LDL.LU R18, [R1+0x498] ;  /* 0x0004980001127983 */ /* 0x000ee80000300800 */
[----:B------:R-:W3:Y:S01]  /*befd0*/  LDL.LU R19, [R1+0x49c] ;  /* 0x00049c0001137983 */ /* 0x000ee20000300800 */
[C---:B--2---:R-:W-:Y:S08]  /*befe0*/  HMMA.16816.F32 R24, R12.reuse, R2, R24 ;  /* 0x000000020c18723c */ /* 0x044ff00000001818 */
[----:B----4-:R-:W-:-:S15]  /*beff0*/  HMMA.16816.F32 R4, R12, R10, R4 ;  /* 0x0000000a0c04723c */ /* 0x010fde0000001804 */
[----:B------:R-:W-:-:S04]  /*bf000*/  NOP ;  /* 0x0000000000007918 */ /* 0x000fc80000000000 */
[----:B------:R-:W-:Y:S04]  /*bf010*/  STL.64 [R1+0x1910], R4 ;  /* 0x0019100401007387 */ /* 0x000fe80000100a00 */
[----:B------:R0:W-:Y:S04]  /*bf020*/  STL.64 [R1+0x1918], R6 ;  /* 0x0019180601007387 */ /* 0x0001e80000100a00 */
[----:B0-----:R-:W2:Y:S04]  /*bf030*/  LDL.LU.64 R6, [R1+0x7700] ;  /* 0x0077000001067983 */ /* 0x001ea80000300a00 */
[----:B------:R-:W4:Y:S04]  /*bf040*/  LDL.LU.64 R4, [R1+0x76f8] ;  /* 0x0076f80001047983 */ /* 0x000f280000300a00 */
        /* <DEDUP_REMOVED lines=19> */
[----:B------:R-:W4:Y:S04]  /*bf180*/  LDL.LU.64 R24, [R1+0x76c8] ;  /* 0x0076c80001187983 */ /* 0x000f280000300a00 */
[----:B------:R0:W-:Y:S04]  /*bf190*/  STL.64 [R1+0x74a8], R10 ;  /* 0x0074a80a01007387 */ /* 0x0001e80000100a00 */
[----:B0-----:R-:W2:Y:S04]  /*bf1a0*/  LDL.LU R11, [R1+0x22ec] ;  /* 0x0022ec00010b7983 */ /* 0x001ea80000300800 */
[----:B------:R-:W4:Y:S04]  /*bf1b0*/  LDL.LU R10, [R1+0x22f4] ;  /* 0x0022f400010a7983 */ /* 0x000f280000300800 */
[----:B------:R0:W-:Y:S04]  /*bf1c0*/  STL.64 [R1+0x74a0], R8 ;  /* 0x0074a00801007387 */ /* 0x0001e80000100a00 */
[----:B0-----:R-:W4:Y:S04]  /*bf1d0*/  LDL.LU R8, [R1+0x2300] ;  /* 0x0023000001087983 */ /* 0x001f280000300800 */
[----:B------:R-:W4:Y:S01]  /*bf1e0*/  LDL.LU R9, [R1+0x22fc] ;  /* 0x0022fc0001097983 */ /* 0x000f220000300800 */
[----:B------:R-:W-:-:S02]  /*bf1f0*/  F2FP.F16.E5M2.UNPACK_B R6, R6.H1 ;  /* 0x00000006ff06723e */ /* 0x000fc400030004ff */
[----:B------:R-:W-:-:S07]  /*bf200*/  F2FP.F16.E5M2.UNPACK_B R7, R7.H1 ;  /* 0x00000007ff07723e */ /* 0x000fce00030004ff */
[----:B---3--:R-:W-:Y:S01]  /*bf210*/  HMMA.16816.F32 R12, R12, R6, R16 ;  /* 0x000000060c0c723c */ /* 0x008fe20000001810 */
[----:B--2---:R-:W-:Y:S02]  /*bf220*/  IMAD R11, R11, 0x100, R29 ;  /* 0x000001000b0b7824 */ /* 0x004fe400078e021d */
[----:B----4-:R-:W-:Y:S01]  /*bf230*/  IMAD R10, R10, 0x100, R0 ;  /* 0x000001000a0a7824 */ /* 0x010fe200078e0200 */
[----:B------:R-:W2:Y:S04]  /*bf240*/  LDL.LU R29, [R1+0x76c0] ;  /* 0x0076c000011d7983 */ /* 0x000ea80000300800 */
[----:B------:R-:W3:Y:S04]  /*bf250*/  LDL.LU R0, [R1+0x76bc] ;  /* 0x0076bc0001007983 */ /* 0x000ee80000300800 */
[----:B------:R-:W-:Y:S04]  /*bf260*/  STL [R1+0x744c], R6 ;  /* 0x00744c0601007387 */ /* 0x000fe80000100800 */
[----:B------:R-:W-:Y:S04]  /*bf270*/  STL [R1+0x7448], R7 ;  /* 0x0074480701007387 */ /* 0x000fe80000100800 */
[----:B------:R0:W-:Y:S04]  /*bf280*/  STL.64 [R1+0x1940], R12 ;  /* 0x0019400c01007387 */ /* 0x0001e80000100a00 */
[----:B------:R1:W-:Y:S01]  /*bf290*/  STL.64 [R1+0x1948], R14 ;  /* 0x0019480e01007387 */ /* 0x0003e20000100a00 */
[----:B------:R-:W-:-:S02]  /*bf2a0*/  IMAD R9, R9, 0x100, R8 ;  /* 0x0000010009097824 */ /* 0x000fc400078e0208 */
[----:B------:R-:W-:Y:S01]  /*bf2b0*/  IMAD R8, R25, 0x100, R24 ;  /* 0x0000010019087824 */ /* 0x000fe200078e0218 */
[----:B0-----:R-:W-:Y:S02]  /*bf2c0*/  F2FP.F16.E5M2.UNPACK_B R12, R11 ;  /* 0x0000000bff0c723e */ /* 0x001fe400020004ff */
[----:B------:R-:W-:Y:S02]  /*bf2d0*/  F2FP.F16.E5M2.UNPACK_B R13, R10 ;  /* 0x0000000aff0d723e */ /* 0x000fe400020004ff */
[----:B-1----:R-:W-:Y:S02]  /*bf2e0*/  F2FP.F16.E5M2.UNPACK_B R14, R9 ;  /* 0x00000009ff0e723e */ /* 0x002fe400020004ff */
[----:B------:R-:W-:Y:S01]  /*bf2f0*/  F2FP.F16.E5M2.UNPACK_B R15, R8 ;  /* 0x00000008ff0f723e */ /* 0x000fe200020004ff */
[----:B------:R0:W-:Y:S06]  /*bf300*/  STL.64 [R1+0x7688], R4 ;  /* 0x0076880401007387 */ /* 0x0001ec0000100a00 */
[----:B0-----:R-:W-:Y:S01]  /*bf310*/  HMMA.16816.F32 R4, R12, R26, R20 ;  /* 0x0000001a0c04723c */ /* 0x001fe20000001814 */
[----:B------:R-:W4:-:S15]  /*bf320*/  LDL.LU R20, [R1+0x740] ;  /* 0x0007400001147983 */ /* 0x000f1e0000300800 */
[----:B------:R-:W-:-:S03]  /*bf330*/  NOP ;  /* 0x0000000000007918 */ /* 0x000fc60000000000 */
[----:B------:R-:W-:Y:S04]  /*bf340*/  STL.64 [R1+0x1a40], R4 ;  /* 0x001a400401007387 */ /* 0x000fe80000100a00 */
[----:B------:R-:W-:Y:S04]  /*bf350*/  STL.64 [R1+0x1a48], R6 ;  /* 0x001a480601007387 */ /* 0x000fe80000100a00 */
        /* <DEDUP_REMOVED lines=8> */
[----:B0-----:R-:W2:Y:S01]  /*bf3e0*/  LDL R26, [R1] ;  /* 0x00000000011a7983 */ /* 0x001ea20000100800 */
[----:B---3--:R-:W-:-:S03]  /*bf3f0*/  IMAD.MOV.U32 R27, RZ, RZ, R0 ;  /* 0x000000ffff1b7224 */ /* 0x008fc600078e0000 */
[----:B------:R-:W3:Y:S04]  /*bf400*/  LDL.LU R0, [R1+0x76b8] ;  /* 0x0076b80001007983 */ /* 0x000ee80000300800 */
        /* <DEDUP_REMOVED lines=8> */
[----:B------:R-:W2:Y:S01]  /*bf490*/  LDL R24, [R1+0x8] ;  /* 0x0000080001187983 */ /* 0x000ea20000100800 */
        /* <DEDUP_REMOVED lines=9> */
[----:B------:R-:W2:Y:S04]  /*bf530*/  LDL R26, [R1+0x10] ;  /* 0x00001000011a7983 */ /* 0x000ea80000100800 */
[----:B------:R-:W2:Y:S04]  /*bf540*/  LDL R27, [R1+0x14] ;  /* 0x00001400011b7983 */ /* 0x000ea80000100800 */
[----:B------:R-:W4:Y:S01]  /*bf550*/  LDL R24, [R1+0x18] ;  /* 0x0000180001187983 */ /* 0x000f220000100800 */
[----:B---3--:R-:W-:-:S03]  /*bf560*/  IMAD.MOV.U32 R25, RZ, RZ, R0 ;  /* 0x000000ffff197224 */ /* 0x008fc600078e0000 */
[----:B------:R-:W3:Y:S04]  /*bf570*/  LDL.LU R0, [R1+0x76b0] ;  /* 0x0076b00001007983 */ /* 0x000ee80000300800 */
[----:B--2---:R-:W-:Y:S04]  /*bf580*/  STL.64 [R1+0x7530], R26 ;  /* 0x0075301a01007387 */ /* 0x004fe80000100a00 */
[----:B----4-:R-:W-:Y:S04]  /*bf590*/  STL.64 [R1+0x7548], R24 ;  /* 0x0075481801007387 */ /* 0x010fe80000100a00 */
[----:B------:R-:W-:Y:S04]  /*bf5a0*/  STL.64 [R1+0x7510], R22 ;  /* 0x0075101601007387 */ /* 0x000fe80000100a00 */
[----:B------:R0:W-:Y:S04]  /*bf5b0*/  STL.64 [R1+0x7508], R20 ;  /* 0x0075081401007387 */ /* 0x0001e80000100a00 */
        /* <DEDUP_REMOVED lines=88> */
[----:B---3--:R-:W-:-:S05]  /*bfb40*/  IMAD.MOV.U32 R25, RZ, RZ, R0 ;  /* 0x000000ffff197224 */ /* 0x008fca00078e0000 */
[----:B--2---:R-:W-:Y:S04]  /*bfb50*/  STL.64 [R1+0x7638], R24 ;  /* 0x0076381801007387 */ /* 0x004fe80000100a00 */
[----:B----4-:R-:W-:Y:S04]  /*bfb60*/  STL.64 [R1+0x75e8], R22 ;  /* 0x0075e81601007387 */ /* 0x010fe80000100a00 */
[----:B------:R0:W-:Y:S04]  /*bfb70*/  STL.64 [R1+0x75e0], R20 ;  /* 0x0075e01401007387 */ /* 0x0001e80000100a00 */
        /* <DEDUP_REMOVED lines=25> */
[----:B------:R-:W3:Y:S04]  /*bfd10*/  LDL.64 R8, [R1+0x90] ;  /* 0x0000900001087983 */ /* 0x000ee80000100a00 */
[----:B--2---:R-:W-:Y:S04]  /*bfd20*/  STL.64 [R1+0x7680], R18 ;  /* 0x0076801201007387 */ /* 0x004fe80000100a00 */
[----:B------:R0:W-:Y:S04]  /*bfd30*/  STL.64 [R1+0x7678], R16 ;  /* 0x0076781001007387 */ /* 0x0001e80000100a00 */
[----:B0-----:R-:W4:Y:S04]  /*bfd40*/  LDL.LU R16, [R1+0x880] ;  /* 0x0008800001107983 */ /* 0x001f280000300800 */
[----:B------:R-:W4:Y:S04]  /*bfd50*/  LDL.LU R17, [R1+0x884] ;  /* 0x0008840001117983 */ /* 0x000f280000300800 */
[----:B------:R-:W4:Y:S04]  /*bfd60*/  LDL.LU R18, [R1+0x888] ;  /* 0x0008880001127983 */ /* 0x000f280000300800 */
[----:B------:R-:W4:Y:S04]  /*bfd70*/  LDL.LU R19, [R1+0x88c] ;  /* 0x00088c0001137983 */ /* 0x000f280000300800 */
[----:B------:R-:W2:Y:S04]  /*bfd80*/  LDL.64 R26, [R1+0x80] ;  /* 0x00008000011a7983 */ /* 0x000ea80000100a00 */
[----:B---3--:R-:W-:Y:S04]  /*bfd90*/  STL.64 [R1+0x7618], R22 ;  /* 0x0076181601007387 */ /* 0x008fe80000100a00 */
        /* <DEDUP_REMOVED lines=11> */
[----:B------:R-:W-:Y:S03]  /*bfe50*/  HMMA.16816.F32 R4, R12, R8, R4 ;  /* 0x000000080c04723c */ /* 0x000fe60000001804 */
        /* <DEDUP_REMOVED lines=13> */
[----:B------:R0:W-:Y:S04]  /*bff30*/  STL.64 [R1+0x1a30], R4 ;  /* 0x001a300401007387 */ /* 0x0001e80000100a00 */
[----:B------:R1:W-:Y:S04]  /*bff40*/  STL.64 [R1+0x1a38], R6 ;  /* 0x001a380601007387 */ /* 0x0003e80000100a00 */
[----:B0-----:R-:W3:Y:S01]  /*bff50*/  LDL.LU.64 R4, [R1+0x7688] ;  /* 0x0076880001047983 */ /* 0x001ee20000300a00 */
[----:B-1----:R-:W-:-:S02]  /*bff60*/  IMAD.MOV.U32 R6, RZ, RZ, R8 ;  /* 0x000000ffff067224 */ /* 0x002fc400078e0008 */
[----:B----4-:R-:W-:Y:S01]  /*bff70*/  HMMA.16816.F32 R8, R12, R10, R16 ;  /* 0x0000000a0c08723c */ /* 0x010fe20000001810 */
[----:B------:R-:W4:Y:S04]  /*bff80*/  LDL.LU.64 R18, [R1+0x7680] ;  /* 0x0076800001127983 */ /* 0x000f280000300a00 */
[----:B------:R-:W4:Y:S01]  /*bff90*/  LDL.LU.64 R16, [R1+0x7678] ;  /* 0x0076780001107983 */ /* 0x000f220000300a00 */
[----:B------:R-:W-:-:S13]  /*bffa0*/  IMAD.MOV.U32 R7, RZ, RZ, R27 ;  /* 0x000000ffff077224 */ /* 0x000fda00078e001b */
[----:B------:R0:W-:Y:S04]  /*bffb0*/  STL.64 [R1+0x1a20], R8 ;  /* 0x001a200801007387 */ /* 0x0001e80000100a00 */
[----:B------:R1:W-:Y:S04]  /*bffc0*/  STL.64 [R1+0x1a28], R10 ;  /* 0x001a280a01007387 */ /* 0x0003e80000100a00 */
[----:B0-----:R-:W2:Y:S04]  /*bffd0*/  LDL.LU R8, [R1+0x730] ;  /* 0x0007300001087983 */ /* 0x001ea80000300800 */
[----:B------:R-:W2:Y:S04]  /*bffe0*/  LDL.LU R9, [R1+0x734] ;  /* 0x0007340001097983 */ /* 0x000ea80000300800 */
[----:B-1----:R-:W2:Y:S04]  /*bfff0*/  LDL.LU R10, [R1+0x738] ;  /* 0x00073800010a7983 */ /* 0x002ea80000300800 */
[----:B------:R-:W2:Y:S01]  /*c0000*/  LDL.LU R11, [R1+0x73c] ;  /* 0x00073c00010b7983 */ /* 0x000ea20000300800 */
[----:B----4-:R-:W-:-:S15]  /*c0010*/  HMMA.16816.F32 R16, R12, R26, R16 ;  /* 0x0000001a0c10723c */ /* 0x010fde0000001810 */
[----:B------:R-:W-:-:S04]  /*c0020*/  NOP ;  /* 0x0000000000007918 */ /* 0x000fc80000000000 */
[----:B------:R-:W-:Y:S04]  /*c0030*/  STL.64 [R1+0x1a10], R16 ;  /* 0x001a101001007387 */ /* 0x000fe80000100a00 */
[----:B------:R0:W-:Y:S02]  /*c0040*/  STL.64 [R1+0x1a18], R18 ;  /* 0x001a181201007387 */ /* 0x0001e40000100a00 */
[----:B0-----:R-:W-:Y:S02]  /*c0050*/  IMAD.MOV.U32 R19, RZ, RZ, R26 ;  /* 0x000000ffff137224 */ /* 0x001fe400078e001a */
[----:B------:R-:W4:Y:S01]  /*c0060*/  LDL.LU R18, [R1+0x7670] ;  /* 0x0076700001127983 */ /* 0x000f220000300800 */
[C---:B--2---:R-:W-:Y:S03]  /*c0070*/  HMMA.16816.F32 R24, R12.reuse, R24, R20 ;  /* 0x000000180c18723c */ /* 0x044fe60000001814 */
[----:B------:R-:W2:Y:S04]  /*c0080*/  LDL.LU.64 R16, [R1+0x7668] ;  /* 0x0076680001107983 */ /* 0x000ea80000300a00 */
[----:B------:R-:W2:Y:S04]  /*c0090*/  LDL.LU.64 R22, [R1+0x7660] ;  /* 0x0076600001167983 */ /* 0x000ea80000300a00 */
[----:B------:R-:W2:Y:S08]  /*c00a0*/  LDL.LU.64 R20, [R1+0x7658] ;  /* 0x0076580001147983 */ /* 0x000eb00000300a00 */
        /* <DEDUP_REMOVED lines=120> */
[C---:B--2---:R-:W-:Y:S08]  /*c0830*/  HMMA.16816.F32 R8, R12.reuse, R22, R8 ;  /* 0x000000160c08723c */ /* 0x044ff00000001808 */
[----:B---3--:R-:W-:Y:S11]  /*c0840*/  HMMA.16816.F32 R24, R12, R20, R24 ;  /* 0x000000140c18723c */ /* 0x008ff60000001818 */
[----:B------:R-:W-:Y:S04]  /*c0850*/  STL.64 [R1+0x1840], R8 ;  /* 0x0018400801007387 */ /* 0x000fe80000100a00 */
[----:B------:R0:W-:Y:S04]  /*c0860*/  STL.64 [R1+0x1848], R10 ;  /* 0x0018480a01007387 */ /* 0x0001e80000100a00 */
[----:B0-----:R-:W2:Y:S04]  /*c0870*/  LDL.LU.64 R10, [R1+0x74a8] ;  /* 0x0074a800010a7983 */ /* 0x001ea80000300a00 */
[----:B------:R-:W3:Y:S04]  /*c0880*/  LDL.LU.64 R8, [R1+0x74a0] ;  /* 0x0074a00001087983 */ /* 0x000ee80000300a00 */
[----:B------:R0:W-:Y:S04]  /*c0890*/  STL.64 [R1+0x1830], R24 ;  /* 0x0018301801007387 */ /* 0x0001e80000100a00 */
[----:B------:R1:W-:Y:S01]  /*c08a0*/  STL.64 [R1+0x1838], R26 ;  /* 0x0018381a01007387 */ /* 0x0003e20000100a00 */
[----:B0-----:R-:W-:-:S03]  /*c08b0*/  IMAD.MOV.U32 R24, RZ, RZ, R19 ;  /* 0x000000ffff187224 */ /* 0x001fc600078e0013 */
[----:B------:R-:W4:Y:S04]  /*c08c0*/  LDL.LU R19, [R1+0x7498] ;  /* 0x0074980001137983 */ /* 0x000f280000300800 */
[----:B-1----:R-:W2:Y:S01]  /*c08d0*/  LDL.64 R26, [R1+0x78] ;  /* 0x00007800011a7983 */ /* 0x002ea20000100a00 */
[----:B------:R-:W-:-:S03]  /*c08e0*/  IMAD.MOV.U32 R25, RZ, RZ, R7 ;  /* 0x000000ffff197224 */ /* 0x000fc600078e0007 */
        /* <DEDUP_REMOVED lines=17> */
[----:B------:R-:W4:Y:S02]  /*c0a00*/  LDL.LU R23, [R1+0x71c] ;  /* 0x00071c0001177983 */ /* 0x000f240000300800 */
[----:B----4-:R-:W-:-:S15]  /*c0a10*/  HMMA.16816.F32 R20, R12, R18, R20 ;  /* 0x000000120c14723c */ /* 0x010fde0000001814 */
[----:B------:R-:W-:-:S04]  /*c0a20*/  NOP ;  /* 0x0000000000007918 */ /* 0x000fc80000000000 */
[----:B------:R-:W-:Y:S04]  /*c0a30*/  STL.64 [R1+0x1810], R20 ;  /* 0x0018101401007387 */ /* 0x000fe80000100a00 */
[----:B------:R0:W-:Y:S02]  /*c0a40*/  STL.64 [R1+0x1818], R22 ;  /* 0x0018181601007387 */ /* 0x0001e40000100a00 */
[----:B0-----:R-:W-:-:S15]  /*c0a50*/  HMMA.16816.F32 R20, R12, R16, R24 ;  /* 0x000000100c14723c */ /* 0x001fde0000001818 */
[----:B------:R-:W-:-:S04]  /*c0a60*/  NOP ;  /* 0x0000000000007918 */ /* 0x000fc80000000000 */
[----:B------:R-:W-:Y:S04]  /*c0a70*/  STL.64 [R1+0x1800], R20 ;  /* 0x0018001401007387 */ /* 0x000fe80000100a00 */
[----:B------:R-:W-:Y:S04]  /*c0a80*/  STL.64 [R1+0x1808], R22 ;  /* 0x0018081601007387 */ /* 0x000fe80000100a00 */
[----:B------:R-:W2:Y:S04]  /*c0a90*/  LDL.LU R29, [R1+0x230c] ;  /* 0x00230c00011d7983 */ /* 0x000ea80000300800 */
[----:B------:R-:W4:Y:S01]  /*c0aa0*/  LDL.LU R28, [R1+0x2318] ;  /* 0x00231800011c7983 */ /* 0x000f220000300800 */
[----:B------:R-:W-:-:S03]  /*c0ab0*/  IMAD.MOV.U32 R26, RZ, RZ, R6 ;  /* 0x000000ffff1a7224 */ /* 0x000fc600078e0006 */
[----:B----4-:R0:W-:Y:S04]  /*c0ac0*/  STL [R1+0x7454], R28 ;  /* 0x0074541c01007387 */ /* 0x0101e80000100800 */
[----:B0-----:R-:W2:Y:S04]  /*c0ad0*/  LDL.LU R28, [R1+0x2310] ;  /* 0x00231000011c7983 */ /* 0x001ea80000300800 */
[----:B------:R-:W4:Y:S04]  /*c0ae0*/  LDL.LU R6, [R1+0x2320] ;  /* 0x0023200001067983 */ /* 0x000f280000300800 */
[----:B------:R-:W4:Y:S04]  /*c0af0*/  LDL.LU R7, [R1+0x2328] ;  /* 0x0023280001077983 */ /* 0x000f280000300800 */
[----:B----4-:R-:W-:Y:S04]  /*c0b00*/  STL.64 [R1+0x7480], R6 ;  /* 0x0074800601007387 */ /* 0x010fe80000100a00 */
[----:B------:R0:W-:Y:S04]  /*c0b10*/  STL.64 [R1+0x7478], R4 ;  /* 0x0074780401007387 */ /* 0x0001e80000100a00 */
[----:B0-----:R-:W4:Y:S04]  /*c0b20*/  LDL.LU R4, [R1+0x6e0] ;  /* 0x0006e00001047983 */ /* 0x001f280000300800 */
[----:B------:R-:W4:Y:S04]  /*c0b30*/  LDL.LU R5, [R1+0x6e4] ;  /* 0x0006e40001057983 */ /* 0x000f280000300800 */
[----:B------:R-:W2:Y:S04]  /*c0b40*/  LDL.LU R6, [R1+0x6e8] ;  /* 0x0006e80001067983 */ /* 0x000ea80000300800 */
[----:B------:R-:W2:Y:S01]  /*c0b50*/  LDL.LU R7, [R1+0x6ec] ;  /* 0x0006ec0001077983 */ /* 0x000ea20000300800 */
[----:B------:R-:W-:-:S03]  /*c0b60*/  IMAD.MOV.U32 R27, RZ, RZ, R0 ;  /* 0x000000ffff1b7224 */ /* 0x000fc600078e0000 */
[----:B--2---:R-:W-:Y:S04]  /*c0b70*/  STL.64 [R1+0x7490], R6 ;  /* 0x0074900601007387 */ /* 0x004fe80000100a00 */
[----:B----4-:R0:W-:Y:S04]  /*c0b80*/  STL.64 [R1+0x7488], R4 ;  /* 0x0074880401007387 */ /* 0x0101e80000100a00 */
[----:B0-----:R-:W2:Y:S04]  /*c0b90*/  LDL.LU R4, [R1+0x6f0] ;  /* 0x0006f00001047983 */ /* 0x001ea80000300800 */
[----:B------:R-:W2:Y:S04]  /*c0ba0*/  LDL.LU R5, [R1+0x6f4] ;  /* 0x0006f40001057983 */ /* 0x000ea80000300800 */
[----:B------:R-:W2:Y:S04]  /*c0bb0*/  LDL.LU R6, [R1+0x6f8] ;  /* 0x0006f80001067983 */ /* 0x000ea80000300800 */
[----:B------:R-:W2:Y:S04]  /*c0bc0*/  LDL.LU R7, [R1+0x6fc] ;  /* 0x0006fc0001077983 */ /* 0x000ea80000300800 */
[----:B------:R-:W4:Y:S04]  /*c0bd0*/  LDL.LU R0, [R1+0x2324] ;  /* 0x0023240001007983 */ /* 0x000f280000300800 */
[----:B------:R-:W2:Y:S04]  /*c0be0*/  LDL.64 R24, [R1+0x98] ;  /* 0x0000980001187983 */ /* 0x000ea80000100a00 */
[----:B------:R-:W-:Y:S04]  /*c0bf0*/  STL.64 [R1+0x7440], R26 ;  /* 0x0074401a01007387 */ /* 0x000fe80000100a00 */
[----:B--2---:R0:W-:Y:S04]  /*c0c00*/  STL.64 [R1+0x7438], R24 ;  /* 0x0074381801007387 */ /* 0x0041e80000100a00 */
        /* <DEDUP_REMOVED lines=47> */
[----:B0-----:R-:W3:Y:S04]  /*c0f00*/  LDL.LU.64 R26, [R1+0x7470] ;  /* 0x00747000011a7983 */ /* 0x001ee80000300a00 */
[----:B------:R-:W3:Y:S01]  /*c0f10*/  LDL.LU.64 R24, [R1+0x7468] ;  /* 0x0074680001187983 */ /* 0x000ee20000300a00 */
[----:B------:R-:W-:Y:S01]  /*c0f20*/  IMAD R29, R29, 0x100, R28 ;  /* 0x000001001d1d7824 */ /* 0x000fe200078e021c */
[----:B---3--:R-:W-:-:S15]  /*c0f30*/  HMMA.16816.F32 R24, R12, R8, R24 ;  /* 0x000000080c18723c */ /* 0x008fde0000001818 */
[----:B------:R-:W-:-:S04]  /*c0f40*/  NOP ;  /* 0x0000000000007918 */ /* 0x000fc80000000000 */
[----:B------:R-:W-:Y:S04]  /*c0f50*/  STL.64 [R1+0x17a0], R24 ;  /* 0x0017a01801007387 */ /* 0x000fe80000100a00 */
[----:B------:R0:W-:Y:S04]  /*c0f60*/  STL.64 [R1+0x17a8], R26 ;  /* 0x0017a81a01007387 */ /* 0x0001e80000100a00 */
[----:B0-----:R-:W2:Y:S04]  /*c0f70*/  LDL.LU.64 R26, [R1+0x7460] ;  /* 0x00746000011a7983 */ /* 0x001ea80000300a00 */
[----:B------:R-:W2:Y:S04]  /*c0f80*/  LDL.LU.64 R24, [R1+0x7458] ;  /* 0x0074580001187983 */ /* 0x000ea80000300a00 */
[----:B------:R0:W-:Y:S04]  /*c0f90*/  STL.64 [R1+0x7258], R10 ;  /* 0x0072580a01007387 */ /* 0x0001e80000100a00 */
[----:B0-----:R-:W3:Y:S04]  /*c0fa0*/  LDL.64 R10, [R1+0x88] ;  /* 0x00008800010a7983 */ /* 0x001ee80000100a00 */
[----:B------:R0:W-:Y:S04]  /*c0fb0*/  STL.64 [R1+0x7250], R8 ;  /* 0x0072500801007387 */ /* 0x0001e80000100a00 */
[----:B0-----:R-:W2:Y:S04]  /*c0fc0*/  LDL.LU R9, [R1+0x2314] ;  /* 0x0023140001097983 */ /* 0x001ea80000300800 */
[----:B------:R-:W2:Y:S04]  /*c0fd0*/  LDL.LU R8, [R1+0x231c] ;  /* 0x00231c0001087983 */ /* 0x000ea80000300800 */
[----:B------:R-:W3:Y:S01]  /*c0fe0*/  LDL.LU R28, [R1+0x7454] ;  /* 0x00745400011c7983 */ /* 0x000ee20000300800 */
[----:B----4-:R-:W-:-:S02]  /*c0ff0*/  IMAD R0, R0, 0x100, R7 ;  /* 0x0000010000007824 */ /* 0x010fc400078e0207 */
[----:B--2---:R-:W-:Y:S02]  /*c1000*/  IMAD R8, R8, 0x100, R6 ;  /* 0x0000010008087824 */ /* 0x004fe400078e0206 */
[----:B---3--:R-:W-:Y:S02]  /*c1010*/  IMAD R9, R9, 0x100, R28 ;  /* 0x0000010009097824 */ /* 0x008fe400078e021c */
[----:B------:R-:W2:Y:S04]  /*c1020*/  LDL.LU R28, [R1+0x7450] ;  /* 0x00745000011c7983 */ /* 0x000ea80000300800 */
[----:B------:R-:W3:Y:S04]  /*c1030*/  LDL.LU R6, [R1+0x744c] ;  /* 0x00744c0001067983 */ /* 0x000ee80000300800 */
[----:B------:R-:W3:Y:S02]  /*c1040*/  LDL.LU R7, [R1+0x7448] ;  /* 0x0074480001077983 */ /* 0x000ee40000300800 */
[----:B---3--:R-:W-:Y:S02]  /*c1050*/  HMMA.16816.F32 R12, R12, R6, R24 ;  /* 0x000000060c0c723c */ /* 0x008fe40000001818 */
[----:B------:R-:W3:Y:S04]  /*c1060*/  LDL.LU.64 R26, [R1+0x7440] ;  /* 0x00744000011a7983 */ /* 0x000ee80000300a00 */
[----:B------:R-:W4:Y:S04]  /*c1070*/  LDL.LU.64 R24, [R1+0x7438] ;  /* 0x0074380001187983 */ /* 0x000f280000300a00 */
[----:B------:R-:W-:Y:S04]  /*c1080*/  STL.64 [R1+0x7238], R6 ;  /* 0x0072380601007387 */ /* 0x000fe80000100a00 */
[----:B------:R0:W-:Y:S05]  /*c1090*/  STL.64 [R1+0x7230], R4 ;  /* 0x0072300401007387 */ /* 0x0001ea0000100a00 */
[----:B------:R1:W-:Y:S04]  /*c10a0*/  STL.64 [R1+0x1770], R12 ;  /* 0x0017700c01007387 */ /* 0x0003e80000100a00 */
[----:B------:R1:W-:Y:S04]  /*c10b0*/  STL.64 [R1+0x1778], R14 ;  /* 0x0017780e01007387 */ /* 0x0003e80000100a00 */
[----:B0-----:R-:W2:Y:S04]  /*c10c0*/  LDL.LU R4, [R1+0x690] ;  /* 0x0006900001047983 */ /* 0x001ea80000300800 */
[----:B------:R-:W2:Y:S04]  /*c10d0*/  LDL.LU R5, [R1+0x694] ;  /* 0x0006940001057983 */ /* 0x000ea80000300800 */
[----:B------:R-:W2:Y:S04]  /*c10e0*/  LDL.LU R6, [R1+0x698] ;  /* 0x0006980001067983 */ /* 0x000ea80000300800 */
[----:B------:R-:W2:Y:S01]  /*c10f0*/  LDL.LU R7, [R1+0x69c] ;  /* 0x00069c0001077983 */ /* 0x000ea20000300800 */
[----:B-1----:R-:W-:-:S02]  /*c1100*/  F2FP.F16.E5M2.UNPACK_B R12, R29 ;  /* 0x0000001dff0c723e */ /* 0x002fc400020004ff */
[----:B------:R-:W-:Y:S02]  /*c1110*/  F2FP.F16.E5M2.UNPACK_B R13, R9 ;  /* 0x00000009ff0d723e */ /* 0x000fe400020004ff */
[----:B------:R-:W-:Y:S02]  /*c1120*/  F2FP.F16.E5M2.UNPACK_B R14, R8 ;  /* 0x00000008ff0e723e */ /* 0x000fe400020004ff */
[----:B------:R-:W-:Y:S01]  /*c1130*/  F2FP.F16.E5M2.UNPACK_B R15, R0 ;  /* 0x00000000ff0f723e */ /* 0x000fe200020004ff */
[----:B------:R-:W2:Y:S06]  /*c1140*/  LDL.LU R29, [R1+0x7430] ;  /* 0x00743000011d7983 */ /* 0x000eac0000300800 */
[----:B----4-:R-:W-:-:S15]  /*c1150*/  HMMA.16816.F32 R20, R12, R24, R20 ;  /* 0x000000180c14723c */ /* 0x010fde0000001814 */
        /* <DEDUP_REMOVED lines=8> */
[----:B------:R-:W3:Y:S04]  /*c11e0*/  LDL.LU.64 R22, [R1+0x7418] ;  /* 0x0074180001167983 */ /* 0x000ee80000300a00 */
[----:B------:R-:W3:-:S12]  /*c11f0*/  LDL.LU.64 R20, [R1+0x7410] ;  /* 0x0074100001147983 */ /* 0x000ed80000300a00 */
[----:B------:R-:W-:Y:S04]  /*c1200*/  STL.64 [R1+0x1750], R24 ;  /* 0x0017501801007387 */ /* 0x000fe80000100a00 */
[----:B------:R0:W-:Y:S04]  /*c1210*/  STL.64 [R1+0x1758], R26 ;  /* 0x0017581a01007387 */ /* 0x0001e80000100a00 */
[----:B0-----:R-:W3:Y:S04]  /*c1220*/  LDL.LU.64 R26, [R1+0x7408] ;  /* 0x00740800011a7983 */ /* 0x001ee80000300a00 */
[----:B------:R-:W4:Y:S01]  /*c1230*/  LDL.LU.64 R24, [R1+0x7400] ;  /* 0x0074000001187983 */ /* 0x000f220000300a00 */
[----:B--2---:R-:W-:Y:S01]  /*c1240*/  HMMA.16816.F32 R4, R12, R10, R4 ;  /* 0x0000000a0c04723c */ /* 0x004fe20000001804 */
[----:B------:R-:W-:-:S05]  /*c1250*/  IMAD.MOV.U32 R0, RZ, RZ, R11 ;  /* 0x000000ffff007224 */ /* 0x000fca00078e000b */
[----:B------:R-:W-:-:S13]  /*c1260*/  STL [R1+0x71ec], R0 ;  /* 0x0071ec0001007387 */ /* 0x000fda0000100800 */
[----:B------:R-:W-:Y:S04]  /*c1270*/  STL.64 [R1+0x1730], R4 ;  /* 0x0017300401007387 */ /* 0x000fe80000100a00 */
[----:B------:R3:W-:Y:S01]  /*c1280*/  STL.64 [R1+0x1738], R6 ;  /* 0x0017380601007387 */ /* 0x0007e20000100a00 */
[C---:B----4-:R-:W-:Y:S08]  /*c1290*/  HMMA.16816.F32 R8, R12.reuse, R24, R16 ;  /* 0x000000180c08723c */ /* 0x050ff00000001810 */
[----:B---3--:R-:W-:Y:S11]  /*c12a0*/  HMMA.16816.F32 R4, R12, R26, R20 ;  /* 0x0000001a0c04723c */ /* 0x008ff60000001814 */
[----:B------:R-:W-:Y:S04]  /*c12b0*/  STL.64 [R1+0x1720], R8 ;  /* 0x0017200801007387 */ /* 0x000fe80000100a00 */
[----:B------:R-:W-:Y:S04]  /*c12c0*/  STL.64 [R1+0x1728], R10 ;  /* 0x0017280a01007387 */ /* 0x000fe80000100a00 */
[----:B------:R-:W2:Y:S04]  /*c12d0*/  LDL.LU R16, [R1+0x550] ;  /* 0x0005500001107983 */ /* 0x000ea80000300800 */
[----:B------:R0:W-:Y:S04]  /*c12e0*/  STL.64 [R1+0x1700], R4 ;  /* 0x0017000401007387 */ /* 0x0001e80000100a00 */
[----:B------:R1:W-:Y:S04]  /*c12f0*/  STL.64 [R1+0x1708], R6 ;  /* 0x0017080601007387 */ /* 0x0003e80000100a00 */
        /* <DEDUP_REMOVED lines=8> */
[----:B------:R-:W4:Y:S01]  /*c1380*/  LDL.LU R7, [R1+0x57c] ;  /* 0x00057c0001077983 */ /* 0x000f220000300800 */
[----:B------:R-:W-:-:S03]  /*c1390*/  IMAD.MOV.U32 R0, RZ, RZ, R27 ;  /* 0x000000ffff007224 */ /* 0x000fc600078e001b */
[----:B----4-:R0:W-:Y:S04]  /*c13a0*/  STL.64 [R1+0x72c8], R6 ;  /* 0x0072c80601007387 */ /* 0x0101e80000100a00 */
[----:B---3--:R-:W-:Y:S04]  /*c13b0*/  STL.64 [R1+0x72c0], R4 ;  /* 0x0072c00401007387 */ /* 0x008fe80000100a00 */
[----:B------:R-:W3:Y:S04]  /*c13c0*/  LDL R26, [R1] ;  /* 0x00000000011a7983 */ /* 0x000ee80000100800 */
[----:B------:R-:W3:Y:S04]  /*c13d0*/  LDL R27, [R1+0x4] ;  /* 0x00000400011b7983 */ /* 0x000ee80000100800 */
[----:B------:R-:W4:Y:S04]  /*c13e0*/  LDL.LU R20, [R1+0x580] ;  /* 0x0005800001147983 */ /* 0x000f280000300800 */
[----:B------:R-:W4:Y:S04]  /*c13f0*/  LDL.LU R21, [R1+0x584] ;  /* 0x0005840001157983 */ /* 0x000f280000300800 */
[----:B------:R-:W2:Y:S04]  /*c1400*/  LDL.LU R22, [R1+0x588] ;  /* 0x0005880001167983 */ /* 0x000ea80000300800 */
        /* <DEDUP_REMOVED lines=9> */
[----:B0-----:R-:W2:Y:S04]  /*c14a0*/  LDL R6, [R1+0x10] ;  /* 0x0000100001067983 */ /* 0x001ea80000100800 */
[----:B------:R-:W2:Y:S04]  /*c14b0*/  LDL R7, [R1+0x14] ;  /* 0x0000140001077983 */ /* 0x000ea80000100800 */
[----:B-1----:R-:W4:Y:S04]  /*c14c0*/  LDL.LU R16, [R1+0x5b0] ;  /* 0x0005b00001107983 */ /* 0x002f280000300800 */
[----:B------:R-:W4:Y:S04]  /*c14d0*/  LDL.LU R17, [R1+0x5b4] ;  /* 0x0005b40001117983 */ /* 0x000f280000300800 */
[----:B------:R-:W2:Y:S04]  /*c14e0*/  LDL.LU R18, [R1+0x5b8] ;  /* 0x0005b80001127983 */ /* 0x000ea80000300800 */
[----:B------:R-:W2:Y:S04]  /*c14f0*/  LDL.LU R19, [R1+0x5bc] ;  /* 0x0005bc0001137983 */ /* 0x000ea80000300800 */
[----:B--2---:R0:W-:Y:S04]  /*c1500*/  STL.64 [R1+0x72f8], R18 ;  /* 0x0072f81201007387 */ /* 0x0041e80000100a00 */
[----:B0-----:R-:W2:Y:S04]  /*c1510*/  LDL R18, [R1+0x20] ;  /* 0x0000200001127983 */ /* 0x001ea80000100800 */
[----:B------:R-:W2:Y:S04]  /*c1520*/  LDL R19, [R1+0x24] ;  /* 0x0000240001137983 */ /* 0x000ea80000100800 */
[----:B----4-:R0:W-:Y:S04]  /*c1530*/  STL.64 [R1+0x72f0], R16 ;  /* 0x0072f01001007387 */ /* 0x0101e80000100a00 */
[----:B0-----:R-:W4:Y:S04]  /*c1540*/  LDL.64 R16, [R1+0x28] ;  /* 0x0000280001107983 */ /* 0x001f280000100a00 */
[----:B--2---:R-:W-:Y:S04]  /*c1550*/  STL.64 [R1+0x7328], R18 ;  /* 0x0073281201007387 */ /* 0x004fe80000100a00 */
[----:B----4-:R-:W-:Y:S04]  /*c1560*/  STL.64 [R1+0x7320], R16 ;  /* 0x0073201001007387 */ /* 0x010fe80000100a00 */
[----:B------:R-:W2:Y:S04]  /*c1570*/  LDL.64 R4, [R1+0x18] ;  /* 0x0000180001047983 */ /* 0x000ea80000100a00 */
[----:B------:R-:W-:Y:S04]  /*c1580*/  STL.64 [R1+0x7308], R6 ;  /* 0x0073080601007387 */ /* 0x000fe80000100a00 */
[----:B--2---:R0:W-:Y:S04]  /*c1590*/  STL.64 [R1+0x7300], R4 ;  /* 0x0073000401007387 */ /* 0x0041e80000100a00 */
[----:B0-----:R-:W2:Y:S04]  /*c15a0*/  LDL.LU R4, [R1+0x5c0] ;  /* 0x0005c00001047983 */ /* 0x001ea80000300800 */
[----:B------:R-:W2:Y:S04]  /*c15b0*/  LDL.LU R5, [R1+0x5c4] ;  /* 0x0005c40001057983 */ /* 0x000ea80000300800 */
[----:B------:R-:W4:Y:S04]  /*c15c0*/  LDL.LU R6, [R1+0x5c8] ;  /* 0x0005c80001067983 */ /* 0x000f280000300800 */
[----:B------:R-:W4:Y:S04]  /*c15d0*/  LDL.LU R7, [R1+0x5cc] ;  /* 0x0005cc0001077983 */ /* 0x000f280000300800 */
[----:B------:R-:W2:Y:S04]  /*c15e0*/  LDL R18, [R1+0x30] ;  /* 0x0000300001127983 */ /* 0x000ea80000100800 */
[----:B------:R-:W2:Y:S04]  /*c15f0*/  LDL R19, [R1+0x34] ;  /* 0x0000340001137983 */ /* 0x000ea80000100800 */
[----:B------:R-:W3:Y:S04]  /*c1600*/  LDL.64 R16, [R1+0x38] ;  /* 0x0000380001107983 */ /* 0x000ee80000100a00 */
        /* <DEDUP_REMOVED lines=16> */
[----:B------:R-:W2:Y:S04]  /*c1710*/  LDL.64 R16, [R1+0x48] ;  /* 0x0000480001107983 */ /* 0x000ea80000100a00 */
        /* <DEDUP_REMOVED lines=66> */
[----:B------:R-:W3:Y:S04]  /*c1b40*/  LDL.64 R24, [R1+0x8] ;  /* 0x0000080001187983 */ /* 0x000ee80000100a00 */
[----:B------:R-:W2:Y:S04]  /*c1b50*/  LDL.LU R8, [R1+0x560] ;  /* 0x0005600001087983 */ /* 0x000ea80000300800 */
[----:B------:R-:W2:Y:S04]  /*c1b60*/  LDL.LU R9, [R1+0x564] ;  /* 0x0005640001097983 */ /* 0x000ea80000300800 */
[----:B------:R-:W2:Y:S04]  /*c1b70*/  LDL.LU R10, [R1+0x568] ;  /* 0x00056800010a7983 */ /* 0x000ea80000300800 */
[----:B------:R-:W2:Y:S04]  /*c1b80*/  LDL.LU R11, [R1+0x56c] ;  /* 0x00056c00010b7983 */ /* 0x000ea80000300800 */
[----:B------:R-:W-:Y:S01]  /*c1b90*/  STL [R1+0x71f0], R0 ;  /* 0x0071f00001007387 */ /* 0x000fe20000100800 */
[----:B----4-:R-:W-:Y:S03]  /*c1ba0*/  HMMA.16816.F32 R16, R12, R18, R4 ;  /* 0x000000120c10723c */ /* 0x010fe60000001804 */
[----:B------:R-:W4:Y:S04]  /*c1bb0*/  LDL.LU.64 R6, [R1+0x73f8] ;  /* 0x0073f80001067983 */ /* 0x000f280000300a00 */
[----:B------:R-:W4:-:S12]  /*c1bc0*/  LDL.LU.64 R4, [R1+0x73f0] ;  /* 0x0073f00001047983 */ /* 0x000f180000300a00 */
        /* <DEDUP_REMOVED lines=74> */
[----:B------:R-:W4:-:S12]  /*c2070*/  LDL.LU.64 R4, [R1+0x7300] ;  /* 0x0073000001047983 */ /* 0x000f180000300a00 */
[----:B------:R-:W-:Y:S04]  /*c2080*/  STL.64 [R1+0xf20], R16 ;  /* 0x000f201001007387 */ /* 0x000fe80000100a00 */
[----:B------:R0:W-:Y:S04]  /*c2090*/  STL.64 [R1+0xf28], R18 ;  /* 0x000f281201007387 */ /* 0x0001e80000100a00 */
[----:B0-----:R-:W2:Y:S04]  /*c20a0*/  LDL.LU.64 R18, [R1+0x72f8] ;  /* 0x0072f80001127983 */ /* 0x001ea80000300a00 */
[----:B------:R-:W2:Y:S01]  /*c20b0*/  LDL.LU.64 R16, [R1+0x72f0] ;  /* 0x0072f00001107983 */ /* 0x000ea20000300a00 */
[----:B----4-:R-:W-:Y:S01]  /*c20c0*/  IMAD.MOV.U32 R0, RZ, RZ, R5 ;  /* 0x000000ffff007224 */ /* 0x010fe200078e0005 */
[C---:B--2---:R-:W-:Y:S08]  /*c20d0*/  HMMA.16816.F32 R16, R12.reuse, R4, R16 ;  /* 0x000000040c10723c */ /* 0x044ff00000001810 */
[----:B------:R-:W-:Y:S11]  /*c20e0*/  HMMA.16816.F32 R4, R12, R6, R20 ;  /* 0x000000060c04723c */ /* 0x000ff60000001814 */
[----:B------:R-:W-:Y:S04]  /*c20f0*/  STL.64 [R1+0xee0], R16 ;  /* 0x000ee01001007387 */ /* 0x000fe80000100a00 */
[----:B------:R0:W-:Y:S04]  /*c2100*/  STL.64 [R1+0xee8], R18 ;  /* 0x000ee81201007387 */ /* 0x0001e80000100a00 */
[----:B0-----:R-:W2:Y:S04]  /*c2110*/  LDL.LU.64 R18, [R1+0x72e8] ;  /* 0x0072e80001127983 */ /* 0x001ea80000300a00 */
[----:B------:R-:W2:Y:S04]  /*c2120*/  LDL.LU.64 R16, [R1+0x72e0] ;  /* 0x0072e00001107983 */ /* 0x000ea80000300a00 */
[----:B------:R3:W-:Y:S04]  /*c2130*/  STL [R1+0x7208], R0 ;  /* 0x0072080001007387 */ /* 0x0007e80000100800 */
[----:B------:R-:W4:Y:S04]  /*c2140*/  LDL.LU.64 R22, [R1+0x72d8] ;  /* 0x0072d80001167983 */ /* 0x000f280000300a00 */
[----:B------:R-:W4:Y:S04]  /*c2150*/  LDL.LU.64 R20, [R1+0x72d0] ;  /* 0x0072d00001147983 */ /* 0x000f280000300a00 */
[----:B------:R-:W-:Y:S04]  /*c2160*/  STL.64 [R1+0xed0], R4 ;  /* 0x000ed00401007387 */ /* 0x000fe80000100a00 */
[----:B------:R0:W-:Y:S01]  /*c2170*/  STL.64 [R1+0xed8], R6 ;  /* 0x000ed80601007387 */ /* 0x0001e20000100a00 */
[----:B---3--:R-:W-:-:S03]  /*c2180*/  IMAD.MOV.U32 R0, RZ, RZ, R25 ;  /* 0x000000ffff007224 */ /* 0x008fc600078e0019 */
[----:B0-----:R-:W3:Y:S04]  /*c2190*/  LDL.LU.64 R6, [R1+0x72c8] ;  /* 0x0072c80001067983 */ /* 0x001ee80000300a00 */
[----:B------:R-:W3:Y:S01]  /*c21a0*/  LDL.LU.64 R4, [R1+0x72c0] ;  /* 0x0072c00001047983 */ /* 0x000ee20000300a00 */
        /* <DEDUP_REMOVED lines=10> */
[----:B0-----:R-:W2:Y:S04]  /*c2250*/  LDL.LU.64 R26, [R1+0x7298] ;  /* 0x00729800011a7983 */ /* 0x001ea80000300a00 */
[----:B------:R-:W4:Y:S01]  /*c2260*/  LDL.LU.64 R24, [R1+0x7290] ;  /* 0x0072900001187983 */ /* 0x000f220000300a00 */
[----:B---3--:R-:W-:-:S15]  /*c2270*/  HMMA.16816.F32 R4, R12, R28, R4 ;  /* 0x0000001c0c04723c */ /* 0x008fde0000001804 */
[----:B------:R-:W-:-:S04]  /*c2280*/  NOP ;  /* 0x0000000000007918 */ /* 0x000fc80000000000 */
[----:B------:R-:W-:Y:S04]  /*c2290*/  STL.64 [R1+0xea0], R4 ;  /* 0x000ea00401007387 */ /* 0x000fe80000100a00 */
[----:B------:R2:W-:Y:S02]  /*c22a0*/  STL.64 [R1+0xea8], R6 ;  /* 0x000ea80601007387 */ /* 0x0005e40000100a00 */
[C---:B--2---:R-:W-:Y:S08]  /*c22b0*/  HMMA.16816.F32 R4, R12.reuse, R26, R8 ;  /* 0x0000001a0c04723c */ /* 0x044ff00000001808 */
[C---:B----4-:R-:W-:Y:S11]  /*c22c0*/  HMMA.16816.F32 R8, R12.reuse, R24, R16 ;  /* 0x000000180c08723c */ /* 0x050ff60000001810 */
[----:B------:R0:W-:Y:S04]  /*c22d0*/  STL.64 [R1+0xe90], R4 ;  /* 0x000e900401007387 */ /* 0x0001e80000100a00 */
[----:B------:R1:W-:Y:S04]  /*c22e0*/  STL.64 [R1+0xe98], R6 ;  /* 0x000e980601007387 */ /* 0x0003e80000100a00 */
[----:B0-----:R-:W2:Y:S04]  /*c22f0*/  LDL.LU R4, [R1+0x4f0] ;  /* 0x0004f00001047983 */ /* 0x001ea80000300800 */
[----:B------:R0:W-:Y:S04]  /*c2300*/  STL.64 [R1+0xe70], R8 ;  /* 0x000e700801007387 */ /* 0x0001e80000100a00 */
[----:B------:R3:W-:Y:S04]  /*c2310*/  STL.64 [R1+0xe78], R10 ;  /* 0x000e780a01007387 */ /* 0x0007e80000100a00 */
[----:B------:R-:W2:Y:S04]  /*c2320*/  LDL.LU R5, [R1+0x4f4] ;  /* 0x0004f40001057983 */ /* 0x000ea80000300800 */
[----:B-1----:R-:W4:Y:S04]  /*c2330*/  LDL.LU R6, [R1+0x4f8] ;  /* 0x0004f80001067983 */ /* 0x002f280000300800 */
[----:B------:R-:W4:Y:S04]  /*c2340*/  LDL.LU R7, [R1+0x4fc] ;  /* 0x0004fc0001077983 */ /* 0x000f280000300800 */
[----:B0-----:R-:W2:Y:S04]  /*c2350*/  LDL.LU R8, [R1+0x510] ;  /* 0x0005100001087983 */ /* 0x001ea80000300800 */
[----:B------:R-:W2:Y:S04]  /*c2360*/  LDL.LU R9, [R1+0x514] ;  /* 0x0005140001097983 */ /* 0x000ea80000300800 */
[----:B---3--:R-:W3:Y:S04]  /*c2370*/  LDL.LU R10, [R1+0x518] ;  /* 0x00051800010a7983 */ /* 0x008ee80000300800 */
        /* <DEDUP_REMOVED lines=72> */
[----:B------:R-:W3:Y:S04]  /*c2800*/  LDL.LU R19, [R1+0x2340] ;  /* 0x0023400001137983 */ /* 0x000ee80000300800 */
[----:B------:R0:W-:Y:S04]  /*c2810*/  STL.64 [R1+0x6fe0], R16 ;  /* 0x006fe01001007387 */ /* 0x0001e80000100a00 */
[----:B0-----:R-:W2:Y:S04]  /*c2820*/  LDL.LU R16, [R1+0x233c] ;  /* 0x00233c0001107983 */ /* 0x001ea80000300800 */
[----:B------:R-:W2:Y:S01]  /*c2830*/  LDL.LU R17, [R1+0x2338] ;  /* 0x0023380001117983 */ /* 0x000ea20000300800 */
[----:B----4-:R-:W-:-:S15]  /*c2840*/  HMMA.16816.F32 R4, R12, R10, R4 ;  /* 0x0000000a0c04723c */ /* 0x010fde0000001804 */
        /* <DEDUP_REMOVED lines=24> */
[----:B------:R-:W-:Y:S04]  /*c29d0*/  STL.64 [R1+0x6fc0], R8 ;  /* 0x006fc00801007387 */ /* 0x000fe80000100a00 */
[----:B----4-:R-:W-:Y:S04]  /*c29e0*/  STL.64 [R1+0x6fa8], R6 ;  /* 0x006fa80601007387 */ /* 0x010fe80000100a00 */
[----:B------:R0:W-:Y:S01]  /*c29f0*/  STL.64 [R1+0x6fa0], R4 ;  /* 0x006fa00401007387 */ /* 0x0001e20000100a00 */
[----:B--2---:R-:W-:-:S15]  /*c2a00*/  HMMA.16816.F32 R12, R12, R6, R24 ;  /* 0x000000060c0c723c */ /* 0x004fde0000001818 */
[----:B------:R-:W-:-:S04]  /*c2a10*/  NOP ;  /* 0x0000000000007918 */ /* 0x000fc80000000000 */
[----:B------:R-:W-:Y:S04]  /*c2a20*/  STL.64 [R1+0x610], R12 ;  /* 0x0006100c01007387 */ /* 0x000fe80000100a00 */
[----:B------:R-:W-:Y:S04]  /*c2a30*/  STL.64 [R1+0x618], R14 ;  /* 0x0006180e01007387 */ /* 0x000fe80000100a00 */
[----:B0-----:R-:W2:Y:S04]  /*c2a40*/  LDL.LU R4, [R1+0x15d0] ;  /* 0x0015d00001047983 */ /* 0x001ea80000300800 */
[----:B------:R-:W2:Y:S04]  /*c2a50*/  LDL.LU R5, [R1+0x15d4] ;  /* 0x0015d40001057983 */ /* 0x000ea80000300800 */
[----:B------:R-:W4:Y:S04]  /*c2a60*/  LDL.LU R6, [R1+0x15d8] ;  /* 0x0015d80001067983 */ /* 0x000f280000300800 */
[----:B------:R-:W4:Y:S01]  /*c2a70*/  LDL.LU R7, [R1+0x15dc] ;  /* 0x0015dc0001077983 */ /* 0x000f220000300800 */
[----:B------:R-:W-:-:S02]  /*c2a80*/  IMAD R9, R21, 0x100, R20 ;  /* 0x0000010015097824 */ /* 0x000fc400078e0214 */
[----:B------:R-:W-:Y:S01]  /*c2a90*/  IMAD R8, R23, 0x100, R22 ;  /* 0x0000010017087824 */ /* 0x000fe200078e0216 */
[----:B----4-:R-:W-:Y:S04]  /*c2aa0*/  STL.64 [R1+0x7028], R6 ;  /* 0x0070280601007387 */ /* 0x010fe80000100a00 */
[----:B--2---:R0:W-:Y:S04]  /*c2ab0*/  STL.64 [R1+0x7020], R4 ;  /* 0x0070200401007387 */ /* 0x0041e80000100a00 */
[----:B------:R-:W2:Y:S04]  /*c2ac0*/  LDL R26, [R1] ;  /* 0x00000000011a7983 */ /* 0x000ea80000100800 */
[----:B------:R-:W2:Y:S04]  /*c2ad0*/  LDL R27, [R1+0x4] ;  /* 0x00000400011b7983 */ /* 0x000ea80000100800 */
[----:B------:R-:W4:Y:S04]  /*c2ae0*/  LDL.LU R20, [R1+0xca0] ;  /* 0x000ca00001147983 */ /* 0x000f280000300800 */
[----:B------:R-:W4:Y:S04]  /*c2af0*/  LDL.LU R21, [R1+0xca4] ;  /* 0x000ca40001157983 */ /* 0x000f280000300800 */
[----:B------:R-:W2:Y:S04]  /*c2b00*/  LDL.LU R22, [R1+0xca8] ;  /* 0x000ca80001167983 */ /* 0x000ea80000300800 */
[----:B------:R-:W2:Y:S01]  /*c2b10*/  LDL.LU R23, [R1+0xcac] ;  /* 0x000cac0001177983 */ /* 0x000ea20000300800 */
[----:B------:R-:W-:-:S03]  /*c2b20*/  IMAD.MOV.U32 R25, RZ, RZ, R0 ;  /* 0x000000ffff197224 */ /* 0x000fc600078e0000 */
[----:B--2---:R-:W-:Y:S04]  /*c2b30*/  STL.64 [R1+0x7038], R22 ;  /* 0x0070381601007387 */ /* 0x004fe80000100a00 */
[----:B----4-:R1:W-:Y:S04]  /*c2b40*/  STL.64 [R1+0x7030], R20 ;  /* 0x0070301401007387 */ /* 0x0103e80000100a00 */
[----:B------:R-:W2:Y:S04]  /*c2b50*/  LDL R24, [R1+0x8] ;  /* 0x0000080001187983 */ /* 0x000ea80000100800 */
[----:B------:R-:W1:Y:S04]  /*c2b60*/  LDL.LU R0, [R1+0x7208] ;  /* 0x0072080001007983 */ /* 0x000e680000300800 */
[----:B------:R-:W-:Y:S04]  /*c2b70*/  STL.64 [R1+0x7048], R26 ;  /* 0x0070481a01007387 */ /* 0x000fe80000100a00 */
[----:B--2---:R-:W-:Y:S04]  /*c2b80*/  STL.64 [R1+0x7040], R24 ;  /* 0x0070401801007387 */ /* 0x004fe80000100a00 */
[----:B0-----:R-:W2:Y:S04]  /*c2b90*/  LDL.LU R4, [R1+0x15e0] ;  /* 0x0015e00001047983 */ /* 0x001ea80000300800 */
[----:B------:R-:W2:Y:S04]  /*c2ba0*/  LDL.LU R5, [R1+0x15e4] ;  /* 0x0015e40001057983 */ /* 0x000ea80000300800 */
[----:B------:R-:W4:Y:S04]  /*c2bb0*/  LDL.LU R6, [R1+0x15e8] ;  /* 0x0015e80001067983 */ /* 0x000f280000300800 */
[----:B------:R-:W4:Y:S01]  /*c2bc0*/  LDL.LU R7, [R1+0x15ec] ;  /* 0x0015ec0001077983 */ /* 0x000f220000300800 */
[----:B-1----:R-:W-:-:S03]  /*c2bd0*/  IMAD.MOV.U32 R21, RZ, RZ, R0 ;  /* 0x000000ffff157224 */ /* 0x002fc600078e0000 */
[----:B----4-:R-:W-:Y:S04]  /*c2be0*/  STL.64 [R1+0x7058], R6 ;  /* 0x0070580601007387 */ /* 0x010fe80000100a00 */
[----:B--2---:R0:W-:Y:S04]  /*c2bf0*/  STL.64 [R1+0x7050], R4 ;  /* 0x0070500401007387 */ /* 0x0041e80000100a00 */
[----:B------:R-:W2:Y:S04]  /*c2c00*/  LDL R22, [R1+0x10] ;  /* 0x0000100001167983 */ /* 0x000ea80000100800 */
[----:B------:R-:W2:Y:S04]  /*c2c10*/  LDL R23, [R1+0x14] ;  /* 0x0000140001177983 */ /* 0x000ea80000100800 */
[----:B------:R-:W4:Y:S04]  /*c2c20*/  LDL R20, [R1+0x18] ;  /* 0x0000180001147983 */ /* 0x000f280000100800 */
[----:B------:R-:W3:Y:S04]  /*c2c30*/  LDL.LU R0, [R1+0x7204] ;  /* 0x0072040001007983 */ /* 0x000ee80000300800 */
[----:B--2---:R1:W-:Y:S04]  /*c2c40*/  STL.64 [R1+0x7068], R22 ;  /* 0x0070681601007387 */ /* 0x0043e80000100a00 */
[----:B----4-:R-:W-:Y:S04]  /*c2c50*/  STL.64 [R1+0x7060], R20 ;  /* 0x0070601401007387 */ /* 0x010fe80000100a00 */
[----:B0-----:R-:W2:Y:S04]  /*c2c60*/  LDL.LU R4, [R1+0x15f0] ;  /* 0x0015f00001047983 */ /* 0x001ea80000300800 */
[----:B------:R-:W2:Y:S04]  /*c2c70*/  LDL.LU R5, [R1+0x15f4] ;  /* 0x0015f40001057983 */ /* 0x000ea80000300800 */
[----:B------:R-:W4:Y:S04]  /*c2c80*/  LDL.LU R6, [R1+0x15f8] ;  /* 0x0015f80001067983 */ /* 0x000f280000300800 */
[----:B------:R-:W4:Y:S04]  /*c2c90*/  LDL.LU R7, [R1+0x15fc] ;  /* 0x0015fc0001077983 */ /* 0x000f280000300800 */
[----:B----4-:R-:W-:Y:S04]  /*c2ca0*/  STL.64 [R1+0x7078], R6 ;  /* 0x0070780601007387 */ /* 0x010fe80000100a00 */
[----:B--2---:R0:W-:Y:S04]  /*c2cb0*/  STL.64 [R1+0x7070], R4 ;  /* 0x0070700401007387 */ /* 0x0041e80000100a00 */
[----:B-1----:R-:W2:Y:S04]  /*c2cc0*/  LDL R22, [R1+0x20] ;  /* 0x0000200001167983 */ /* 0x002ea80000100800 */
[----:B------:R-:W2:Y:S04]  /*c2cd0*/  LDL R23, [R1+0x24] ;  /* 0x0000240001177983 */ /* 0x000ea80000100800 */
        /* <DEDUP_REMOVED lines=9> */
[----:B------:R-:W3:Y:S04]  /*c2d70*/  LDL.LU R0, [R1+0x7200] ;  /* 0x0072000001007983 */ /* 0x000ee80000300800 */
[----:B--2---:R1:W-:Y:S04]  /*c2d80*/  STL.64 [R1+0x7098], R20 ;  /* 0x0070981401007387 */ /* 0x0043e80000100a00 */
[----:B0-----:R-:W2:Y:S04]  /*c2d90*/  LDL.LU R4, [R1+0x1600] ;  /* 0x0016000001047983 */ /* 0x001ea80000300800 */
[----:B------:R-:W2:Y:S04]  /*c2da0*/  LDL.LU R5, [R1+0x1604] ;  /* 0x0016040001057983 */ /* 0x000ea80000300800 */
[----:B------:R-:W4:Y:S04]  /*c2db0*/  LDL.LU R6, [R1+0x1608] ;  /* 0x0016080001067983 */ /* 0x000f280000300800 */
[----:B------:R-:W4:Y:S04]  /*c2dc0*/  LDL.LU R7, [R1+0x160c] ;  /* 0x00160c0001077983 */ /* 0x000f280000300800 */
[----:B----4-:R-:W-:Y:S04]  /*c2dd0*/  STL.64 [R1+0x70a8], R6 ;  /* 0x0070a80601007387 */ /* 0x010fe80000100a00 */
[----:B--2---:R0:W-:Y:S04]  /*c2de0*/  STL.64 [R1+0x70a0], R4 ;  /* 0x0070a00401007387 */ /* 0x0041e80000100a00 */
[----:B------:R-:W2:Y:S04]  /*c2df0*/  LDL R22, [R1+0x30] ;  /* 0x0000300001167983 */ /* 0x000ea80000100800 */
[----:B------:R-:W2:Y:S04]  /*c2e00*/  LDL R23, [R1+0x34] ;  /* 0x0000340001177983 */ /* 0x000ea80000100800 */
[----:B-1----:R-:W4:Y:S01]  /*c2e10*/  LDL R20, [R1+0x38] ;  /* 0x0000380001147983 */ /* 0x002f220000100800 */
[----:B---3--:R-:W-:-:S03]  /*c2e20*/  IMAD.MOV.U32 R21, RZ, RZ, R0 ;  /* 0x000000ffff157224 */ /* 0x008fc600078e0000 */
[----:B------:R-:W3:Y:S04]  /*c2e30*/  LDL.LU R0, [R1+0x71fc] ;  /* 0x0071fc0001007983 */ /* 0x000ee80000300800 */
[----:B--2---:R1:W-:Y:S04]  /*c2e40*/  STL.64 [R1+0x70b0], R22 ;  /* 0x0070b01601007387 */ /* 0x0043e80000100a00 */
[----:B----4-:R-:W-:Y:S04]  /*c2e50*/  STL.64 [R1+0x70c8], R20 ;  /* 0x0070c81401007387 */ /* 0x010fe80000100a00 */
[----:B0-----:R-:W2:Y:S04]  /*c2e60*/  LDL.LU R4, [R1+0xd00] ;  /* 0x000d000001047983 */ /* 0x001ea80000300800 */
[----:B------:R-:W2:Y:S04]  /*c2e70*/  LDL.LU R5, [R1+0xd04] ;  /* 0x000d040001057983 */ /* 0x000ea80000300800 */
[----:B------:R-:W4:Y:S04]  /*c2e80*/  LDL.LU R6, [R1+0xd08] ;  /* 0x000d080001067983 */ /* 0x000f280000300800 */
[----:B------:R-:W4:Y:S04]  /*c2e90*/  LDL.LU R7, [R1+0xd0c] ;  /* 0x000d0c0001077983 */ /* 0x000f280000300800 */
[----:B-1----:R-:W2:Y:S04]  /*c2ea0*/  LDL R22, [R1+0x40] ;  /* 0x0000400001167983 */ /* 0x002ea80000100800 */
[----:B------:R-:W2:Y:S04]  /*c2eb0*/  LDL R23, [R1+0x44] ;  /* 0x0000440001177983 */ /* 0x000ea80000100800 */
        /* <DEDUP_REMOVED lines=10> */
[----:B----4-:R-:W-:Y:S04]  /*c2f60*/  STL.64 [R1+0x70d8], R6 ;  /* 0x0070d80601007387 */ /* 0x010fe80000100a00 */
[----:B--2---:R0:W-:Y:S04]  /*c2f70*/  STL.64 [R1+0x70d0], R4 ;  /* 0x0070d00401007387 */ /* 0x0041e80000100a00 */
[----:B0-----:R-:W2:Y:S04]  /*c2f80*/  LDL.LU R4, [R1+0xd20] ;  /* 0x000d200001047983 */ /* 0x001ea80000300800 */
[----:B------:R-:W2:Y:S04]  /*c2f90*/  LDL.LU R5, [R1+0xd24] ;  /* 0x000d240001057983 */ /* 0x000ea80000300800 */
[----:B------:R-:W4:Y:S04]  /*c2fa0*/  LDL.LU R6, [R1+0xd28] ;  /* 0x000d280001067983 */ /* 0x000f280000300800 */
[----:B------:R-:W4:Y:S04]  /*c2fb0*/  LDL.LU R7, [R1+0xd2c] ;  /* 0x000d2c0001077983 */ /* 0x000f280000300800 */
[----:B------:R-:W2:Y:S04]  /*c2fc0*/  LDL.64 R22, [R1+0x50] ;  /* 0x0000500001167983 */ /* 0x000ea80000100a00 */
[----:B--2---:R-:W-:Y:S04]  /*c2fd0*/  STL.64 [R1+0x7110], R22 ;  /* 0x0071101601007387 */ /* 0x004fe80000100a00 */
[----:B------:R-:W-:Y:S04]  /*c2fe0*/  STL.64 [R1+0x7108], R20 ;  /* 0x0071081401007387 */ /* 0x000fe80000100a00 */
        /* <DEDUP_REMOVED lines=18> */
[----:B------:R-:W4:Y:S01]  /*c3110*/  LDL R22, [R1+0x68] ;  /* 0x0000680001167983 */ /* 0x000f220000100800 */
[----:B------:R-:W-:-:S03]  /*c3120*/  IMAD.MOV.U32 R23, RZ, RZ, R0 ;  /* 0x000000ffff177224 */ /* 0x000fc600078e0000 */
[----:B------:R-:W2:Y:S04]  /*c3130*/  LDL.LU R0, [R1+0x71f0] ;  /* 0x0071f00001007983 */ /* 0x000ea80000300800 */
        /* <DEDUP_REMOVED lines=78> */
[----:B------:R-:W-:Y:S01]  /*c3620*/  IMAD.MOV.U32 R23, RZ, RZ, R0 ;  /* 0x000000ffff177224 */ /* 0x000fe200078e0000 */
        /* <DEDUP_REMOVED lines=78> */
[----:B------:R-:W4:Y:S01]  /*c3b10*/  LDL.LU.64 R4, [R1+0x70f8] ;  /* 0x0070f80001047983 */ /* 0x000f220000300a00 */
[----:B------:R-:W-:-:S02]  /*c3b20*/  IMAD.MOV.U32 R0, RZ, RZ, R23 ;  /* 0x000000ffff007224 */ /* 0x000fc400078e0017 */
[----:B----4-:R-:W-:Y:S01]  /*c3b30*/  HMMA.16816.F32 R20, R12, R20, R4 ;  /* 0x000000140c14723c */ /* 0x010fe20000001804 */
        /* <DEDUP_REMOVED lines=34> */
[----:B0-----:R-:W4:Y:S04]  /*c3d60*/  LDL.LU.64 R22, [R1+0x7068] ;  /* 0x0070680001167983 */ /* 0x001f280000300a00 */
[----:B------:R-:W2:Y:S02]  /*c3d70*/  LDL.LU.64 R20, [R1+0x7060] ;  /* 0x0070600001147983 */ /* 0x000ea40000300a00 */
        /* <DEDUP_REMOVED lines=12> */
[C---:B--2---:R-:W-:Y:S08]  /*c3e40*/  HMMA.16816.F32 R4, R12.reuse, R24, R4 ;  /* 0x000000180c04723c */ /* 0x044ff00000001804 */
[C---:B----4-:R-:W-:Y:S11]  /*c3e50*/  HMMA.16816.F32 R24, R12.reuse, R26, R20 ;  /* 0x0000001a0c18723c */ /* 0x050ff60000001814 */
[----:B------:R-:W-:Y:S04]  /*c3e60*/  STL.64 [R1+0xcb0], R4 ;  /* 0x000cb00401007387 */ /* 0x000fe80000100a00 */
[----:B------:R0:W-:Y:S04]  /*c3e70*/  STL.64 [R1+0xcb8], R6 ;  /* 0x000cb80601007387 */ /* 0x0001e80000100a00 */
[----:B0-----:R-:W2:Y:S04]  /*c3e80*/  LDL.LU.64 R6, [R1+0x7028] ;  /* 0x0070280001067983 */ /* 0x001ea80000300a00 */
[----:B------:R-:W2:Y:S04]  /*c3e90*/  LDL.LU.64 R4, [R1+0x7020] ;  /* 0x0070200001047983 */ /* 0x000ea80000300a00 */
[----:B------:R-:W4:Y:S04]  /*c3ea0*/  LDL.LU.64 R22, [R1+0x7018] ;  /* 0x0070180001167983 */ /* 0x000f280000300a00 */
[----:B------:R-:W3:Y:S04]  /*c3eb0*/  LDL.LU.64 R20, [R1+0x7010] ;  /* 0x0070100001147983 */ /* 0x000ee80000300a00 */
[----:B------:R-:W-:Y:S04]  /*c3ec0*/  STL.64 [R1+0xca0], R24 ;  /* 0x000ca01801007387 */ /* 0x000fe80000100a00 */
[----:B------:R0:W-:Y:S04]  /*c3ed0*/  STL.64 [R1+0xca8], R26 ;  /* 0x000ca81a01007387 */ /* 0x0001e80000100a00 */
[----:B0-----:R-:W3:Y:S04]  /*c3ee0*/  LDL.LU.64 R26, [R1+0x7008] ;  /* 0x00700800011a7983 */ /* 0x001ee80000300a00 */
[----:B------:R-:W3:Y:S04]  /*c3ef0*/  LDL.LU.64 R24, [R1+0x7000] ;  /* 0x0070000001187983 */ /* 0x000ee80000300a00 */
[----:B------:R0:W-:Y:S01]  /*c3f00*/  STL.64 [R1+0x6e20], R28 ;  /* 0x006e201c01007387 */ /* 0x0001e20000100a00 */
[----:B--2---:R-:W-:Y:S03]  /*c3f10*/  HMMA.16816.F32 R4, R12, R28, R4 ;  /* 0x0000001c0c04723c */ /* 0x004fe60000001804 */
[----:B0-----:R-:W2:-:S15]  /*c3f20*/  LDL.LU R28, [R1+0x2374] ;  /* 0x00237400011c7983 */ /* 0x001e9e0000300800 */
[----:B------:R-:W-:Y:S01]  /*c3f30*/  NOP ;  /* 0x0000000000007918 */ /* 0x000fe20000000000 */
[----:B------:R-:W-:Y:S04]  /*c3f40*/  STL.64 [R1+0xc90], R4 ;  /* 0x000c900401007387 */ /* 0x000fe80000100a00 */
[----:B------:R3:W-:Y:S04]  /*c3f50*/  STL.64 [R1+0xc98], R6 ;  /* 0x000c980601007387 */ /* 0x0007e80000100a00 */
[----:B------:R-:W2:Y:S01]  /*c3f60*/  LDL.LU R29, [R1+0x2370] ;  /* 0x00237000011d7983 */ /* 0x000ea20000300800 */
[C---:B---3--:R-:W-:Y:S08]  /*c3f70*/  HMMA.16816.F32 R4, R12.reuse, R26, R8 ;  /* 0x0000001a0c04723c */ /* 0x048ff00000001808 */
[C---:B------:R-:W-:Y:S11]  /*c3f80*/  HMMA.16816.F32 R8, R12.reuse, R24, R16 ;  /* 0x000000180c08723c */ /* 0x040ff60000001810 */
[----:B------:R0:W-:Y:S04]  /*c3f90*/  STL.64 [R1+0xc80], R4 ;  /* 0x000c800401007387 */ /* 0x0001e80000100a00 */
[----:B------:R1:W-:Y:S04]  /*c3fa0*/  STL.64 [R1+0xc88], R6 ;  /* 0x000c880601007387 */ /* 0x0003e80000100a00 */
[----:B0-----:R-:W3:Y:S04]  /*c3fb0*/  LDL.LU R4, [R1+0x1590] ;  /* 0x0015900001047983 */ /* 0x001ee80000300800 */
[----:B------:R0:W-:Y:S04]  /*c3fc0*/  STL.64 [R1+0xc70], R8 ;  /* 0x000c700801007387 */ /* 0x0001e80000100a00 */
[----:B------:R0:W-:Y:S04]  /*c3fd0*/  STL.64 [R1+0xc78], R10 ;  /* 0x000c780a01007387 */ /* 0x0001e80000100a00 */
[----:B------:R-:W3:Y:S04]  /*c3fe0*/  LDL.LU R5, [R1+0x1594] ;  /* 0x0015940001057983 */ /* 0x000ee80000300800 */
[----:B-1----:R-:W2:Y:S04]  /*c3ff0*/  LDL.LU R6, [R1+0x1598] ;  /* 0x0015980001067983 */ /* 0x002ea80000300800 */
        /* <DEDUP_REMOVED lines=22> */
[----:B---3--:R0:W-:Y:S04]  /*c4160*/  STL.64 [R1+0x6fb0], R4 ;  /* 0x006fb00401007387 */ /* 0x0081e80000100a00 */
[----:B0-----:R-:W3:Y:S04]  /*c4170*/  LDL.LU R4, [R1+0xc20] ;  /* 0x000c200001047983 */ /* 0x001ee80000300800 */
[----:B------:R-:W3:Y:S04]  /*c4180*/  LDL.LU R5, [R1+0xc24] ;  /* 0x000c240001057983 */ /* 0x000ee80000300800 */
[----:B------:R-:W3:Y:S04]  /*c4190*/  LDL.LU R6, [R1+0xc28] ;  /* 0x000c280001067983 */ /* 0x000ee80000300800 */
[----:B------:R-:W3:Y:S04]  /*c41a0*/  LDL.LU R7, [R1+0xc2c] ;  /* 0x000c2c0001077983 */ /* 0x000ee80000300800 */
        /* <DEDUP_REMOVED lines=21> */
[----:B0-----:R-:W4:Y:S04]  /*c4300*/  LDL.LU.64 R18, [R1+0x6ff8] ;  /* 0x006ff80001127983 */ /* 0x001f280000300a00 */
[----:B------:R-:W4:Y:S04]  /*c4310*/  LDL.LU.64 R16, [R1+0x6ff0] ;  /* 0x006ff00001107983 */ /* 0x000f280000300a00 */
        /* <DEDUP_REMOVED lines=8> */
[----:B------:R-:W2:Y:S04]  /*c43a0*/  LDL.LU.64 R16, [R1+0x6fe0] ;  /* 0x006fe00001107983 */ /* 0x000ea80000300a00 */
[----:B------:R0:W-:Y:S04]  /*c43b0*/  STL [R1+0x6dec], R20 ;  /* 0x006dec1401007387 */ /* 0x0001e80000100800 */
[----:B0-----:R-:W2:Y:S04]  /*c43c0*/  LDL.LU R20, [R1+0x2360] ;  /* 0x0023600001147983 */ /* 0x001ea80000300800 */
[----:B------:R0:W-:Y:S04]  /*c43d0*/  STL [R1+0x6de8], R21 ;  /* 0x006de81501007387 */ /* 0x0001e80000100800 */
[----:B0-----:R-:W2:Y:S01]  /*c43e0*/  LDL.LU R21, [R1+0x2364] ;  /* 0x0023640001157983 */ /* 0x001ea20000300800 */
        /* <DEDUP_REMOVED lines=14> */
[----:B------:R-:W4:Y:S04]  /*c44d0*/  LDL.LU R19, [R1+0x2358] ;  /* 0x0023580001137983 */ /* 0x000f280000300800 */
[----:B------:R-:W-:Y:S01]  /*c44e0*/  STL.64 [R1+0x6dd0], R16 ;  /* 0x006dd01001007387 */ /* 0x000fe20000100a00 */
[----:B---3--:R-:W-:-:S15]  /*c44f0*/  HMMA.16816.F32 R4, R12, R10, R4 ;  /* 0x0000000a0c04723c */ /* 0x008fde0000001804 */
        /* <DEDUP_REMOVED lines=11> */
[----:B------:R-:W-:Y:S01]  /*c45b0*/  STL.64 [R1+0x6ed0], R2 ;  /* 0x006ed00201007387 */ /* 0x000fe20000100a00 */
        /* <DEDUP_REMOVED lines=14> */
[----:B---3--:R-:W-:Y:S04]  /*c46a0*/  STL [R1+0x6d74], R6 ;  /* 0x006d740601007387 */ /* 0x008fe80000100800 */
[----:B------:R-:W-:Y:S01]  /*c46b0*/  STL [R1+0x6d70], R7 ;  /* 0x006d700701007387 */ /* 0x000fe20000100800 */
[----:B------:R-:W-:Y:S01]  /*c46c0*/  IMAD R2, R29, 0x100, R28 ;  /* 0x000001001d027824 */ /* 0x000fe200078e021c */
[----:B--2---:R-:W-:-:S15]  /*c46d0*/  HMMA.16816.F32 R12, R12, R6, R24 ;  /* 0x000000060c0c723c */ /* 0x004fde0000001818 */
[----:B------:R-:W-:-:S04]  /*c46e0*/  NOP ;  /* 0x0000000000007918 */ /* 0x000fc80000000000 */
[----:B------:R0:W-:Y:S04]  /*c46f0*/  STL.64 [R1+0x600], R12 ;  /* 0x0006000c01007387 */ /* 0x0001e80000100a00 */
[----:B------:R1:W-:Y:S04]  /*c4700*/  STL.64 [R1+0x608], R14 ;  /* 0x0006080e01007387 */ /* 0x0003e80000100a00 */
[----:B------:R-:W-:Y:S04]  /*c4710*/  STL.64 [R1+0x6f48], R4 ;  /* 0x006f480401007387 */ /* 0x000fe80000100a00 */
[----:B------:R-:W2:Y:S04]  /*c4720*/  LDL R28, [R1+0x48] ;  /* 0x00004800011c7983 */ /* 0x000ea80000100800 */
[----:B------:R-:W2:Y:S01]  /*c4730*/  LDL R29, [R1+0x4c] ;  /* 0x00004c00011d7983 */ /* 0x000ea20000100800 */
[----:B----4-:R-:W-:-:S02]  /*c4740*/  IMAD R16, R19, 0x100, R18 ;  /* 0x0000010013107824 */ /* 0x010fc400078e0212 */
[----:B------:R-:W-:Y:S01]  /*c4750*/  IMAD.MOV.U32 R19, RZ, RZ, R0 ;  /* 0x000000ffff137224 */ /* 0x000fe200078e0000 */
[----:B--2---:R-:W-:Y:S04]  /*c4760*/  STL.64 [R1+0x6ee8], R28 ;  /* 0x006ee81c01007387 */ /* 0x004fe80000100a00 */
[----:B------:R-:W2:Y:S04]  /*c4770*/  LDL R18, [R1+0x50] ;  /* 0x0000500001127983 */ /* 0x000ea80000100800 */
[----:B------:R-:W3:Y:S04]  /*c4780*/  LDL.LU R0, [R1+0x6f7c] ;  /* 0x006f7c0001007983 */ /* 0x000ee80000300800 */
[----:B------:R-:W4:Y:S04]  /*c4790*/  LDL.LU R24, [R1+0x14e0] ;  /* 0x0014e00001187983 */ /* 0x000f280000300800 */
[----:B------:R-:W4:Y:S04]  /*c47a0*/  LDL.LU R25, [R1+0x14e4] ;  /* 0x0014e40001197983 */ /* 0x000f280000300800 */
[----:B------:R-:W2:Y:S04]  /*c47b0*/  LDL.LU R26, [R1+0x14e8] ;  /* 0x0014e800011a7983 */ /* 0x000ea80000300800 */
[----:B------:R-:W2:Y:S01]  /*c47c0*/  LDL.LU R27, [R1+0x14ec] ;  /* 0x0014ec00011b7983 */ /* 0x000ea20000300800 */
[----:B0-----:R-:W-:Y:S01]  /*c47d0*/  F2FP.F16.E5M2.UNPACK_B R12, R16 ;  /* 0x00000010ff0c723e */ /* 0x001fe200020004ff */
[----:B------:R-:W-:-:S02]  /*c47e0*/  IMAD R3, R23, 0x100, R22 ;  /* 0x0000010017037824 */ /* 0x000fc400078e0216 */
[----:B--2---:R-:W-:Y:S04]  /*c47f0*/  STL.64 [R1+0x6ef8], R26 ;  /* 0x006ef81a01007387 */ /* 0x004fe80000100a00 */
[----:B----4-:R0:W-:Y:S04]  /*c4800*/  STL.64 [R1+0x6ef0], R24 ;  /* 0x006ef01801007387 */ /* 0x0101e80000100a00 */
[----:B------:R-:W2:Y:S04]  /*c4810*/  LDL.64 R16, [R1+0x58] ;  /* 0x0000580001107983 */ /* 0x000ea80000100a00 */
[----:B------:R-:W-:Y:S01]  /*c4820*/  STL.64 [R1+0x6f08], R18 ;  /* 0x006f081201007387 */ /* 0x000fe20000100a00 */
[----:B-1----:R-:W-:-:S02]  /*c4830*/  F2FP.F16.E5M2.UNPACK_B R14, R3 ;  /* 0x00000003ff0e723e */ /* 0x002fc400020004ff */
[----:B------:R-:W-:Y:S01]  /*c4840*/  F2FP.F16.E5M2.UNPACK_B R15, R2 ;  /* 0x00000002ff0f723e */ /* 0x000fe200020004ff */
[----:B---3--:R-:W-:Y:S01]  /*c4850*/  IMAD.MOV.U32 R3, RZ, RZ, R0 ;  /* 0x000000ffff037224 */ /* 0x008fe200078e0000 */
[----:B--2---:R-:W-:Y:S04]  /*c4860*/  STL.64 [R1+0x6f00], R16 ;  /* 0x006f001001007387 */ /* 0x004fe80000100a00 */
[----:B------:R-:W2:Y:S04]  /*c4870*/  LDL R2, [R1+0x60] ;  /* 0x0000600001027983 */ /* 0x000ea80000100800 */
[----:B------:R-:W3:Y:S04]  /*c4880*/  LDL.LU R0, [R1+0x6f78] ;  /* 0x006f780001007983 */ /* 0x000ee80000300800 */
[----:B0-----:R-:W4:Y:S04]  /*c4890*/  LDL.LU R24, [R1+0x1520] ;  /* 0x0015200001187983 */ /* 0x001f280000300800 */
        /* <DEDUP_REMOVED lines=8> */
[----:B------:R-:W2:Y:S04]  /*c4920*/  LDL.64 R10, [R1+0x98] ;  /* 0x00009800010a7983 */ /* 0x000ea80000100a00 */
[----:B0-----:R-:W2:Y:S04]  /*c4930*/  LDL R6, [R1+0x90] ;  /* 0x0000900001067983 */ /* 0x001ea80000100800 */
[----:B------:R-:W2:Y:S04]  /*c4940*/  LDL R7, [R1+0x94] ;  /* 0x0000940001077983 */ /* 0x000ea80000100800 */
[----:B------:R0:W-:Y:S01]  /*c4950*/  STL.64 [R1+0x6f50], R4 ;  /* 0x006f500401007387 */ /* 0x0001e20000100a00 */
[----:B------:R-:W-:-:S03]  /*c4960*/  IMAD R8, R20, 0x100, R21 ;  /* 0x0000010014087824 */ /* 0x000fc600078e0215 */
[----:B--2---:R1:W-:Y:S04]  /*c4970*/  STL.64 [R1+0x6f70], R6 ;  /* 0x006f700601007387 */ /* 0x0043e80000100a00 */
[----:B0-----:R-:W2:Y:S04]  /*c4980*/  LDL.LU R4, [R1+0xbe0] ;  /* 0x000be00001047983 */ /* 0x001ea80000300800 */
[----:B------:R-:W2:Y:S04]  /*c4990*/  LDL.LU R5, [R1+0xbe4] ;  /* 0x000be40001057983 */ /* 0x000ea80000300800 */
[----:B-1----:R-:W2:Y:S04]  /*c49a0*/  LDL.LU R6, [R1+0xbe8] ;  /* 0x000be80001067983 */ /* 0x002ea80000300800 */
[----:B------:R-:W2:Y:S04]  /*c49b0*/  LDL.LU R7, [R1+0xbec] ;  /* 0x000bec0001077983 */ /* 0x000ea80000300800 */
[----:B------:R-:W2:Y:S04]  /*c49c0*/  LDL.64 R20, [R1+0x88] ;  /* 0x0000880001147983 */ /* 0x000ea80000100a00 */
[----:B------:R-:W-:Y:S04]  /*c49d0*/  STL.64 [R1+0x6f18], R26 ;  /* 0x006f181a01007387 */ /* 0x000fe80000100a00 */
[----:B----4-:R-:W-:Y:S04]  /*c49e0*/  STL.64 [R1+0x6f10], R24 ;  /* 0x006f101801007387 */ /* 0x010fe80000100a00 */
[----:B------:R-:W4:Y:S04]  /*c49f0*/  LDL.64 R22, [R1+0x80] ;  /* 0x0000800001167983 */ /* 0x000f280000100a00 */
[----:B------:R-:W2:Y:S04]  /*c4a00*/  LDL R18, [R1+0x70] ;  /* 0x0000700001127983 */ /* 0x000ea80000100800 */
[----:B----4-:R-:W-:Y:S04]  /*c4a10*/  STL.64 [R1+0x6f68], R22 ;  /* 0x006f681601007387 */ /* 0x010fe80000100a00 */
[----:B--2---:R0:W-:Y:S04]  /*c4a20*/  STL.64 [R1+0x6f60], R20 ;  /* 0x006f601401007387 */ /* 0x0041e80000100a00 */
[----:B0-----:R-:W2:Y:S04]  /*c4a30*/  LDL.LU R20, [R1+0x1570] ;  /* 0x0015700001147983 */ /* 0x001ea80000300800 */
[----:B------:R-:W2:Y:S04]  /*c4a40*/  LDL.LU R21, [R1+0x1574] ;  /* 0x0015740001157983 */ /* 0x000ea80000300800 */
[----:B------:R-:W2:Y:S04]  /*c4a50*/  LDL.LU R22, [R1+0x1578] ;  /* 0x0015780001167983 */ /* 0x000ea80000300800 */
[----:B------:R-:W2:Y:S04]  /*c4a60*/  LDL.LU R23, [R1+0x157c] ;  /* 0x00157c0001177983 */ /* 0x000ea80000300800 */
[----:B------:R-:W4:Y:S01]  /*c4a70*/  LDL.64 R16, [R1+0x78] ;  /* 0x0000780001107983 */ /* 0x000f220000100a00 */
[----:B---3--:R-:W-:-:S05]  /*c4a80*/  IMAD.MOV.U32 R19, RZ, RZ, R0 ;  /* 0x000000ffff137224 */ /* 0x008fca00078e0000 */
[----:B------:R-:W-:Y:S01]  /*c4a90*/  STL.64 [R1+0x6f40], R18 ;  /* 0x006f401201007387 */ /* 0x000fe20000100a00 */
[----:B------:R-:W-:-:S03]  /*c4aa0*/  F2FP.F16.E5M2.UNPACK_B R13, R8 ;  /* 0x00000008ff0d723e */ /* 0x000fc600020004ff */
[----:B----4-:R0:W-:Y:S04]  /*c4ab0*/  STL.64 [R1+0x6f38], R16 ;  /* 0x006f381001007387 */ /* 0x0101e80000100a00 */
[----:B0-----:R-:W3:Y:S04]  /*c4ac0*/  LDL.LU R16, [R1+0x1550] ;  /* 0x0015500001107983 */ /* 0x001ee80000300800 */
[----:B------:R-:W3:Y:S04]  /*c4ad0*/  LDL.LU R17, [R1+0x1554] ;  /* 0x0015540001117983 */ /* 0x000ee80000300800 */
[----:B------:R-:W3:Y:S04]  /*c4ae0*/  LDL.LU R18, [R1+0x1558] ;  /* 0x0015580001127983 */ /* 0x000ee80000300800 */
[----:B------:R-:W3:Y:S04]  /*c4af0*/  LDL.LU R19, [R1+0x155c] ;  /* 0x00155c0001137983 */ /* 0x000ee80000300800 */
[----:B------:R-:W4:Y:S04]  /*c4b00*/  LDL.LU R24, [R1+0x1530] ;  /* 0x0015300001187983 */ /* 0x000f280000300800 */
[----:B------:R-:W4:Y:S04]  /*c4b10*/  LDL.LU R25, [R1+0x1534] ;  /* 0x0015340001197983 */ /* 0x000f280000300800 */
[----:B------:R-:W2:Y:S04]  /*c4b20*/  LDL.LU R26, [R1+0x1538] ;  /* 0x00153800011a7983 */ /* 0x000ea80000300800 */
[----:B------:R-:W2:Y:S01]  /*c4b30*/  LDL.LU R27, [R1+0x153c] ;  /* 0x00153c00011b7983 */ /* 0x000ea20000300800 */
[----:B------:R-:W-:Y:S03]  /*c4b40*/  HMMA.16816.F32 R4, R12, R10, R4 ;  /* 0x0000000a0c04723c */ /* 0x000fe60000001804 */
[----:B--2---:R-:W-:Y:S04]  /*c4b50*/  STL.64 [R1+0x6f28], R26 ;  /* 0x006f281a01007387 */ /* 0x004fe80000100a00 */
[----:B----4-:R0:W-:Y:S04]  /*c4b60*/  STL.64 [R1+0x6f20], R24 ;  /* 0x006f201801007387 */ /* 0x0101e80000100a00 */
[----:B0-----:R-:W2:Y:S04]  /*c4b70*/  LDL.LU R24, [R1+0x1540] ;  /* 0x0015400001187983 */ /* 0x001ea80000300800 */
[----:B------:R-:W2:Y:S04]  /*c4b80*/  LDL.LU R25, [R1+0x1544] ;  /* 0x0015440001197983 */ /* 0x000ea80000300800 */
[----:B------:R-:W2:Y:S04]  /*c4b90*/  LDL.LU R26, [R1+0x1548] ;  /* 0x00154800011a7983 */ /* 0x000ea80000300800 */
[----:B------:R-:W2:Y:S04]  /*c4ba0*/  LDL.LU R27, [R1+0x154c] ;  /* 0x00154c00011b7983 */ /* 0x000ea80000300800 */
[----:B------:R-:W4:Y:S04]  /*c4bb0*/  LDL.64 R28, [R1+0x68] ;  /* 0x00006800011c7983 */ /* 0x000f280000100a00 */
[----:B------:R-:W-:Y:S04]  /*c4bc0*/  STL.64 [R1+0xbe0], R4 ;  /* 0x000be00401007387 */ /* 0x000fe80000100a00 */
[----:B------:R0:W-:Y:S04]  /*c4bd0*/  STL.64 [R1+0xbe8], R6 ;  /* 0x000be80601007387 */ /* 0x0001e80000100a00 */
[----:B0-----:R-:W2:Y:S01]  /*c4be0*/  LDL.LU.64 R6, [R1+0x6f70] ;  /* 0x006f700001067983 */ /* 0x001ea20000300a00 */
[----:B------:R-:W-:-:S02]  /*c4bf0*/  IMAD.MOV.U32 R9, RZ, RZ, R10 ;  /* 0x000000ffff097224 */ /* 0x000fc400078e000a */
[----:B------:R-:W-:-:S05]  /*c4c00*/  IMAD.MOV.U32 R8, RZ, RZ, R11 ;  /* 0x000000ffff087224 */ /* 0x000fca00078e000b */
[----:B------:R0:W-:Y:S04]  /*c4c10*/  STL.64 [R1+0x6de0], R8 ;  /* 0x006de00801007387 */ /* 0x0001e80000100a00 */
[----:B0-----:R-:W3:Y:S04]  /*c4c20*/  LDL.LU R8, [R1+0x14f0] ;  /* 0x0014f00001087983 */ /* 0x001ee80000300800 */
[----:B------:R-:W3:Y:S04]  /*c4c30*/  LDL.LU R9, [R1+0x14f4] ;  /* 0x0014f40001097983 */ /* 0x000ee80000300800 */
[----:B------:R-:W3:Y:S04]  /*c4c40*/  LDL.LU R10, [R1+0x14f8] ;  /* 0x0014f800010a7983 */ /* 0x000ee80000300800 */
[----:B------:R-:W3:Y:S01]  /*c4c50*/  LDL.LU R11, [R1+0x14fc] ;  /* 0x0014fc00010b7983 */ /* 0x000ee20000300800 */
[----:B--2---:R-:W-:Y:S03]  /*c4c60*/  HMMA.16816.F32 R4, R12, R6, R20 ;  /* 0x000000060c04723c */ /* 0x004fe60000001814 */
[----:B------:R-:W3:Y:S04]  /*c4c70*/  LDL.LU.64 R22, [R1+0x6f68] ;  /* 0x006f680001167983 */ /* 0x000ee80000300a00 */
[----:B------:R-:W2:-:S12]  /*c4c80*/  LDL.LU.64 R20, [R1+0x6f60] ;  /* 0x006f600001147983 */ /* 0x000e980000300a00 */
[----:B------:R-:W-:Y:S04]  /*c4c90*/  STL.64 [R1+0xbd0], R4 ;  /* 0x000bd00401007387 */ /* 0x000fe80000100a00 */
[----:B------:R0:W-:Y:S04]  /*c4ca0*/  STL.64 [R1+0xbd8], R6 ;  /* 0x000bd80601007387 */ /* 0x0001e80000100a00 */
[----:B0-----:R-:W2:Y:S04]  /*c4cb0*/  LDL.LU.64 R6, [R1+0x6f58] ;  /* 0x006f580001067983 */ /* 0x001ea80000300a00 */
[----:B------:R-:W2:Y:S02]  /*c4cc0*/  LDL.LU.64 R4, [R1+0x6f50] ;  /* 0x006f500001047983 */ /* 0x000ea40000300a00 */
[----:B--2---:R-:W-:-:S15]  /*c4cd0*/  HMMA.16816.F32 R4, R12, R20, R4 ;  /* 0x000000140c04723c */ /* 0x004fde0000001804 */
[----:B------:R-:W-:-:S04]  /*c4ce0*/  NOP ;  /* 0x0000000000007918 */ /* 0x000fc80000000000 */
[----:B------:R0:W-:Y:S04]  /*c4cf0*/  STL.64 [R1+0xbc0], R4 ;  /* 0x000bc00401007387 */ /* 0x0001e80000100a00 */
[----:B------:R1:W-:Y:S04]  /*c4d00*/  STL.64 [R1+0xbc8], R6 ;  /* 0x000bc80601007387 */ /* 0x0003e80000100a00 */
[----:B0-----:R-:W2:Y:S01]  /*c4d10*/  LDL.LU.64 R4, [R1+0x6f48] ;  /* 0x006f480001047983 */ /* 0x001ea20000300a00 */
[----:B---3--:R-:W-:Y:S01]  /*c4d20*/  HMMA.16816.F32 R16, R12, R22, R16 ;  /* 0x000000160c10723c */ /* 0x008fe20000001810 */
[----:B-1----:R-:W-:-:S02]  /*c4d30*/  IMAD.MOV.U32 R7, RZ, RZ, R20 ;  /* 0x000000ffff077224 */ /* 0x002fc400078e0014 */
[----:B------:R-:W-:-:S05]  /*c4d40*/  IMAD.MOV.U32 R6, RZ, RZ, R21 ;  /* 0x000000ffff067224 */ /* 0x000fca00078e0015 */
[----:B------:R-:W-:Y:S01]  /*c4d50*/  STL.64 [R1+0x6df8], R6 ;  /* 0x006df80601007387 */ /* 0x000fe20000100a00 */
[----:B------:R-:W-:Y:S02]  /*c4d60*/  IMAD.MOV.U32 R20, RZ, RZ, R22 ;  /* 0x000000ffff147224 */ /* 0x000fe400078e0016 */
[----:B------:R-:W-:Y:S01]  /*c4d70*/  IMAD.MOV.U32 R21, RZ, RZ, R23 ;  /* 0x000000ffff157224 */ /* 0x000fe200078e0017 */
[----:B--2---:R0:W-:Y:S04]  /*c4d80*/  STL.64 [R1+0x6df0], R4 ;  /* 0x006df00401007387 */ /* 0x0041e80000100a00 */
[----:B0-----:R-:W2:Y:S04]  /*c4d90*/  LDL.LU R4, [R1+0x1500] ;  /* 0x0015000001047983 */ /* 0x001ea80000300800 */
[----:B------:R-:W2:Y:S04]  /*c4da0*/  LDL.LU R5, [R1+0x1504] ;  /* 0x0015040001057983 */ /* 0x000ea80000300800 */
[----:B------:R-:W2:Y:S04]  /*c4db0*/  LDL.LU R6, [R1+0x1508] ;  /* 0x0015080001067983 */ /* 0x000ea80000300800 */
[----:B------:R-:W2:Y:S04]  /*c4dc0*/  LDL.LU R7, [R1+0x150c] ;  /* 0x00150c0001077983 */ /* 0x000ea80000300800 */
[----:B------:R-:W-:Y:S04]  /*c4dd0*/  STL.64 [R1+0xbb0], R16 ;  /* 0x000bb01001007387 */ /* 0x000fe80000100a00 */
[----:B------:R0:W-:Y:S04]  /*c4de0*/  STL.64 [R1+0xbb8], R18 ;  /* 0x000bb81201007387 */ /* 0x0001e80000100a00 */
[----:B0-----:R-:W3:Y:S04]  /*c4df0*/  LDL.LU.64 R18, [R1+0x6f40] ;  /* 0x006f400001127983 */ /* 0x001ee80000300a00 */
[----:B------:R-:W2:Y:S04]  /*c4e00*/  LDL.LU.64 R16, [R1+0x6f38] ;  /* 0x006f380001107983 */ /* 0x000ea80000300a00 */
[----:B------:R-:W3:Y:S01]  /*c4e10*/  LDL.LU.64 R22, [R1+0x6f30] ;  /* 0x006f300001167983 */ /* 0x000ee20000300a00 */
[----:B--2---:R-:W-:Y:S03]  /*c4e20*/  HMMA.16816.F32 R24, R12, R16, R24 ;  /* 0x000000100c18723c */ /* 0x004fe60000001818 */
        /* <DEDUP_REMOVED lines=17> */
[----:B0-----:R-:W2:Y:S04]  /*c4f40*/  LDL.LU.64 R18, [R1+0x6f08] ;  /* 0x006f080001127983 */ /* 0x001ea80000300a00 */
[----:B------:R-:W2:Y:S01]  /*c4f50*/  LDL.LU.64 R16, [R1+0x6f00] ;  /* 0x006f000001107983 */ /* 0x000ea20000300a00 */
[----:B----4-:R-:W-:Y:S01]  /*c4f60*/  IMAD.MOV.U32 R0, RZ, RZ, R29 ;  /* 0x000000ffff007224 */ /* 0x010fe200078e001d */
[----:B---3--:R-:W-:-:S15]  /*c4f70*/  HMMA.16816.F32 R24, R12, R28, R24 ;  /* 0x0000001c0c18723c */ /* 0x008fde0000001818 */
[----:B------:R-:W-:-:S04]  /*c4f80*/  NOP ;  /* 0x0000000000007918 */ /* 0x000fc80000000000 */
[----:B------:R-:W-:Y:S04]  /*c4f90*/  STL.64 [R1+0xb80], R24 ;  /* 0x000b801801007387 */ /* 0x000fe80000100a00 */
[----:B------:R0:W-:Y:S04]  /*c4fa0*/  STL.64 [R1+0xb88], R26 ;  /* 0x000b881a01007387 */ /* 0x0001e80000100a00 */
[----:B0-----:R-:W3:Y:S04]  /*c4fb0*/  LDL.LU.64 R26, [R1+0x6ef8] ;  /* 0x006ef800011a7983 */ /* 0x001ee80000300a00 */
[----:B------:R-:W3:Y:S04]  /*c4fc0*/  LDL.LU.64 R24, [R1+0x6ef0] ;  /* 0x006ef00001187983 */ /* 0x000ee80000300a00 */
[----:B------:R-:W3:Y:S01]  /*c4fd0*/  LDL.LU.64 R28, [R1+0x6ee8] ;  /* 0x006ee800011c7983 */ /* 0x000ee20000300a00 */
[C---:B--2---:R-:W-:Y:S08]  /*c4fe0*/  HMMA.16816.F32 R20, R12.reuse, R2, R20 ;  /* 0x000000020c14723c */ /* 0x044ff00000001814 */
[C---:B------:R-:W-:Y:S01]  /*c4ff0*/  HMMA.16816.F32 R4, R12.reuse, R16, R4 ;  /* 0x000000100c04723c */ /* 0x040fe20000001804 */
[----:B------:R0:W-:Y:S07]  /*c5000*/  STL [R1+0x6d24], R0 ;  /* 0x006d240001007387 */ /* 0x0001ee0000100800 */
[----:B------:R-:W-:Y:S01]  /*c5010*/  HMMA.16816.F32 R8, R12, R18, R8 ;  /* 0x000000120c08723c */ /* 0x000fe20000001808 */
[----:B0-----:R-:W-:-:S02]  /*c5020*/  IMAD.MOV.U32 R0, RZ, RZ, R17 ;  /* 0x000000ffff007224 */ /* 0x001fc400078e0011 */
[----:B------:R0:W-:Y:S04]  /*c5030*/  STL.64 [R1+0xb70], R20 ;  /* 0x000b701401007387 */ /* 0x0001e80000100a00 */
[----:B------:R-:W-:Y:S04]  /*c5040*/  STL.64 [R1+0xb78], R22 ;  /* 0x000b781601007387 */ /* 0x000fe80000100a00 */
[----:B------:R-:W-:Y:S04]  /*c5050*/  STL [R1+0x6d28], R0 ;  /* 0x006d280001007387 */ /* 0x000fe80000100800 */
[----:B------:R-:W-:Y:S04]  /*c5060*/  STL.64 [R1+0xb60], R4 ;  /* 0x000b600401007387 */ /* 0x000fe80000100a00 */
[----:B------:R3:W-:Y:S04]  /*c5070*/  STL.64 [R1+0xb68], R6 ;  /* 0x000b680601007387 */ /* 0x0007e80000100a00 */
[----:B0-----:R-:W2:Y:S04]  /*c5080*/  LDL.LU R20, [R1+0x1430] ;  /* 0x0014300001147983 */ /* 0x001ea80000300800 */
[----:B------:R-:W-:Y:S04]  /*c5090*/  STL.64 [R1+0xb50], R8 ;  /* 0x000b500801007387 */ /* 0x000fe80000100a00 */
[----:B------:R-:W-:Y:S01]  /*c50a0*/  STL.64 [R1+0xb58], R10 ;  /* 0x000b580a01007387 */ /* 0x000fe20000100a00 */
[----:B---3--:R-:W-:-:S15]  /*c50b0*/  HMMA.16816.F32 R4, R12, R28, R24 ;  /* 0x0000001c0c04723c */ /* 0x008fde0000001818 */
[----:B------:R-:W-:-:S04]  /*c50c0*/  NOP ;  /* 0x0000000000007918 */ /* 0x000fc80000000000 */
        /* <DEDUP_REMOVED lines=15> */
[----:B------:R-:W2:Y:S04]  /*c51c0*/  LDL.64 R28, [R1] ;  /* 0x00000000011c7983 */ /* 0x000ea80000100a00 */
[----:B------:R-:W4:Y:S04]  /*c51d0*/  LDL.LU R24, [R1+0x1440] ;  /* 0x0014400001187983 */ /* 0x000f280000300800 */
[----:B------:R-:W4:Y:S04]  /*c51e0*/  LDL.LU R25, [R1+0x1444] ;  /* 0x0014440001197983 */ /* 0x000f280000300800 */
[----:B------:R-:W2:Y:S04]  /*c51f0*/  LDL.LU R26, [R1+0x1448] ;  /* 0x00144800011a7983 */ /* 0x000ea80000300800 */
[----:B------:R-:W2:Y:S04]  /*c5200*/  LDL.LU R27, [R1+0x144c] ;  /* 0x00144c00011b7983 */ /* 0x000ea80000300800 */
[----:B0-----:R-:W2:Y:S04]  /*c5210*/  LDL.64 R20, [R1+0x10] ;  /* 0x0000100001147983 */ /* 0x001ea80000100a00 */
[----:B---3--:R0:W-:Y:S04]  /*c5220*/  STL.64 [R1+0x6e70], R22 ;  /* 0x006e701601007387 */ /* 0x0081e80000100a00 */
[----:B0-----:R-:W3:Y:S04]  /*c5230*/  LDL R22, [R1+0x18] ;  /* 0x0000180001167983 */ /* 0x001ee80000100800 */
[----:B------:R-:W3:Y:S04]  /*c5240*/  LDL R23, [R1+0x1c] ;  /* 0x00001c0001177983 */ /* 0x000ee80000100800 */
[----:B--2---:R-:W-:Y:S04]  /*c5250*/  STL.64 [R1+0x6e68], R20 ;  /* 0x006e681401007387 */ /* 0x004fe80000100a00 */
[----:B------:R-:W-:Y:S04]  /*c5260*/  STL.64 [R1+0x6e50], R26 ;  /* 0x006e501a01007387 */ /* 0x000fe80000100a00 */
[----:B----4-:R0:W-:Y:S04]  /*c5270*/  STL.64 [R1+0x6e48], R24 ;  /* 0x006e481801007387 */ /* 0x0101e80000100a00 */
[----:B0-----:R-:W2:Y:S04]  /*c5280*/  LDL.LU R24, [R1+0x1460] ;  /* 0x0014600001187983 */ /* 0x001ea80000300800 */
[----:B------:R-:W2:Y:S04]  /*c5290*/  LDL.LU R25, [R1+0x1464] ;  /* 0x0014640001197983 */ /* 0x000ea80000300800 */
[----:B------:R-:W4:Y:S04]  /*c52a0*/  LDL.LU R26, [R1+0x1468] ;  /* 0x00146800011a7983 */ /* 0x000f280000300800 */
[----:B------:R-:W4:Y:S04]  /*c52b0*/  LDL.LU R27, [R1+0x146c] ;  /* 0x00146c00011b7983 */ /* 0x000f280000300800 */
[----:B------:R-:W2:Y:S04]  /*c52c0*/  LDL.64 R20, [R1+0x20] ;  /* 0x0000200001147983 */ /* 0x000ea80000100a00 */
[----:B---3--:R-:W-:Y:S04]  /*c52d0*/  STL.64 [R1+0x6ea0], R22 ;  /* 0x006ea01601007387 */ /* 0x008fe80000100a00 */
        /* <DEDUP_REMOVED lines=9> */
[----:B----4-:R0:W-:Y:S04]  /*c5370*/  STL.64 [R1+0x6eb8], R22 ;  /* 0x006eb81601007387 */ /* 0x0101e80000100a00 */
[----:B------:R-:W4:Y:S04]  /*c5380*/  LDL.LU R20, [R1+0x14b0] ;  /* 0x0014b00001147983 */ /* 0x000f280000300800 */
[----:B------:R-:W4:Y:S04]  /*c5390*/  LDL.LU R21, [R1+0x14b4] ;  /* 0x0014b40001157983 */ /* 0x000f280000300800 */
[----:B0-----:R-:W2:Y:S04]  /*c53a0*/  LDL.LU R22, [R1+0x14b8] ;  /* 0x0014b80001167983 */ /* 0x001ea80000300800 */
[----:B------:R-:W2:Y:S04]  /*c53b0*/  LDL.LU R23, [R1+0x14bc] ;  /* 0x0014bc0001177983 */ /* 0x000ea80000300800 */
[----:B------:R-:W3:Y:S04]  /*c53c0*/  LDL R16, [R1+0x38] ;  /* 0x0000380001107983 */ /* 0x000ee80000100800 */
[----:B------:R-:W3:Y:S04]  /*c53d0*/  LDL R17, [R1+0x3c] ;  /* 0x00003c0001117983 */ /* 0x000ee80000100800 */
[----:B------:R-:W3:Y:S04]  /*c53e0*/  LDL.64 R2, [R1+0x40] ;  /* 0x0000400001027983 */ /* 0x000ee80000100a00 */
        /* <DEDUP_REMOVED lines=12> */
[----:B------:R-:W4:Y:S04]  /*c54b0*/  LDL.64 R18, [R1+0x30] ;  /* 0x0000300001127983 */ /* 0x000f280000100a00 */
        /* <DEDUP_REMOVED lines=27> */
[----:B------:R-:W-:Y:S04]  /*c5670*/  STL.64 [R1+0xb30], R20 ;  /* 0x000b301401007387 */ /* 0x000fe80000100a00 */
[----:B------:R0:W-:Y:S04]  /*c5680*/  STL.64 [R1+0xb38], R22 ;  /* 0x000b381601007387 */ /* 0x0001e80000100a00 */
[----:B0-----:R-:W2:Y:S04]  /*c5690*/  LDL.LU.64 R22, [R1+0x6ee0] ;  /* 0x006ee00001167983 */ /* 0x001ea80000300a00 */
[----:B------:R-:W2:Y:S01]  /*c56a0*/  LDL.LU.64 R20, [R1+0x6ed8] ;  /* 0x006ed80001147983 */ /* 0x000ea20000300a00 */
[----:B------:R-:W-:-:S03]  /*c56b0*/  IMAD.MOV.U32 R0, RZ, RZ, R3 ;  /* 0x000000ffff007224 */ /* 0x000fc600078e0003 */
[----:B------:R-:W3:Y:S04]  /*c56c0*/  LDL.LU.64 R2, [R1+0x6ed0] ;  /* 0x006ed00001027983 */ /* 0x000ee80000300a00 */
[----:B------:R-:W-:Y:S01]  /*c56d0*/  STL [R1+0x6d2c], R0 ;  /* 0x006d2c0001007387 */ /* 0x000fe20000100800 */
[----:B--2---:R-:W-:-:S15]  /*c56e0*/  HMMA.16816.F32 R20, R12, R16, R20 ;  /* 0x000000100c14723c */ /* 0x004fde0000001814 */
        /* <DEDUP_REMOVED lines=9> */
[----:B0-----:R-:W2:Y:S01]  /*c5780*/  LDL.LU.64 R22, [R1+0x6eb8] ;  /* 0x006eb80001167983 */ /* 0x001ea20000300a00 */
[----:B------:R-:W-:-:S03]  /*c5790*/  IMAD.MOV.U32 R0, RZ, RZ, R19 ;  /* 0x000000ffff007224 */ /* 0x000fc600078e0013 */
[----:B------:R-:W4:Y:S04]  /*c57a0*/  LDL.LU R16, [R1+0x1400] ;  /* 0x0014000001107983 */ /* 0x000f280000300800 */
[----:B------:R-:W4:Y:S04]  /*c57b0*/  LDL.LU R17, [R1+0x1404] ;  /* 0x0014040001117983 */ /* 0x000f280000300800 */
[----:B------:R-:W4:Y:S04]  /*c57c0*/  LDL.LU R18, [R1+0x1408] ;  /* 0x0014080001127983 */ /* 0x000f280000300800 */
[----:B------:R-:W4:Y:S04]  /*c57d0*/  LDL.LU R19, [R1+0x140c] ;  /* 0x00140c0001137983 */ /* 0x000f280000300800 */
        /* <DEDUP_REMOVED lines=37> */
[----:B------:R-:W2:Y:S01]  /*c5a30*/  LDL.LU.64 R20, [R1+0x6e38] ;  /* 0x006e380001147983 */ /* 0x000ea20000300a00 */
[----:B------:R-:W-:Y:S01]  /*c5a40*/  IMAD.MOV.U32 R0, RZ, RZ, R29 ;  /* 0x000000ffff007224 */ /* 0x000fe200078e001d */
[----:B--2---:R-:W-:-:S15]  /*c5a50*/  HMMA.16816.F32 R20, R12, R28, R20 ;  /* 0x0000001c0c14723c */ /* 0x004fde0000001814 */
[----:B------:R-:W-:-:S04]  /*c5a60*/  NOP ;  /* 0x0000000000007918 */ /* 0x000fc80000000000 */
[----:B------:R-:W-:Y:S04]  /*c5a70*/  STL.64 [R1+0xab0], R20 ;  /* 0x000ab01401007387 */ /* 0x000fe80000100a00 */
[----:B------:R0:W-:Y:S04]  /*c5a80*/  STL.64 [R1+0xab8], R22 ;  /* 0x000ab81601007387 */ /* 0x0001e80000100a00 */
[----:B0-----:R-:W2:Y:S04]  /*c5a90*/  LDL.LU.64 R22, [R1+0x6e30] ;  /* 0x006e300001167983 */ /* 0x001ea80000300a00 */
[----:B------:R-:W2:Y:S04]  /*c5aa0*/  LDL.LU.64 R20, [R1+0x6e28] ;  /* 0x006e280001147983 */ /* 0x000ea80000300a00 */
[----:B------:R-:W2:Y:S04]  /*c5ab0*/  LDL.LU.64 R28, [R1+0x6e20] ;  /* 0x006e2000011c7983 */ /* 0x000ea80000300a00 */
[----:B------:R-:W-:Y:S01]  /*c5ac0*/  STL [R1+0x6d78], R0 ;  /* 0x006d780001007387 */ /* 0x000fe20000100800 */
[----:B--2---:R-:W-:-:S15]  /*c5ad0*/  HMMA.16816.F32 R24, R12, R28, R24 ;  /* 0x0000001c0c18723c */ /* 0x004fde0000001818 */
[----:B------:R-:W-:-:S04]  /*c5ae0*/  NOP ;  /* 0x0000000000007918 */ /* 0x000fc80000000000 */
[----:B------:R-:W-:Y:S04]  /*c5af0*/  STL.64 [R1+0xaa0], R24 ;  /* 0x000aa01801007387 */ /* 0x000fe80000100a00 */
[----:B------:R0:W-:Y:S04]  /*c5b00*/  STL.64 [R1+0xaa8], R26 ;  /* 0x000aa81a01007387 */ /* 0x0001e80000100a00 */
[----:B0-----:R-:W2:Y:S04]  /*c5b10*/  LDL.LU.64 R26, [R1+0x6e18] ;  /* 0x006e1800011a7983 */ /* 0x001ea80000300a00 */
[----:B------:R-:W3:Y:S04]  /*c5b20*/  LDL.LU.64 R24, [R1+0x6e10] ;  /* 0x006e100001187983 */ /* 0x000ee80000300a00 */
[----:B------:R-:W-:Y:S01]  /*c5b30*/  STL [R1+0x6d7c], R29 ;  /* 0x006d7c1d01007387 */ /* 0x000fe20000100800 */
[----:B--2---:R-:W-:-:S15]  /*c5b40*/  HMMA.16816.F32 R20, R12, R26, R20 ;  /* 0x0000001a0c14723c */ /* 0x004fde0000001814 */
[----:B------:R-:W-:-:S04]  /*c5b50*/  NOP ;  /* 0x0000000000007918 */ /* 0x000fc80000000000 */
        /* <DEDUP_REMOVED lines=9> */
[----:B------:R-:W4:Y:S04]  /*c5bf0*/  LDL.LU.64 R4, [R1+0x6df0] ;  /* 0x006df00001047983 */ /* 0x000f280000300a00 */
[----:B------:R2:W-:Y:S02]  /*c5c00*/  STL.64 [R1+0x6ba0], R26 ;  /* 0x006ba01a01007387 */ /* 0x0005e40000100a00 */
[----:B--2---:R-:W-:-:S02]  /*c5c10*/  IMAD.MOV.U32 R26, RZ, RZ, R20 ;  /* 0x000000ffff1a7224 */ /* 0x004fc400078e0014 */
[----:B------:R-:W-:Y:S01]  /*c5c20*/  IMAD.MOV.U32 R27, RZ, RZ, R21 ;  /* 0x000000ffff1b7224 */ /* 0x000fe200078e0015 */
[----:B------:R-:W4:Y:S04]  /*c5c30*/  LDL.LU R20, [R1+0x6dec] ;  /* 0x006dec0001147983 */ /* 0x000f280000300800 */
[----:B------:R-:W4:Y:S01]  /*c5c40*/  LDL.LU R21, [R1+0x6de8] ;  /* 0x006de80001157983 */ /* 0x000f220000300800 */
[----:B------:R-:W-:Y:S03]  /*c5c50*/  HMMA.16816.F32 R8, R12, R22, R8 ;  /* 0x000000160c08723c */ /* 0x000fe60000001808 */
[----:B------:R3:W-:-:S15]  /*c5c60*/  STL.64 [R1+0x6b98], R24 ;  /* 0x006b981801007387 */ /* 0x0007de0000100a00 */
[----:B------:R-:W-:Y:S01]  /*c5c70*/  NOP ;  /* 0x0000000000007918 */ /* 0x000fe20000000000 */
[----:B------:R0:W-:Y:S04]  /*c5c80*/  STL.64 [R1+0xa70], R8 ;  /* 0x000a700801007387 */ /* 0x0001e80000100a00 */
[----:B------:R-:W-:Y:S01]  /*c5c90*/  STL.64 [R1+0xa78], R10 ;  /* 0x000a780a01007387 */ /* 0x000fe20000100a00 */
[----:B---3--:R-:W-:Y:S02]  /*c5ca0*/  IMAD.MOV.U32 R24, RZ, RZ, R7 ;  /* 0x000000ffff187224 */ /* 0x008fe400078e0007 */
[----:B------:R-:W-:Y:S01]  /*c5cb0*/  IMAD.MOV.U32 R25, RZ, RZ, R6 ;  /* 0x000000ffff197224 */ /* 0x000fe200078e0006 */
[----:B0-----:R-:W2:Y:S04]  /*c5cc0*/  LDL.LU.64 R8, [R1+0x6de0] ;  /* 0x006de00001087983 */ /* 0x001ea80000300a00 */
[----:B------:R-:W-:Y:S04]  /*c5cd0*/  STL.64 [R1+0x6d48], R26 ;  /* 0x006d481a01007387 */ /* 0x000fe80000100a00 */
[----:B------:R0:W-:Y:S04]  /*c5ce0*/  STL.64 [R1+0x6d40], R24 ;  /* 0x006d401801007387 */ /* 0x0001e80000100a00 */
[----:B0-----:R-:W3:Y:S04]  /*c5cf0*/  LDL.LU R24, [R1+0x13f0] ;  /* 0x0013f00001187983 */ /* 0x001ee80000300800 */
[----:B------:R-:W3:Y:S04]  /*c5d00*/  LDL.LU R25, [R1+0x13f4] ;  /* 0x0013f40001197983 */ /* 0x000ee80000300800 */
[----:B------:R-:W3:Y:S04]  /*c5d10*/  LDL.LU R26, [R1+0x13f8] ;  /* 0x0013f800011a7983 */ /* 0x000ee80000300800 */
[----:B------:R-:W3:Y:S01]  /*c5d20*/  LDL.LU R27, [R1+0x13fc] ;  /* 0x0013fc00011b7983 */ /* 0x000ee20000300800 */
        /* <DEDUP_REMOVED lines=14> */
[----:B------:R-:W2:Y:S01]  /*c5e10*/  LDL.LU R29, [R1+0x2380] ;  /* 0x00238000011d7983 */ /* 0x000ea20000300800 */
[----:B---3--:R-:W-:Y:S03]  /*c5e20*/  HMMA.16816.F32 R20, R12, R18, R24 ;  /* 0x000000120c14723c */ /* 0x008fe60000001818 */
[----:B------:R-:W3:-:S15]  /*c5e30*/  LDL.LU R25, [R1+0x237c] ;  /* 0x00237c0001197983 */ /* 0x000ede0000300800 */
[----:B------:R-:W-:Y:S01]  /*c5e40*/  NOP ;  /* 0x0000000000007918 */ /* 0x000fe20000000000 */
[----:B------:R-:W-:Y:S04]  /*c5e50*/  STL.64 [R1+0xa50], R20 ;  /* 0x000a501401007387 */ /* 0x000fe80000100a00 */
[----:B------:R-:W-:Y:S04]  /*c5e60*/  STL.64 [R1+0xa58], R22 ;  /* 0x000a581601007387 */ /* 0x000fe80000100a00 */
[----:B------:R-:W2:Y:S04]  /*c5e70*/  LDL.LU R0, [R1+0x2388] ;  /* 0x0023880001007983 */ /* 0x000ea80000300800 */
[----:B------:R-:W3:Y:S04]  /*c5e80*/  LDL.LU R24, [R1+0x2384] ;  /* 0x0023840001187983 */ /* 0x000ee80000300800 */
[----:B------:R-:W2:Y:S04]  /*c5e90*/  LDL.LU R6, [R1+0x2390] ;  /* 0x0023900001067983 */ /* 0x000ea80000300800 */
[----:B------:R-:W2:Y:S01]  /*c5ea0*/  LDL.LU R7, [R1+0x2398] ;  /* 0x0023980001077983 */ /* 0x000ea20000300800 */
[----:B------:R-:W-:-:S02]  /*c5eb0*/  IMAD.MOV.U32 R27, RZ, RZ, R8 ;  /* 0x000000ffff1b7224 */ /* 0x000fc400078e0008 */
[----:B------:R-:W-:Y:S01]  /*c5ec0*/  IMAD.MOV.U32 R26, RZ, RZ, R9 ;  /* 0x000000ffff1a7224 */ /* 0x000fe200078e0009 */
[----:B--2---:R-:W-:Y:S04]  /*c5ed0*/  STL.64 [R1+0x6da8], R6 ;  /* 0x006da80601007387 */ /* 0x004fe80000100a00 */
[----:B------:R0:W-:Y:S04]  /*c5ee0*/  STL.64 [R1+0x6da0], R4 ;  /* 0x006da00401007387 */ /* 0x0001e80000100a00 */
[----:B------:R-:W4:Y:S04]  /*c5ef0*/  LDL.LU R8, [R1+0x13e0] ;  /* 0x0013e00001087983 */ /* 0x000f280000300800 */
[----:B------:R-:W4:Y:S04]  /*c5f00*/  LDL.LU R9, [R1+0x13e4] ;  /* 0x0013e40001097983 */ /* 0x000f280000300800 */
[----:B------:R-:W4:Y:S04]  /*c5f10*/  LDL.LU R10, [R1+0x13e8] ;  /* 0x0013e800010a7983 */ /* 0x000f280000300800 */
[----:B------:R-:W4:Y:S04]  /*c5f20*/  LDL.LU R11, [R1+0x13ec] ;  /* 0x0013ec00010b7983 */ /* 0x000f280000300800 */
        /* <DEDUP_REMOVED lines=14> */
[----:B------:R-:W2:Y:S04]  /*c6010*/  LDL.LU R26, [R1+0x13a8] ;  /* 0x0013a800011a7983 */ /* 0x000ea80000300800 */
[----:B------:R-:W2:Y:S01]  /*c6020*/  LDL.LU R27, [R1+0x13ac] ;  /* 0x0013ac00011b7983 */ /* 0x000ea20000300800 */
[C---:B----4-:R-:W-:Y:S03]  /*c6030*/  HMMA.16816.F32 R8, R12.reuse, R16, R8 ;  /* 0x000000100c08723c */ /* 0x050fe60000001808 */
[----:B--2---:R-:W-:Y:S04]  /*c6040*/  STL.64 [R1+0x6d98], R26 ;  /* 0x006d981a01007387 */ /* 0x004fe80000100a00 */
[----:B---3--:R0:W-:Y:S04]  /*c6050*/  STL.64 [R1+0x6d90], R24 ;  /* 0x006d901801007387 */ /* 0x0081e80000100a00 */
        /* <DEDUP_REMOVED lines=8> */
[----:B----4-:R-:W-:Y:S04]  /*c60e0*/  STL.64 [R1+0x6d68], R22 ;  /* 0x006d681601007387 */ /* 0x010fe80000100a00 */
[----:B---3--:R0:W-:Y:S04]  /*c60f0*/  STL.64 [R1+0x6d60], R20 ;  /* 0x006d601401007387 */ /* 0x0081e80000100a00 */
[----:B0-----:R-:W3:Y:S04]  /*c6100*/  LDL.LU R20, [R1+0xf80] ;  /* 0x000f800001147983 */ /* 0x001ee80000300800 */
[----:B------:R-:W3:Y:S04]  /*c6110*/  LDL.LU R21, [R1+0xf84] ;  /* 0x000f840001157983 */ /* 0x000ee80000300800 */
[----:B------:R-:W3:Y:S04]  /*c6120*/  LDL.LU R22, [R1+0xf88] ;  /* 0x000f880001167983 */ /* 0x000ee80000300800 */
[----:B------:R-:W3:Y:S04]  /*c6130*/  LDL.LU R23, [R1+0xf8c] ;  /* 0x000f8c0001177983 */ /* 0x000ee80000300800 */
[----:B------:R-:W-:Y:S04]  /*c6140*/  STL.64 [R1+0xa40], R8 ;  /* 0x000a400801007387 */ /* 0x000fe80000100a00 */
[----:B------:R0:W-:Y:S04]  /*c6150*/  STL.64 [R1+0xa48], R10 ;  /* 0x000a480a01007387 */ /* 0x0001e80000100a00 */
[----:B0-----:R-:W4:Y:S04]  /*c6160*/  LDL.LU.64 R10, [R1+0x6dc8] ;  /* 0x006dc800010a7983 */ /* 0x001f280000300a00 */
[----:B------:R-:W2:Y:S04]  /*c6170*/  LDL.LU.64 R8, [R1+0x6dc0] ;  /* 0x006dc00001087983 */ /* 0x000ea80000300a00 */
        /* <DEDUP_REMOVED lines=30> */
[----:B------:R0:W-:Y:S04]  /*c6360*/  STL.64 [R1+0x6b60], R10 ;  /* 0x006b600a01007387 */ /* 0x0001e80000100a00 */
[----:B0-----:R-:W3:Y:S04]  /*c6370*/  LDL R10, [R1+0x90] ;  /* 0x00009000010a7983 */ /* 0x001ee80000100800 */
[----:B------:R-:W3:Y:S04]  /*c6380*/  LDL R11, [R1+0x94] ;  /* 0x00009400010b7983 */ /* 0x000ee80000100800 */
[----:B------:R0:W-:Y:S04]  /*c6390*/  STL.64 [R1+0x6b58], R8 ;  /* 0x006b580801007387 */ /* 0x0001e80000100a00 */
[----:B0-----:R-:W4:Y:S04]  /*c63a0*/  LDL.LU R9, [R1+0x238c] ;  /* 0x00238c0001097983 */ /* 0x001f280000300800 */
[----:B------:R-:W3:Y:S01]  /*c63b0*/  LDL.LU R8, [R1+0x2394] ;  /* 0x0023940001087983 */ /* 0x000ee20000300800 */
[----:B--2---:R-:W-:-:S02]  /*c63c0*/  IMAD R25, R25, 0x100, R29 ;  /* 0x0000010019197824 */ /* 0x004fc400078e021d */
[----:B------:R-:W-:Y:S01]  /*c63d0*/  IMAD R24, R24, 0x100, R0 ;  /* 0x0000010018187824 */ /* 0x000fe200078e0200 */
[----:B------:R-:W2:Y:S04]  /*c63e0*/  LDL.LU R29, [R1+0x6d7c] ;  /* 0x006d7c00011d7983 */ /* 0x000ea80000300800 */
[----:B------:R-:W2:Y:S01]  /*c63f0*/  LDL.LU R0, [R1+0x6d78] ;  /* 0x006d780001007983 */ /* 0x000ea20000300800 */
[----:B----4-:R-:W-:Y:S02]  /*c6400*/  IMAD R9, R9, 0x100, R6 ;  /* 0x0000010009097824 */ /* 0x010fe400078e0206 */
[----:B---3--:R-:W-:Y:S01]  /*c6410*/  IMAD R8, R8, 0x100, R7 ;  /* 0x0000010008087824 */ /* 0x008fe200078e0207 */
[----:B------:R-:W3:Y:S04]  /*c6420*/  LDL.LU R6, [R1+0x6d74] ;  /* 0x006d740001067983 */ /* 0x000ee80000300800 */
[----:B------:R-:W3:Y:S02]  /*c6430*/  LDL.LU R7, [R1+0x6d70] ;  /* 0x006d700001077983 */ /* 0x000ee40000300800 */
[----:B---3--:R-:W-:Y:S02]  /*c6440*/  HMMA.16816.F32 R12, R12, R6, R20 ;  /* 0x000000060c0c723c */ /* 0x008fe40000001814 */
[----:B------:R-:W3:Y:S04]  /*c6450*/  LDL.LU.64 R22, [R1+0x6d68] ;  /* 0x006d680001167983 */ /* 0x000ee80000300a00 */
[----:B------:R-:W3:Y:S04]  /*c6460*/  LDL.LU.64 R20, [R1+0x6d60] ;  /* 0x006d600001147983 */ /* 0x000ee80000300a00 */
        /* <DEDUP_REMOVED lines=10> */
[----:B----4-:R-:W-:Y:S02]  /*c6510*/  F2FP.F16.E5M2.UNPACK_B R14, R9 ;  /* 0x00000009ff0e723e */ /* 0x010fe400020004ff */
[----:B------:R-:W-:-:S07]  /*c6520*/  F2FP.F16.E5M2.UNPACK_B R15, R8 ;  /* 0x00000008ff0f723e */ /* 0x000fce00020004ff */
[----:B---3--:R-:W-:Y:S01]  /*c6530*/  HMMA.16816.F32 R24, R12, R26, R20 ;  /* 0x0000001a0c18723c */ /* 0x008fe20000001814 */
[----:B------:R-:W3:Y:S04]  /*c6540*/  LDL.LU.64 R22, [R1+0x6d58] ;  /* 0x006d580001167983 */ /* 0x000ee80000300a00 */
[----:B------:R-:W3:-:S14]  /*c6550*/  LDL.LU.64 R20, [R1+0x6d50] ;  /* 0x006d500001147983 */ /* 0x000edc0000300a00 */
[----:B------:R-:W-:Y:S04]  /*c6560*/  STL.64 [R1+0x9f0], R24 ;  /* 0x0009f01801007387 */ /* 0x000fe80000100a00 */
[----:B------:R0:W-:Y:S04]  /*c6570*/  STL.64 [R1+0x9f8], R26 ;  /* 0x0009f81a01007387 */ /* 0x0001e80000100a00 */
[----:B0-----:R-:W3:Y:S04]  /*c6580*/  LDL.LU.64 R26, [R1+0x6d48] ;  /* 0x006d4800011a7983 */ /* 0x001ee80000300a00 */
[----:B------:R-:W4:Y:S01]  /*c6590*/  LDL.LU.64 R24, [R1+0x6d40] ;  /* 0x006d400001187983 */ /* 0x000f220000300a00 */
[----:B--2---:R-:W-:-:S15]  /*c65a0*/  HMMA.16816.F32 R4, R12, R10, R4 ;  /* 0x0000000a0c04723c */ /* 0x004fde0000001804 */
[----:B------:R-:W-:-:S04]  /*c65b0*/  NOP ;  /* 0x0000000000007918 */ /* 0x000fc80000000000 */
[----:B------:R0:W-:Y:S04]  /*c65c0*/  STL.64 [R1+0x9e0], R4 ;  /* 0x0009e00401007387 */ /* 0x0001e80000100a00 */
[----:B------:R1:W-:Y:S04]  /*c65d0*/  STL.64 [R1+0x9e8], R6 ;  /* 0x0009e80601007387 */ /* 0x0003e80000100a00 */
[----:B0-----:R-:W2:Y:S01]  /*c65e0*/  LDL.LU R4, [R1+0x1250] ;  /* 0x0012500001047983 */ /* 0x001ea20000300800 */
[C---:B----4-:R-:W-:Y:S08]  /*c65f0*/  HMMA.16816.F32 R16, R12.reuse, R24, R16 ;  /* 0x000000180c10723c */ /* 0x050ff00000001810 */
[----:B---3--:R-:W-:Y:S11]  /*c6600*/  HMMA.16816.F32 R8, R12, R26, R20 ;  /* 0x0000001a0c08723c */ /* 0x008ff60000001814 */
[----:B------:R-:W-:Y:S04]  /*c6610*/  STL.64 [R1+0x9d0], R16 ;  /* 0x0009d01001007387 */ /* 0x000fe80000100a00 */
[----:B------:R-:W-:Y:S04]  /*c6620*/  STL.64 [R1+0x9d8], R18 ;  /* 0x0009d81201007387 */ /* 0x000fe80000100a00 */
[----:B------:R-:W-:Y:S04]  /*c6630*/  STL.64 [R1+0x9c0], R8 ;  /* 0x0009c00801007387 */ /* 0x000fe80000100a00 */
[----:B------:R-:W-:Y:S04]  /*c6640*/  STL.64 [R1+0x9c8], R10 ;  /* 0x0009c80a01007387 */ /* 0x000fe80000100a00 */
[----:B------:R-:W2:Y:S04]  /*c6650*/  LDL.LU R5, [R1+0x1254] ;  /* 0x0012540001057983 */ /* 0x000ea80000300800 */
[----:B-1----:R-:W3:Y:S04]  /*c6660*/  LDL.LU R6, [R1+0x1258] ;  /* 0x0012580001067983 */ /* 0x002ee80000300800 */
[----:B------:R-:W3:Y:S01]  /*c6670*/  LDL.LU R7, [R1+0x125c] ;  /* 0x00125c0001077983 */ /* 0x000ee20000300800 */
[----:B------:R-:W-:-:S03]  /*c6680*/  IMAD.MOV.U32 R27, RZ, RZ, R0 ;  /* 0x000000ffff1b7224 */ /* 0x000fc600078e0000 */
[----:B---3--:R-:W-:Y:S04]  /*c6690*/  STL.64 [R1+0x6bc0], R6 ;  /* 0x006bc00601007387 */ /* 0x008fe80000100a00 */
[----:B--2---:R0:W-:Y:S04]  /*c66a0*/  STL.64 [R1+0x6bb8], R4 ;  /* 0x006bb80401007387 */ /* 0x0041e80000100a00 */
[----:B------:R-:W2:Y:S04]  /*c66b0*/  LDL R26, [R1] ;  /* 0x00000000011a7983 */ /* 0x000ea80000100800 */
[----:B------:R-:W3:Y:S04]  /*c66c0*/  LDL.LU R0, [R1+0x6d38] ;  /* 0x006d380001007983 */ /* 0x000ee80000300800 */
[----:B0-----:R-:W4:Y:S04]  /*c66d0*/  LDL.LU R4, [R1+0x1270] ;  /* 0x0012700001047983 */ /* 0x001f280000300800 */
[----:B------:R-:W4:Y:S04]  /*c66e0*/  LDL.LU R5, [R1+0x1274] ;  /* 0x0012740001057983 */ /* 0x000f280000300800 */
[----:B------:R-:W2:Y:S04]  /*c66f0*/  LDL.LU R6, [R1+0x1278] ;  /* 0x0012780001067983 */ /* 0x000ea80000300800 */
[----:B------:R-:W2:Y:S04]  /*c6700*/  LDL.LU R7, [R1+0x127c] ;  /* 0x00127c0001077983 */ /* 0x000ea80000300800 */
[----:B--2---:R0:W-:Y:S04]  /*c6710*/  STL.64 [R1+0x6bd0], R6 ;  /* 0x006bd00601007387 */ /* 0x0041e80000100a00 */
[----:B0-----:R-:W2:Y:S01]  /*c6720*/  LDL R6, [R1+0x10] ;  /* 0x0000100001067983 */ /* 0x001ea20000100800 */
[----:B---3--:R-:W-:-:S03]  /*c6730*/  IMAD.MOV.U32 R7, RZ, RZ, R0 ;  /* 0x000000ffff077224 */ /* 0x008fc600078e0000 */
[----:B------:R-:W3:Y:S04]  /*c6740*/  LDL.LU R0, [R1+0x6d34] ;  /* 0x006d340001007983 */ /* 0x000ee80000300800 */
        /* <DEDUP_REMOVED lines=22> */
[----:B------:R-:W2:Y:S01]  /*c68b0*/  LDL R5, [R1+0x2c] ;  /* 0x00002c0001057983 */ /* 0x000ea20000100800 */
        /* <DEDUP_REMOVED lines=21> */
[----:B------:R-:W4:Y:S04]  /*c6a10*/  LDL.LU R0, [R1+0x6d28] ;  /* 0x006d280001007983 */ /* 0x000f280000300800 */
[----:B---3--:R-:W-:Y:S04]  /*c6a20*/  STL.64 [R1+0x6c40], R26 ;  /* 0x006c401a01007387 */ /* 0x008fe80000100a00 */
[----:B--2---:R0:W-:Y:S04]  /*c6a30*/  STL.64 [R1+0x6c38], R24 ;  /* 0x006c381801007387 */ /* 0x0041e80000100a00 */
[----:B0-----:R-:W2:Y:S04]  /*c6a40*/  LDL.LU R24, [R1+0x12c0] ;  /* 0x0012c00001187983 */ /* 0x001ea80000300800 */
[----:B------:R-:W2:Y:S04]  /*c6a50*/  LDL.LU R25, [R1+0x12c4] ;  /* 0x0012c40001197983 */ /* 0x000ea80000300800 */
[----:B------:R-:W3:Y:S04]  /*c6a60*/  LDL.LU R26, [R1+0x12c8] ;  /* 0x0012c800011a7983 */ /* 0x000ee80000300800 */
[----:B------:R-:W3:Y:S04]  /*c6a70*/  LDL.LU R27, [R1+0x12cc] ;  /* 0x0012cc00011b7983 */ /* 0x000ee80000300800 */
[----:B------:R-:W2:Y:S04]  /*c6a80*/  LDL.64 R4, [R1+0x48] ;  /* 0x0000480001047983 */ /* 0x000ea80000100a00 */
[----:B----4-:R0:W-:Y:S04]  /*c6a90*/  STL.64 [R1+0x6c90], R6 ;  /* 0x006c900601007387 */ /* 0x0101e80000100a00 */
[----:B0-----:R-:W4:Y:S04]  /*c6aa0*/  LDL R6, [R1+0x50] ;  /* 0x0000500001067983 */ /* 0x001f280000100800 */
[----:B------:R-:W4:Y:S04]  /*c6ab0*/  LDL R7, [R1+0x54] ;  /* 0x0000540001077983 */ /* 0x000f280000100800 */
[----:B--2---:R-:W-:Y:S04]  /*c6ac0*/  STL.64 [R1+0x6c88], R4 ;  /* 0x006c880401007387 */ /* 0x004fe80000100a00 */
[----:B----4-:R-:W-:Y:S04]  /*c6ad0*/  STL.64 [R1+0x6ca8], R6 ;  /* 0x006ca80601007387 */ /* 0x010fe80000100a00 */
        /* <DEDUP_REMOVED lines=178> */
[C---:B------:R-:W-:Y:S11]  /*c7600*/  HMMA.16816.F32 R24, R12.reuse, R26, R20 ;  /* 0x0000001a0c18723c */ /* 0x040ff60000001814 */
[----:B------:R-:W-:Y:S04]  /*c7610*/  STL.64 [R1+0x8d0], R4 ;  /* 0x0008d00401007387 */ /* 0x000fe80000100a00 */
[----:B------:R0:W-:Y:S04]  /*c7620*/  STL.64 [R1+0x8d8], R6 ;  /* 0x0008d80601007387 */ /* 0x0001e80000100a00 */
[----:B0-----:R-:W2:Y:S04]  /*c7630*/  LDL.LU.64 R6, [R1+0x6bc0] ;  /* 0x006bc00001067983 */ /* 0x001ea80000300a00 */
[----:B------:R-:W2:Y:S04]  /*c7640*/  LDL.LU.64 R4, [R1+0x6bb8] ;  /* 0x006bb80001047983 */ /* 0x000ea80000300a00 */
[----:B------:R-:W-:Y:S04]  /*c7650*/  STL [R1+0x6b08], R0 ;  /* 0x006b080001007387 */ /* 0x000fe80000100800 */
[----:B------:R-:W4:Y:S04]  /*c7660*/  LDL.LU.64 R22, [R1+0x6bb0] ;  /* 0x006bb00001167983 */ /* 0x000f280000300a00 */
[----:B------:R-:W3:Y:S04]  /*c7670*/  LDL.LU.64 R20, [R1+0x6ba8] ;  /* 0x006ba80001147983 */ /* 0x000ee80000300a00 */
[----:B------:R-:W-:Y:S04]  /*c7680*/  STL.64 [R1+0x8c0], R24 ;  /* 0x0008c01801007387 */ /* 0x000fe80000100a00 */
[----:B------:R0:W-:Y:S04]  /*c7690*/  STL.64 [R1+0x8c8], R26 ;  /* 0x0008c81a01007387 */ /* 0x0001e80000100a00 */
[----:B0-----:R-:W3:Y:S04]  /*c76a0*/  LDL.LU.64 R26, [R1+0x6ba0] ;  /* 0x006ba000011a7983 */ /* 0x001ee80000300a00 */
[----:B------:R-:W4:Y:S04]  /*c76b0*/  LDL.LU.64 R24, [R1+0x6b98] ;  /* 0x006b980001187983 */ /* 0x000f280000300a00 */
[----:B------:R-:W4:Y:S04]  /*c76c0*/  LDL.LU R0, [R1+0x23ac] ;  /* 0x0023ac0001007983 */ /* 0x000f280000300800 */
        /* <DEDUP_REMOVED lines=8> */
[C---:B----4-:R-:W-:Y:S11]  /*c7750*/  HMMA.16816.F32 R8, R12.reuse, R24, R16 ;  /* 0x000000180c08723c */ /* 0x050ff60000001810 */
        /* <DEDUP_REMOVED lines=96> */
[----:B------:R-:W-:Y:S04]  /*c7d60*/  STL [R1+0x6b10], R2 ;  /* 0x006b100201007387 */ /* 0x000fe80000100800 */
[----:B------:R-:W-:Y:S01]  /*c7d70*/  STL [R1+0x6b0c], R3 ;  /* 0x006b0c0301007387 */ /* 0x000fe20000100800 */
        /* <DEDUP_REMOVED lines=11> */
[----:B------:R-:W3:Y:S04]  /*c7e30*/  LDL.LU.64 R24, [R1+0x6b18] ;  /* 0x006b180001187983 */ /* 0x000ee80000300a00 */
[----:B------:R-:W-:Y:S04]  /*c7e40*/  STL.64 [R1+0x6918], R10 ;  /* 0x0069180a01007387 */ /* 0x000fe80000100a00 */
[----:B------:R3:W-:Y:S02]  /*c7e50*/  STL.64 [R1+0x6910], R8 ;  /* 0x0069100801007387 */ /* 0x0007e40000100a00 */
[----:B---3--:R-:W-:Y:S02]  /*c7e60*/  HMMA.16816.F32 R8, R12, R6, R24 ;  /* 0x000000060c08723c */ /* 0x008fe40000001818 */
[----:B------:R-:W2:-:S15]  /*c7e70*/  LDL.LU R24, [R1+0x1110] ;  /* 0x0011100001187983 */ /* 0x000e9e0000300800 */
[----:B------:R-:W-:Y:S02]  /*c7e80*/  NOP ;  /* 0x0000000000007918 */ /* 0x000fe40000000000 */
[----:B------:R0:W-:Y:S04]  /*c7e90*/  STL.64 [R1+0x5e0], R8 ;  /* 0x0005e00801007387 */ /* 0x0001e80000100a00 */
[----:B------:R1:W-:Y:S04]  /*c7ea0*/  STL.64 [R1+0x5e8], R10 ;  /* 0x0005e80a01007387 */ /* 0x0003e80000100a00 */
[----:B------:R-:W2:Y:S04]  /*c7eb0*/  LDL.LU R25, [R1+0x1114] ;  /* 0x0011140001197983 */ /* 0x000ea80000300800 */
[----:B------:R-:W3:Y:S04]  /*c7ec0*/  LDL.LU R26, [R1+0x1118] ;  /* 0x00111800011a7983 */ /* 0x000ee80000300800 */
[----:B------:R-:W3:Y:S01]  /*c7ed0*/  LDL.LU R27, [R1+0x111c] ;  /* 0x00111c00011b7983 */ /* 0x000ee20000300800 */
[----:B------:R-:W-:-:S02]  /*c7ee0*/  IMAD R3, R22, 0x100, R21 ;  /* 0x0000010016037824 */ /* 0x000fc400078e0215 */
[----:B------:R-:W-:Y:S01]  /*c7ef0*/  IMAD R0, R0, 0x100, R23 ;  /* 0x0000010000007824 */ /* 0x000fe200078e0217 */
[----:B---3--:R-:W-:Y:S04]  /*c7f00*/  STL.64 [R1+0x6a60], R26 ;  /* 0x006a601a01007387 */ /* 0x008fe80000100a00 */
[----:B--2---:R2:W-:Y:S04]  /*c7f10*/  STL.64 [R1+0x6a58], R24 ;  /* 0x006a581801007387 */ /* 0x0045e80000100a00 */
[----:B------:R-:W3:Y:S04]  /*c7f20*/  LDL R22, [R1+0x58] ;  /* 0x0000580001167983 */ /* 0x000ee80000100800 */
[----:B------:R-:W3:Y:S04]  /*c7f30*/  LDL R23, [R1+0x5c] ;  /* 0x00005c0001177983 */ /* 0x000ee80000100800 */
[----:B0-----:R-:W3:Y:S04]  /*c7f40*/  LDL.LU R8, [R1+0x1130] ;  /* 0x0011300001087983 */ /* 0x001ee80000300800 */
[----:B------:R-:W3:Y:S04]  /*c7f50*/  LDL.LU R9, [R1+0x1134] ;  /* 0x0011340001097983 */ /* 0x000ee80000300800 */
[----:B-1----:R-:W3:Y:S04]  /*c7f60*/  LDL.LU R10, [R1+0x1138] ;  /* 0x00113800010a7983 */ /* 0x002ee80000300800 */
[----:B------:R-:W3:Y:S04]  /*c7f70*/  LDL.LU R11, [R1+0x113c] ;  /* 0x00113c00010b7983 */ /* 0x000ee80000300800 */
[----:B--2---:R-:W2:Y:S04]  /*c7f80*/  LDL.LU.64 R24, [R1+0x70] ;  /* 0x0000700001187983 */ /* 0x004ea80000300a00 */
[----:B---3--:R-:W-:Y:S04]  /*c7f90*/  STL.64 [R1+0x6a70], R10 ;  /* 0x006a700a01007387 */ /* 0x008fe80000100a00 */
[----:B------:R0:W-:Y:S04]  /*c7fa0*/  STL.64 [R1+0x6a68], R8 ;  /* 0x006a680801007387 */ /* 0x0001e80000100a00 */
[----:B------:R-:W3:Y:S04]  /*c7fb0*/  LDL R26, [R1+0x68] ;  /* 0x00006800011a7983 */ /* 0x000ee80000100800 */
[----:B------:R-:W3:Y:S04]  /*c7fc0*/  LDL R27, [R1+0x6c] ;  /* 0x00006c00011b7983 */ /* 0x000ee80000100800 */
[----:B---3--:R1:W-:Y:S04]  /*c7fd0*/  STL.64 [R1+0x6a90], R26 ;  /* 0x006a901a01007387 */ /* 0x0083e80000100a00 */
[----:B--2---:R2:W-:Y:S04]  /*c7fe0*/  STL.64 [R1+0x6a88], R24 ;  /* 0x006a881801007387 */ /* 0x0045e80000100a00 */
[----:B0-----:R-:W3:Y:S04]  /*c7ff0*/  LDL.LU R8, [R1+0x1140] ;  /* 0x0011400001087983 */ /* 0x001ee80000300800 */
[----:B------:R-:W3:Y:S04]  /*c8000*/  LDL.LU R9, [R1+0x1144] ;  /* 0x0011440001097983 */ /* 0x000ee80000300800 */
[----:B------:R-:W3:Y:S04]  /*c8010*/  LDL.LU R10, [R1+0x1148] ;  /* 0x00114800010a7983 */ /* 0x000ee80000300800 */
[----:B------:R-:W3:Y:S04]  /*c8020*/  LDL.LU R11, [R1+0x114c] ;  /* 0x00114c00010b7983 */ /* 0x000ee80000300800 */
[----:B-1----:R-:W3:Y:S04]  /*c8030*/  LDL R26, [R1+0x78] ;  /* 0x00007800011a7983 */ /* 0x002ee80000100800 */
[----:B------:R-:W3:Y:S04]  /*c8040*/  LDL R27, [R1+0x7c] ;  /* 0x00007c00011b7983 */ /* 0x000ee80000100800 */
[----:B--2---:R-:W2:Y:S04]  /*c8050*/  LDL.LU.64 R24, [R1+0x80] ;  /* 0x0000800001187983 */ /* 0x004ea80000300a00 */
[----:B---3--:R-:W-:Y:S04]  /*c8060*/  STL.64 [R1+0x6ac0], R26 ;  /* 0x006ac01a01007387 */ /* 0x008fe80000100a00 */
[----:B--2---:R-:W-:Y:S04]  /*c8070*/  STL.64 [R1+0x6ab8], R24 ;  /* 0x006ab81801007387 */ /* 0x004fe80000100a00 */
        /* <DEDUP_REMOVED lines=8> */
[----:B------:R-:W3:Y:S04]  /*c8100*/  LDL.LU.64 R24, [R1+0x90] ;  /* 0x0000900001187983 */ /* 0x000ee80000300a00 */
        /* <DEDUP_REMOVED lines=29> */
[----:B----4-:R-:W-:Y:S02]  /*c82e0*/  IMAD R2, R20, 0x100, R19 ;  /* 0x0000010014027824 */ /* 0x010fe400078e0213 */
[----:B------:R-:W-:Y:S01]  /*c82f0*/  IMAD.MOV.U32 R15, RZ, RZ, R16 ;  /* 0x000000ffff0f7224 */ /* 0x000fe200078e0010 */
        /* <DEDUP_REMOVED lines=8> */
[----:B------:R-:W-:Y:S02]  /*c8380*/  F2FP.F16.E5M2.UNPACK_B R14, R0 ;  /* 0x00000000ff0e723e */ /* 0x000fe400020004ff */
[----:B------:R-:W-:Y:S01]  /*c8390*/  F2FP.F16.E5M2.UNPACK_B R15, R15 ;  /* 0x0000000fff0f723e */ /* 0x000fe200020004ff */
[----:B------:R-:W3:Y:S04]  /*c83a0*/  LDL.LU.64 R20, [R1+0x60] ;  /* 0x0000600001147983 */ /* 0x000ee80000300a00 */
[----:B------:R-:W4:Y:S04]  /*c83b0*/  LDL.LU R16, [R1+0x1120] ;  /* 0x0011200001107983 */ /* 0x000f280000300800 */
[----:B------:R-:W4:Y:S04]  /*c83c0*/  LDL.LU R17, [R1+0x1124] ;  /* 0x0011240001117983 */ /* 0x000f280000300800 */
[----:B------:R-:W4:Y:S04]  /*c83d0*/  LDL.LU R18, [R1+0x1128] ;  /* 0x0011280001127983 */ /* 0x000f280000300800 */
[----:B------:R-:W4:Y:S04]  /*c83e0*/  LDL.LU R19, [R1+0x112c] ;  /* 0x00112c0001137983 */ /* 0x000f280000300800 */
[----:B------:R-:W3:Y:S04]  /*c83f0*/  LDL.LU.64 R28, [R1+0x50] ;  /* 0x00005000011c7983 */ /* 0x000ee80000300a00 */
[----:B------:R-:W-:Y:S04]  /*c8400*/  STL [R1+0x6894], R6 ;  /* 0x0068940601007387 */ /* 0x000fe80000100800 */
[----:B------:R-:W-:Y:S04]  /*c8410*/  STL [R1+0x6890], R7 ;  /* 0x0068900701007387 */ /* 0x000fe80000100800 */
        /* <DEDUP_REMOVED lines=17> */
[----:B------:R-:W-:-:S05]  /*c8530*/  IMAD.MOV.U32 R7, RZ, RZ, R25 ;  /* 0x000000ffff077224 */ /* 0x000fca00078e0019 */
[----:B------:R-:W-:Y:S04]  /*c8540*/  STL [R1+0x689c], R7 ;  /* 0x00689c0701007387 */ /* 0x000fe80000100800 */
        /* <DEDUP_REMOVED lines=42> */
[----:B----4-:R-:W-:Y:S01]  /*c87f0*/  HMMA.16816.F32 R16, R12, R22, R16 ;  /* 0x000000160c10723c */ /* 0x010fe20000001810 */
[----:B---3--:R-:W-:-:S02]  /*c8800*/  IMAD.MOV.U32 R6, RZ, RZ, R21 ;  /* 0x000000ffff067224 */ /* 0x008fc400078e0015 */
[----:B------:R-:W-:-:S05]  /*c8810*/  IMAD.MOV.U32 R7, RZ, RZ, R20 ;  /* 0x000000ffff077224 */ /* 0x000fca00078e0014 */
[----:B--2---:R-:W-:-:S15]  /*c8820*/  HMMA.16816.F32 R8, R12, R20, R8 ;  /* 0x000000140c08723c */ /* 0x004fde0000001808 */
[----:B------:R-:W-:-:S04]  /*c8830*/  NOP ;  /* 0x0000000000007918 */ /* 0x000fc80000000000 */
[----:B------:R-:W-:Y:S04]  /*c8840*/  STL.64 [R1+0x790], R8 ;  /* 0x0007900801007387 */ /* 0x000fe80000100a00 */
[----:B------:R0:W-:Y:S02]  /*c8850*/  STL.64 [R1+0x798], R10 ;  /* 0x0007980a01007387 */ /* 0x0001e40000100a00 */
[----:B0-----:R-:W-:Y:S02]  /*c8860*/  HMMA.16816.F32 R8, R12, R28, R24 ;  /* 0x0000001c0c08723c */ /* 0x001fe40000001818 */
[----:B------:R-:W-:Y:S04]  /*c8870*/  STL [R1+0x68b4], R6 ;  /* 0x0068b40601007387 */ /* 0x000fe80000100800 */
[----:B------:R-:W-:Y:S04]  /*c8880*/  STL [R1+0x68b0], R7 ;  /* 0x0068b00701007387 */ /* 0x000fe80000100800 */
[----:B------:R-:W-:Y:S04]  /*c8890*/  STL.64 [R1+0x780], R16 ;  /* 0x0007801001007387 */ /* 0x000fe80000100a00 */
[----:B------:R-:W-:Y:S05]  /*c88a0*/  STL.64 [R1+0x788], R18 ;  /* 0x0007881201007387 */ /* 0x000fea0000100a00 */
[----:B------:R0:W-:Y:S04]  /*c88b0*/  STL.64 [R1+0x770], R8 ;  /* 0x0007700801007387 */ /* 0x0001e80000100a00 */
[----:B------:R1:W-:Y:S04]  /*c88c0*/  STL.64 [R1+0x778], R10 ;  /* 0x0007780a01007387 */ /* 0x0003e80000100a00 */
[----:B0-----:R-:W2:Y:S04]  /*c88d0*/  LDL.LU R8, [R1+0x1070] ;  /* 0x0010700001087983 */ /* 0x001ea80000300800 */
[----:B------:R-:W2:Y:S04]  /*c88e0*/  LDL.LU R9, [R1+0x1074] ;  /* 0x0010740001097983 */ /* 0x000ea80000300800 */
[----:B-1----:R-:W3:Y:S04]  /*c88f0*/  LDL.LU R10, [R1+0x1078] ;  /* 0x00107800010a7983 */ /* 0x002ee80000300800 */
[----:B------:R-:W3:Y:S01]  /*c8900*/  LDL.LU R11, [R1+0x107c] ;  /* 0x00107c00010b7983 */ /* 0x000ee20000300800 */
[----:B------:R-:W-:-:S03]  /*c8910*/  IMAD.MOV.U32 R27, RZ, RZ, R0 ;  /* 0x000000ffff1b7224 */ /* 0x000fc600078e0000 */
[----:B---3--:R-:W-:Y:S04]  /*c8920*/  STL.64 [R1+0x6988], R10 ;  /* 0x0069880a01007387 */ /* 0x008fe80000100a00 */
[----:B--2---:R0:W-:Y:S04]  /*c8930*/  STL.64 [R1+0x6980], R8 ;  /* 0x0069800801007387 */ /* 0x0041e80000100a00 */
[----:B------:R-:W2:Y:S04]  /*c8940*/  LDL R26, [R1+0x8] ;  /* 0x00000800011a7983 */ /* 0x000ea80000100800 */
[----:B------:R-:W3:Y:S04]  /*c8950*/  LDL.LU R0, [R1+0x6a50] ;  /* 0x006a500001007983 */ /* 0x000ee80000300800 */
[----:B------:R-:W4:Y:S01]  /*c8960*/  LDL.LU.64 R24, [R1+0x10] ;  /* 0x0000100001187983 */ /* 0x000f220000300a00 */
[----:B------:R-:W-:-:S02]  /*c8970*/  IMAD.MOV.U32 R6, RZ, RZ, R28 ;  /* 0x000000ffff067224 */ /* 0x000fc400078e001c */
[----:B------:R-:W-:Y:S01]  /*c8980*/  IMAD.MOV.U32 R7, RZ, RZ, R29 ;  /* 0x000000ffff077224 */ /* 0x000fe200078e001d */
[----:B--2---:R-:W-:Y:S04]  /*c8990*/  STL.64 [R1+0x69a8], R26 ;  /* 0x0069a81a01007387 */ /* 0x004fe80000100a00 */
        /* <DEDUP_REMOVED lines=8> */
[----:B------:R-:W2:Y:S04]  /*c8a20*/  LDL.LU.64 R28, [R1+0x20] ;  /* 0x00002000011c7983 */ /* 0x000ea80000300a00 */
[----:B-1----:R-:W2:Y:S04]  /*c8a30*/  LDL.LU R24, [R1+0x10a0] ;  /* 0x0010a00001187983 */ /* 0x002ea80000300800 */
        /* <DEDUP_REMOVED lines=9> */
[----:B--2---:R0:W-:Y:S04]  /*c8ad0*/  STL.64 [R1+0x69d0], R26 ;  /* 0x0069d01a01007387 */ /* 0x0041e80000100a00 */
[----:B0-----:R-:W2:Y:S04]  /*c8ae0*/  LDL R26, [R1+0x28] ;  /* 0x00002800011a7983 */ /* 0x001ea80000100800 */
[----:B------:R-:W2:Y:S04]  /*c8af0*/  LDL R27, [R1+0x2c] ;  /* 0x00002c00011b7983 */ /* 0x000ea80000100800 */
[----:B------:R0:W-:Y:S04]  /*c8b00*/  STL.64 [R1+0x69c8], R24 ;  /* 0x0069c81801007387 */ /* 0x0001e80000100a00 */
[----:B0-----:R-:W4:Y:S04]  /*c8b10*/  LDL.LU.64 R24, [R1+0x30] ;  /* 0x0000300001187983 */ /* 0x001f280000300a00 */
[----:B--2---:R0:W-:Y:S04]  /*c8b20*/  STL.64 [R1+0x6a00], R26 ;  /* 0x006a001a01007387 */ /* 0x0041e80000100a00 */
[----:B0-----:R-:W2:Y:S01]  /*c8b30*/  LDL R26, [R1+0x38] ;  /* 0x00003800011a7983 */ /* 0x001ea20000100800 */
[----:B---3--:R-:W-:-:S03]  /*c8b40*/  IMAD.MOV.U32 R27, RZ, RZ, R0 ;  /* 0x000000ffff1b7224 */ /* 0x008fc600078e0000 */
[----:B------:R-:W3:Y:S04]  /*c8b50*/  LDL.LU R0, [R1+0x6a48] ;  /* 0x006a480001007983 */ /* 0x000ee80000300800 */
[----:B----4-:R0:W-:Y:S04]  /*c8b60*/  STL.64 [R1+0x69f8], R24 ;  /* 0x0069f81801007387 */ /* 0x0101e80000100a00 */
[----:B0-----:R-:W4:Y:S04]  /*c8b70*/  LDL.LU.64 R24, [R1+0x40] ;  /* 0x0000400001187983 */ /* 0x001f280000300a00 */
        /* <DEDUP_REMOVED lines=8> */
[----:B------:R-:W2:Y:S04]  /*c8c00*/  LDL R26, [R1+0x48] ;  /* 0x00004800011a7983 */ /* 0x000ea80000100800 */
        /* <DEDUP_REMOVED lines=24> */
[----:B---3--:R-:W-:-:S03]  /*c8d90*/  IMAD.MOV.U32 R27, RZ, RZ, R0 ;  /* 0x000000ffff1b7224 */ /* 0x008fc600078e0000 */
[----:B----4-:R-:W-:Y:S04]  /*c8da0*/  STL.64 [R1+0x6a40], R10 ;  /* 0x006a400a01007387 */ /* 0x010fe80000100a00 */
[----:B--2---:R0:W-:Y:S04]  /*c8db0*/  STL.64 [R1+0x6a38], R8 ;  /* 0x006a380801007387 */ /* 0x0041e80000100a00 */
[----:B0-----:R-:W2:Y:S04]  /*c8dc0*/  LDL.LU R8, [R1+0x1100] ;  /* 0x0011000001087983 */ /* 0x001ea80000300800 */
[----:B------:R-:W2:Y:S04]  /*c8dd0*/  LDL.LU R9, [R1+0x1104] ;  /* 0x0011040001097983 */ /* 0x000ea80000300800 */
[----:B------:R-:W2:Y:S04]  /*c8de0*/  LDL.LU R10, [R1+0x1108] ;  /* 0x00110800010a7983 */ /* 0x000ea80000300800 */
[----:B------:R-:W2:Y:S04]  /*c8df0*/  LDL.LU R11, [R1+0x110c] ;  /* 0x00110c00010b7983 */ /* 0x000ea80000300800 */
[----:B------:R-:W3:Y:S04]  /*c8e00*/  LDL.LU.64 R18, [R1] ;  /* 0x0000000001127983 */ /* 0x000ee80000300a00 */
[----:B------:R-:W4:Y:S04]  /*c8e10*/  LDL.LU R20, [R1+0x1060] ;  /* 0x0010600001147983 */ /* 0x000f280000300800 */
[----:B------:R-:W4:Y:S04]  /*c8e20*/  LDL.LU R21, [R1+0x1064] ;  /* 0x0010640001157983 */ /* 0x000f280000300800 */
[----:B------:R-:W4:Y:S04]  /*c8e30*/  LDL.LU R22, [R1+0x1068] ;  /* 0x0010680001167983 */ /* 0x000f280000300800 */
[----:B------:R-:W4:Y:S04]  /*c8e40*/  LDL.LU R23, [R1+0x106c] ;  /* 0x00106c0001177983 */ /* 0x000f280000300800 */
        /* <DEDUP_REMOVED lines=51> */
[----:B------:R-:W4:Y:S04]  /*c9180*/  LDL.LU.64 R28, [R1+0x69b0] ;  /* 0x0069b000011c7983 */ /* 0x000f280000300a00 */
        /* <DEDUP_REMOVED lines=23> */
[----:B0-----:R-:W4:Y:S04]  /*c9300*/  LDL.LU.64 R26, [R1+0x6978] ;  /* 0x00697800011a7983 */ /* 0x001f280000300a00 */
[----:B------:R-:W4:Y:S01]  /*c9310*/  LDL.LU.64 R24, [R1+0x6970] ;  /* 0x0069700001187983 */ /* 0x000f220000300a00 */
[----:B---3--:R-:W-:-:S02]  /*c9320*/  IMAD.MOV.U32 R7, RZ, RZ, R18 ;  /* 0x000000ffff077224 */ /* 0x008fc400078e0012 */
[----:B------:R-:W-:Y:S01]  /*c9330*/  IMAD.MOV.U32 R6, RZ, RZ, R19 ;  /* 0x000000ffff067224 */ /* 0x000fe200078e0013 */
[----:B--2---:R-:W-:-:S15]  /*c9340*/  HMMA.16816.F32 R8, R12, R18, R8 ;  /* 0x000000120c08723c */ /* 0x004fde0000001808 */
[----:B------:R-:W-:-:S04]  /*c9350*/  NOP ;  /* 0x0000000000007918 */ /* 0x000fc80000000000 */
[----:B------:R-:W-:Y:S04]  /*c9360*/  STL.64 [R1+0x6d0], R8 ;  /* 0x0006d00801007387 */ /* 0x000fe80000100a00 */
[----:B------:R4:W-:Y:S02]  /*c9370*/  STL.64 [R1+0x6d8], R10 ;  /* 0x0006d80a01007387 */ /* 0x0009e40000100a00 */
[C---:B----4-:R-:W-:Y:S02]  /*c9380*/  HMMA.16816.F32 R8, R12.reuse, R28, R20 ;  /* 0x0000001c0c08723c */ /* 0x050fe40000001814 */
[----:B------:R-:W-:Y:S04]  /*c9390*/  STL.64 [R1+0x68f8], R6 ;  /* 0x0068f80601007387 */ /* 0x000fe80000100a00 */
[----:B------:R0:W-:Y:S04]  /*c93a0*/  STL.64 [R1+0x68f0], R4 ;  /* 0x0068f00401007387 */ /* 0x0001e80000100a00 */
[----:B0-----:R-:W2:Y:S09]  /*c93b0*/  LDL.LU R4, [R1+0xfe0] ;  /* 0x000fe00001047983 */ /* 0x001eb20000300800 */
        /* <DEDUP_REMOVED lines=56> */
[----:B------:R-:W3:Y:S04]  /*c9740*/  LDL.LU R0, [R1+0x23d4] ;  /* 0x0023d40001007983 */ /* 0x000ee80000300800 */
        /* <DEDUP_REMOVED lines=55> */
[----:B------:R-:W2:Y:S01]  /*c9ac0*/  LDL.LU.64 R4, [R1+0x68f0] ;  /* 0x0068f00001047983 */ /* 0x000ea20000300a00 */
[C---:B----4-:R-:W-:Y:S03]  /*c9ad0*/  HMMA.16816.F32 R16, R12.reuse, R8, R16 ;  /* 0x000000080c10723c */ /* 0x050fe60000001810 */
[----:B------:R-:W-:Y:S05]  /*c9ae0*/  STL [R1+0x6880], R3 ;  /* 0x0068800301007387 */ /* 0x000fea0000100800 */
        /* <DEDUP_REMOVED lines=8> */
[----:B------:R1:W-:Y:S04]  /*c9b70*/  STL.64 [R1+0x620], R16 ;  /* 0x0006201001007387 */ /* 0x0003e80000100a00 */
[----:B------:R1:W-:Y:S04]  /*c9b80*/  STL.64 [R1+0x628], R18 ;  /* 0x0006281201007387 */ /* 0x0003e80000100a00 */
[----:B0-----:R-:W2:Y:S04]  /*c9b90*/  LDL.LU R8, [R1+0x1d0] ;  /* 0x0001d00001087983 */ /* 0x001ea80000300800 */
[----:B------:R-:W2:Y:S04]  /*c9ba0*/  LDL.LU R9, [R1+0x1d4] ;  /* 0x0001d40001097983 */ /* 0x000ea80000300800 */
[----:B------:R-:W2:Y:S04]  /*c9bb0*/  LDL.LU R10, [R1+0x1d8] ;  /* 0x0001d800010a7983 */ /* 0x000ea80000300800 */
[----:B------:R-:W2:Y:S04]  /*c9bc0*/  LDL.LU R11, [R1+0x1dc] ;  /* 0x0001dc00010b7983 */ /* 0x000ea80000300800 */
[----:B--2---:R-:W-:Y:S04]  /*c9bd0*/  STL.64 [R1+0x66b8], R10 ;  /* 0x0066b80a01007387 */ /* 0x004fe80000100a00 */
[----:B------:R0:W-:Y:S04]  /*c9be0*/  STL.64 [R1+0x66b0], R8 ;  /* 0x0066b00801007387 */ /* 0x0001e80000100a00 */
[----:B-1----:R-:W2:Y:S04]  /*c9bf0*/  LDL.LU R16, [R1+0x1b0] ;  /* 0x0001b00001107983 */ /* 0x002ea80000300800 */
[----:B------:R-:W2:Y:S04]  /*c9c00*/  LDL.LU R17, [R1+0x1b4] ;  /* 0x0001b40001117983 */ /* 0x000ea80000300800 */
[----:B------:R-:W2:Y:S04]  /*c9c10*/  LDL.LU R18, [R1+0x1b8] ;  /* 0x0001b80001127983 */ /* 0x000ea80000300800 */
[----:B------:R-:W2:Y:S01]  /*c9c20*/  LDL.LU R19, [R1+0x1bc] ;  /* 0x0001bc0001137983 */ /* 0x000ea20000300800 */
[----:B------:R-:W-:-:S02]  /*c9c30*/  IMAD R29, R29, 0x100, R26 ;  /* 0x000001001d1d7824 */ /* 0x000fc400078e021a */
[----:B------:R-:W-:Y:S02]  /*c9c40*/  IMAD R0, R0, 0x100, R27 ;  /* 0x0000010000007824 */ /* 0x000fe400078e021b */
[----:B---3--:R-:W-:Y:S02]  /*c9c50*/  IMAD.MOV.U32 R26, RZ, RZ, R7 ;  /* 0x000000ffff1a7224 */ /* 0x008fe400078e0007 */
[----:B------:R-:W-:Y:S02]  /*c9c60*/  IMAD.MOV.U32 R27, RZ, RZ, R6 ;  /* 0x000000ffff1b7224 */ /* 0x000fe400078e0006 */
[----:B----4-:R-:W-:Y:S02]  /*c9c70*/  IMAD R3, R24, 0x100, R23 ;  /* 0x0000010018037824 */ /* 0x010fe400078e0217 */
[----:B------:R-:W-:Y:S01]  /*c9c80*/  IMAD R28, R28, 0x100, R25 ;  /* 0x000001001c1c7824 */ /* 0x000fe200078e0219 */
[----:B--2---:R1:W-:Y:S04]  /*c9c90*/  STL.64 [R1+0x66c8], R18 ;  /* 0x0066c81201007387 */ /* 0x0043e80000100a00 */
[----:B------:R-:W-:Y:S04]  /*c9ca0*/  STL.64 [R1+0x66c0], R16 ;  /* 0x0066c01001007387 */ /* 0x000fe80000100a00 */
[----:B------:R-:W2:Y:S04]  /*c9cb0*/  LDL.LU R7, [R1+0x68dc] ;  /* 0x0068dc0001077983 */ /* 0x000ea80000300800 */
[----:B------:R-:W1:Y:S04]  /*c9cc0*/  LDL.LU R6, [R1+0x68d8] ;  /* 0x0068d80001067983 */ /* 0x000e680000300800 */
[----:B------:R-:W3:Y:S04]  /*c9cd0*/  LDL.LU R24, [R1+0x8] ;  /* 0x0000080001187983 */ /* 0x000ee80000300800 */
[----:B------:R-:W3:Y:S04]  /*c9ce0*/  LDL.LU R25, [R1+0xc] ;  /* 0x00000c0001197983 */ /* 0x000ee80000300800 */
[----:B------:R-:W-:Y:S04]  /*c9cf0*/  STL.64 [R1+0x66d8], R26 ;  /* 0x0066d81a01007387 */ /* 0x000fe80000100a00 */
[----:B---3--:R3:W-:Y:S04]  /*c9d00*/  STL.64 [R1+0x66d0], R24 ;  /* 0x0066d01801007387 */ /* 0x0087e80000100a00 */
[----:B0-----:R-:W4:Y:S04]  /*c9d10*/  LDL.LU R8, [R1+0x230] ;  /* 0x0002300001087983 */ /* 0x001f280000300800 */
[----:B------:R-:W4:Y:S04]  /*c9d20*/  LDL.LU R9, [R1+0x234] ;  /* 0x0002340001097983 */ /* 0x000f280000300800 */
[----:B------:R-:W3:Y:S04]  /*c9d30*/  LDL.LU R10, [R1+0x238] ;  /* 0x00023800010a7983 */ /* 0x000ee80000300800 */
[----:B------:R-:W3:Y:S01]  /*c9d40*/  LDL.LU R11, [R1+0x23c] ;  /* 0x00023c00010b7983 */ /* 0x000ee20000300800 */
[----:B-1----:R-:W-:-:S02]  /*c9d50*/  IMAD.MOV.U32 R18, RZ, RZ, R6 ;  /* 0x000000ffff127224 */ /* 0x002fc400078e0006 */
[----:B--2---:R-:W-:Y:S01]  /*c9d60*/  IMAD.MOV.U32 R19, RZ, RZ, R7 ;  /* 0x000000ffff137224 */ /* 0x004fe200078e0007 */
[----:B---3--:R-:W-:Y:S04]  /*c9d70*/  STL.64 [R1+0x66e8], R10 ;  /* 0x0066e80a01007387 */ /* 0x008fe80000100a00 */
[----:B----4-:R0:W-:Y:S04]  /*c9d80*/  STL.64 [R1+0x66e0], R8 ;  /* 0x0066e00801007387 */ /* 0x0101e80000100a00 */
[----:B------:R-:W2:Y:S04]  /*c9d90*/  LDL.LU R6, [R1+0x68d4] ;  /* 0x0068d40001067983 */ /* 0x000ea80000300800 */
[----:B------:R-:W3:Y:S04]  /*c9da0*/  LDL.LU R7, [R1+0x68d0] ;  /* 0x0068d00001077983 */ /* 0x000ee80000300800 */
[----:B------:R-:W4:Y:S04]  /*c9db0*/  LDL.LU R24, [R1+0x250] ;  /* 0x0002500001187983 */ /* 0x000f280000300800 */
[----:B------:R-:W4:Y:S04]  /*c9dc0*/  LDL.LU R25, [R1+0x254] ;  /* 0x0002540001197983 */ /* 0x000f280000300800 */
[----:B------:R-:W2:Y:S04]  /*c9dd0*/  LDL.LU R26, [R1+0x258] ;  /* 0x00025800011a7983 */ /* 0x000ea80000300800 */
[----:B------:R-:W2:Y:S04]  /*c9de0*/  LDL.LU R27, [R1+0x25c] ;  /* 0x00025c00011b7983 */ /* 0x000ea80000300800 */
[----:B--2---:R3:W-:Y:S04]  /*c9df0*/  STL.64 [R1+0x66f8], R26 ;  /* 0x0066f81a01007387 */ /* 0x0047e80000100a00 */
[----:B----4-:R1:W-:Y:S04]  /*c9e00*/  STL.64 [R1+0x66f0], R24 ;  /* 0x0066f01801007387 */ /* 0x0103e80000100a00 */
[----:B------:R-:W2:Y:S04]  /*c9e10*/  LDL.LU R16, [R1+0x18] ;  /* 0x0000180001107983 */ /* 0x000ea80000300800 */
[----:B------:R-:W2:Y:S04]  /*c9e20*/  LDL.LU R17, [R1+0x1c] ;  /* 0x00001c0001117983 */ /* 0x000ea80000300800 */
[----:B------:R-:W-:Y:S04]  /*c9e30*/  STL.64 [R1+0x6708], R18 ;  /* 0x0067081201007387 */ /* 0x000fe80000100a00 */
[----:B--2---:R-:W-:Y:S04]  /*c9e40*/  STL.64 [R1+0x6700], R16 ;  /* 0x0067001001007387 */ /* 0x004fe80000100a00 */
[----:B0-----:R-:W2:Y:S04]  /*c9e50*/  LDL.LU R8, [R1+0x270] ;  /* 0x0002700001087983 */ /* 0x001ea80000300800 */
[----:B------:R-:W2:Y:S04]  /*c9e60*/  LDL.LU R9, [R1+0x274] ;  /* 0x0002740001097983 */ /* 0x000ea80000300800 */
[----:B------:R-:W4:Y:S04]  /*c9e70*/  LDL.LU R10, [R1+0x278] ;  /* 0x00027800010a7983 */ /* 0x000f280000300800 */
[----:B------:R-:W4:Y:S01]  /*c9e80*/  LDL.LU R11, [R1+0x27c] ;  /* 0x00027c00010b7983 */ /* 0x000f220000300800 */
[----:B---3--:R-:W-:-:S02]  /*c9e90*/  IMAD.MOV.U32 R26, RZ, RZ, R7 ;  /* 0x000000ffff1a7224 */ /* 0x008fc400078e0007 */
[----:B------:R-:W-:Y:S01]  /*c9ea0*/  IMAD.MOV.U32 R27, RZ, RZ, R6 ;  /* 0x000000ffff1b7224 */ /* 0x000fe200078e0006 */
[----:B----4-:R-:W-:Y:S04]  /*c9eb0*/  STL.64 [R1+0x6718], R10 ;  /* 0x0067180a01007387 */ /* 0x010fe80000100a00 */
[----:B--2---:R0:W-:Y:S04]  /*c9ec0*/  STL.64 [R1+0x6710], R8 ;  /* 0x0067100801007387 */ /* 0x0041e80000100a00 */
[----:B------:R-:W2:Y:S04]  /*c9ed0*/  LDL.LU R7, [R1+0x68cc] ;  /* 0x0068cc0001077983 */ /* 0x000ea80000300800 */
[----:B------:R-:W3:Y:S04]  /*c9ee0*/  LDL.LU R6, [R1+0x68c8] ;  /* 0x0068c80001067983 */ /* 0x000ee80000300800 */
[----:B-1----:R-:W4:Y:S04]  /*c9ef0*/  LDL.LU R24, [R1+0x28] ;  /* 0x0000280001187983 */ /* 0x002f280000300800 */
[----:B------:R-:W4:Y:S04]  /*c9f00*/  LDL.LU R25, [R1+0x2c] ;  /* 0x00002c0001197983 */ /* 0x000f280000300800 */
[----:B------:R3:W-:Y:S04]  /*c9f10*/  STL.64 [R1+0x6728], R26 ;  /* 0x0067281a01007387 */ /* 0x0007e80000100a00 */
[----:B----4-:R-:W-:Y:S04]  /*c9f20*/  STL.64 [R1+0x6720], R24 ;  /* 0x0067201801007387 */ /* 0x010fe80000100a00 */
[----:B0-----:R-:W4:Y:S04]  /*c9f30*/  LDL.LU R8, [R1+0x2c0] ;  /* 0x0002c00001087983 */ /* 0x001f280000300800 */
[----:B------:R-:W4:Y:S04]  /*c9f40*/  LDL.LU R9, [R1+0x2c4] ;  /* 0x0002c40001097983 */ /* 0x000f280000300800 */
[----:B------:R-:W4:Y:S04]  /*c9f50*/  LDL.LU R10, [R1+0x2c8] ;  /* 0x0002c800010a7983 */ /* 0x000f280000300800 */
[----:B------:R-:W4:Y:S01]  /*c9f60*/  LDL.LU R11, [R1+0x2cc] ;  /* 0x0002cc00010b7983 */ /* 0x000f220000300800 */
[----:B---3--:R-:W-:-:S02]  /*c9f70*/  IMAD.MOV.U32 R26, RZ, RZ, R6 ;  /* 0x000000ffff1a7224 */ /* 0x008fc400078e0006 */
[----:B--2---:R-:W-:Y:S01]  /*c9f80*/  IMAD.MOV.U32 R27, RZ, RZ, R7 ;  /* 0x000000ffff1b7224 */ /* 0x004fe200078e0007 */
        /* <DEDUP_REMOVED lines=8> */
[----:B------:R-:W2:Y:S04]  /*ca010*/  LDL.LU R11, [R1+0x2ec] ;  /* 0x0002ec00010b7983 */ /* 0x000ea80000300800 */
[----:B--2---:R-:W-:Y:S04]  /*ca020*/  STL.64 [R1+0x6750], R10 ;  /* 0x0067500a01007387 */ /* 0x004fe80000100a00 */
[----:B----4-:R0:W-:Y:S04]  /*ca030*/  STL.64 [R1+0x6748], R8 ;  /* 0x0067480801007387 */ /* 0x0101e80000100a00 */
[----:B------:R-:W2:Y:S04]  /*ca040*/  LDL.LU R24, [R1+0x38] ;  /* 0x0000380001187983 */ /* 0x000ea80000300800 */
[----:B------:R-:W2:Y:S04]  /*ca050*/  LDL.LU R25, [R1+0x3c] ;  /* 0x00003c0001197983 */ /* 0x000ea80000300800 */
[----:B--2---:R1:W-:Y:S04]  /*ca060*/  STL.64 [R1+0x6758], R24 ;  /* 0x0067581801007387 */ /* 0x0043e80000100a00 */
        /* <DEDUP_REMOVED lines=28> */
[----:B------:R-:W2:Y:S04]  /*ca230*/  LDL.LU R11, [R1+0x34c] ;  /* 0x00034c00010b7983 */ /* 0x000ea80000300800 */
[----:B------:R-:W2:Y:S04]  /*ca240*/  LDL.LU R24, [R1+0x58] ;  /* 0x0000580001187983 */ /* 0x000ea80000300800 */
[----:B------:R-:W2:Y:S04]  /*ca250*/  LDL.LU R25, [R1+0x5c] ;  /* 0x00005c0001197983 */ /* 0x000ea80000300800 */
[----:B--2---:R-:W-:Y:S04]  /*ca260*/  STL.64 [R1+0x67b8], R24 ;  /* 0x0067b81801007387 */ /* 0x004fe80000100a00 */
[----:B------:R-:W-:Y:S04]  /*ca270*/  STL.64 [R1+0x6798], R10 ;  /* 0x0067980a01007387 */ /* 0x000fe80000100a00 */
        /* <DEDUP_REMOVED lines=15> */
[----:B------:R-:W4:Y:S04]  /*ca370*/  LDL.LU R11, [R1+0x38c] ;  /* 0x00038c00010b7983 */ /* 0x000f280000300800 */
[----:B------:R-:W2:Y:S04]  /*ca380*/  LDL.LU R24, [R1+0x68] ;  /* 0x0000680001187983 */ /* 0x000ea80000300800 */
[----:B------:R-:W2:Y:S01]  /*ca390*/  LDL.LU R25, [R1+0x6c] ;  /* 0x00006c0001197983 */ /* 0x000ea20000300800 */
[----:B---3--:R-:W-:-:S02]  /*ca3a0*/  IMAD.MOV.U32 R26, RZ, RZ, R6 ;  /* 0x000000ffff1a7224 */ /* 0x008fc400078e0006 */
[----:B------:R-:W-:Y:S01]  /*ca3b0*/  IMAD.MOV.U32 R27, RZ, RZ, R7 ;  /* 0x000000ffff1b7224 */ /* 0x000fe200078e0007 */
        /* <DEDUP_REMOVED lines=11> */
[----:B------:R-:W-:Y:S04]  /*ca470*/  STL.64 [R1+0x6800], R26 ;  /* 0x0068001a01007387 */ /* 0x000fe80000100a00 */
[----:B--2---:R-:W-:Y:S04]  /*ca480*/  STL.64 [R1+0x6818], R24 ;  /* 0x0068181801007387 */ /* 0x004fe80000100a00 */
[----:B---3--:R-:W-:Y:S04]  /*ca490*/  STL.64 [R1+0x67e0], R10 ;  /* 0x0067e00a01007387 */ /* 0x008fe80000100a00 */
[----:B------:R0:W-:Y:S04]  /*ca4a0*/  STL.64 [R1+0x67d8], R8 ;  /* 0x0067d80801007387 */ /* 0x0001e80000100a00 */
[----:B0-----:R-:W2:Y:S04]  /*ca4b0*/  LDL.LU R8, [R1+0x3c0] ;  /* 0x0003c00001087983 */ /* 0x001ea80000300800 */
[----:B------:R-:W2:Y:S04]  /*ca4c0*/  LDL.LU R9, [R1+0x3c4] ;  /* 0x0003c40001097983 */ /* 0x000ea80000300800 */
[----:B------:R-:W3:Y:S04]  /*ca4d0*/  LDL.LU R10, [R1+0x3c8] ;  /* 0x0003c800010a7983 */ /* 0x000ee80000300800 */
[----:B------:R-:W3:Y:S01]  /*ca4e0*/  LDL.LU R11, [R1+0x3cc] ;  /* 0x0003cc00010b7983 */ /* 0x000ee20000300800 */
[----:B------:R-:W-:-:S02]  /*ca4f0*/  IMAD.MOV.U32 R26, RZ, RZ, R7 ;  /* 0x000000ffff1a7224 */ /* 0x000fc400078e0007 */
[----:B----4-:R-:W-:Y:S01]  /*ca500*/  IMAD.MOV.U32 R27, RZ, RZ, R6 ;  /* 0x000000ffff1b7224 */ /* 0x010fe200078e0006 */
[----:B------:R-:W4:Y:S04]  /*ca510*/  LDL.LU R7, [R1+0x689c] ;  /* 0x00689c0001077983 */ /* 0x000f280000300800 */
[----:B------:R-:W4:Y:S04]  /*ca520*/  LDL.LU R6, [R1+0x6898] ;  /* 0x0068980001067983 */ /* 0x000f280000300800 */
[----:B------:R-:W-:Y:S04]  /*ca530*/  STL.64 [R1+0x6830], R26 ;  /* 0x0068301a01007387 */ /* 0x000fe80000100a00 */
        /* <DEDUP_REMOVED lines=8> */
[----:B--2---:R-:W-:Y:S04]  /*ca5c0*/  STL.64 [R1+0x6848], R24 ;  /* 0x0068481801007387 */ /* 0x004fe80000100a00 */
[----:B---3--:R-:W-:Y:S04]  /*ca5d0*/  STL.64 [R1+0x6810], R10 ;  /* 0x0068100a01007387 */ /* 0x008fe80000100a00 */
[----:B------:R0:W-:Y:S04]  /*ca5e0*/  STL.64 [R1+0x6808], R8 ;  /* 0x0068080801007387 */ /* 0x0001e80000100a00 */
[----:B0-----:R-:W2:Y:S04]  /*ca5f0*/  LDL.LU R8, [R1+0x400] ;  /* 0x0004000001087983 */ /* 0x001ea80000300800 */
[----:B------:R-:W2:Y:S04]  /*ca600*/  LDL.LU R9, [R1+0x404] ;  /* 0x0004040001097983 */ /* 0x000ea80000300800 */
[----:B------:R-:W3:Y:S04]  /*ca610*/  LDL.LU R10, [R1+0x408] ;  /* 0x00040800010a7983 */ /* 0x000ee80000300800 */
[----:B------:R-:W3:Y:S01]  /*ca620*/  LDL.LU R11, [R1+0x40c] ;  /* 0x00040c00010b7983 */ /* 0x000ee20000300800 */
[----:B----4-:R-:W-:-:S02]  /*ca630*/  IMAD.MOV.U32 R26, RZ, RZ, R6 ;  /* 0x000000ffff1a7224 */ /* 0x010fc400078e0006 */
[----:B------:R-:W-:Y:S01]  /*ca640*/  IMAD.MOV.U32 R27, RZ, RZ, R7 ;  /* 0x000000ffff1b7224 */ /* 0x000fe200078e0007 */
        /* <DEDUP_REMOVED lines=11> */
[----:B--2---:R0:W-:Y:S04]  /*ca700*/  STL.64 [R1+0x6888], R24 ;  /* 0x0068881801007387 */ /* 0x0041e80000100a00 */
[----:B0-----:R-:W4:Y:S04]  /*ca710*/  LDL.LU R24, [R1+0xf50] ;  /* 0x000f500001187983 */ /* 0x001f280000300800 */
[----:B------:R-:W4:Y:S04]  /*ca720*/  LDL.LU R25, [R1+0xf54] ;  /* 0x000f540001197983 */ /* 0x000f280000300800 */
[----:B------:R-:W4:Y:S04]  /*ca730*/  LDL.LU R26, [R1+0xf58] ;  /* 0x000f5800011a7983 */ /* 0x000f280000300800 */
[----:B------:R-:W4:Y:S04]  /*ca740*/  LDL.LU R27, [R1+0xf5c] ;  /* 0x000f5c00011b7983 */ /* 0x000f280000300800 */
[----:B---3--:R-:W-:Y:S04]  /*ca750*/  STL.64 [R1+0x6840], R10 ;  /* 0x0068400a01007387 */ /* 0x008fe80000100a00 */
        /* <DEDUP_REMOVED lines=11> */
[----:B----4-:R-:W-:Y:S03]  /*ca810*/  HMMA.16816.F32 R12, R12, R6, R24 ;  /* 0x000000060c0c723c */ /* 0x010fe60000001818 */
        /* <DEDUP_REMOVED lines=14> */
[----:B------:R-:W2:Y:S04]  /*ca900*/  LDL.LU.64 R24, [R1+0x6888] ;  /* 0x0068880001187983 */ /* 0x000ea80000300a00 */
[----:B------:R-:W-:Y:S04]  /*ca910*/  STL.64 [R1+0x6638], R6 ;  /* 0x0066380601007387 */ /* 0x000fe80000100a00 */
[----:B------:R0:W-:Y:S04]  /*ca920*/  STL.64 [R1+0x6630], R4 ;  /* 0x0066300401007387 */ /* 0x0001e80000100a00 */
[----:B------:R1:W-:Y:S04]  /*ca930*/  STL.64 [R1+0x5d0], R12 ;  /* 0x0005d00c01007387 */ /* 0x0003e80000100a00 */
[----:B------:R1:W-:Y:S04]  /*ca940*/  STL.64 [R1+0x5d8], R14 ;  /* 0x0005d80e01007387 */ /* 0x0003e80000100a00 */
[----:B0-----:R-:W3:Y:S01]  /*ca950*/  LDL.LU R4, [R1+0x1f0] ;  /* 0x0001f00001047983 */ /* 0x001ee20000300800 */
[----:B-1----:R-:W-:-:S02]  /*ca960*/  F2FP.F16.E5M2.UNPACK_B R12, R3 ;  /* 0x00000003ff0c723e */ /* 0x002fc400020004ff */
[----:B------:R-:W-:Y:S02]  /*ca970*/  F2FP.F16.E5M2.UNPACK_B R13, R28 ;  /* 0x0000001cff0d723e */ /* 0x000fe400020004ff */
[----:B------:R-:W-:Y:S02]  /*ca980*/  F2FP.F16.E5M2.UNPACK_B R14, R29 ;  /* 0x0000001dff0e723e */ /* 0x000fe400020004ff */
[----:B------:R-:W-:Y:S01]  /*ca990*/  F2FP.F16.E5M2.UNPACK_B R15, R0 ;  /* 0x00000000ff0f723e */ /* 0x000fe200020004ff */
        /* <DEDUP_REMOVED lines=126> */
[----:B------:R-:W3:Y:S01]  /*cb180*/  LDL.LU.64 R24, [R1+0x6690] ;  /* 0x0066900001187983 */ /* 0x000ee20000300a00 */
[----:B------:R-:W-:-:S15]  /*cb190*/  HMMA.16816.F32 R4, R12, R28, R4 ;  /* 0x0000001c0c04723c */ /* 0x000fde0000001804 */
[----:B------:R-:W-:-:S04]  /*cb1a0*/  NOP ;  /* 0x0000000000007918 */ /* 0x000fc80000000000 */
[----:B------:R-:W-:Y:S04]  /*cb1b0*/  STL.64 [R1+0x2a0], R4 ;  /* 0x0002a00401007387 */ /* 0x000fe80000100a00 */
[----:B------:R3:W-:Y:S01]  /*cb1c0*/  STL.64 [R1+0x2a8], R6 ;  /* 0x0002a80601007387 */ /* 0x0007e20000100a00 */
[C---:B--2---:R-:W-:Y:S08]  /*cb1d0*/  HMMA.16816.F32 R8, R12.reuse, R26, R8 ;  /* 0x0000001a0c08723c */ /* 0x044ff00000001808 */
[C---:B---3--:R-:W-:Y:S01]  /*cb1e0*/  HMMA.16816.F32 R4, R12.reuse, R24, R16 ;  /* 0x000000180c04723c */ /* 0x048fe20000001810 */
        /* <DEDUP_REMOVED lines=38> */
[----:B---3--:R0:W-:Y:S04]  /*cb450*/  STL.64 [R1+0x6608], R26 ;  /* 0x0066081a01007387 */ /* 0x0081e80000100a00 */
[----:B0-----:R-:W3:Y:S04]  /*cb460*/  LDL.LU R26, [R1+0x23e8] ;  /* 0x0023e800011a7983 */ /* 0x001ee80000300800 */
[----:B------:R-:W3:Y:S04]  /*cb470*/  LDL.LU R27, [R1+0x23e4] ;  /* 0x0023e400011b7983 */ /* 0x000ee80000300800 */
[----:B------:R0:W-:Y:S04]  /*cb480*/  STL.64 [R1+0x6600], R24 ;  /* 0x0066001801007387 */ /* 0x0001e80000100a00 */
[----:B0-----:R-:W2:Y:S04]  /*cb490*/  LDL.LU R24, [R1+0x23e0] ;  /* 0x0023e00001187983 */ /* 0x001ea80000300800 */
[----:B------:R-:W2:Y:S04]  /*cb4a0*/  LDL.LU R25, [R1+0x23dc] ;  /* 0x0023dc0001197983 */ /* 0x000ea80000300800 */
        /* <DEDUP_REMOVED lines=17> */
[----:B------:R-:W4:Y:S04]  /*cb5c0*/  LDL.LU R22, [R1+0x23f8] ;  /* 0x0023f80001167983 */ /* 0x000f280000300800 */
[----:B------:R-:W4:Y:S01]  /*cb5d0*/  LDL.LU R23, [R1+0x23f4] ;  /* 0x0023f40001177983 */ /* 0x000f220000300800 */
        /* <DEDUP_REMOVED lines=13> */
[----:B------:R-:W2:Y:S02]  /*cb6b0*/  LDL.LU.64 R8, [R1+0x6660] ;  /* 0x0066600001087983 */ /* 0x000ea40000300a00 */
[----:B--2---:R-:W-:Y:S02]  /*cb6c0*/  HMMA.16816.F32 R8, R12, R16, R8 ;  /* 0x000000100c08723c */ /* 0x004fe40000001808 */
[----:B------:R-:W2:-:S15]  /*cb6d0*/  LDL R16, [R1+0xde8] ;  /* 0x000de80001107983 */ /* 0x000e9e0000100800 */
[----:B------:R-:W-:Y:S02]  /*cb6e0*/  NOP ;  /* 0x0000000000007918 */ /* 0x000fe40000000000 */
[----:B------:R-:W-:Y:S04]  /*cb6f0*/  STL.64 [R1+0x130], R8 ;  /* 0x0001300801007387 */ /* 0x000fe80000100a00 */
[----:B------:R-:W-:Y:S04]  /*cb700*/  STL.64 [R1+0x138], R10 ;  /* 0x0001380a01007387 */ /* 0x000fe80000100a00 */
[----:B--2---:R-:W0:Y:S04]  /*cb710*/  LDSM.16.M88.4 R8, [R16+UR4] ;  /* 0x000000041008783b */ /* 0x004e280008000200 */
[----:B0-----:R-:W-:Y:S04]  /*cb720*/  STL.64 [R1+0x160], R8 ;  /* 0x0001600801007387 */ /* 0x001fe80000100a00 */
[----:B------:R0:W-:Y:S04]  /*cb730*/  STL.64 [R1+0x168], R10 ;  /* 0x0001680a01007387 */ /* 0x0001e80000100a00 */
[----:B0-----:R-:W2:Y:S01]  /*cb740*/  LDL.LU.64 R10, [R1+0x6658] ;  /* 0x00665800010a7983 */ /* 0x001ea20000300a00 */
[----:B------:R-:W-:-:S02]  /*cb750*/  IMAD.MOV.U32 R0, RZ, RZ, R8 ;  /* 0x000000ffff007224 */ /* 0x000fc400078e0008 */
[----:B------:R-:W-:Y:S02]  /*cb760*/  IMAD.MOV.U32 R29, RZ, RZ, R9 ;  /* 0x000000ffff1d7224 */ /* 0x000fe400078e0009 */
[----:B------:R-:W3:Y:S01]  /*cb770*/  LDL.LU.64 R8, [R1+0x6650] ;  /* 0x0066500001087983 */ /* 0x000ee20000300a00 */
[----:B--2---:R-:W-:-:S15]  /*cb780*/  HMMA.16816.F32 R4, R12, R10, R4 ;  /* 0x0000000a0c04723c */ /* 0x004fde0000001804 */
[----:B------:R-:W-:-:S04]  /*cb790*/  NOP ;  /* 0x0000000000007918 */ /* 0x000fc80000000000 */
[----:B------:R-:W-:Y:S04]  /*cb7a0*/  STL.64 [R1+0x110], R4 ;  /* 0x0001100401007387 */ /* 0x000fe80000100a00 */
[----:B------:R-:W-:Y:S04]  /*cb7b0*/  STL.64 [R1+0x118], R6 ;  /* 0x0001180601007387 */ /* 0x000fe80000100a00 */
[----:B------:R-:W0:Y:S04]  /*cb7c0*/  LDSM.16.M88.4 R4, [R16+UR4+0x800] ;  /* 0x000800041004783b */ /* 0x000e280008000200 */
[----:B0-----:R-:W-:Y:S04]  /*cb7d0*/  STL.64 [R1+0x190], R4 ;  /* 0x0001900401007387 */ /* 0x001fe80000100a00 */
[----:B------:R0:W-:Y:S01]  /*cb7e0*/  STL.64 [R1+0x198], R6 ;  /* 0x0001980601007387 */ /* 0x0001e20000100a00 */
[----:B------:R-:W-:-:S02]  /*cb7f0*/  IMAD.MOV.U32 R28, RZ, RZ, R4 ;  /* 0x000000ffff1c7224 */ /* 0x000fc400078e0004 */
[----:B------:R-:W-:Y:S01]  /*cb800*/  IMAD.MOV.U32 R19, RZ, RZ, R5 ;  /* 0x000000ffff137224 */ /* 0x000fe200078e0005 */
[----:B0-----:R-:W2:Y:S04]  /*cb810*/  LDL.LU.64 R6, [R1+0x6648] ;  /* 0x0066480001067983 */ /* 0x001ea80000300a00 */
[----:B------:R-:W2:Y:S02]  /*cb820*/  LDL.LU.64 R4, [R1+0x6640] ;  /* 0x0066400001047983 */ /* 0x000ea40000300a00 */
        /* <DEDUP_REMOVED lines=20> */
[----:B0-----:R-:W3:Y:S04]  /*cb970*/  LDL.LU.64 R26, [R1+0x6628] ;  /* 0x00662800011a7983 */ /* 0x001ee80000300a00 */
[----:B------:R-:W3:Y:S02]  /*cb980*/  LDL.LU.64 R24, [R1+0x6620] ;  /* 0x0066200001187983 */ /* 0x000ee40000300a00 */
[----:B---3--:R-:W-:-:S15]  /*cb990*/  HMMA.16816.F32 R24, R12, R8, R24 ;  /* 0x000000080c18723c */ /* 0x008fde0000001818 */
[----:B------:R-:W-:-:S04]  /*cb9a0*/  NOP ;  /* 0x0000000000007918 */ /* 0x000fc80000000000 */
[----:B------:R-:W-:Y:S04]  /*cb9b0*/  STL.64 [R1+0xb0], R24 ;  /* 0x0000b01801007387 */ /* 0x000fe80000100a00 */
[----:B------:R0:W-:Y:S04]  /*cb9c0*/  STL.64 [R1+0xb8], R26 ;  /* 0x0000b81a01007387 */ /* 0x0001e80000100a00 */
[----:B0-----:R-:W2:Y:S04]  /*cb9d0*/  LDL.LU.64 R26, [R1+0x6618] ;  /* 0x00661800011a7983 */ /* 0x001ea80000300a00 */
[----:B------:R-:W3:Y:S01]  /*cb9e0*/  LDL.LU.64 R24, [R1+0x6610] ;  /* 0x0066100001187983 */ /* 0x000ee20000300a00 */
[----:B--2---:R-:W-:-:S02]  /*cb9f0*/  IMAD R3, R27, 0x100, R26 ;  /* 0x000001001b037824 */ /* 0x004fc400078e021a */
[----:B---3--:R-:W-:Y:S02]  /*cba00*/  IMAD R2, R25, 0x100, R24 ;  /* 0x0000010019027824 */ /* 0x008fe400078e0218 */
[----:B------:R-:W0:Y:S04]  /*cba10*/  LDSM.16.M88.4 R24, [R16+UR4+0x2000] ;  /* 0x002000041018783b */ /* 0x000e280008000200 */
[----:B0-----:R-:W-:Y:S04]  /*cba20*/  STL.64 [R1+0x1d0], R24 ;  /* 0x0001d01801007387 */ /* 0x001fe80000100a00 */
[----:B------:R0:W-:Y:S01]  /*cba30*/  STL.64 [R1+0x1d8], R26 ;  /* 0x0001d81a01007387 */ /* 0x0001e20000100a00 */
[----:B------:R-:W-:-:S02]  /*cba40*/  IMAD.MOV.U32 R9, RZ, RZ, R24 ;  /* 0x000000ffff097224 */ /* 0x000fc400078e0018 */
[----:B------:R-:W-:Y:S01]  /*cba50*/  IMAD.MOV.U32 R8, RZ, RZ, R25 ;  /* 0x000000ffff087224 */ /* 0x000fe200078e0019 */
[----:B0-----:R-:W2:Y:S04]  /*cba60*/  LDL.LU.64 R26, [R1+0x6608] ;  /* 0x00660800011a7983 */ /* 0x001ea80000300a00 */
[----:B------:R-:W2:Y:S04]  /*cba70*/  LDL.LU.64 R24, [R1+0x6600] ;  /* 0x0066000001187983 */ /* 0x000ea80000300a00 */
[----:B------:R-:W-:Y:S04]  /*cba80*/  STL.64 [R1+0x65f0], R10 ;  /* 0x0065f00a01007387 */ /* 0x000fe80000100a00 */
[----:B------:R2:W-:Y:S01]  /*cba90*/  STL.64 [R1+0x65e8], R8 ;  /* 0x0065e80801007387 */ /* 0x0005e20000100a00 */
[----:B------:R-:W-:-:S03]  /*cbaa0*/  IMAD R4, R21, 0x100, R20 ;  /* 0x0000010015047824 */ /* 0x000fc600078e0214 */
[----:B------:R-:W3:Y:S01]  /*cbab0*/  LDL.LU R20, [R1+0xe0] ;  /* 0x0000e00001147983 */ /* 0x000ee20000300800 */
[----:B----4-:R-:W-:Y:S01]  /*cbac0*/  IMAD R5, R23, 0x100, R22 ;  /* 0x0000010017057824 */ /* 0x010fe200078e0216 */
[----:B--2---:R-:W-:-:S15]  /*cbad0*/  HMMA.16816.F32 R8, R12, R6, R24 ;  /* 0x000000060c08723c */ /* 0x004fde0000001818 */
[----:B------:R-:W-:-:S04]  /*cbae0*/  NOP ;  /* 0x0000000000007918 */ /* 0x000fc80000000000 */
[----:B------:R-:W-:Y:S04]  /*cbaf0*/  STL.64 [R1+0xa0], R8 ;  /* 0x0000a00801007387 */ /* 0x000fe80000100a00 */
[----:B------:R-:W-:Y:S04]  /*cbb00*/  STL.64 [R1+0xa8], R10 ;  /* 0x0000a80a01007387 */ /* 0x000fe80000100a00 */
[----:B------:R-:W0:Y:S04]  /*cbb10*/  LDSM.16.M88.4 R8, [R16+UR4+0x2800] ;  /* 0x002800041008783b */ /* 0x000e280008000200 */
[----:B------:R-:W3:Y:S04]  /*cbb20*/  LDL.LU R21, [R1+0xe4] ;  /* 0x0000e40001157983 */ /* 0x000ee80000300800 */
[----:B------:R-:W3:Y:S04]  /*cbb30*/  LDL.LU R22, [R1+0xe8] ;  /* 0x0000e80001167983 */ /* 0x000ee80000300800 */
[----:B------:R-:W3:Y:S04]  /*cbb40*/  LDL.LU R23, [R1+0xec] ;  /* 0x0000ec0001177983 */ /* 0x000ee80000300800 */
[----:B0-----:R-:W-:Y:S04]  /*cbb50*/  STL.64 [R1+0x1c0], R8 ;  /* 0x0001c00801007387 */ /* 0x001fe80000100a00 */
[----:B------:R-:W-:Y:S04]  /*cbb60*/  STL.64 [R1+0x1c8], R10 ;  /* 0x0001c80a01007387 */ /* 0x000fe80000100a00 */
[----:B------:R-:W2:Y:S04]  /*cbb70*/  LDL.LU R24, [R1+0x120] ;  /* 0x0001200001187983 */ /* 0x000ea80000300800 */
[----:B------:R-:W2:Y:S04]  /*cbb80*/  LDL.LU R25, [R1+0x124] ;  /* 0x0001240001197983 */ /* 0x000ea80000300800 */
[----:B------:R-:W4:Y:S04]  /*cbb90*/  LDL.LU R26, [R1+0x128] ;  /* 0x00012800011a7983 */ /* 0x000f280000300800 */
[----:B------:R-:W4:Y:S01]  /*cbba0*/  LDL.LU R27, [R1+0x12c] ;  /* 0x00012c00011b7983 */ /* 0x000f220000300800 */
[----:B------:R-:W-:-:S02]  /*cbbb0*/  IMAD.MOV.U32 R7, RZ, RZ, R8 ;  /* 0x000000ffff077224 */ /* 0x000fc400078e0008 */
[----:B------:R-:W-:Y:S02]  /*cbbc0*/  IMAD.MOV.U32 R6, RZ, RZ, R9 ;  /* 0x000000ffff067224 */ /* 0x000fe400078e0009 */
[----:B------:R-:W0:Y:S01]  /*cbbd0*/  LDSM.16.M88.4 R8, [R16+UR4+0x3000] ;  /* 0x003000041008783b */ /* 0x000e220008000200 */
[----:B------:R-:W-:Y:S02]  /*cbbe0*/  F2FP.F16.E5M2.UNPACK_B R12, R2 ;  /* 0x00000002ff0c723e */ /* 0x000fe400020004ff */
[----:B------:R-:W-:Y:S02]  /*cbbf0*/  F2FP.F16.E5M2.UNPACK_B R13, R3 ;  /* 0x00000003ff0d723e */ /* 0x000fe400020004ff */
[----:B------:R-:W-:Y:S02]  /*cbc00*/  F2FP.F16.E5M2.UNPACK_B R2, R0 ;  /* 0x00000000ff02723e */ /* 0x000fe400020004ff */
[----:B------:R-:W-:Y:S02]  /*cbc10*/  F2FP.F16.E5M2.UNPACK_B R3, R29 ;  /* 0x0000001dff03723e */ /* 0x000fe400020004ff */
[----:B------:R-:W-:-:S02]  /*cbc20*/  F2FP.F16.E5M2.UNPACK_B R14, R4 ;  /* 0x00000004ff0e723e */ /* 0x000fc400020004ff */
[----:B------:R-:W-:Y:S01]  /*cbc30*/  F2FP.F16.E5M2.UNPACK_B R15, R5 ;  /* 0x00000005ff0f723e */ /* 0x000fe200020004ff */
[----:B0-----:R-:W-:Y:S02]  /*cbc40*/  IMAD.MOV.U32 R5, RZ, RZ, R8 ;  /* 0x000000ffff057224 */ /* 0x001fe400078e0008 */
[----:B------:R-:W-:Y:S01]  /*cbc50*/  IMAD.MOV.U32 R4, RZ, RZ, R9 ;  /* 0x000000ffff047224 */ /* 0x000fe200078e0009 */
[----:B----4-:R-:W-:Y:S04]  /*cbc60*/  STL.64 [R1+0x65e0], R26 ;  /* 0x0065e01a01007387 */ /* 0x010fe80000100a00 */
[----:B--2---:R0:W-:Y:S04]  /*cbc70*/  STL.64 [R1+0x65d8], R24 ;  /* 0x0065d81801007387 */ /* 0x0041e80000100a00 */
[----:B0-----:R-:W2:Y:S04]  /*cbc80*/  LDL.LU R24, [R1+0x100] ;  /* 0x0001000001187983 */ /* 0x001ea80000300800 */
[----:B------:R-:W2:Y:S04]  /*cbc90*/  LDL.LU R25, [R1+0x104] ;  /* 0x0001040001197983 */ /* 0x000ea80000300800 */
[----:B------:R-:W2:Y:S04]  /*cbca0*/  LDL.LU R26, [R1+0x108] ;  /* 0x00010800011a7983 */ /* 0x000ea80000300800 */
[----:B------:R-:W2:Y:S04]  /*cbcb0*/  LDL.LU R27, [R1+0x10c] ;  /* 0x00010c00011b7983 */ /* 0x000ea80000300800 */
[----:B------:R-:W4:Y:S04]  /*cbcc0*/  LDL.LU R0, [R1+0x65f8] ;  /* 0x0065f80001007983 */ /* 0x000f280000300800 */
[----:B------:R-:W-:Y:S04]  /*cbcd0*/  STL.64 [R1+0x200], R8 ;  /* 0x0002000801007387 */ /* 0x000fe80000100a00 */
[----:B------:R-:W-:Y:S04]  /*cbce0*/  STL.64 [R1+0x208], R10 ;  /* 0x0002080a01007387 */ /* 0x000fe80000100a00 */
[----:B------:R-:W-:Y:S04]  /*cbcf0*/  STL.64 [R1+0x98], R2 ;  /* 0x0000980201007387 */ /* 0x000fe80000100a00 */
[----:B------:R-:W-:Y:S04]  /*cbd00*/  STL.64 [R1+0x65d0], R6 ;  /* 0x0065d00601007387 */ /* 0x000fe80000100a00 */
[----:B------:R0:W-:Y:S04]  /*cbd10*/  STL.64 [R1+0x65c8], R4 ;  /* 0x0065c80401007387 */ /* 0x0001e80000100a00 */
[----:B0-----:R-:W2:Y:S04]  /*cbd20*/  LDL.LU R4, [R1+0xc0] ;  /* 0x0000c00001047983 */ /* 0x001ea80000300800 */
[----:B------:R-:W2:Y:S04]  /*cbd30*/  LDL.LU R5, [R1+0xc4] ;  /* 0x0000c40001057983 */ /* 0x000ea80000300800 */
[----:B------:R-:W2:Y:S04]  /*cbd40*/  LDL.LU R6, [R1+0xc8] ;  /* 0x0000c80001067983 */ /* 0x000ea80000300800 */
[----:B------:R-:W2:Y:S01]  /*cbd50*/  LDL.LU R7, [R1+0xcc] ;  /* 0x0000cc0001077983 */ /* 0x000ea20000300800 */
[----:B------:R-:W-:-:S02]  /*cbd60*/  F2FP.F16.E5M2.UNPACK_B R8, R28 ;  /* 0x0000001cff08723e */ /* 0x000fc400020004ff */
[----:B------:R-:W-:Y:S01]  /*cbd70*/  F2FP.F16.E5M2.UNPACK_B R9, R19 ;  /* 0x00000013ff09723e */ /* 0x000fe200020004ff */
[----:B--2---:R-:W-:-:S15]  /*cbd80*/  HMMA.16816.F32 R4, R12, R2, R4 ;  /* 0x000000020c04723c */ /* 0x004fde0000001804 */
[----:B------:R-:W-:-:S04]  /*cbd90*/  NOP ;  /* 0x0000000000007918 */ /* 0x000fc80000000000 */
[----:B------:R-:W-:Y:S04]  /*cbda0*/  STL.64 [R1+0xc0], R4 ;  /* 0x0000c00401007387 */ /* 0x000fe80000100a00 */
[----:B------:R-:W-:Y:S04]  /*cbdb0*/  STL.64 [R1+0xc8], R6 ;  /* 0x0000c80601007387 */ /* 0x000fe80000100a00 */
[----:B------:R-:W0:Y:S04]  /*cbdc0*/  LDSM.16.M88.4 R4, [R16+UR4+0x3800] ;  /* 0x003800041004783b */ /* 0x000e280008000200 */
[----:B0-----:R-:W-:Y:S04]  /*cbdd0*/  STL.64 [R1+0x210], R4 ;  /* 0x0002100401007387 */ /* 0x001fe80000100a00 */
[----:B------:R-:W-:Y:S04]  /*cbde0*/  STL.64 [R1+0x218], R6 ;  /* 0x0002180601007387 */ /* 0x000fe80000100a00 */
[----:B------:R3:W-:Y:S02]  /*cbdf0*/  STL.64 [R1+0x90], R8 ;  /* 0x0000900801007387 */ /* 0x0007e40000100a00 */
[----:B---3--:R-:W-:Y:S02]  /*cbe00*/  HMMA.16816.F32 R8, R12, R8, R20 ;  /* 0x000000080c08723c */ /* 0x008fe40000001814 */
[----:B------:R-:W2:-:S15]  /*cbe10*/  LDL.LU R20, [R1+0x440] ;  /* 0x0004400001147983 */ /* 0x000e9e0000300800 */
[----:B------:R-:W-:Y:S02]  /*cbe20*/  NOP ;  /* 0x0000000000007918 */ /* 0x000fe40000000000 */
[----:B------:R-:W-:Y:S04]  /*cbe30*/  STL.64 [R1+0xe0], R8 ;  /* 0x0000e00801007387 */ /* 0x000fe80000100a00 */
[----:B------:R-:W-:Y:S04]  /*cbe40*/  STL.64 [R1+0xe8], R10 ;  /* 0x0000e80a01007387 */ /* 0x000fe80000100a00 */
[----:B------:R-:W0:Y:S01]  /*cbe50*/  LDSM.16.M88.4 R8, [R16+UR4+0x4000] ;  /* 0x004000041008783b */ /* 0x000e220008000200 */
[----:B------:R-:W-:Y:S02]  /*cbe60*/  F2FP.F16.E5M2.UNPACK_B R6, R18 ;  /* 0x00000012ff06723e */ /* 0x000fe400020004ff */
[----:B------:R-:W-:-:S03]  /*cbe70*/  F2FP.F16.E5M2.UNPACK_B R7, R17 ;  /* 0x00000011ff07723e */ /* 0x000fc600020004ff */
[----:B------:R-:W-:Y:S04]  /*cbe80*/  STL [R1+0x88], R6 ;  /* 0x0000880601007387 */ /* 0x000fe80000100800 */
[----:B------:R-:W2:Y:S04]  /*cbe90*/  LDL.LU R21, [R1+0x444] ;  /* 0x0004440001157983 */ /* 0x000ea80000300800 */
[----:B------:R-:W2:Y:S04]  /*cbea0*/  LDL.LU R22, [R1+0x448] ;  /* 0x0004480001167983 */ /* 0x000ea80000300800 */
[----:B------:R-:W-:Y:S04]  /*cbeb0*/  STL [R1+0x8c], R7 ;  /* 0x00008c0701007387 */ /* 0x000fe80000100800 */
[----:B0-----:R-:W-:Y:S04]  /*cbec0*/  STL.64 [R1+0x240], R8 ;  /* 0x0002400801007387 */ /* 0x001fe80000100a00 */
[----:B------:R0:W-:Y:S04]  /*cbed0*/  STL.64 [R1+0x248], R10 ;  /* 0x0002480a01007387 */ /* 0x0001e80000100a00 */
[----:B0-----:R-:W3:Y:S01]  /*cbee0*/  LDL.LU.64 R10, [R1+0x65f0] ;  /* 0x0065f000010a7983 */ /* 0x001ee20000300a00 */
[----:B------:R-:W-:Y:S01]  /*cbef0*/  HMMA.16816.F32 R24, R12, R6, R24 ;  /* 0x000000060c18723c */ /* 0x000fe20000001818 */
[----:B----4-:R-:W-:-:S02]  /*cbf00*/  IMAD.MOV.U32 R23, RZ, RZ, R0 ;  /* 0x000000ffff177224 */ /* 0x010fc400078e0000 */
[----:B------:R-:W-:Y:S02]  /*cbf10*/  IMAD.MOV.U32 R17, RZ, RZ, R8 ;  /* 0x000000ffff117224 */ /* 0x000fe400078e0008 */
[----:B------:R-:W-:Y:S02]  /*cbf20*/  IMAD.MOV.U32 R0, RZ, RZ, R9 ;  /* 0x000000ffff007224 */ /* 0x000fe400078e0009 */
[----:B------:R-:W4:-:S12]  /*cbf30*/  LDL.LU.64 R8, [R1+0x65e8] ;  /* 0x0065e80001087983 */ /* 0x000f180000300a00 */
[----:B------:R-:W-:Y:S04]  /*cbf40*/  STL.64 [R1+0x100], R24 ;  /* 0x0001001801007387 */ /* 0x000fe80000100a00 */
[----:B------:R-:W-:Y:S04]  /*cbf50*/  STL.64 [R1+0x108], R26 ;  /* 0x0001081a01007387 */ /* 0x000fe80000100a00 */
[----:B------:R-:W0:Y:S01]  /*cbf60*/  LDSM.16.M88.4 R24, [R16+UR4+0x4800] ;  /* 0x004800041018783b */ /* 0x000e220008000200 */
[----:B------:R-:W-:Y:S02]  /*cbf70*/  IMAD.MOV.U32 R3, RZ, RZ, R4 ;  /* 0x000000ffff037224 */ /* 0x000fe400078e0004 */
[----:B------:R-:W-:Y:S01]  /*cbf80*/  IMAD.MOV.U32 R2, RZ, RZ, R5 ;  /* 0x000000ffff027224 */ /* 0x000fe200078e0005 */
[----:B0-----:R-:W-:Y:S04]  /*cbf90*/  STL.64 [R1+0x260], R24 ;  /* 0x0002601801007387 */ /* 0x001fe80000100a00 */
[----:B------:R0:W-:Y:S04]  /*cbfa0*/  STL.64 [R1+0x268], R26 ;  /* 0x0002681a01007387 */ /* 0x0001e80000100a00 */
[----:B0-----:R-:W2:Y:S01]  /*cbfb0*/  LDL.LU.64 R26, [R1+0x65e0] ;  /* 0x0065e000011a7983 */ /* 0x001ea20000300a00 */
[----:B---3--:R-:W-:-:S02]  /*cbfc0*/  F2FP.F16.E5M2.UNPACK_B R4, R11 ;  /* 0x0000000bff04723e */ /* 0x008fc400020004ff */
[----:B------:R-:W-:Y:S01]  /*cbfd0*/  F2FP.F16.E5M2.UNPACK_B R5, R10 ;  /* 0x0000000aff05723e */ /* 0x000fe200020004ff */
[----:B------:R-:W-:Y:S02]  /*cbfe0*/  IMAD.MOV.U32 R11, RZ, RZ, R24 ;  /* 0x000000ffff0b7224 */ /* 0x000fe400078e0018 */
[----:B------:R-:W-:Y:S02]  /*cbff0*/  IMAD.MOV.U32 R10, RZ, RZ, R25 ;  /* 0x000000ffff0a7224 */ /* 0x000fe400078e0019 */
[----:B------:R-:W2:Y:S04]  /*cc000*/  LDL.LU.64 R24, [R1+0x65d8] ;  /* 0x0065d80001187983 */ /* 0x000ea80000300a00 */
[----:B------:R2:W-:Y:S01]  /*cc010*/  STL.64 [R1+0x80], R4 ;  /* 0x0000800401007387 */ /* 0x0005e20000100a00 */
[----:B----4-:R-:W-:-:S02]  /*cc020*/  F2FP.F16.E5M2.UNPACK_B R28, R9 ;  /* 0x00000009ff1c723e */ /* 0x010fc400020004ff */
[----:B------:R-:W-:Y:S01]  /*cc030*/  F2FP.F16.E5M2.UNPACK_B R29, R8 ;  /* 0x00000008ff1d723e */ /* 0x000fe200020004ff */
[----:B--2---:R-:W-:Y:S01]  /*cc040*/  HMMA.16816.F32 R4, R12, R4, R24 ;  /* 0x000000040c04723c */ /* 0x004fe20000001818 */
[----:B------:R-:W2:-:S15]  /*cc050*/  LDL.LU R24, [R1+0x460] ;  /* 0x0004600001187983 */ /* 0x000e9e0000300800 */
[----:B------:R-:W-:-:S03]  /*cc060*/  NOP ;  /* 0x0000000000007918 */ /* 0x000fc60000000000 */
[----:B------:R-:W-:Y:S04]  /*cc070*/  STL.64 [R1+0x120], R4 ;  /* 0x0001200401007387 */ /* 0x000fe80000100a00 */
[----:B------:R-:W-:Y:S04]  /*cc080*/  STL.64 [R1+0x128], R6 ;  /* 0x0001280601007387 */ /* 0x000fe80000100a00 */
[----:B------:R-:W-:Y:S04]  /*cc090*/  STL [R1+0x78], R28 ;  /* 0x0000781c01007387 */ /* 0x000fe80000100800 */
[----:B------:R-:W2:Y:S04]  /*cc0a0*/  LDL.LU R25, [R1+0x464] ;  /* 0x0004640001197983 */ /* 0x000ea80000300800 */
[----:B------:R-:W3:Y:S04]  /*cc0b0*/  LDL.LU R26, [R1+0x468] ;  /* 0x00046800011a7983 */ /* 0x000ee80000300800 */
[----:B------:R-:W-:Y:S04]  /*cc0c0*/  STL [R1+0x7c], R29 ;  /* 0x00007c1d01007387 */ /* 0x000fe80000100800 */
[----:B------:R-:W3:Y:S04]  /*cc0d0*/  LDL.LU R27, [R1+0x46c] ;  /* 0x00046c00011b7983 */ /* 0x000ee80000300800 */
[----:B------:R-:W0:Y:S02]  /*cc0e0*/  LDSM.16.M88.4 R4, [R16+UR4+0x5000] ;  /* 0x005000041004783b */ /* 0x000e240008000200 */
[----:B0-----:R-:W-:-:S02]  /*cc0f0*/  IMAD.MOV.U32 R9, RZ, RZ, R4 ;  /* 0x000000ffff097224 */ /* 0x001fc400078e0004 */
[----:B------:R-:W-:Y:S01]  /*cc100*/  IMAD.MOV.U32 R8, RZ, RZ, R5 ;  /* 0x000000ffff087224 */ /* 0x000fe200078e0005 */
        /* <DEDUP_REMOVED lines=9> */
[----:B------:R-:W4:Y:S04]  /*cc1a0*/  LDL.LU.64 R4, [R1+0x65c8] ;  /* 0x0065c80001047983 */ /* 0x000f280000300a00 */
[----:B------:R-:W-:Y:S04]  /*cc1b0*/  STL.64 [R1+0x65a0], R10 ;  /* 0x0065a00a01007387 */ /* 0x000fe80000100a00 */
[----:B------:R-:W-:Y:S04]  /*cc1c0*/  STL.64 [R1+0x6598], R8 ;  /* 0x0065980801007387 */ /* 0x000fe80000100a00 */
[----:B------:R-:W0:Y:S01]  /*cc1d0*/  LDSM.16.M88.4 R8, [R16+UR4+0x5800] ;  /* 0x005800041008783b */ /* 0x000e220008000200 */
[----:B--2---:R-:W-:Y:S01]  /*cc1e0*/  HMMA.16816.F32 R24, R12, R28, R24 ;  /* 0x0000001c0c18723c */ /* 0x004fe20000001818 */
[----:B---3--:R-:W-:-:S02]  /*cc1f0*/  F2FP.F16.E5M2.UNPACK_B R18, R7 ;  /* 0x00000007ff12723e */ /* 0x008fc400020004ff */
[----:B------:R-:W-:-:S15]  /*cc200*/  F2FP.F16.E5M2.UNPACK_B R19, R6 ;  /* 0x00000006ff13723e */ /* 0x000fde00020004ff */
[----:B------:R-:W-:Y:S01]  /*cc210*/  NOP ;  /* 0x0000000000007918 */ /* 0x000fe20000000000 */
[----:B------:R-:W-:Y:S04]  /*cc220*/  STL.64 [R1+0x140], R24 ;  /* 0x0001401801007387 */ /* 0x000fe80000100a00 */
[----:B------:R1:W-:Y:S02]  /*cc230*/  STL.64 [R1+0x148], R26 ;  /* 0x0001481a01007387 */ /* 0x0003e40000100a00 */
[----:B-1----:R-:W-:Y:S02]  /*cc240*/  HMMA.16816.F32 R24, R12, R18, R20 ;  /* 0x000000120c18723c */ /* 0x002fe40000001814 */
[----:B0-----:R-:W-:Y:S04]  /*cc250*/  STL.64 [R1+0x420], R8 ;  /* 0x0004200801007387 */ /* 0x001fe80000100a00 */
[----:B------:R4:W-:Y:S04]  /*cc260*/  STL.64 [R1+0x428], R10 ;  /* 0x0004280a01007387 */ /* 0x0009e80000100a00 */
[----:B------:R-:W-:Y:S04]  /*cc270*/  STL.64 [R1+0x70], R18 ;  /* 0x0000701201007387 */ /* 0x000fe80000100a00 */
[----:B------:R-:W2:Y:S01]  /*cc280*/  LDL.LU R20, [R1+0x4c0] ;  /* 0x0004c00001147983 */ /* 0x000ea20000300800 */
[----:B----4-:R-:W-:-:S04]  /*cc290*/  F2FP.F16.E5M2.UNPACK_B R10, R5 ;  /* 0x00000005ff0a723e */ /* 0x010fc800020004ff */
[----:B------:R-:W-:Y:S04]  /*cc2a0*/  STL.64 [R1+0x170], R24 ;  /* 0x0001701801007387 */ /* 0x000fe80000100a00 */
[----:B------:R-:W-:Y:S04]  /*cc2b0*/  STL.64 [R1+0x178], R26 ;  /* 0x0001781a01007387 */ /* 0x000fe80000100a00 */
[----:B------:R-:W2:Y:S04]  /*cc2c0*/  LDL.LU R21, [R1+0x4c4] ;  /* 0x0004c40001157983 */ /* 0x000ea80000300800 */
[----:B------:R-:W-:Y:S04]  /*cc2d0*/  STL [R1+0x68], R10 ;  /* 0x0000680a01007387 */ /* 0x000fe80000100800 */
[----:B------:R-:W3:Y:S04]  /*cc2e0*/  LDL.LU R22, [R1+0x4c8] ;  /* 0x0004c80001167983 */ /* 0x000ee80000300800 */
[----:B------:R-:W3:Y:S04]  /*cc2f0*/  LDL.LU R23, [R1+0x4cc] ;  /* 0x0004cc0001177983 */ /* 0x000ee80000300800 */
[----:B------:R-:W0:Y:S01]  /*cc300*/  LDSM.16.M88.4 R24, [R16+UR4+0x6000] ;  /* 0x006000041018783b */ /* 0x000e220008000200 */
[----:B------:R-:W-:Y:S01]  /*cc310*/  F2FP.F16.E5M2.UNPACK_B R11, R4 ;  /* 0x00000004ff0b723e */ /* 0x000fe200020004ff */
        /* <DEDUP_REMOVED lines=12> */
[----:B------:R-:W-:-:S02]  /*cc3e0*/  IMAD.MOV.U32 R7, RZ, RZ, R8 ;  /* 0x000000ffff077224 */ /* 0x000fc400078e0008 */
[----:B------:R-:W-:Y:S01]  /*cc3f0*/  IMAD.MOV.U32 R6, RZ, RZ, R9 ;  /* 0x000000ffff067224 */ /* 0x000fe200078e0009 */
[----:B------:R-:W-:Y:S04]  /*cc400*/  STL [R1+0x6c], R11 ;  /* 0x00006c0b01007387 */ /* 0x000fe80000100800 */
[----:B------:R-:W-:Y:S04]  /*cc410*/  STL.64 [R1+0x6580], R6 ;  /* 0x0065800601007387 */ /* 0x000fe80000100a00 */
[----:B------:R3:W-:Y:S01]  /*cc420*/  STL.64 [R1+0x6578], R4 ;  /* 0x0065780401007387 */ /* 0x0007e20000100a00 */
[----:B------:R-:W-:-:S02]  /*cc430*/  F2FP.F16.E5M2.UNPACK_B R8, R3 ;  /* 0x00000003ff08723e */ /* 0x000fc400020004ff */
[----:B------:R-:W-:Y:S01]  /*cc440*/  F2FP.F16.E5M2.UNPACK_B R9, R2 ;  /* 0x00000002ff09723e */ /* 0x000fe200020004ff */
[----:B---3--:R-:W-:Y:S01]  /*cc450*/  HMMA.16816.F32 R4, R12, R10, R24 ;  /* 0x0000000a0c04723c */ /* 0x008fe20000001818 */
[----:B------:R-:W3:-:S15]  /*cc460*/  LDL.LU R24, [R1+0xe80] ;  /* 0x000e800001187983 */ /* 0x000ede0000300800 */
[----:B------:R-:W-:-:S03]  /*cc470*/  NOP ;  /* 0x0000000000007918 */ /* 0x000fc60000000000 */
[----:B------:R-:W-:Y:S04]  /*cc480*/  STL.64 [R1+0x1e0], R4 ;  /* 0x0001e00401007387 */ /* 0x000fe80000100a00 */
[----:B------:R-:W-:Y:S04]  /*cc490*/  STL.64 [R1+0x1e8], R6 ;  /* 0x0001e80601007387 */ /* 0x000fe80000100a00 */
[----:B------:R-:W-:Y:S04]  /*cc4a0*/  STL [R1+0x60], R8 ;  /* 0x0000600801007387 */ /* 0x000fe80000100800 */
[----:B------:R-:W3:Y:S04]  /*cc4b0*/  LDL.LU R25, [R1+0xe84] ;  /* 0x000e840001197983 */ /* 0x000ee80000300800 */
[----:B------:R-:W4:Y:S04]  /*cc4c0*/  LDL.LU R26, [R1+0xe88] ;  /* 0x000e8800011a7983 */ /* 0x000f280000300800 */
[----:B------:R2:W-:Y:S04]  /*cc4d0*/  STL [R1+0x64], R9 ;  /* 0x0000640901007387 */ /* 0x0005e80000100800 */
[----:B------:R-:W4:Y:S04]  /*cc4e0*/  LDL.LU R27, [R1+0xe8c] ;  /* 0x000e8c00011b7983 */ /* 0x000f280000300800 */
[----:B------:R-:W0:Y:S01]  /*cc4f0*/  LDSM.16.M88.4 R4, [R16+UR4+0x6800] ;  /* 0x006800041004783b */ /* 0x000e220008000200 */
[----:B--2---:R-:W-:Y:S03]  /*cc500*/  HMMA.16816.F32 R8, R12, R8, R20 ;  /* 0x000000080c08723c */ /* 0x004fe60000001814 */
[----:B----4-:R-:W-:Y:S04]  /*cc510*/  STL.64 [R1+0x6590], R26 ;  /* 0x0065901a01007387 */ /* 0x010fe80000100a00 */
[----:B---3--:R1:W-:Y:S04]  /*cc520*/  STL.64 [R1+0x6588], R24 ;  /* 0x0065881801007387 */ /* 0x0083e80000100a00 */
[----:B-1----:R-:W2:Y:S04]  /*cc530*/  LDL.LU R24, [R1+0x4d0] ;  /* 0x0004d00001187983 */ /* 0x002ea80000300800 */
[----:B------:R-:W2:Y:S04]  /*cc540*/  LDL.LU R25, [R1+0x4d4] ;  /* 0x0004d40001197983 */ /* 0x000ea80000300800 */
[----:B------:R-:W2:Y:S04]  /*cc550*/  LDL.LU R26, [R1+0x4d8] ;  /* 0x0004d800011a7983 */ /* 0x000ea80000300800 */
[----:B------:R-:W2:Y:S04]  /*cc560*/  LDL.LU R27, [R1+0x4dc] ;  /* 0x0004dc00011b7983 */ /* 0x000ea80000300800 */
[----:B0-----:R-:W-:Y:S04]  /*cc570*/  STL.64 [R1+0x440], R4 ;  /* 0x0004400401007387 */ /* 0x001fe80000100a00 */
[----:B------:R-:W-:Y:S04]  /*cc580*/  STL.64 [R1+0x448], R6 ;  /* 0x0004480601007387 */ /* 0x000fe80000100a00 */
[----:B------:R-:W3:Y:S04]  /*cc590*/  LDL.LU.64 R22, [R1+0x65b0] ;  /* 0x0065b00001167983 */ /* 0x000ee80000300a00 */
[----:B------:R-:W3:Y:S04]  /*cc5a0*/  LDL.LU.64 R20, [R1+0x65a8] ;  /* 0x0065a80001147983 */ /* 0x000ee80000300a00 */
[----:B------:R-:W-:Y:S04]  /*cc5b0*/  STL.64 [R1+0x220], R8 ;  /* 0x0002200801007387 */ /* 0x000fe80000100a00 */
[----:B------:R-:W-:Y:S04]  /*cc5c0*/  STL.64 [R1+0x228], R10 ;  /* 0x0002280a01007387 */ /* 0x000fe80000100a00 */
[----:B------:R-:W0:Y:S04]  /*cc5d0*/  LDSM.16.M88.4 R8, [R16+UR4+0x7000] ;  /* 0x007000041008783b */ /* 0x000e280008000200 */
[----:B0-----:R-:W-:Y:S04]  /*cc5e0*/  STL.64 [R1+0x450], R8 ;  /* 0x0004500801007387 */ /* 0x001fe80000100a00 */
[----:B------:R0:W-:Y:S04]  /*cc5f0*/  STL.64 [R1+0x458], R10 ;  /* 0x0004580a01007387 */ /* 0x0001e80000100a00 */
[----:B0-----:R-:W4:Y:S01]  /*cc600*/  LDL.LU.64 R10, [R1+0x65a0] ;  /* 0x0065a000010a7983 */ /* 0x001f220000300a00 */
[----:B------:R-:W-:-:S02]  /*cc610*/  F2FP.F16.E5M2.UNPACK_B R6, R17 ;  /* 0x00000011ff06723e */ /* 0x000fc400020004ff */
[----:B------:R-:W-:Y:S01]  /*cc620*/  F2FP.F16.E5M2.UNPACK_B R7, R0 ;  /* 0x00000000ff07723e */ /* 0x000fe200020004ff */
[----:B------:R-:W-:Y:S02]  /*cc630*/  IMAD.MOV.U32 R17, RZ, RZ, R8 ;  /* 0x000000ffff117224 */ /* 0x000fe400078e0008 */
[----:B------:R-:W-:Y:S02]  /*cc640*/  IMAD.MOV.U32 R0, RZ, RZ, R9 ;  /* 0x000000ffff007224 */ /* 0x000fe400078e0009 */
[----:B------:R-:W2:Y:S04]  /*cc650*/  LDL.LU.64 R8, [R1+0x6598] ;  /* 0x0065980001087983 */ /* 0x000ea80000300a00 */
[----:B------:R-:W-:Y:S01]  /*cc660*/  STL.64 [R1+0x58], R6 ;  /* 0x0000580601007387 */ /* 0x000fe20000100a00 */
[----:B------:R-:W-:-:S02]  /*cc670*/  IMAD.MOV.U32 R3, RZ, RZ, R4 ;  /* 0x000000ffff037224 */ /* 0x000fc400078e0004 */
[----:B------:R-:W-:Y:S01]  /*cc680*/  IMAD.MOV.U32 R2, RZ, RZ, R5 ;  /* 0x000000ffff027224 */ /* 0x000fe200078e0005 */
[----:B---3--:R-:W-:-:S15]  /*cc690*/  HMMA.16816.F32 R20, R12, R6, R20 ;  /* 0x000000060c14723c */ /* 0x008fde0000001814 */
[----:B------:R-:W-:-:S04]  /*cc6a0*/  NOP ;  /* 0x0000000000007918 */ /* 0x000fc80000000000 */
[----:B------:R-:W-:Y:S04]  /*cc6b0*/  STL.64 [R1+0x250], R20 ;  /* 0x0002501401007387 */ /* 0x000fe80000100a00 */
[----:B------:R-:W-:Y:S04]  /*cc6c0*/  STL.64 [R1+0x258], R22 ;  /* 0x0002581601007387 */ /* 0x000fe80000100a00 */
[----:B------:R-:W0:Y:S01]  /*cc6d0*/  LDSM.16.M88.4 R20, [R16+UR4+0x7800] ;  /* 0x007800041014783b */ /* 0x000e220008000200 */
[----:B----4-:R-:W-:Y:S02]  /*cc6e0*/  F2FP.F16.E5M2.UNPACK_B R4, R11 ;  /* 0x0000000bff04723e */ /* 0x010fe400020004ff */
[----:B------:R-:W-:Y:S01]  /*cc6f0*/  F2FP.F16.E5M2.UNPACK_B R5, R10 ;  /* 0x0000000aff05723e */ /* 0x000fe200020004ff */
[----:B0-----:R-:W-:Y:S04]  /*cc700*/  STL.64 [R1+0x460], R20 ;  /* 0x0004601401007387 */ /* 0x001fe80000100a00 */
[----:B------:R-:W-:Y:S04]  /*cc710*/  STL.64 [R1+0x468], R22 ;  /* 0x0004681601007387 */ /* 0x000fe80000100a00 */
[----:B------:R2:W-:Y:S02]  /*cc720*/  STL.64 [R1+0x50], R4 ;  /* 0x0000500401007387 */ /* 0x0005e40000100a00 */
[----:B--2---:R-:W-:Y:S02]  /*cc730*/  HMMA.16816.F32 R4, R12, R4, R24 ;  /* 0x000000040c04723c */ /* 0x004fe40000001818 */
[----:B------:R-:W2:Y:S04]  /*cc740*/  LDL.LU.64 R26, [R1+0x6590] ;  /* 0x00659000011a7983 */ /* 0x000ea80000300a00 */
[----:B------:R-:W2:-:S13]  /*cc750*/  LDL.LU.64 R24, [R1+0x6588] ;  /* 0x0065880001187983 */ /* 0x000e9a0000300a00 */
[----:B------:R-:W-:Y:S04]  /*cc760*/  STL.64 [R1+0x280], R4 ;  /* 0x0002800401007387 */ /* 0x000fe80000100a00 */
[----:B------:R-:W-:Y:S04]  /*cc770*/  STL.64 [R1+0x288], R6 ;  /* 0x0002880601007387 */ /* 0x000fe80000100a00 */
[----:B------:R-:W0:Y:S01]  /*cc780*/  LDSM.16.M88.4 R4, [R16+UR4+0x8000] ;  /* 0x008000041004783b */ /* 0x000e220008000200 */
[----:B------:R-:W-:Y:S02]  /*cc790*/  IMAD.MOV.U32 R11, RZ, RZ, R20 ;  /* 0x000000ffff0b7224 */ /* 0x000fe400078e0014 */
[----:B------:R-:W-:Y:S01]  /*cc7a0*/  IMAD.MOV.U32 R10, RZ, RZ, R21 ;  /* 0x000000ffff0a7224 */ /* 0x000fe200078e0015 */
[----:B------:R-:W-:-:S02]  /*cc7b0*/  F2FP.F16.E5M2.UNPACK_B R20, R9 ;  /* 0x00000009ff14723e */ /* 0x000fc400020004ff */
[----:B------:R-:W-:Y:S01]  /*cc7c0*/  F2FP.F16.E5M2.UNPACK_B R21, R8 ;  /* 0x00000008ff15723e */ /* 0x000fe200020004ff */
[----:B0-----:R-:W-:Y:S01]  /*cc7d0*/  STL.64 [R1+0x470], R4 ;  /* 0x0004700401007387 */ /* 0x001fe20000100a00 */
[----:B------:R-:W-:-:S03]  /*cc7e0*/  IMAD.MOV.U32 R9, RZ, RZ, R4 ;  /* 0x000000ffff097224 */ /* 0x000fc600078e0004 */
[----:B------:R0:W-:Y:S01]  /*cc7f0*/  STL.64 [R1+0x478], R6 ;  /* 0x0004780601007387 */ /* 0x0001e20000100a00 */
[----:B------:R-:W-:-:S03]  /*cc800*/  IMAD.MOV.U32 R8, RZ, RZ, R5 ;  /* 0x000000ffff087224 */ /* 0x000fc600078e0005 */
[----:B0-----:R-:W3:Y:S04]  /*cc810*/  LDL.LU.64 R6, [R1+0x6580] ;  /* 0x0065800001067983 */ /* 0x001ee80000300a00 */
[----:B------:R-:W4:Y:S04]  /*cc820*/  LDL.LU.64 R4, [R1+0x6578] ;  /* 0x0065780001047983 */ /* 0x000f280000300a00 */
[----:B------:R-:W-:Y:S04]  /*cc830*/  STL.64 [R1+0x48], R20 ;  /* 0x0000481401007387 */ /* 0x000fe80000100a00 */
[----:B------:R-:W-:Y:S04]  /*cc840*/  STL.64 [R1+0x6560], R10 ;  /* 0x0065600a01007387 */ /* 0x000fe80000100a00 */
[----:B------:R0:W-:Y:S04]  /*cc850*/  STL.64 [R1+0x6558], R8 ;  /* 0x0065580801007387 */ /* 0x0001e80000100a00 */
[----:B0-----:R-:W2:Y:S04]  /*cc860*/  LDL.LU R8, [R1+0xf10] ;  /* 0x000f100001087983 */ /* 0x001ea80000300800 */
[----:B------:R-:W2:Y:S04]  /*cc870*/  LDL.LU R9, [R1+0xf14] ;  /* 0x000f140001097983 */ /* 0x000ea80000300800 */
[----:B------:R-:W2:Y:S04]  /*cc880*/  LDL.LU R10, [R1+0xf18] ;  /* 0x000f1800010a7983 */ /* 0x000ea80000300800 */
[----:B------:R-:W2:Y:S04]  /*cc890*/  LDL.LU R11, [R1+0xf1c] ;  /* 0x000f1c00010b7983 */ /* 0x000ea80000300800 */
[----:B--2---:R-:W-:Y:S04]  /*cc8a0*/  STL.64 [R1+0x6570], R10 ;  /* 0x0065700a01007387 */ /* 0x004fe80000100a00 */
[----:B------:R0:W-:Y:S02]  /*cc8b0*/  STL.64 [R1+0x6568], R8 ;  /* 0x0065680801007387 */ /* 0x0001e40000100a00 */
[----:B0-----:R-:W-:Y:S02]  /*cc8c0*/  HMMA.16816.F32 R8, R12, R20, R24 ;  /* 0x000000140c08723c */ /* 0x001fe40000001818 */
[----:B------:R-:W2:-:S15]  /*cc8d0*/  LDL.LU R24, [R1+0x16b0] ;  /* 0x0016b00001187983 */ /* 0x000e9e0000300800 */
[----:B------:R-:W-:Y:S02]  /*cc8e0*/  NOP ;  /* 0x0000000000007918 */ /* 0x000fe40000000000 */
[----:B------:R-:W-:Y:S04]  /*cc8f0*/  STL.64 [R1+0x2b0], R8 ;  /* 0x0002b00801007387 */ /* 0x000fe80000100a00 */
[----:B------:R-:W-:Y:S04]  /*cc900*/  STL.64 [R1+0x2b8], R10 ;  /* 0x0002b80a01007387 */ /* 0x000fe80000100a00 */
[----:B------:R-:W0:Y:S01]  /*cc910*/  LDSM.16.M88.4 R8, [R16+UR4+0x8800] ;  /* 0x008800041008783b */ /* 0x000e220008000200 */
[----:B---3--:R-:W-:-:S03]  /*cc920*/  F2FP.F16.E5M2.UNPACK_B R18, R7 ;  /* 0x00000007ff12723e */ /* 0x008fc600020004ff */
[----:B------:R-:W2:Y:S01]  /*cc930*/  LDL.LU R25, [R1+0x16b4] ;  /* 0x0016b40001197983 */ /* 0x000ea20000300800 */
[----:B------:R-:W-:-:S03]  /*cc940*/  F2FP.F16.E5M2.UNPACK_B R19, R6 ;  /* 0x00000006ff13723e */ /* 0x000fc600020004ff */
[----:B------:R-:W-:Y:S04]  /*cc950*/  STL [R1+0x40], R18 ;  /* 0x0000401201007387 */ /* 0x000fe80000100800 */
[----:B------:R-:W2:Y:S04]  /*cc960*/  LDL.LU R26, [R1+0x16b8] ;  /* 0x0016b800011a7983 */ /* 0x000ea80000300800 */
[----:B------:R-:W2:Y:S04]  /*cc970*/  LDL.LU R27, [R1+0x16bc] ;  /* 0x0016bc00011b7983 */ /* 0x000ea80000300800 */
[----:B------:R-:W3:Y:S04]  /*cc980*/  LDL.LU R20, [R1+0x16f0] ;  /* 0x0016f00001147983 */ /* 0x000ee80000300800 */
[----:B------:R-:W3:Y:S04]  /*cc990*/  LDL.LU R21, [R1+0x16f4] ;  /* 0x0016f40001157983 */ /* 0x000ee80000300800 */
[----:B------:R-:W3:Y:S04]  /*cc9a0*/  LDL.LU R22, [R1+0x16f8] ;  /* 0x0016f80001167983 */ /* 0x000ee80000300800 */
[----:B------:R-:W-:Y:S04]  /*cc9b0*/  STL [R1+0x44], R19 ;  /* 0x0000441301007387 */ /* 0x000fe80000100800 */
[----:B------:R-:W3:Y:S04]  /*cc9c0*/  LDL.LU R23, [R1+0x16fc] ;  /* 0x0016fc0001177983 */ /* 0x000ee80000300800 */
[----:B0-----:R-:W-:Y:S04]  /*cc9d0*/  STL.64 [R1+0x480], R8 ;  /* 0x0004800801007387 */ /* 0x001fe80000100a00 */
[----:B------:R0:W-:Y:S01]  /*cc9e0*/  STL.64 [R1+0x488], R10 ;  /* 0x0004880a01007387 */ /* 0x0001e20000100a00 */
[----:B------:R-:W-:-:S02]  /*cc9f0*/  IMAD.MOV.U32 R7, RZ, RZ, R8 ;  /* 0x000000ffff077224 */ /* 0x000fc400078e0008 */
[----:B------:R-:W-:Y:S01]  /*cca00*/  IMAD.MOV.U32 R6, RZ, RZ, R9 ;  /* 0x000000ffff067224 */ /* 0x000fe200078e0009 */
[----:B0-----:R-:W2:Y:S04]  /*cca10*/  LDL.LU.64 R10, [R1+0x6570] ;  /* 0x00657000010a7983 */ /* 0x001ea80000300a00 */
[----:B------:R-:W2:Y:S01]  /*cca20*/  LDL.LU.64 R8, [R1+0x6568] ;  /* 0x0065680001087983 */ /* 0x000ea20000300a00 */
[----:B----4-:R-:W-:Y:S02]  /*cca30*/  F2FP.F16.E5M2.UNPACK_B R28, R5 ;  /* 0x00000005ff1c723e */ /* 0x010fe400020004ff */
[----:B------:R-:W-:Y:S01]  /*cca40*/  F2FP.F16.E5M2.UNPACK_B R29, R4 ;  /* 0x00000004ff1d723e */ /* 0x000fe200020004ff */
[----:B--2---:R-:W-:-:S15]  /*cca50*/  HMMA.16816.F32 R8, R12, R18, R8 ;  /* 0x000000120c08723c */ /* 0x004fde0000001808 */
[----:B------:R-:W-:-:S04]  /*cca60*/  NOP ;  /* 0x0000000000007918 */ /* 0x000fc80000000000 */
[----:B------:R-:W-:Y:S04]  /*cca70*/  STL.64 [R1+0x2d0], R8 ;  /* 0x0002d00801007387 */ /* 0x000fe80000100a00 */
[----:B------:R-:W-:Y:S04]  /*cca80*/  STL.64 [R1+0x2d8], R10 ;  /* 0x0002d80a01007387 */ /* 0x000fe80000100a00 */
[----:B------:R-:W0:Y:S04]  /*cca90*/  LDSM.16.M88.4 R8, [R16+UR4+0x9000] ;  /* 0x009000041008783b */ /* 0x000e280008000200 */
[----:B0-----:R-:W-:Y:S01]  /*ccaa0*/  STL.64 [R1+0x490], R8 ;  /* 0x0004900801007387 */ /* 0x001fe20000100a00 */
[----:B------:R-:W-:-:S03]  /*ccab0*/  IMAD.MOV.U32 R5, RZ, RZ, R8 ;  /* 0x000000ffff057224 */ /* 0x000fc600078e0008 */
[----:B------:R0:W-:Y:S01]  /*ccac0*/  STL.64 [R1+0x498], R10 ;  /* 0x0004980a01007387 */ /* 0x0001e20000100a00 */
[----:B------:R-:W-:-:S03]  /*ccad0*/  IMAD.MOV.U32 R4, RZ, RZ, R9 ;  /* 0x000000ffff047224 */ /* 0x000fc600078e0009 */
[----:B0-----:R-:W2:Y:S04]  /*ccae0*/  LDL.LU.64 R10, [R1+0x6560] ;  /* 0x00656000010a7983 */ /* 0x001ea80000300a00 */
        /* <DEDUP_REMOVED lines=14> */
[----:B------:R-:W-:-:S02]  /*ccbd0*/  F2FP.F16.E5M2.UNPACK_B R18, R3 ;  /* 0x00000003ff12723e */ /* 0x000fc400020004ff */
[----:B------:R-:W-:-:S07]  /*ccbe0*/  F2FP.F16.E5M2.UNPACK_B R19, R2 ;  /* 0x00000002ff13723e */ /* 0x000fce00020004ff */
[C---:B------:R-:W-:Y:S08]  /*ccbf0*/  HMMA.16816.F32 R24, R12.reuse, R18, R24 ;  /* 0x000000120c18723c */ /* 0x040ff00000001818 */
[----:B--2---:R-:W-:-:S15]  /*ccc00*/  HMMA.16816.F32 R4, R12, R28, R4 ;  /* 0x0000001c0c04723c */ /* 0x004fde0000001804 */
[----:B------:R-:W-:-:S04]  /*ccc10*/  NOP ;  /* 0x0000000000007918 */ /* 0x000fc80000000000 */
[----:B------:R-:W-:Y:S04]  /*ccc20*/  STL.64 [R1+0x2f0], R4 ;  /* 0x0002f00401007387 */ /* 0x000fe80000100a00 */
[----:B------:R-:W-:Y:S04]  /*ccc30*/  STL.64 [R1+0x2f8], R6 ;  /* 0x0002f80601007387 */ /* 0x000fe80000100a00 */
[----:B------:R-:W0:Y:S04]  /*ccc40*/  LDSM.16.M88.4 R4, [R16+UR4+0x9800] ;  /* 0x009800041004783b */ /* 0x000e280008000200 */
[----:B0-----:R0:W-:Y:S04]  /*ccc50*/  STL.64 [R1+0x4a0], R4 ;  /* 0x0004a00401007387 */ /* 0x0011e80000100a00 */
[----:B------:R-:W-:Y:S04]  /*ccc60*/  STL.64 [R1+0x4a8], R6 ;  /* 0x0004a80601007387 */ /* 0x000fe80000100a00 */
[----:B------:R-:W-:Y:S04]  /*ccc70*/  STL.64 [R1+0x30], R18 ;  /* 0x0000301201007387 */ /* 0x000fe80000100a00 */
[----:B------:R-:W-:Y:S04]  /*ccc80*/  STL.64 [R1+0x310], R24 ;  /* 0x0003101801007387 */ /* 0x000fe80000100a00 */
[----:B------:R-:W-:Y:S04]  /*ccc90*/  STL.64 [R1+0x318], R26 ;  /* 0x0003181a01007387 */ /* 0x000fe80000100a00 */
[----:B------:R-:W1:Y:S01]  /*ccca0*/  LDSM.16.M88.4 R24, [R16+UR4+0xa000] ;  /* 0x00a000041018783b */ /* 0x000e620008000200 */
[----:B------:R-:W-:-:S02]  /*cccb0*/  IMAD.MOV.U32 R3, RZ, RZ, R4 ;  /* 0x000000ffff037224 */ /* 0x000fc400078e0004 */
[----:B------:R-:W-:Y:S01]  /*cccc0*/  IMAD.MOV.U32 R2, RZ, RZ, R5 ;  /* 0x000000ffff027224 */ /* 0x000fe200078e0005 */
[----:B0-----:R-:W-:Y:S02]  /*cccd0*/  F2FP.F16.E5M2.UNPACK_B R4, R17 ;  /* 0x00000011ff04723e */ /* 0x001fe400020004ff */
[----:B------:R-:W-:Y:S01]  /*ccce0*/  F2FP.F16.E5M2.UNPACK_B R5, R0 ;  /* 0x00000000ff05723e */ /* 0x000fe200020004ff */
[----:B-1----:R-:W-:Y:S04]  /*cccf0*/  STL.64 [R1+0x4b0], R24 ;  /* 0x0004b01801007387 */ /* 0x002fe80000100a00 */
        /* <DEDUP_REMOVED lines=8> */
[----:B------:R-:W-:Y:S01]  /*ccd80*/  IMAD.MOV.U32 R17, RZ, RZ, R24 ;  /* 0x000000ffff117224 */ /* 0x000fe200078e0018 */
[----:B------:R-:W-:Y:S01]  /*ccd90*/  F2FP.F16.E5M2.UNPACK_B R24, R11 ;  /* 0x0000000bff18723e */ /* 0x000fe200020004ff */
[----:B------:R-:W-:Y:S01]  /*ccda0*/  IMAD.MOV.U32 R0, RZ, RZ, R25 ;  /* 0x000000ffff007224 */ /* 0x000fe200078e0019 */
[----:B------:R-:W-:-:S03]  /*ccdb0*/  F2FP.F16.E5M2.UNPACK_B R25, R10 ;  /* 0x0000000aff19723e */ /* 0x000fc600020004ff */
[----:B------:R-:W-:Y:S04]  /*ccdc0*/  STL [R1+0x20], R24 ;  /* 0x0000201801007387 */ /* 0x000fe80000100800 */
[----:B------:R-:W2:Y:S04]  /*ccdd0*/  LDL.LU R21, [R1+0x1744] ;  /* 0x0017440001157983 */ /* 0x000ea80000300800 */
[----:B------:R-:W2:Y:S04]  /*ccde0*/  LDL.LU R22, [R1+0x1748] ;  /* 0x0017480001167983 */ /* 0x000ea80000300800 */
[----:B------:R-:W-:Y:S04]  /*ccdf0*/  STL [R1+0x24], R25 ;  /* 0x0000241901007387 */ /* 0x000fe80000100800 */
[----:B------:R-:W2:Y:S04]  /*cce00*/  LDL.LU R23, [R1+0x174c] ;  /* 0x00174c0001177983 */ /* 0x000ea80000300800 */
[----:B0-----:R-:W-:Y:S04]  /*cce10*/  STL.64 [R1+0x4c0], R4 ;  /* 0x0004c00401007387 */ /* 0x001fe80000100a00 */
[----:B------:R0:W-:Y:S01]  /*cce20*/  STL.64 [R1+0x4c8], R6 ;  /* 0x0004c80601007387 */ /* 0x0001e20000100a00 */
[----:B------:R-:W-:-:S02]  /*cce30*/  IMAD.MOV.U32 R11, RZ, RZ, R4 ;  /* 0x000000ffff0b7224 */ /* 0x000fc400078e0004 */
[----:B------:R-:W-:Y:S01]  /*cce40*/  IMAD.MOV.U32 R10, RZ, RZ, R5 ;  /* 0x000000ffff0a7224 */ /* 0x000fe200078e0005 */
[----:B0-----:R-:W3:Y:S04]  /*cce50*/  LDL.LU.64 R6, [R1+0x6550] ;  /* 0x0065500001067983 */ /* 0x001ee80000300a00 */
[----:B------:R-:W3:Y:S01]  /*cce60*/  LDL.LU.64 R4, [R1+0x6548] ;  /* 0x0065480001047983 */ /* 0x000ee20000300a00 */
[----:B----4-:R-:W-:Y:S02]  /*cce70*/  F2FP.F16.E5M2.UNPACK_B R18, R9 ;  /* 0x00000009ff12723e */ /* 0x010fe400020004ff */
[----:B------:R-:W-:Y:S01]  /*cce80*/  F2FP.F16.E5M2.UNPACK_B R19, R8 ;  /* 0x00000008ff13723e */ /* 0x000fe200020004ff */
[----:B---3--:R-:W-:Y:S01]  /*cce90*/  HMMA.16816.F32 R24, R12, R24, R4 ;  /* 0x000000180c18723c */ /* 0x008fe20000001804 */
[----:B------:R-:W3:Y:S04]  /*ccea0*/  LDL.LU.64 R6, [R1+0x6540] ;  /* 0x0065400001067983 */ /* 0x000ee80000300a00 */
[----:B------:R-:W4:-:S14]  /*cceb0*/  LDL.LU.64 R4, [R1+0x6538] ;  /* 0x0065380001047983 */ /* 0x000f1c0000300a00 */
[----:B------:R-:W-:Y:S04]  /*ccec0*/  STL.64 [R1+0x350], R24 ;  /* 0x0003501801007387 */ /* 0x000fe80000100a00 */
[----:B------:R-:W-:Y:S04]  /*cced0*/  STL.64 [R1+0x358], R26 ;  /* 0x0003581a01007387 */ /* 0x000fe80000100a00 */
[----:B------:R-:W0:Y:S02]  /*ccee0*/  LDSM.16.M88.4 R24, [R16+UR4+0xb000] ;  /* 0x00b000041018783b */ /* 0x000e240008000200 */
[----:B0-----:R-:W-:-:S02]  /*ccef0*/  IMAD.MOV.U32 R9, RZ, RZ, R24 ;  /* 0x000000ffff097224 */ /* 0x001fc400078e0018 */
[----:B------:R-:W-:Y:S01]  /*ccf00*/  IMAD.MOV.U32 R8, RZ, RZ, R25 ;  /* 0x000000ffff087224 */ /* 0x000fe200078e0019 */
[----:B------:R0:W-:Y:S04]  /*ccf10*/  STL.64 [R1+0x4e0], R24 ;  /* 0x0004e01801007387 */ /* 0x0001e80000100a00 */
[----:B------:R1:W-:Y:S04]  /*ccf20*/  STL.64 [R1+0x4e8], R26 ;  /* 0x0004e81a01007387 */ /* 0x0003e80000100a00 */
[----:B------:R-:W-:Y:S04]  /*ccf30*/  STL.64 [R1+0x18], R18 ;  /* 0x0000181201007387 */ /* 0x000fe80000100a00 */
        /* <DEDUP_REMOVED lines=18> */
[----:B---3--:R-:W-:-:S03]  /*cd060*/  F2FP.F16.E5M2.UNPACK_B R10, R7 ;  /* 0x00000007ff0a723e */ /* 0x008fc600020004ff */
[----:B--2---:R-:W-:Y:S04]  /*cd070*/  STL.64 [R1+0x6530], R26 ;  /* 0x0065301a01007387 */ /* 0x004fe80000100a00 */
[----:B------:R0:W-:Y:S02]  /*cd080*/  STL.64 [R1+0x6528], R24 ;  /* 0x0065281801007387 */ /* 0x0001e40000100a00 */
[----:B0-----:R-:W-:Y:S02]  /*cd090*/  HMMA.16816.F32 R24, R12, R18, R20 ;  /* 0x000000120c18723c */ /* 0x001fe40000001814 */
[----:B------:R-:W2:-:S15]  /*cd0a0*/  LDL.LU R20, [R1+0x1820] ;  /* 0x0018200001147983 */ /* 0x000e9e0000300800 */
[----:B------:R-:W-:Y:S02]  /*cd0b0*/  NOP ;  /* 0x0000000000007918 */ /* 0x000fe40000000000 */
        /* <DEDUP_REMOVED lines=33> */
[----:B------:R-:W3:Y:S04]  /*cd2d0*/  LDL.LU.64 R24, [R1+0x6518] ;  /* 0x0065180001187983 */ /* 0x000ee80000300a00 */
[----:B------:R3:W-:Y:S01]  /*cd2e0*/  STL.64 [R1+0x8], R8 ;  /* 0x0000080801007387 */ /* 0x0007e20000100a00 */
[----:B------:R-:W-:-:S02]  /*cd2f0*/  F2FP.F16.E5M2.UNPACK_B R18, R3 ;  /* 0x00000003ff12723e */ /* 0x000fc400020004ff */
[----:B------:R-:W-:Y:S01]  /*cd300*/  F2FP.F16.E5M2.UNPACK_B R19, R2 ;  /* 0x00000002ff13723e */ /* 0x000fe200020004ff */
[----:B---3--:R-:W-:Y:S01]  /*cd310*/  HMMA.16816.F32 R8, R12, R8, R24 ;  /* 0x000000080c08723c */ /* 0x008fe20000001818 */
[----:B------:R-:W3:Y:S04]  /*cd320*/  LDL.LU.64 R26, [R1+0x6510] ;  /* 0x00651000011a7983 */ /* 0x000ee80000300a00 */
[----:B------:R-:W3:-:S14]  /*cd330*/  LDL.LU.64 R24, [R1+0x6508] ;  /* 0x0065080001187983 */ /* 0x000edc0000300a00 */
[----:B------:R-:W-:Y:S04]  /*cd340*/  STL.64 [R1+0xe80], R8 ;  /* 0x000e800801007387 */ /* 0x000fe80000100a00 */
[----:B------:R-:W-:Y:S04]  /*cd350*/  STL.64 [R1+0xe88], R10 ;  /* 0x000e880a01007387 */ /* 0x000fe80000100a00 */
[----:B------:R-:W0:Y:S04]  /*cd360*/  LDSM.16.M88.4 R8, [R16+UR4+0xc800] ;  /* 0x00c800041008783b */ /* 0x000e280008000200 */
[----:B0-----:R-:W-:Y:S04]  /*cd370*/  STL.64 [R1+0x520], R8 ;  /* 0x0005200801007387 */ /* 0x001fe80000100a00 */
[----:B------:R0:W-:Y:S04]  /*cd380*/  STL.64 [R1+0x528], R10 ;  /* 0x0005280a01007387 */ /* 0x0001e80000100a00 */
[----:B0-----:R-:W4:Y:S01]  /*cd390*/  LDL.LU.64 R10, [R1+0x6500] ;  /* 0x00650000010a7983 */ /* 0x001f220000300a00 */
[----:B------:R-:W-:-:S02]  /*cd3a0*/  IMAD.MOV.U32 R3, RZ, RZ, R8 ;  /* 0x000000ffff037224 */ /* 0x000fc400078e0008 */
[----:B------:R-:W-:Y:S02]  /*cd3b0*/  IMAD.MOV.U32 R2, RZ, RZ, R9 ;  /* 0x000000ffff027224 */ /* 0x000fe400078e0009 */
[----:B------:R-:W4:Y:S04]  /*cd3c0*/  LDL.LU.64 R8, [R1+0x64f8] ;  /* 0x0064f80001087983 */ /* 0x000f280000300a00 */
[----:B------:R-:W-:Y:S01]  /*cd3d0*/  STL.64 [R1], R18 ;  /* 0x0000001201007387 */ /* 0x000fe20000100a00 */
        /* <DEDUP_REMOVED lines=13> */
[----:B------:R-:W0:Y:S01]  /*cd4b0*/  LDSM.16.M88.4 R20, [R16+UR4+0xd800] ;  /* 0x00d800041014783b */ /* 0x000e220008000200 */
[----:B----4-:R-:W-:-:S02]  /*cd4c0*/  F2FP.F16.E5M2.UNPACK_B R26, R11 ;  /* 0x0000000bff1a723e */ /* 0x010fc400020004ff */
[----:B------:R-:W-:Y:S01]  /*cd4d0*/  F2FP.F16.E5M2.UNPACK_B R27, R10 ;  /* 0x0000000aff1b723e */ /* 0x000fe200020004ff */
[----:B0-----:R-:W-:Y:S04]  /*cd4e0*/  STL.64 [R1+0x540], R20 ;  /* 0x0005401401007387 */ /* 0x001fe80000100a00 */
[----:B------:R0:W-:Y:S01]  /*cd4f0*/  STL.64 [R1+0x548], R22 ;  /* 0x0005481601007387 */ /* 0x0001e20000100a00 */
[----:B------:R-:W-:Y:S02]  /*cd500*/  IMAD.MOV.U32 R10, RZ, RZ, R20 ;  /* 0x000000ffff0a7224 */ /* 0x000fe400078e0014 */
[----:B------:R-:W-:Y:S01]  /*cd510*/  IMAD.MOV.U32 R11, RZ, RZ, R21 ;  /* 0x000000ffff0b7224 */ /* 0x000fe200078e0015 */
[----:B0-----:R-:W2:Y:S04]  /*cd520*/  LDL.LU.64 R22, [R1+0x64f0] ;  /* 0x0064f00001167983 */ /* 0x001ea80000300a00 */
[----:B------:R-:W2:Y:S01]  /*cd530*/  LDL.LU.64 R20, [R1+0x64e8] ;  /* 0x0064e80001147983 */ /* 0x000ea20000300a00 */
[----:B------:R-:W-:-:S02]  /*cd540*/  IMAD.MOV.U32 R0, RZ, RZ, R24 ;  /* 0x000000ffff007224 */ /* 0x000fc400078e0018 */
[----:B------:R-:W-:Y:S01]  /*cd550*/  IMAD.MOV.U32 R17, RZ, RZ, R25 ;  /* 0x000000ffff117224 */ /* 0x000fe200078e0019 */
[----:B------:R-:W-:Y:S02]  /*cd560*/  F2FP.F16.E5M2.UNPACK_B R24, R9 ;  /* 0x00000009ff18723e */ /* 0x000fe400020004ff */
[----:B------:R-:W-:Y:S01]  /*cd570*/  F2FP.F16.E5M2.UNPACK_B R25, R8 ;  /* 0x00000008ff19723e */ /* 0x000fe200020004ff */
[----:B--2---:R-:W-:-:S15]  /*cd580*/  HMMA.16816.F32 R20, R12, R26, R20 ;  /* 0x0000001a0c14723c */ /* 0x004fde0000001814 */
[----:B------:R-:W-:-:S04]  /*cd590*/  NOP ;  /* 0x0000000000007918 */ /* 0x000fc80000000000 */
[----:B------:R-:W-:Y:S04]  /*cd5a0*/  STL.64 [R1+0xf10], R20 ;  /* 0x000f101401007387 */ /* 0x000fe80000100a00 */
[----:B------:R-:W-:Y:S04]  /*cd5b0*/  STL.64 [R1+0xf18], R22 ;  /* 0x000f181601007387 */ /* 0x000fe80000100a00 */
[----:B------:R-:W0:Y:S02]  /*cd5c0*/  LDSM.16.M88.4 R20, [R16+UR4+0xe000] ;  /* 0x00e000041014783b */ /* 0x000e240008000200 */
[----:B0-----:R-:W-:-:S02]  /*cd5d0*/  IMAD.MOV.U32 R8, RZ, RZ, R20 ;  /* 0x000000ffff087224 */ /* 0x001fc400078e0014 */
[----:B------:R-:W-:Y:S01]  /*cd5e0*/  IMAD.MOV.U32 R9, RZ, RZ, R21 ;  /* 0x000000ffff097224 */ /* 0x000fe200078e0015 */
[----:B------:R-:W-:Y:S04]  /*cd5f0*/  STL.64 [R1+0x550], R20 ;  /* 0x0005501401007387 */ /* 0x000fe80000100a00 */
[----:B------:R-:W-:Y:S04]  /*cd600*/  STL.64 [R1+0x558], R22 ;  /* 0x0005581601007387 */ /* 0x000fe80000100a00 */
        /* <DEDUP_REMOVED lines=25> */
[----:B------:R0:W-:Y:S01]  /*cd7a0*/  STL.64 [R1+0x6388], R24 ;  /* 0x0063881801007387 */ /* 0x0001e20000100a00 */
[----:B------:R-:W-:-:S02]  /*cd7b0*/  F2FP.F16.E5M2.UNPACK_B R22, R7 ;  /* 0x00000007ff16723e */ /* 0x000fc400020004ff */
[----:B------:R-:W-:Y:S01]  /*cd7c0*/  F2FP.F16.E5M2.UNPACK_B R23, R6 ;  /* 0x00000006ff17723e */ /* 0x000fe200020004ff */
[----:B--2---:R-:W-:-:S15]  /*cd7d0*/  HMMA.16816.F32 R8, R12, R24, R8 ;  /* 0x000000180c08723c */ /* 0x004fde0000001808 */
[----:B------:R-:W-:-:S04]  /*cd7e0*/  NOP ;  /* 0x0000000000007918 */ /* 0x000fc80000000000 */
[----:B------:R-:W-:Y:S04]  /*cd7f0*/  STL.64 [R1+0xf30], R8 ;  /* 0x000f300801007387 */ /* 0x000fe80000100a00 */
[----:B------:R-:W-:Y:S04]  /*cd800*/  STL.64 [R1+0xf38], R10 ;  /* 0x000f380a01007387 */ /* 0x000fe80000100a00 */
[----:B------:R-:W1:Y:S04]  /*cd810*/  LDSM.16.M88.4 R8, [R16+UR4+0xe800] ;  /* 0x00e800041008783b */ /* 0x000e680008000200 */
[----:B0-----:R-:W2:Y:S04]  /*cd820*/  LDL.LU R24, [R1+0x1910] ;  /* 0x0019100001187983 */ /* 0x001ea80000300800 */
[----:B------:R-:W2:Y:S04]  /*cd830*/  LDL.LU R25, [R1+0x1914] ;  /* 0x0019140001197983 */ /* 0x000ea80000300800 */
[----:B------:R-:W2:Y:S04]  /*cd840*/  LDL.LU R26, [R1+0x1918] ;  /* 0x00191800011a7983 */ /* 0x000ea80000300800 */
[----:B------:R-:W2:Y:S04]  /*cd850*/  LDL.LU R27, [R1+0x191c] ;  /* 0x00191c00011b7983 */ /* 0x000ea80000300800 */
[----:B-1----:R-:W-:Y:S04]  /*cd860*/  STL.64 [R1+0x560], R8 ;  /* 0x0005600801007387 */ /* 0x002fe80000100a00 */
[----:B------:R0:W-:Y:S01]  /*cd870*/  STL.64 [R1+0x568], R10 ;  /* 0x0005680a01007387 */ /* 0x0001e20000100a00 */
[----:B------:R-:W-:-:S02]  /*cd880*/  IMAD.MOV.U32 R6, RZ, RZ, R8 ;  /* 0x000000ffff067224 */ /* 0x000fc400078e0008 */
[----:B------:R-:W-:Y:S01]  /*cd890*/  IMAD.MOV.U32 R7, RZ, RZ, R9 ;  /* 0x000000ffff077224 */ /* 0x000fe200078e0009 */
[----:B0-----:R-:W3:Y:S04]  /*cd8a0*/  LDL.LU.64 R10, [R1+0x64e0] ;  /* 0x0064e000010a7983 */ /* 0x001ee80000300a00 */
[----:B------:R-:W3:Y:S01]  /*cd8b0*/  LDL.LU.64 R8, [R1+0x64d8] ;  /* 0x0064d80001087983 */ /* 0x000ee20000300a00 */
[----:B------:R-:W-:Y:S02]  /*cd8c0*/  F2FP.F16.E5M2.UNPACK_B R20, R5 ;  /* 0x00000005ff14723e */ /* 0x000fe400020004ff */
        /* <DEDUP_REMOVED lines=12> */
[----:B------:R-:W-:Y:S04]  /*cd990*/  STL.64 [R1+0x6370], R22 ;  /* 0x0063701601007387 */ /* 0x000fe80000100a00 */
[----:B------:R0:W-:Y:S01]  /*cd9a0*/  STL.64 [R1+0x6368], R20 ;  /* 0x0063681401007387 */ /* 0x0001e20000100a00 */
[----:B------:R-:W-:-:S02]  /*cd9b0*/  F2FP.F16.E5M2.UNPACK_B R18, R3 ;  /* 0x00000003ff12723e */ /* 0x000fc400020004ff */
[----:B------:R-:W-:Y:S01]  /*cd9c0*/  F2FP.F16.E5M2.UNPACK_B R19, R2 ;  /* 0x00000002ff13723e */ /* 0x000fe200020004ff */
[----:B---3--:R-:W-:-:S15]  /*cd9d0*/  HMMA.16816.F32 R8, R12, R20, R8 ;  /* 0x000000140c08723c */ /* 0x008fde0000001808 */
[----:B------:R-:W-:-:S04]  /*cd9e0*/  NOP ;  /* 0x0000000000007918 */ /* 0x000fc80000000000 */
[----:B------:R-:W-:Y:S04]  /*cd9f0*/  STL.64 [R1+0xf60], R8 ;  /* 0x000f600801007387 */ /* 0x000fe80000100a00 */
[----:B------:R-:W-:Y:S04]  /*cda00*/  STL.64 [R1+0xf68], R10 ;  /* 0x000f680a01007387 */ /* 0x000fe80000100a00 */
[----:B------:R-:W1:Y:S04]  /*cda10*/  LDSM.16.M88.4 R8, [R16+UR4+0xf800] ;  /* 0x00f800041008783b */ /* 0x000e680008000200 */
[----:B0-----:R-:W3:Y:S04]  /*cda20*/  LDL.LU R20, [R1+0x18f0] ;  /* 0x0018f00001147983 */ /* 0x001ee80000300800 */
[----:B------:R-:W3:Y:S04]  /*cda30*/  LDL.LU R21, [R1+0x18f4] ;  /* 0x0018f40001157983 */ /* 0x000ee80000300800 */
[----:B------:R-:W3:Y:S04]  /*cda40*/  LDL.LU R22, [R1+0x18f8] ;  /* 0x0018f80001167983 */ /* 0x000ee80000300800 */
[----:B------:R-:W3:Y:S04]  /*cda50*/  LDL.LU R23, [R1+0x18fc] ;  /* 0x0018fc0001177983 */ /* 0x000ee80000300800 */
[----:B-1----:R-:W-:Y:S04]  /*cda60*/  STL.64 [R1+0x580], R8 ;  /* 0x0005800801007387 */ /* 0x002fe80000100a00 */
[----:B------:R0:W-:Y:S01]  /*cda70*/  STL.64 [R1+0x588], R10 ;  /* 0x0005880a01007387 */ /* 0x0001e20000100a00 */
[----:B------:R-:W-:-:S02]  /*cda80*/  IMAD.MOV.U32 R2, RZ, RZ, R8 ;  /* 0x000000ffff027224 */ /* 0x000fc400078e0008 */
[----:B------:R-:W-:Y:S01]  /*cda90*/  IMAD.MOV.U32 R3, RZ, RZ, R9 ;  /* 0x000000ffff037224 */ /* 0x000fe200078e0009 */
[----:B0-----:R-:W4:Y:S04]  /*cdaa0*/  LDL.LU.64 R10, [R1+0x64c0] ;  /* 0x0064c000010a7983 */ /* 0x001f280000300a00 */
[----:B------:R-:W4:Y:S01]  /*cdab0*/  LDL.LU.64 R8, [R1+0x64b8] ;  /* 0x0064b80001087983 */ /* 0x000f220000300a00 */
[----:B------:R-:W-:Y:S01]  /*cdac0*/  F2FP.F16.E5M2.UNPACK_B R16, R0 ;  /* 0x00000000ff10723e */ /* 0x000fe200020004ff */
[----:B----4-:R-:W-:-:S15]  /*cdad0*/  HMMA.16816.F32 R8, R12, R18, R8 ;  /* 0x000000120c08723c */ /* 0x010fde0000001808 */
[----:B------:R-:W-:-:S04]  /*cdae0*/  NOP ;  /* 0x0000000000007918 */ /* 0x000fc80000000000 */
[----:B------:R-:W-:Y:S04]  /*cdaf0*/  STL.64 [R1+0xf80], R8 ;  /* 0x000f800801007387 */ /* 0x000fe80000100a00 */
[----:B------:R0:W-:Y:S01]  /*cdb00*/  STL [R1+0xf88], R10 ;  /* 0x000f880a01007387 */ /* 0x0001e20000100800 */
[----:B------:R-:W-:-:S03]  /*cdb10*/  IMAD.MOV.U32 R0, RZ, RZ, R11 ;  /* 0x000000ffff007224 */ /* 0x000fc600078e000b */
[----:B0-----:R-:W4:Y:S01]  /*cdb20*/  LDL.LU.64 R10, [R1+0x64b0] ;  /* 0x0064b000010a7983 */ /* 0x001f220000300a00 */
[----:B------:R-:W-:-:S03]  /*cdb30*/  F2FP.F16.E5M2.UNPACK_B R17, R17 ;  /* 0x00000011ff11723e */ /* 0x000fc600020004ff */
[----:B------:R-:W2:Y:S04]  /*cdb40*/  LDL.LU.64 R8, [R1+0x64a8] ;  /* 0x0064a80001087983 */ /* 0x000ea80000300a00 */
[----:B------:R-:W-:Y:S04]  /*cdb50*/  STL [R1+0x52b8], R0 ;  /* 0x0052b80001007387 */ /* 0x000fe80000100800 */
[----:B------:R-:W-:Y:S04]  /*cdb60*/  STL.64 [R1+0x6350], R18 ;  /* 0x0063501201007387 */ /* 0x000fe80000100a00 */
[----:B------:R2:W-:Y:S01]  /*cdb70*/  STL.64 [R1+0x6348], R16 ;  /* 0x0063481001007387 */ /* 0x0005e20000100a00 */
[----:B---3--:R-:W-:-:S15]  /*cdb80*/  HMMA.16816.F32 R20, R12, R16, R20 ;  /* 0x000000100c14723c */ /* 0x008fde0000001814 */
[----:B------:R-:W-:-:S04]  /*cdb90*/  NOP ;  /* 0x0000000000007918 */ /* 0x000fc80000000000 */
[----:B------:R0:W-:Y:S04]  /*cdba0*/  STL.64 [R1+0xfa0], R20 ;  /* 0x000fa01401007387 */ /* 0x0001e80000100a00 */
[----:B------:R-:W-:Y:S01]  /*cdbb0*/  STL.64 [R1+0xfa8], R22 ;  /* 0x000fa81601007387 */ /* 0x000fe20000100a00 */
[----:B----4-:R-:W-:Y:S02]  /*cdbc0*/  F2FP.F16.E5M2.UNPACK_B R10, R10 ;  /* 0x0000000aff0a723e */ /* 0x010fe400020004ff */
[----:B------:R-:W-:-:S07]  /*cdbd0*/  F2FP.F16.E5M2.UNPACK_B R11, R11 ;  /* 0x0000000bff0b723e */ /* 0x000fce00020004ff */
[----:B--2---:R-:W-:-:S15]  /*cdbe0*/  HMMA.16816.F32 R16, R12, R10, R24 ;  /* 0x0000000a0c10723c */ /* 0x004fde0000001818 */
[----:B------:R-:W-:-:S04]  /*cdbf0*/  NOP ;  /* 0x0000000000007918 */ /* 0x000fc80000000000 */
[----:B------:R1:W-:Y:S04]  /*cdc00*/  STL.64 [R1+0xfc0], R16 ;  /* 0x000fc01001007387 */ /* 0x0003e80000100a00 */
[----:B------:R2:W-:Y:S04]  /*cdc10*/  STL [R1+0xfc8], R18 ;  /* 0x000fc81201007387 */ /* 0x0005e80000100800 */
[----:B0-----:R-:W3:Y:S01]  /*cdc20*/  LDL.LU R20, [R1+0x2418] ;  /* 0x0024180001147983 */ /* 0x001ee20000300800 */
[----:B------:R-:W-:-:S03]  /*cdc30*/  IMAD.MOV.U32 R0, RZ, RZ, R19 ;  /* 0x000000ffff007224 */ /* 0x000fc600078e0013 */
[----:B---3--:R-:W-:Y:S04]  /*cdc40*/  STL [R1+0x6470], R20 ;  /* 0x0064701401007387 */ /* 0x008fe80000100800 */
[----:B------:R-:W3:Y:S04]  /*cdc50*/  LDL.LU R21, [R1+0x2414] ;  /* 0x0024140001157983 */ /* 0x000ee80000300800 */
        /* <DEDUP_REMOVED lines=16> */
[----:B------:R-:W-:-:S02]  /*cdd60*/  F2FP.F16.E5M2.UNPACK_B R8, R8 ;  /* 0x00000008ff08723e */ /* 0x000fc400020004ff */
[----:B------:R-:W-:Y:S01]  /*cdd70*/  F2FP.F16.E5M2.UNPACK_B R9, R9 ;  /* 0x00000009ff09723e */ /* 0x000fe200020004ff */
[----:B----4-:R-:W-:Y:S04]  /*cdd80*/  STL.64 [R1+0x64a0], R18 ;  /* 0x0064a01201007387 */ /* 0x010fe80000100a00 */
[----:B--2---:R0:W-:Y:S04]  /*cdd90*/  STL.64 [R1+0x6498], R16 ;  /* 0x0064981001007387 */ /* 0x0041e80000100a00 */
[----:B0-----:R-:W2:Y:S04]  /*cdda0*/  LDL.LU R16, [R1+0x1930] ;  /* 0x0019300001107983 */ /* 0x001ea80000300800 */
[----:B------:R-:W2:Y:S04]  /*cddb0*/  LDL.LU R17, [R1+0x1934] ;  /* 0x0019340001117983 */ /* 0x000ea80000300800 */
[----:B------:R-:W2:Y:S04]  /*cddc0*/  LDL.LU R18, [R1+0x1938] ;  /* 0x0019380001127983 */ /* 0x000ea80000300800 */
[----:B------:R-:W2:Y:S04]  /*cddd0*/  LDL.LU R19, [R1+0x193c] ;  /* 0x00193c0001137983 */ /* 0x000ea80000300800 */
[----:B------:R-:W4:Y:S04]  /*cdde0*/  LDL.LU R20, [R1+0x2400] ;  /* 0x0024000001147983 */ /* 0x000f280000300800 */
[----:B------:R-:W3:Y:S04]  /*cddf0*/  LDL.64 R22, [R1+0x98] ;  /* 0x0000980001167983 */ /* 0x000ee80000100a00 */
[----:B------:R-:W3:Y:S04]  /*cde00*/  LDL.LU R24, [R1+0x1a30] ;  /* 0x001a300001187983 */ /* 0x000ee80000300800 */
[----:B------:R-:W3:Y:S04]  /*cde10*/  LDL.LU R25, [R1+0x1a34] ;  /* 0x001a340001197983 */ /* 0x000ee80000300800 */
[----:B------:R-:W3:Y:S04]  /*cde20*/  LDL.LU R26, [R1+0x1a38] ;  /* 0x001a3800011a7983 */ /* 0x000ee80000300800 */
[----:B------:R-:W3:Y:S04]  /*cde30*/  LDL.LU R27, [R1+0x1a3c] ;  /* 0x001a3c00011b7983 */ /* 0x000ee80000300800 */
[----:B------:R-:W3:Y:S04]  /*cde40*/  LDL.64 R28, [R1+0x90] ;  /* 0x00009000011c7983 */ /* 0x000ee80000100a00 */
[----:B------:R0:W-:Y:S04]  /*cde50*/  STL [R1+0x52bc], R0 ;  /* 0x0052bc0001007387 */ /* 0x0001e80000100800 */
[----:B0-----:R-:W3:Y:S01]  /*cde60*/  LDL.LU R0, [R1+0x240c] ;  /* 0x00240c0001007983 */ /* 0x001ee20000300800 */
[----:B--2---:R-:W-:-:S15]  /*cde70*/  HMMA.16816.F32 R16, R12, R8, R16 ;  /* 0x000000080c10723c */ /* 0x004fde0000001810 */
[----:B------:R-:W-:-:S04]  /*cde80*/  NOP ;  /* 0x0000000000007918 */ /* 0x000fc80000000000 */
[----:B------:R-:W-:Y:S04]  /*cde90*/  STL.64 [R1+0xfe0], R16 ;  /* 0x000fe01001007387 */ /* 0x000fe80000100a00 */
[----:B------:R0:W-:Y:S04]  /*cdea0*/  STL.64 [R1+0xfe8], R18 ;  /* 0x000fe81201007387 */ /* 0x0001e80000100a00 */
[----:B0-----:R-:W2:Y:S04]  /*cdeb0*/  LDL.LU.64 R18, [R1+0x64a0] ;  /* 0x0064a00001127983 */ /* 0x001ea80000300a00 */
[----:B------:R-:W2:Y:S01]  /*cdec0*/  LDL.LU.64 R16, [R1+0x6498] ;  /* 0x0064980001107983 */ /* 0x000ea20000300a00 */
[----:B------:R-:W-:-:S02]  /*cded0*/  F2FP.F16.E5M2.UNPACK_B R6, R6 ;  /* 0x00000006ff06723e */ /* 0x000fc400020004ff */
[----:B------:R-:W-:Y:S01]  /*cdee0*/  F2FP.F16.E5M2.UNPACK_B R7, R7 ;  /* 0x00000007ff07723e */ /* 0x000fe200020004ff */
        /* <DEDUP_REMOVED lines=22> */
[----:B------:R-:W3:Y:S04]  /*ce050*/  LDL.LU R7, [R1+0x2410] ;  /* 0x0024100001077983 */ /* 0x000ee80000300800 */
[----:B------:R0:W-:Y:S04]  /*ce060*/  STL.64 [R1+0x6318], R4 ;  /* 0x0063180401007387 */ /* 0x0001e80000100a00 */
[----:B0-----:R-:W2:Y:S04]  /*ce070*/  LDL.LU R4, [R1+0x2408] ;  /* 0x0024080001047983 */ /* 0x001ea80000300800 */
[----:B------:R-:W2:Y:S01]  /*ce080*/  LDL.LU R5, [R1+0x2404] ;  /* 0x0024040001057983 */ /* 0x000ea20000300800 */
[----:B----4-:R-:W-:-:S03]  /*ce090*/  IMAD R6, R6, 0x100, R20 ;  /* 0x0000010006067824 */ /* 0x010fc600078e0214 */
[----:B------:R-:W4:Y:S01]  /*ce0a0*/  LDL.LU R20, [R1+0x6470] ;  /* 0x0064700001147983 */ /* 0x000f220000300800 */
[----:B------:R-:W-:Y:S02]  /*ce0b0*/  F2FP.F16.E5M2.UNPACK_B R2, R2 ;  /* 0x00000002ff02723e */ /* 0x000fe400020004ff */
[----:B------:R-:W-:Y:S01]  /*ce0c0*/  F2FP.F16.E5M2.UNPACK_B R3, R3 ;  /* 0x00000003ff03723e */ /* 0x000fe200020004ff */
[----:B--2---:R-:W-:Y:S02]  /*ce0d0*/  IMAD R5, R5, 0x100, R4 ;  /* 0x0000010005057824 */ /* 0x004fe400078e0204 */
[----:B---3--:R-:W-:-:S04]  /*ce0e0*/  IMAD R4, R0, 0x100, R7 ;  /* 0x0000010000047824 */ /* 0x008fc800078e0207 */
[----:B------:R-:W-:Y:S01]  /*ce0f0*/  HMMA.16816.F32 R8, R12, R2, R8 ;  /* 0x000000020c08723c */ /* 0x000fe20000001808 */
[----:B------:R-:W-:Y:S02]  /*ce100*/  F2FP.F16.E5M2.UNPACK_B R12, R6 ;  /* 0x00000006ff0c723e */ /* 0x000fe400020004ff */
[----:B------:R-:W-:Y:S02]  /*ce110*/  F2FP.F16.E5M2.UNPACK_B R13, R5 ;  /* 0x00000005ff0d723e */ /* 0x000fe400020004ff */
[----:B------:R-:W-:Y:S01]  /*ce120*/  F2FP.F16.E5M2.UNPACK_B R14, R4 ;  /* 0x00000004ff0e723e */ /* 0x000fe200020004ff */
[----:B------:R0:W-:Y:S04]  /*ce130*/  STL [R1+0x629c], R2 ;  /* 0x00629c0201007387 */ /* 0x0001e80000100800 */
[----:B------:R-:W-:Y:S01]  /*ce140*/  STL [R1+0x6298], R3 ;  /* 0x0062980301007387 */ /* 0x000fe20000100800 */
[----:B0-----:R-:W-:-:S08]  /*ce150*/  IMAD.MOV.U32 R2, RZ, RZ, R22 ;  /* 0x000000ffff027224 */ /* 0x001fd000078e0016 */
[----:B------:R-:W-:Y:S04]  /*ce160*/  STL.64 [R1+0x1000], R8 ;  /* 0x0010000801007387 */ /* 0x000fe80000100a00 */
[----:B------:R-:W-:Y:S01]  /*ce170*/  STL.64 [R1+0x1008], R10 ;  /* 0x0010080a01007387 */ /* 0x000fe20000100a00 */
[----:B----4-:R-:W-:-:S05]  /*ce180*/  IMAD R0, R21, 0x100, R20 ;  /* 0x0000010015007824 */ /* 0x010fca00078e0214 */
[----:B------:R-:W-:-:S07]  /*ce190*/  F2FP.F16.E5M2.UNPACK_B R15, R0 ;  /* 0x00000000ff0f723e */ /* 0x000fce00020004ff */
[----:B------:R-:W-:Y:S01]  /*ce1a0*/  HMMA.16816.F32 R4, R12, R22, R16 ;  /* 0x000000160c04723c */ /* 0x000fe20000001810 */
[----:B------:R-:W-:-:S15]  /*ce1b0*/  IMAD.MOV.U32 R0, RZ, RZ, R23 ;  /* 0x000000ffff007224 */ /* 0x000fde00078e0017 */
[----:B------:R-:W-:-:S03]  /*ce1c0*/  NOP ;  /* 0x0000000000007918 */ /* 0x000fc60000000000 */
        /* <DEDUP_REMOVED lines=2220> */
[----:B------:R-:W4:Y:S04]  /*d6c90*/  LDL.LU.64 R4, [R1+0x5980] ;  /* 0x0059800001047983 */ /* 0x000f280000300a00 */
[----:B------:R0:W-:Y:S04]  /*d6ca0*/  STL [R1+0x577c], R8 ;  /* 0x00577c0801007387 */ /* 0x0001e80000100800 */
[----:B------:R1:W-:Y:S04]  /*d6cb0*/  STL [R1+0x5778], R9 ;  /* 0x0057780901007387 */ /* 0x0003e80000100800 */
[----:B0-----:R-:W4:Y:S04]  /*d6cc0*/  LDL.LU R8, [R1+0x810] ;  /* 0x0008100001087983 */ /* 0x001f280000300800 */
[----:B-1----:R-:W4:Y:S04]  /*d6cd0*/  LDL.LU R9, [R1+0x814] ;  /* 0x0008140001097983 */ /* 0x002f280000300800 */
        /* <DEDUP_REMOVED lines=9> */
[----:B------:R-:W-:Y:S04]  /*d6d70*/  STL [R1+0x5760], R5 ;  /* 0x0057600501007387 */ /* 0x000fe80000100800 */
[----:B------:R-:W-:-:S12]  /*d6d80*/  STL.64 [R1+0x5920], R6 ;  /* 0x0059200601007387 */ /* 0x000fd80000100a00 */
[----:B------:R-:W-:Y:S04]  /*d6d90*/  STL.64 [R1+0x1100], R8 ;  /* 0x0011000801007387 */ /* 0x000fe80000100a00 */
[----:B------:R-:W-:Y:S04]  /*d6da0*/  STL.64 [R1+0x1108], R10 ;  /* 0x0011080a01007387 */ /* 0x000fe80000100a00 */
[----:B------:R3:W-:Y:S02]  /*d6db0*/  STL [R1+0x5918], R4 ;  /* 0x0059180401007387 */ /* 0x0007e40000100800 */
[----:B---3--:R-:W-:-:S05]  /*d6dc0*/  IMAD R4, R20, 0x100, R19 ;  /* 0x0000010014047824 */ /* 0x008fca00078e0213 */
[----:B------:R2:W-:Y:S04]  /*d6dd0*/  STL [R1+0x290], R4 ;  /* 0x0002900401007387 */ /* 0x0005e80000100800 */
[----:B------:R-:W3:Y:S01]  /*d6de0*/  LDL.LU R16, [R1+0x7b0] ;  /* 0x0007b00001107983 */ /* 0x000ee20000300800 */
[----:B--2---:R-:W-:-:S15]  /*d6df0*/  HMMA.16816.F32 R4, R12, R2, R24 ;  /* 0x000000020c04723c */ /* 0x004fde0000001818 */
[----:B------:R-:W-:-:S04]  /*d6e00*/  NOP ;  /* 0x0000000000007918 */ /* 0x000fc80000000000 */
[----:B------:R-:W-:Y:S04]  /*d6e10*/  STL.64 [R1+0x10f0], R4 ;  /* 0x0010f00401007387 */ /* 0x000fe80000100a00 */
[----:B------:R-:W-:Y:S04]  /*d6e20*/  STL.64 [R1+0x10f8], R6 ;  /* 0x0010f80601007387 */ /* 0x000fe80000100a00 */
[----:B------:R-:W3:Y:S04]  /*d6e30*/  LDL.LU R17, [R1+0x7b4] ;  /* 0x0007b40001117983 */ /* 0x000ee80000300800 */
[----:B------:R-:W2:Y:S04]  /*d6e40*/  LDL.LU R18, [R1+0x7b8] ;  /* 0x0007b80001127983 */ /* 0x000ea80000300800 */
[----:B------:R-:W2:Y:S04]  /*d6e50*/  LDL.LU R19, [R1+0x7bc] ;  /* 0x0007bc0001137983 */ /* 0x000ea80000300800 */
[----:B------:R-:W4:Y:S04]  /*d6e60*/  LDL.LU.64 R8, [R1+0x98] ;  /* 0x0000980001087983 */ /* 0x000f280000300a00 */
[----:B--2---:R-:W-:Y:S04]  /*d6e70*/  STL.64 [R1+0x5930], R18 ;  /* 0x0059301201007387 */ /* 0x004fe80000100a00 */
[----:B---3--:R0:W-:Y:S04]  /*d6e80*/  STL.64 [R1+0x5928], R16 ;  /* 0x0059281001007387 */ /* 0x0081e80000100a00 */
[----:B0-----:R-:W2:Y:S04]  /*d6e90*/  LDL.LU R16, [R1+0x7d0] ;  /* 0x0007d00001107983 */ /* 0x001ea80000300800 */
[----:B------:R-:W2:Y:S04]  /*d6ea0*/  LDL.LU R17, [R1+0x7d4] ;  /* 0x0007d40001117983 */ /* 0x000ea80000300800 */
[----:B------:R-:W3:Y:S04]  /*d6eb0*/  LDL.LU R18, [R1+0x7d8] ;  /* 0x0007d80001127983 */ /* 0x000ee80000300800 */
[----:B------:R-:W3:Y:S04]  /*d6ec0*/  LDL.LU R19, [R1+0x7dc] ;  /* 0x0007dc0001137983 */ /* 0x000ee80000300800 */
[----:B------:R-:W2:Y:S04]  /*d6ed0*/  LDL.LU R15, [R1+0x290] ;  /* 0x00029000010f7983 */ /* 0x000ea80000300800 */
        /* <DEDUP_REMOVED lines=25> */
[----:B------:R-:W3:Y:S04]  /*d7070*/  LDL.LU R4, [R1+0x7c0] ;  /* 0x0007c00001047983 */ /* 0x000ee80000300800 */
[----:B------:R-:W3:Y:S04]  /*d7080*/  LDL.LU R5, [R1+0x7c4] ;  /* 0x0007c40001057983 */ /* 0x000ee80000300800 */
[----:B------:R-:W3:Y:S04]  /*d7090*/  LDL.LU R6, [R1+0x7c8] ;  /* 0x0007c80001067983 */ /* 0x000ee80000300800 */
[----:B------:R-:W3:Y:S04]  /*d70a0*/  LDL.LU R7, [R1+0x7cc] ;  /* 0x0007cc0001077983 */ /* 0x000ee80000300800 */
[----:B------:R-:W3:Y:S04]  /*d70b0*/  LDL.LU.64 R10, [R1+0x78] ;  /* 0x00007800010a7983 */ /* 0x000ee80000300a00 */
[----:B------:R-:W3:Y:S04]  /*d70c0*/  LDL.64 R24, [R1+0x70] ;  /* 0x0000700001187983 */ /* 0x000ee80000100a00 */
[----:B------:R-:W3:Y:S04]  /*d70d0*/  LDL.LU R20, [R1+0x7a0] ;  /* 0x0007a00001147983 */ /* 0x000ee80000300800 */
[----:B------:R-:W3:Y:S04]  /*d70e0*/  LDL.LU R21, [R1+0x7a4] ;  /* 0x0007a40001157983 */ /* 0x000ee80000300800 */
[----:B------:R-:W3:Y:S04]  /*d70f0*/  LDL.LU R22, [R1+0x7a8] ;  /* 0x0007a80001167983 */ /* 0x000ee80000300800 */
[----:B------:R-:W3:Y:S04]  /*d7100*/  LDL.LU R23, [R1+0x7ac] ;  /* 0x0007ac0001177983 */ /* 0x000ee80000300800 */
[----:B------:R-:W3:Y:S04]  /*d7110*/  LDL.LU.64 R26, [R1+0x68] ;  /* 0x00006800011a7983 */ /* 0x000ee80000300a00 */
[----:B------:R0:W-:Y:S04]  /*d7120*/  STL [R1+0x5734], R2 ;  /* 0x0057340201007387 */ /* 0x0001e80000100800 */
[----:B------:R-:W-:Y:S04]  /*d7130*/  STL [R1+0x5730], R3 ;  /* 0x0057300301007387 */ /* 0x000fe80000100800 */
[----:B------:R-:W3:Y:S04]  /*d7140*/  LDL.LU R28, [R1+0x596c] ;  /* 0x00596c00011c7983 */ /* 0x000ee80000300800 */
[----:B------:R-:W3:Y:S01]  /*d7150*/  LDL.LU R29, [R1+0x5968] ;  /* 0x00596800011d7983 */ /* 0x000ee20000300800 */
[----:B----4-:R-:W-:-:S02]  /*d7160*/  IMAD.MOV.U32 R0, RZ, RZ, R9 ;  /* 0x000000ffff007224 */ /* 0x010fc400078e0009 */
[----:B0-----:R-:W-:Y:S01]  /*d7170*/  IMAD.MOV.U32 R2, RZ, RZ, R8 ;  /* 0x000000ffff027224 */ /* 0x001fe200078e0008 */
[----:B--2---:R-:W-:-:S15]  /*d7180*/  HMMA.16816.F32 R16, R12, R8, R16 ;  /* 0x000000080c10723c */ /* 0x004fde0000001810 */
[----:B------:R-:W-:-:S04]  /*d7190*/  NOP ;  /* 0x0000000000007918 */ /* 0x000fc80000000000 */
        /* <DEDUP_REMOVED lines=8> */
[----:B------:R-:W-:-:S15]  /*d7220*/  IMAD.MOV.U32 R9, RZ, RZ, R2 ;  /* 0x000000ffff097224 */ /* 0x000fde00078e0002 */
[----:B------:R-:W-:-:S03]  /*d7230*/  NOP ;  /* 0x0000000000007918 */ /* 0x000fc60000000000 */
        /* <DEDUP_REMOVED lines=17> */
[----:B0-----:R-:W2:Y:S01]  /*d7350*/  LDL.LU.64 R2, [R1+0x80] ;  /* 0x0000800001027983 */ /* 0x001ea20000300a00 */
[C---:B---3--:R-:W-:Y:S08]  /*d7360*/  HMMA.16816.F32 R4, R12.reuse, R10, R4 ;  /* 0x0000000a0c04723c */ /* 0x048ff00000001804 */
        /* <DEDUP_REMOVED lines=8> */
[----:B------:R-:W-:Y:S04]  /*d73f0*/  STL.64 [R1+0x1090], R4 ;  /* 0x0010900401007387 */ /* 0x000fe80000100a00 */
[----:B------:R0:W-:Y:S04]  /*d7400*/  STL.64 [R1+0x1098], R6 ;  /* 0x0010980601007387 */ /* 0x0001e80000100a00 */
[----:B0-----:R-:W3:Y:S04]  /*d7410*/  LDL.LU.64 R6, [R1+0x5920] ;  /* 0x0059200001067983 */ /* 0x001ee80000300a00 */
[----:B------:R-:W4:Y:S01]  /*d7420*/  LDL.LU R4, [R1+0x5918] ;  /* 0x0059180001047983 */ /* 0x000f220000300800 */
[----:B------:R-:W-:-:S02]  /*d7430*/  IMAD.MOV.U32 R0, RZ, RZ, R3 ;  /* 0x000000ffff007224 */ /* 0x000fc400078e0003 */
[----:B------:R-:W-:Y:S02]  /*d7440*/  IMAD.MOV.U32 R2, RZ, RZ, R10 ;  /* 0x000000ffff027224 */ /* 0x000fe400078e000a */
[----:B------:R-:W-:Y:S02]  /*d7450*/  IMAD.MOV.U32 R3, RZ, RZ, R11 ;  /* 0x000000ffff037224 */ /* 0x000fe400078e000b */
[----:B------:R-:W-:Y:S01]  /*d7460*/  IMAD.MOV.U32 R5, RZ, RZ, R24 ;  /* 0x000000ffff057224 */ /* 0x000fe200078e0018 */
[----:B--2---:R-:W-:Y:S01]  /*d7470*/  HMMA.16816.F32 R8, R12, R24, R16 ;  /* 0x000000180c08723c */ /* 0x004fe20000001810 */
[----:B---3--:R-:W-:-:S15]  /*d7480*/  STL.64 [R1+0x5770], R6 ;  /* 0x0057700601007387 */ /* 0x008fde0000100a00 */
[----:B------:R-:W-:-:S03]  /*d7490*/  NOP ;  /* 0x0000000000007918 */ /* 0x000fc60000000000 */
[----:B------:R-:W-:Y:S04]  /*d74a0*/  STL.64 [R1+0x1070], R8 ;  /* 0x0010700801007387 */ /* 0x000fe80000100a00 */
[----:B------:R-:W-:Y:S04]  /*d74b0*/  STL.64 [R1+0x1078], R10 ;  /* 0x0010780a01007387 */ /* 0x000fe80000100a00 */
[----:B----4-:R0:W-:Y:S02]  /*d74c0*/  STL.64 [R1+0x5768], R4 ;  /* 0x0057680401007387 */ /* 0x0101e40000100a00 */
[----:B0-----:R-:W-:Y:S01]  /*d74d0*/  HMMA.16816.F32 R4, R12, R26, R20 ;  /* 0x0000001a0c04723c */ /* 0x001fe20000001814 */
[----:B------:R-:W-:-:S02]  /*d74e0*/  IMAD.MOV.U32 R10, RZ, RZ, R26 ;  /* 0x000000ffff0a7224 */ /* 0x000fc400078e001a */
[----:B------:R-:W-:-:S15]  /*d74f0*/  IMAD.MOV.U32 R11, RZ, RZ, R27 ;  /* 0x000000ffff0b7224 */ /* 0x000fde00078e001b */
[----:B------:R-:W-:Y:S01]  /*d7500*/  NOP ;  /* 0x0000000000007918 */ /* 0x000fe20000000000 */
[----:B------:R0:W-:Y:S04]  /*d7510*/  STL.64 [R1+0x1060], R4 ;  /* 0x0010600401007387 */ /* 0x0001e80000100a00 */
[----:B------:R1:W-:Y:S04]  /*d7520*/  STL.64 [R1+0x1068], R6 ;  /* 0x0010680601007387 */ /* 0x0003e80000100a00 */
[----:B------:R-:W-:Y:S04]  /*d7530*/  STL.64 [R1+0x5910], R10 ;  /* 0x0059100a01007387 */ /* 0x000fe80000100a00 */
[----:B------:R-:W2:Y:S04]  /*d7540*/  LDL.LU R20, [R1+0x6a0] ;  /* 0x0006a00001147983 */ /* 0x000ea80000300800 */
[----:B------:R-:W2:Y:S04]  /*d7550*/  LDL.LU R21, [R1+0x6a4] ;  /* 0x0006a40001157983 */ /* 0x000ea80000300800 */
[----:B------:R-:W3:Y:S04]  /*d7560*/  LDL.LU R22, [R1+0x6a8] ;  /* 0x0006a80001167983 */ /* 0x000ee80000300800 */
[----:B------:R-:W3:Y:S04]  /*d7570*/  LDL.LU R23, [R1+0x6ac] ;  /* 0x0006ac0001177983 */ /* 0x000ee80000300800 */
[----:B0-----:R-:W4:Y:S04]  /*d7580*/  LDL.LU R4, [R1+0x6c0] ;  /* 0x0006c00001047983 */ /* 0x001f280000300800 */
[----:B------:R-:W4:Y:S04]  /*d7590*/  LDL.LU R5, [R1+0x6c4] ;  /* 0x0006c40001057983 */ /* 0x000f280000300800 */
[----:B-1----:R-:W2:Y:S04]  /*d75a0*/  LDL.LU R6, [R1+0x6c8] ;  /* 0x0006c80001067983 */ /* 0x002ea80000300800 */
[----:B------:R-:W2:Y:S04]  /*d75b0*/  LDL.LU R7, [R1+0x6cc] ;  /* 0x0006cc0001077983 */ /* 0x000ea80000300800 */
[----:B--2---:R-:W-:Y:S04]  /*d75c0*/  STL.64 [R1+0x5800], R6 ;  /* 0x0058000601007387 */ /* 0x004fe80000100a00 */
[----:B----4-:R0:W-:Y:S04]  /*d75d0*/  STL.64 [R1+0x57f8], R4 ;  /* 0x0057f80401007387 */ /* 0x0101e80000100a00 */
[----:B------:R-:W2:Y:S04]  /*d75e0*/  LDL R26, [R1] ;  /* 0x00000000011a7983 */ /* 0x000ea80000100800 */
[----:B------:R-:W2:Y:S04]  /*d75f0*/  LDL R27, [R1+0x4] ;  /* 0x00000400011b7983 */ /* 0x000ea80000100800 */
[----:B------:R-:W4:Y:S04]  /*d7600*/  LDL R24, [R1+0x8] ;  /* 0x0000080001187983 */ /* 0x000f280000100800 */
[----:B------:R-:W4:Y:S04]  /*d7610*/  LDL R25, [R1+0xc] ;  /* 0x00000c0001197983 */ /* 0x000f280000100800 */
        /* <DEDUP_REMOVED lines=44> */
[----:B------:R-:W3:Y:S04]  /*d78e0*/  LDL R24, [R1+0x38] ;  /* 0x0000380001187983 */ /* 0x000ee80000100800 */
[----:B------:R-:W3:Y:S04]  /*d78f0*/  LDL R25, [R1+0x3c] ;  /* 0x00003c0001197983 */ /* 0x000ee80000100800 */
        /* <DEDUP_REMOVED lines=71> */
[----:B--2---:R-:W-:Y:S04]  /*d7d70*/  STL.64 [R1+0x57c0], R18 ;  /* 0x0057c01201007387 */ /* 0x004fe80000100a00 */
[----:B------:R0:W-:Y:S04]  /*d7d80*/  STL.64 [R1+0x57b8], R16 ;  /* 0x0057b81001007387 */ /* 0x0001e80000100a00 */
[----:B0-----:R-:W2:Y:S04]  /*d7d90*/  LDL.LU R16, [R1+0x690] ;  /* 0x0006900001107983 */ /* 0x001ea80000300800 */
[----:B------:R-:W2:Y:S04]  /*d7da0*/  LDL.LU R17, [R1+0x694] ;  /* 0x0006940001117983 */ /* 0x000ea80000300800 */
[----:B------:R-:W2:Y:S04]  /*d7db0*/  LDL.LU R18, [R1+0x698] ;  /* 0x0006980001127983 */ /* 0x000ea80000300800 */
[----:B------:R-:W2:Y:S04]  /*d7dc0*/  LDL.LU R19, [R1+0x69c] ;  /* 0x00069c0001137983 */ /* 0x000ea80000300800 */
[----:B------:R0:W-:Y:S02]  /*d7dd0*/  STL.64 [R1+0x1050], R8 ;  /* 0x0010500801007387 */ /* 0x0001e40000100a00 */
[----:B0-----:R-:W-:-:S02]  /*d7de0*/  IMAD.MOV.U32 R9, RZ, RZ, R26 ;  /* 0x000000ffff097224 */ /* 0x001fc400078e001a */
[----:B------:R-:W-:Y:S02]  /*d7df0*/  IMAD.MOV.U32 R8, RZ, RZ, R27 ;  /* 0x000000ffff087224 */ /* 0x000fe400078e001b */
[C---:B------:R-:W-:Y:S01]  /*d7e00*/  HMMA.16816.F32 R24, R12.reuse, R24, R4 ;  /* 0x000000180c18723c */ /* 0x040fe20000001804 */
[----:B------:R0:W-:Y:S04]  /*d7e10*/  STL.64 [R1+0x1058], R10 ;  /* 0x0010580a01007387 */ /* 0x0001e80000100a00 */
[----:B0-----:R-:W4:Y:S04]  /*d7e20*/  LDL.LU.64 R10, [R1+0x5910] ;  /* 0x00591000010a7983 */ /* 0x001f280000300a00 */
[----:B------:R-:W2:Y:S04]  /*d7e30*/  LDL.LU.64 R6, [R1+0x5908] ;  /* 0x0059080001067983 */ /* 0x000ea80000300a00 */
[----:B------:R-:W2:Y:S06]  /*d7e40*/  LDL.LU.64 R4, [R1+0x5900] ;  /* 0x0059000001047983 */ /* 0x000eac0000300a00 */
        /* <DEDUP_REMOVED lines=69> */
[----:B------:R-:W4:Y:S01]  /*d82a0*/  LDL.LU.64 R24, [R1+0x57e8] ;  /* 0x0057e80001187983 */ /* 0x000f220000300a00 */
[C---:B--2---:R-:W-:Y:S08]  /*d82b0*/  HMMA.16816.F32 R4, R12.reuse, R28, R4 ;  /* 0x0000001c0c04723c */ /* 0x044ff00000001804 */
[C---:B---3--:R-:W-:Y:S11]  /*d82c0*/  HMMA.16816.F32 R20, R12.reuse, R26, R20 ;  /* 0x0000001a0c14723c */ /* 0x048ff60000001814 */
[----:B------:R0:W-:Y:S04]  /*d82d0*/  STL.64 [R1+0xe70], R4 ;  /* 0x000e700401007387 */ /* 0x0001e80000100a00 */
[----:B------:R1:W-:Y:S04]  /*d82e0*/  STL.64 [R1+0xe78], R6 ;  /* 0x000e780601007387 */ /* 0x0003e80000100a00 */
[----:B0-----:R-:W2:Y:S04]  /*d82f0*/  LDL.LU R4, [R1+0x650] ;  /* 0x0006500001047983 */ /* 0x001ea80000300800 */
[----:B------:R-:W2:Y:S04]  /*d8300*/  LDL.LU R5, [R1+0x654] ;  /* 0x0006540001057983 */ /* 0x000ea80000300800 */
[----:B-1----:R-:W2:Y:S04]  /*d8310*/  LDL.LU R6, [R1+0x658] ;  /* 0x0006580001067983 */ /* 0x002ea80000300800 */
[----:B------:R-:W2:Y:S04]  /*d8320*/  LDL.LU R7, [R1+0x65c] ;  /* 0x00065c0001077983 */ /* 0x000ea80000300800 */
[----:B------:R-:W-:Y:S04]  /*d8330*/  STL [R1+0x5738], R29 ;  /* 0x0057381d01007387 */ /* 0x000fe80000100800 */
        /* <DEDUP_REMOVED lines=27> */
[----:B------:R-:W2:Y:S04]  /*d84f0*/  LDL.LU.64 R16, [R1+0x57a8] ;  /* 0x0057a80001107983 */ /* 0x000ea80000300a00 */
[----:B------:R-:W-:Y:S04]  /*d8500*/  STL.64 [R1+0x5560], R22 ;  /* 0x0055601601007387 */ /* 0x000fe80000100a00 */
[----:B------:R0:W-:Y:S04]  /*d8510*/  STL.64 [R1+0x5558], R20 ;  /* 0x0055581401007387 */ /* 0x0001e80000100a00 */
[----:B0-----:R-:W3:Y:S04]  /*d8520*/  LDL.LU R20, [R1+0x670] ;  /* 0x0006700001147983 */ /* 0x001ee80000300800 */
[----:B------:R-:W3:Y:S04]  /*d8530*/  LDL.LU R21, [R1+0x674] ;  /* 0x0006740001157983 */ /* 0x000ee80000300800 */
[----:B------:R-:W3:Y:S04]  /*d8540*/  LDL.LU R22, [R1+0x678] ;  /* 0x0006780001167983 */ /* 0x000ee80000300800 */
[----:B------:R-:W3:Y:S02]  /*d8550*/  LDL.LU R23, [R1+0x67c] ;  /* 0x00067c0001177983 */ /* 0x000ee40000300800 */
[----:B---3--:R-:W-:-:S15]  /*d8560*/  HMMA.16816.F32 R20, R12, R18, R20 ;  /* 0x000000120c14723c */ /* 0x008fde0000001814 */
[----:B------:R-:W-:-:S04]  /*d8570*/  NOP ;  /* 0x0000000000007918 */ /* 0x000fc80000000000 */
[----:B------:R-:W-:Y:S04]  /*d8580*/  STL.64 [R1+0xe20], R20 ;  /* 0x000e201401007387 */ /* 0x000fe80000100a00 */
[----:B------:R2:W-:Y:S02]  /*d8590*/  STL.64 [R1+0xe28], R22 ;  /* 0x000e281601007387 */ /* 0x0005e40000100a00 */
[----:B--2---:R-:W-:Y:S01]  /*d85a0*/  HMMA.16816.F32 R20, R12, R16, R24 ;  /* 0x000000100c14723c */ /* 0x004fe20000001818 */
[----:B------:R-:W-:Y:S02]  /*d85b0*/  IMAD.MOV.U32 R26, RZ, RZ, R9 ;  /* 0x000000ffff1a7224 */ /* 0x000fe400078e0009 */
[----:B------:R-:W-:Y:S01]  /*d85c0*/  IMAD.MOV.U32 R27, RZ, RZ, R8 ;  /* 0x000000ffff1b7224 */ /* 0x000fe200078e0008 */
[----:B------:R-:W2:Y:S01]  /*d85d0*/  LDL.LU R9, [R1+0x57a0] ;  /* 0x0057a00001097983 */ /* 0x000ea20000300800 */
[----:B------:R-:W-:-:S02]  /*d85e0*/  IMAD.MOV.U32 R24, RZ, RZ, R10 ;  /* 0x000000ffff187224 */ /* 0x000fc400078e000a */
[----:B------:R-:W-:-:S12]  /*d85f0*/  IMAD.MOV.U32 R25, RZ, RZ, R11 ;  /* 0x000000ffff197224 */ /* 0x000fd800078e000b */
[----:B------:R0:W-:Y:S04]  /*d8600*/  STL.64 [R1+0xe10], R20 ;  /* 0x000e101401007387 */ /* 0x0001e80000100a00 */
[----:B------:R1:W-:Y:S04]  /*d8610*/  STL.64 [R1+0xe18], R22 ;  /* 0x000e181601007387 */ /* 0x0003e80000100a00 */
[----:B------:R-:W3:Y:S04]  /*d8620*/  LDL.LU R8, [R1+0x579c] ;  /* 0x00579c0001087983 */ /* 0x000ee80000300800 */
[----:B------:R-:W4:Y:S04]  /*d8630*/  LDL.LU R10, [R1+0x5798] ;  /* 0x00579800010a7983 */ /* 0x000f280000300800 */
        /* <DEDUP_REMOVED lines=8> */
[----:B------:R-:W-:Y:S04]  /*d86c0*/  STL.64 [R1+0x56b0], R20 ;  /* 0x0056b01401007387 */ /* 0x000fe80000100a00 */
[----:B------:R-:W-:Y:S04]  /*d86d0*/  STL.64 [R1+0x5540], R18 ;  /* 0x0055401201007387 */ /* 0x000fe80000100a00 */
[----:B------:R0:W-:Y:S04]  /*d86e0*/  STL.64 [R1+0x5538], R16 ;  /* 0x0055381001007387 */ /* 0x0001e80000100a00 */
[----:B0-----:R-:W2:Y:S04]  /*d86f0*/  LDL.LU R16, [R1+0x3e0] ;  /* 0x0003e00001107983 */ /* 0x001ea80000300800 */
[----:B------:R-:W2:Y:S04]  /*d8700*/  LDL.LU R17, [R1+0x3e4] ;  /* 0x0003e40001117983 */ /* 0x000ea80000300800 */
[----:B------:R-:W2:Y:S04]  /*d8710*/  LDL.LU R18, [R1+0x3e8] ;  /* 0x0003e80001127983 */ /* 0x000ea80000300800 */
[----:B------:R-:W2:Y:S01]  /*d8720*/  LDL.LU R19, [R1+0x3ec] ;  /* 0x0003ec0001137983 */ /* 0x000ea20000300800 */
[----:B----4-:R-:W-:Y:S01]  /*d8730*/  HMMA.16816.F32 R4, R12, R10, R4 ;  /* 0x0000000a0c04723c */ /* 0x010fe20000001804 */
[----:B------:R-:W-:-:S02]  /*d8740*/  IMAD.MOV.U32 R26, RZ, RZ, R2 ;  /* 0x000000ffff1a7224 */ /* 0x000fc400078e0002 */
[----:B------:R-:W-:Y:S02]  /*d8750*/  IMAD.MOV.U32 R27, RZ, RZ, R3 ;  /* 0x000000ffff1b7224 */ /* 0x000fe400078e0003 */
[----:B------:R-:W-:Y:S02]  /*d8760*/  IMAD.MOV.U32 R24, RZ, RZ, R9 ;  /* 0x000000ffff187224 */ /* 0x000fe400078e0009 */
[----:B------:R-:W-:Y:S01]  /*d8770*/  IMAD.MOV.U32 R25, RZ, RZ, R0 ;  /* 0x000000ffff197224 */ /* 0x000fe200078e0000 */
[----:B--2---:R-:W-:Y:S04]  /*d8780*/  STL.64 [R1+0x56c8], R18 ;  /* 0x0056c81201007387 */ /* 0x004fe80000100a00 */
[----:B------:R0:W-:Y:S04]  /*d8790*/  STL.64 [R1+0x56c0], R16 ;  /* 0x0056c01001007387 */ /* 0x0001e80000100a00 */
[----:B------:R-:W2:Y:S04]  /*d87a0*/  LDL.LU R2, [R1+0x5790] ;  /* 0x0057900001027983 */ /* 0x000ea80000300800 */
[----:B------:R-:W-:Y:S04]  /*d87b0*/  STL.64 [R1+0xe00], R4 ;  /* 0x000e000401007387 */ /* 0x000fe80000100a00 */
[----:B------:R-:W-:Y:S04]  /*d87c0*/  STL.64 [R1+0xe08], R6 ;  /* 0x000e080601007387 */ /* 0x000fe80000100a00 */
[----:B------:R-:W4:Y:S04]  /*d87d0*/  LDL.LU R3, [R1+0x578c] ;  /* 0x00578c0001037983 */ /* 0x000f280000300800 */
[----:B------:R-:W4:Y:S04]  /*d87e0*/  LDL.LU R9, [R1+0x5788] ;  /* 0x0057880001097983 */ /* 0x000f280000300800 */
[----:B------:R-:W4:Y:S04]  /*d87f0*/  LDL.LU R0, [R1+0x5784] ;  /* 0x0057840001007983 */ /* 0x000f280000300800 */
[----:B------:R3:W-:Y:S04]  /*d8800*/  STL.64 [R1+0x56d8], R26 ;  /* 0x0056d81a01007387 */ /* 0x0007e80000100a00 */
[----:B------:R4:W-:Y:S04]  /*d8810*/  STL.64 [R1+0x56d0], R24 ;  /* 0x0056d01801007387 */ /* 0x0009e80000100a00 */
[----:B0-----:R-:W4:Y:S04]  /*d8820*/  LDL.LU R16, [R1+0x590] ;  /* 0x0005900001107983 */ /* 0x001f280000300800 */
[----:B------:R-:W4:Y:S04]  /*d8830*/  LDL.LU R17, [R1+0x594] ;  /* 0x0005940001117983 */ /* 0x000f280000300800 */
[----:B------:R-:W4:Y:S04]  /*d8840*/  LDL.LU R18, [R1+0x598] ;  /* 0x0005980001127983 */ /* 0x000f280000300800 */
[----:B------:R-:W4:Y:S01]  /*d8850*/  LDL.LU R19, [R1+0x59c] ;  /* 0x00059c0001137983 */ /* 0x000f220000300800 */
[----:B---3--:R-:W-:-:S02]  /*d8860*/  IMAD.MOV.U32 R27, RZ, RZ, R8 ;  /* 0x000000ffff1b7224 */ /* 0x008fc400078e0008 */
[----:B--2---:R-:W-:Y:S02]  /*d8870*/  IMAD.MOV.U32 R26, RZ, RZ, R2 ;  /* 0x000000ffff1a7224 */ /* 0x004fe400078e0002 */
[----:B----4-:R-:W-:Y:S02]  /*d8880*/  IMAD.MOV.U32 R25, RZ, RZ, R3 ;  /* 0x000000ffff197224 */ /* 0x010fe400078e0003 */
[----:B------:R-:W-:Y:S01]  /*d8890*/  IMAD.MOV.U32 R24, RZ, RZ, R9 ;  /* 0x000000ffff187224 */ /* 0x000fe200078e0009 */
[----:B------:R-:W-:Y:S04]  /*d88a0*/  STL.64 [R1+0x56e8], R18 ;  /* 0x0056e81201007387 */ /* 0x000fe80000100a00 */
[----:B------:R0:W-:Y:S04]  /*d88b0*/  STL.64 [R1+0x56e0], R16 ;  /* 0x0056e01001007387 */ /* 0x0001e80000100a00 */
[----:B------:R-:W2:Y:S04]  /*d88c0*/  LDL.LU R2, [R1+0x5780] ;  /* 0x0057800001027983 */ /* 0x000ea80000300800 */
[----:B------:R-:W3:Y:S04]  /*d88d0*/  LDL.LU R8, [R1+0x577c] ;  /* 0x00577c0001087983 */ /* 0x000ee80000300800 */
[----:B------:R-:W3:Y:S04]  /*d88e0*/  LDL.LU R9, [R1+0x5778] ;  /* 0x0057780001097983 */ /* 0x000ee80000300800 */
[----:B------:R2:W-:Y:S04]  /*d88f0*/  STL.64 [R1+0x56f0], R26 ;  /* 0x0056f01a01007387 */ /* 0x0005e80000100a00 */
[----:B------:R-:W-:Y:S04]  /*d8900*/  STL.64 [R1+0x5708], R24 ;  /* 0x0057081801007387 */ /* 0x000fe80000100a00 */
[----:B0-----:R-:W4:Y:S04]  /*d8910*/  LDL.LU R16, [R1+0x5a0] ;  /* 0x0005a00001107983 */ /* 0x001f280000300800 */
[----:B------:R-:W4:Y:S04]  /*d8920*/  LDL.LU R17, [R1+0x5a4] ;  /* 0x0005a40001117983 */ /* 0x000f280000300800 */
[----:B------:R-:W3:Y:S04]  /*d8930*/  LDL.LU R18, [R1+0x5a8] ;  /* 0x0005a80001127983 */ /* 0x000ee80000300800 */
[----:B------:R-:W3:Y:S01]  /*d8940*/  LDL.LU R19, [R1+0x5ac] ;  /* 0x0005ac0001137983 */ /* 0x000ee20000300800 */
[----:B--2---:R-:W-:-:S03]  /*d8950*/  IMAD.MOV.U32 R26, RZ, RZ, R2 ;  /* 0x000000ffff1a7224 */ /* 0x004fc600078e0002 */
[----:B---3--:R-:W-:Y:S04]  /*d8960*/  STL.64 [R1+0x5700], R18 ;  /* 0x0057001201007387 */ /* 0x008fe80000100a00 */
        /* <DEDUP_REMOVED lines=13> */
[----:B------:R-:W2:Y:S01]  /*d8a40*/  LDL.LU R25, [R1+0x4cd8] ;  /* 0x004cd80001197983 */ /* 0x000ea20000300800 */
[----:B------:R-:W-:-:S05]  /*d8a50*/  IMAD.MOV.U32 R27, RZ, RZ, R0 ;  /* 0x000000ffff1b7224 */ /* 0x000fca00078e0000 */
        /* <DEDUP_REMOVED lines=13> */
[----:B---3--:R-:W-:Y:S04]  /*d8b30*/  STL.64 [R1+0x5718], R18 ;  /* 0x0057181201007387 */ /* 0x008fe80000100a00 */
[----:B------:R0:W-:Y:S04]  /*d8b40*/  STL.64 [R1+0x5710], R16 ;  /* 0x0057101001007387 */ /* 0x0001e80000100a00 */
        /* <DEDUP_REMOVED lines=18> */
[----:B------:R-:W2:Y:S04]  /*d8c70*/  LDL.LU.64 R4, [R1+0x5768] ;  /* 0x0057680001047983 */ /* 0x000ea80000300a00 */
[----:B------:R2:W-:Y:S01]  /*d8c80*/  STL.64 [R1+0x5520], R10 ;  /* 0x0055200a01007387 */ /* 0x0005e20000100a00 */
[----:B----4-:R-:W-:Y:S01]  /*d8c90*/  HMMA.16816.F32 R24, R12, R6, R24 ;  /* 0x000000060c18723c */ /* 0x010fe20000001818 */
[----:B--2---:R-:W-:-:S02]  /*d8ca0*/  IMAD.MOV.U32 R10, RZ, RZ, R5 ;  /* 0x000000ffff0a7224 */ /* 0x004fc400078e0005 */
[----:B------:R-:W2:Y:S04]  /*d8cb0*/  LDL.LU R5, [R1+0x5760] ;  /* 0x0057600001057983 */ /* 0x000ea80000300800 */
        /* <DEDUP_REMOVED lines=18> */
[----:B0-----:R-:W4:Y:S04]  /*d8de0*/  LDL.LU R4, [R1+0x3f0] ;  /* 0x0003f00001047983 */ /* 0x001f280000300800 */
[----:B------:R-:W4:Y:S04]  /*d8df0*/  LDL.LU R5, [R1+0x3f4] ;  /* 0x0003f40001057983 */ /* 0x000f280000300800 */
[----:B------:R-:W4:Y:S04]  /*d8e00*/  LDL.LU R6, [R1+0x3f8] ;  /* 0x0003f80001067983 */ /* 0x000f280000300800 */
[----:B------:R-:W4:Y:S01]  /*d8e10*/  LDL.LU R7, [R1+0x3fc] ;  /* 0x0003fc0001077983 */ /* 0x000f220000300800 */
[----:B--2---:R-:W-:-:S03]  /*d8e20*/  IMAD R24, R24, 0x100, R29 ;  /* 0x0000010018187824 */ /* 0x004fc600078e021d */
[----:B------:R-:W2:Y:S04]  /*d8e30*/  LDL.LU R29, [R1+0x5738] ;  /* 0x00573800011d7983 */ /* 0x000ea80000300800 */
[----:B------:R-:W2:Y:S04]  /*d8e40*/  LDL.LU R2, [R1+0x5734] ;  /* 0x0057340001027983 */ /* 0x000ea80000300800 */
[----:B------:R-:W2:Y:S01]  /*d8e50*/  LDL.LU R3, [R1+0x5730] ;  /* 0x0057300001037983 */ /* 0x000ea20000300800 */
[----:B------:R-:W-:Y:S01]  /*d8e60*/  IMAD R0, R0, 0x100, R25 ;  /* 0x0000010000007824 */ /* 0x000fe200078e0219 */
[----:B--2---:R-:W-:Y:S02]  /*d8e70*/  HMMA.16816.F32 R12, R12, R2, R16 ;  /* 0x000000020c0c723c */ /* 0x004fe40000001810 */
[----:B------:R-:W2:Y:S04]  /*d8e80*/  LDL.LU.64 R18, [R1+0x5728] ;  /* 0x0057280001127983 */ /* 0x000ea80000300a00 */
[----:B------:R-:W2:Y:S04]  /*d8e90*/  LDL.LU.64 R16, [R1+0x5720] ;  /* 0x0057200001107983 */ /* 0x000ea80000300a00 */
        /* <DEDUP_REMOVED lines=20> */
[----:B------:R-:W3:Y:S04]  /*d8fe0*/  LDL.LU R2, [R1+0x4ce0] ;  /* 0x004ce00001027983 */ /* 0x000ee80000300800 */
[----:B------:R-:W3:Y:S01]  /*d8ff0*/  LDL.LU R0, [R1+0x4cdc] ;  /* 0x004cdc0001007983 */ /* 0x000ee20000300800 */
[----:B--2---:R-:W-:Y:S03]  /*d9000*/  HMMA.16816.F32 R24, R12, R26, R16 ;  /* 0x0000001a0c18723c */ /* 0x004fe60000001810 */
[----:B------:R-:W2:Y:S04]  /*d9010*/  LDL.LU.64 R18, [R1+0x56e8] ;  /* 0x0056e80001127983 */ /* 0x000ea80000300a00 */
[----:B------:R-:W2:-:S12]  /*d9020*/  LDL.LU.64 R16, [R1+0x56e0] ;  /* 0x0056e00001107983 */ /* 0x000e980000300a00 */
        /* <DEDUP_REMOVED lines=11> */
[----:B------:R-:W3:Y:S04]  /*d90e0*/  LDL.LU.64 R20, [R1+0x56b0] ;  /* 0x0056b00001147983 */ /* 0x000ee80000300a00 */
[----:B------:R-:W-:Y:S04]  /*d90f0*/  STL.64 [R1+0xd60], R24 ;  /* 0x000d601801007387 */ /* 0x000fe80000100a00 */
[----:B------:R0:W-:Y:S04]  /*d9100*/  STL.64 [R1+0xd68], R26 ;  /* 0x000d681a01007387 */ /* 0x0001e80000100a00 */
[----:B0-----:R-:W3:Y:S04]  /*d9110*/  LDL.LU.64 R26, [R1+0x56a8] ;  /* 0x0056a800011a7983 */ /* 0x001ee80000300a00 */
[----:B------:R-:W2:Y:S01]  /*d9120*/  LDL.LU.64 R24, [R1+0x56a0] ;  /* 0x0056a00001187983 */ /* 0x000ea20000300a00 */
[----:B----4-:R-:W-:-:S15]  /*d9130*/  HMMA.16816.F32 R8, R12, R10, R4 ;  /* 0x0000000a0c08723c */ /* 0x010fde0000001804 */
[----:B------:R-:W-:-:S04]  /*d9140*/  NOP ;  /* 0x0000000000007918 */ /* 0x000fc80000000000 */
[----:B------:R0:W-:Y:S04]  /*d9150*/  STL.64 [R1+0xd50], R8 ;  /* 0x000d500801007387 */ /* 0x0001e80000100a00 */
[----:B------:R1:W-:Y:S04]  /*d9160*/  STL.64 [R1+0xd58], R10 ;  /* 0x000d580a01007387 */ /* 0x0003e80000100a00 */
[----:B0-----:R-:W4:Y:S01]  /*d9170*/  LDL.LU R8, [R1+0x130] ;  /* 0x0001300001087983 */ /* 0x001f220000300800 */
[C---:B--2---:R-:W-:Y:S08]  /*d9180*/  HMMA.16816.F32 R16, R12.reuse, R24, R16 ;  /* 0x000000180c10723c */ /* 0x044ff00000001810 */
[C---:B---3--:R-:W-:Y:S11]  /*d9190*/  HMMA.16816.F32 R4, R12.reuse, R26, R20 ;  /* 0x0000001a0c04723c */ /* 0x048ff60000001814 */
[----:B------:R0:W-:Y:S04]  /*d91a0*/  STL.64 [R1+0xd40], R16 ;  /* 0x000d401001007387 */ /* 0x0001e80000100a00 */
[----:B------:R2:W-:Y:S04]  /*d91b0*/  STL.64 [R1+0xd48], R18 ;  /* 0x000d481201007387 */ /* 0x0005e80000100a00 */
[----:B------:R-:W-:Y:S04]  /*d91c0*/  STL.64 [R1+0xd30], R4 ;  /* 0x000d300401007387 */ /* 0x000fe80000100a00 */
[----:B------:R-:W-:Y:S04]  /*d91d0*/  STL.64 [R1+0xd38], R6 ;  /* 0x000d380601007387 */ /* 0x000fe80000100a00 */
[----:B------:R-:W4:Y:S04]  /*d91e0*/  LDL.LU R9, [R1+0x134] ;  /* 0x0001340001097983 */ /* 0x000f280000300800 */
[----:B-1----:R-:W3:Y:S04]  /*d91f0*/  LDL.LU R10, [R1+0x138] ;  /* 0x00013800010a7983 */ /* 0x002ee80000300800 */
[----:B------:R-:W3:Y:S04]  /*d9200*/  LDL.LU R11, [R1+0x13c] ;  /* 0x00013c00010b7983 */ /* 0x000ee80000300800 */
[----:B0-----:R-:W3:Y:S04]  /*d9210*/  LDL.LU R16, [R1+0x180] ;  /* 0x0001800001107983 */ /* 0x001ee80000300800 */
[----:B------:R-:W3:Y:S04]  /*d9220*/  LDL.LU R17, [R1+0x184] ;  /* 0x0001840001117983 */ /* 0x000ee80000300800 */
[----:B--2---:R-:W2:Y:S04]  /*d9230*/  LDL.LU R18, [R1+0x188] ;  /* 0x0001880001127983 */ /* 0x004ea80000300800 */
        /* <DEDUP_REMOVED lines=40> */
[----:B------:R-:W3:Y:S04]  /*d94c0*/  LDL.LU R26, [R1+0x20] ;  /* 0x00002000011a7983 */ /* 0x000ee80000300800 */
[----:B------:R-:W3:Y:S04]  /*d94d0*/  LDL.LU R27, [R1+0x24] ;  /* 0x00002400011b7983 */ /* 0x000ee80000300800 */
        /* <DEDUP_REMOVED lines=94> */
[----:B------:R0:W-:Y:S04]  /*d9ac0*/  STL.64 [R1+0xd20], R4 ;  /* 0x000d200401007387 */ /* 0x0001e80000100a00 */
[----:B------:R1:W-:Y:S04]  /*d9ad0*/  STL.64 [R1+0xd28], R6 ;  /* 0x000d280601007387 */ /* 0x0003e80000100a00 */
[----:B0-----:R-:W3:Y:S04]  /*d9ae0*/  LDL.LU R4, [R1+0x110] ;  /* 0x0001100001047983 */ /* 0x001ee80000300800 */
[----:B------:R-:W3:Y:S04]  /*d9af0*/  LDL.LU R5, [R1+0x114] ;  /* 0x0001140001057983 */ /* 0x000ee80000300800 */
[----:B-1----:R-:W3:Y:S04]  /*d9b00*/  LDL.LU R6, [R1+0x118] ;  /* 0x0001180001067983 */ /* 0x002ee80000300800 */
[----:B------:R-:W3:Y:S01]  /*d9b10*/  LDL.LU R7, [R1+0x11c] ;  /* 0x00011c0001077983 */ /* 0x000ee20000300800 */
        /* <DEDUP_REMOVED lines=92> */
[----:B0-----:R-:W3:Y:S04]  /*da0e0*/  LDL.LU.64 R18, [R1+0x5550] ;  /* 0x0055500001127983 */ /* 0x001ee80000300a00 */
[----:B------:R-:W3:Y:S02]  /*da0f0*/  LDL.LU.64 R16, [R1+0x5548] ;  /* 0x0055480001107983 */ /* 0x000ee40000300a00 */
[----:B---3--:R-:W-:Y:S02]  /*da100*/  HMMA.16816.F32 R20, R12, R20, R16 ;  /* 0x000000140c14723c */ /* 0x008fe40000001810 */
[----:B------:R-:W4:Y:S04]  /*da110*/  LDL.LU.64 R18, [R1+0x5540] ;  /* 0x0055400001127983 */ /* 0x000f280000300a00 */
[----:B------:R-:W2:-:S13]  /*da120*/  LDL.LU.64 R16, [R1+0x5538] ;  /* 0x0055380001107983 */ /* 0x000e9a0000300a00 */
[----:B------:R0:W-:Y:S04]  /*da130*/  STL.64 [R1+0xc20], R20 ;  /* 0x000c201401007387 */ /* 0x0001e80000100a00 */
[----:B------:R1:W-:Y:S04]  /*da140*/  STL.64 [R1+0xc28], R22 ;  /* 0x000c281601007387 */ /* 0x0003e80000100a00 */
[----:B0-----:R-:W3:Y:S04]  /*da150*/  LDL.LU R20, [R1+0xd0] ;  /* 0x0000d00001147983 */ /* 0x001ee80000300800 */
[----:B------:R-:W3:Y:S04]  /*da160*/  LDL.LU R21, [R1+0xd4] ;  /* 0x0000d40001157983 */ /* 0x000ee80000300800 */
[----:B-1----:R-:W3:Y:S04]  /*da170*/  LDL.LU R22, [R1+0xd8] ;  /* 0x0000d80001167983 */ /* 0x002ee80000300800 */
[----:B------:R-:W3:Y:S01]  /*da180*/  LDL.LU R23, [R1+0xdc] ;  /* 0x0000dc0001177983 */ /* 0x000ee20000300800 */
        /* <DEDUP_REMOVED lines=19> */
[----:B0-----:R-:W3:Y:S04]  /*da2c0*/  LDL.LU.64 R6, [R1+0x5510] ;  /* 0x0055100001067983 */ /* 0x001ee80000300a00 */
[----:B------:R-:W2:Y:S01]  /*da2d0*/  LDL.LU.64 R4, [R1+0x5508] ;  /* 0x0055080001047983 */ /* 0x000ea20000300a00 */
[----:B----4-:R-:W-:-:S15]  /*da2e0*/  HMMA.16816.F32 R8, R12, R8, R16 ;  /* 0x000000080c08723c */ /* 0x010fde0000001810 */
[----:B------:R-:W-:-:S04]  /*da2f0*/  NOP ;  /* 0x0000000000007918 */ /* 0x000fc80000000000 */
[----:B------:R-:W-:Y:S04]  /*da300*/  STL.64 [R1+0xbe0], R8 ;  /* 0x000be00801007387 */ /* 0x000fe80000100a00 */
[----:B------:R2:W-:Y:S04]  /*da310*/  STL.64 [R1+0xbe8], R10 ;  /* 0x000be80a01007387 */ /* 0x0005e80000100a00 */
[----:B------:R-:W-:Y:S01]  /*da320*/  STL [R1+0x5500], R15 ;  /* 0x0055000f01007387 */ /* 0x000fe20000100800 */
[C---:B---3--:R-:W-:Y:S08]  /*da330*/  HMMA.16816.F32 R16, R12.reuse, R6, R20 ;  /* 0x000000060c10723c */ /* 0x048ff00000001814 */
[----:B--2---:R-:W-:Y:S11]  /*da340*/  HMMA.16816.F32 R8, R12, R4, R24 ;  /* 0x000000040c08723c */ /* 0x004ff60000001818 */
[----:B------:R-:W-:Y:S04]  /*da350*/  STL.64 [R1+0xbd0], R16 ;  /* 0x000bd01001007387 */ /* 0x000fe80000100a00 */
[----:B------:R-:W-:Y:S04]  /*da360*/  STL.64 [R1+0xbd8], R18 ;  /* 0x000bd81201007387 */ /* 0x000fe80000100a00 */
        /* <DEDUP_REMOVED lines=18> */
[----:B------:R-:W4:Y:S01]  /*da490*/  LDL.LU R15, [R1+0x4ce8] ;  /* 0x004ce800010f7983 */ /* 0x000f220000300800 */
[----:B------:R-:W-:-:S03]  /*da4a0*/  IMAD R4, R0, 0x100, R2 ;  /* 0x0000010000047824 */ /* 0x000fc600078e0202 */
[----:B------:R-:W4:Y:S04]  /*da4b0*/  LDL.LU R5, [R1+0x4ce4] ;  /* 0x004ce40001057983 */ /* 0x000f280000300800 */
[----:B------:R-:W2:Y:S04]  /*da4c0*/  LDL.LU R2, [R1+0x4cf0] ;  /* 0x004cf00001027983 */ /* 0x000ea80000300800 */
[----:B------:R-:W2:Y:S04]  /*da4d0*/  LDL.LU R6, [R1+0x4cec] ;  /* 0x004cec0001067983 */ /* 0x000ea80000300800 */
[----:B------:R-:W2:Y:S04]  /*da4e0*/  LDL.LU R3, [R1+0x4cf8] ;  /* 0x004cf80001037983 */ /* 0x000ea80000300800 */
[----:B------:R-:W4:Y:S04]  /*da4f0*/  LDL.LU R7, [R1+0x4cf4] ;  /* 0x004cf40001077983 */ /* 0x000f280000300800 */
[----:B---3--:R0:W-:Y:S04]  /*da500*/  STL.64 [R1+0x54c0], R22 ;  /* 0x0054c01601007387 */ /* 0x0081e80000100a00 */
[----:B0-----:R-:W3:Y:S04]  /*da510*/  LDL.LU R22, [R1+0x194] ;  /* 0x0001940001167983 */ /* 0x001ee80000300800 */
[----:B------:R-:W3:Y:S04]  /*da520*/  LDL.LU R23, [R1+0x1a0] ;  /* 0x0001a00001177983 */ /* 0x000ee80000300800 */
[----:B--2---:R-:W-:Y:S04]  /*da530*/  STL.64 [R1+0x54b8], R20 ;  /* 0x0054b81401007387 */ /* 0x004fe80000100a00 */
[----:B------:R-:W2:Y:S04]  /*da540*/  LDL.LU R9, [R1+0x1a4] ;  /* 0x0001a40001097983 */ /* 0x000ea80000300800 */
[----:B------:R-:W2:Y:S04]  /*da550*/  LDL.LU R10, [R1+0x1b0] ;  /* 0x0001b000010a7983 */ /* 0x000ea80000300800 */
[----:B------:R-:W2:Y:S04]  /*da560*/  LDL.LU R11, [R1+0x1b4] ;  /* 0x0001b400010b7983 */ /* 0x000ea80000300800 */
[----:B--2---:R-:W-:Y:S04]  /*da570*/  STL.64 [R1+0x54d0], R10 ;  /* 0x0054d00a01007387 */ /* 0x004fe80000100a00 */
[----:B------:R0:W-:Y:S04]  /*da580*/  STL [R1+0x54c8], R9 ;  /* 0x0054c80901007387 */ /* 0x0001e80000100800 */
[----:B------:R-:W2:Y:S04]  /*da590*/  LDL.LU R8, [R1+0xe0] ;  /* 0x0000e00001087983 */ /* 0x000ea80000300800 */
[----:B0-----:R-:W2:Y:S04]  /*da5a0*/  LDL.LU R9, [R1+0xe4] ;  /* 0x0000e40001097983 */ /* 0x001ea80000300800 */
[----:B------:R-:W2:Y:S04]  /*da5b0*/  LDL.LU R10, [R1+0xe8] ;  /* 0x0000e800010a7983 */ /* 0x000ea80000300800 */
[----:B------:R-:W2:Y:S04]  /*da5c0*/  LDL.LU R11, [R1+0xec] ;  /* 0x0000ec00010b7983 */ /* 0x000ea80000300800 */
[----:B------:R-:W2:Y:S04]  /*da5d0*/  LDL.LU R20, [R1+0x164] ;  /* 0x0001640001147983 */ /* 0x000ea80000300800 */
[----:B------:R-:W2:Y:S04]  /*da5e0*/  LDL.LU R21, [R1+0x190] ;  /* 0x0001900001157983 */ /* 0x000ea80000300800 */
[----:B---3--:R-:W-:Y:S01]  /*da5f0*/  STL.64 [R1+0x54f0], R22 ;  /* 0x0054f01601007387 */ /* 0x008fe20000100a00 */
[----:B----4-:R-:W-:-:S02]  /*da600*/  IMAD R5, R5, 0x100, R15 ;  /* 0x0000010005057824 */ /* 0x010fc400078e020f */
[----:B------:R-:W-:Y:S02]  /*da610*/  IMAD R6, R6, 0x100, R2 ;  /* 0x0000010006067824 */ /* 0x000fe400078e0202 */
[----:B------:R-:W-:Y:S01]  /*da620*/  IMAD R7, R7, 0x100, R3 ;  /* 0x0000010007077824 */ /* 0x000fe200078e0203 */
        /* <DEDUP_REMOVED lines=27> */
[----:B------:R-:W2:Y:S04]  /*da7e0*/  LDL.LU.64 R20, [R1+0x54e8] ;  /* 0x0054e80001147983 */ /* 0x000ea80000300a00 */
[----:B------:R-:W2:Y:S01]  /*da7f0*/  LDL.LU R3, [R1+0x160] ;  /* 0x0001600001037983 */ /* 0x000ea20000300800 */
[----:B------:R-:W-:-:S02]  /*da800*/  F2FP.F16.E5M2.UNPACK_B R4, R4 ;  /* 0x00000004ff04723e */ /* 0x000fc400020004ff */
[----:B------:R-:W-:Y:S02]  /*da810*/  F2FP.F16.E5M2.UNPACK_B R5, R5 ;  /* 0x00000005ff05723e */ /* 0x000fe400020004ff */
[----:B------:R-:W-:Y:S02]  /*da820*/  F2FP.F16.E5M2.UNPACK_B R6, R6 ;  /* 0x00000006ff06723e */ /* 0x000fe400020004ff */
[----:B------:R-:W-:Y:S02]  /*da830*/  F2FP.F16.E5M2.UNPACK_B R7, R7 ;  /* 0x00000007ff07723e */ /* 0x000fe400020004ff */
[----:B------:R0:W-:Y:S04]  /*da840*/  STL.64 [R1+0xbb0], R12 ;  /* 0x000bb00c01007387 */ /* 0x0001e80000100a00 */
[----:B------:R1:W-:Y:S04]  /*da850*/  STL.64 [R1+0xbb8], R14 ;  /* 0x000bb80e01007387 */ /* 0x0003e80000100a00 */
[----:B0-----:R-:W4:Y:S04]  /*da860*/  LDL.LU R12, [R1+0x140] ;  /* 0x00014000010c7983 */ /* 0x001f280000300800 */
[----:B------:R-:W4:Y:S04]  /*da870*/  LDL.LU R13, [R1+0x144] ;  /* 0x00014400010d7983 */ /* 0x000f280000300800 */
[----:B-1----:R-:W4:Y:S04]  /*da880*/  LDL.LU R14, [R1+0x148] ;  /* 0x00014800010e7983 */ /* 0x002f280000300800 */
[----:B------:R-:W4:Y:S01]  /*da890*/  LDL.LU R15, [R1+0x14c] ;  /* 0x00014c00010f7983 */ /* 0x000f220000300800 */
[----:B--2---:R-:W-:-:S02]  /*da8a0*/  F2FP.F16.E5M2.UNPACK_B R2, R3.H1 ;  /* 0x00000003ff02723e */ /* 0x004fc400030004ff */
[----:B------:R-:W-:-:S07]  /*da8b0*/  F2FP.F16.E5M2.UNPACK_B R3, R20.H1 ;  /* 0x00000014ff03723e */ /* 0x000fce00030004ff */
[----:B---3--:R-:W-:Y:S01]  /*da8c0*/  HMMA.16816.F32 R8, R4, R2, R8 ;  /* 0x000000020408723c */ /* 0x008fe20000001808 */
        /* <DEDUP_REMOVED lines=12> */
[----:B------:R-:W3:-:S13]  /*da990*/  LDL.LU R9, [R1+0x54c8] ;  /* 0x0054c80001097983 */ /* 0x000eda0000300800 */
[----:B------:R-:W-:Y:S04]  /*da9a0*/  STL.64 [R1+0xb90], R20 ;  /* 0x000b901401007387 */ /* 0x000fe80000100a00 */
[----:B------:R0:W-:Y:S04]  /*da9b0*/  STL.64 [R1+0xb98], R22 ;  /* 0x000b981601007387 */ /* 0x0001e80000100a00 */
[----:B0-----:R-:W2:Y:S04]  /*da9c0*/  LDL.LU.64 R22, [R1+0x54c0] ;  /* 0x0054c00001167983 */ /* 0x001ea80000300a00 */
[----:B------:R-:W2:Y:S01]  /*da9d0*/  LDL.LU.64 R20, [R1+0x54b8] ;  /* 0x0054b80001147983 */ /* 0x000ea20000300a00 */
[----:B---3--:R-:W-:-:S05]  /*da9e0*/  F2FP.F16.E5M2.UNPACK_B R3, R9.H1 ;  /* 0x00000009ff03723e */ /* 0x008fca00030004ff */
        /* <DEDUP_REMOVED lines=8> */
[----:B------:R-:W-:-:S05]  /*daa70*/  F2FP.F16.E5M2.UNPACK_B R9, R11.H1 ;  /* 0x0000000bff09723e */ /* 0x000fca00030004ff */
[----:B------:R2:W-:Y:S01]  /*daa80*/  STL.64 [R1+0x3e8], R8 ;  /* 0x0003e80801007387 */ /* 0x0005e20000100a00 */
[----:B----4-:R-:W-:Y:S02]  /*daa90*/  F2FP.F16.E5M2.UNPACK_B R2, R16.H1 ;  /* 0x00000010ff02723e */ /* 0x010fe400030004ff */
[----:B------:R-:W-:-:S07]  /*daaa0*/  F2FP.F16.E5M2.UNPACK_B R3, R17.H1 ;  /* 0x00000011ff03723e */ /* 0x000fce00030004ff */
[C---:B------:R-:W-:Y:S08]  /*daab0*/  HMMA.16816.F32 R12, R4.reuse, R2, R12 ;  /* 0x00000002040c723c */ /* 0x040ff0000000180c */
[----:B--2---:R-:W-:Y:S01]  /*daac0*/  HMMA.16816.F32 R8, R4, R8, R20 ;  /* 0x000000080408723c */ /* 0x004fe20000001814 */
[----:B------:R-:W2:Y:S04]  /*daad0*/  LDL.LU.64 R22, [R1+0x54a0] ;  /* 0x0054a00001167983 */ /* 0x000ea80000300a00 */
[----:B------:R-:W2:-:S14]  /*daae0*/  LDL.LU.64 R20, [R1+0x5498] ;  /* 0x0054980001147983 */ /* 0x000e9c0000300a00 */
[----:B------:R0:W-:Y:S04]  /*daaf0*/  STL.64 [R1+0xb70], R8 ;  /* 0x000b700801007387 */ /* 0x0001e80000100a00 */
[----:B------:R-:W-:Y:S04]  /*dab00*/  STL.64 [R1+0xb78], R10 ;  /* 0x000b780a01007387 */ /* 0x000fe80000100a00 */
[----:B------:R1:W-:Y:S04]  /*dab10*/  STL.64 [R1+0x3e0], R2 ;  /* 0x0003e00201007387 */ /* 0x0003e80000100a00 */
[----:B------:R-:W-:Y:S04]  /*dab20*/  STL.64 [R1+0xb60], R12 ;  /* 0x000b600c01007387 */ /* 0x000fe80000100a00 */
[----:B------:R-:W-:Y:S01]  /*dab30*/  STL.64 [R1+0xb68], R14 ;  /* 0x000b680e01007387 */ /* 0x000fe20000100a00 */
[----:B0-----:R-:W-:-:S02]  /*dab40*/  F2FP.F16.E5M2.UNPACK_B R8, R18.H1 ;  /* 0x00000012ff08723e */ /* 0x001fc400030004ff */
[----:B------:R-:W-:-:S05]  /*dab50*/  F2FP.F16.E5M2.UNPACK_B R9, R19.H1 ;  /* 0x00000013ff09723e */ /* 0x000fca00030004ff */
[----:B------:R2:W-:Y:S01]  /*dab60*/  STL.64 [R1+0x3d8], R8 ;  /* 0x0003d80801007387 */ /* 0x0005e20000100a00 */
[----:B-1----:R-:W-:Y:S02]  /*dab70*/  F2FP.F16.E5M2.UNPACK_B R2, R28.H1 ;  /* 0x0000001cff02723e */ /* 0x002fe400030004ff */
[----:B------:R-:W-:Y:S02]  /*dab80*/  F2FP.F16.E5M2.UNPACK_B R3, R29.H1 ;  /* 0x0000001dff03723e */ /* 0x000fe400030004ff */
[----:B------:R-:W-:Y:S01]  /*dab90*/  F2FP.F16.E5M2.UNPACK_B R0, R0.H1 ;  /* 0x00000000ff00723e */ /* 0x000fe200030004ff */
[----:B--2---:R-:W-:-:S15]  /*daba0*/  HMMA.16816.F32 R8, R4, R8, R20 ;  /* 0x000000080408723c */ /* 0x004fde0000001814 */
[----:B------:R-:W-:-:S04]  /*dabb0*/  NOP ;  /* 0x0000000000007918 */ /* 0x000fc80000000000 */
[----:B------:R-:W-:Y:S04]  /*dabc0*/  STL.64 [R1+0xb50], R8 ;  /* 0x000b500801007387 */ /* 0x000fe80000100a00 */
[----:B------:R0:W-:Y:S02]  /*dabd0*/  STL.64 [R1+0xb58], R10 ;  /* 0x000b580a01007387 */ /* 0x0001e40000100a00 */
[----:B0-----:R-:W-:Y:S02]  /*dabe0*/  HMMA.16816.F32 R8, R4, R2, R24 ;  /* 0x000000020408723c */ /* 0x001fe40000001818 */
[----:B------:R-:W-:Y:S04]  /*dabf0*/  STL.64 [R1+0x3d0], R2 ;  /* 0x0003d00201007387 */ /* 0x000fe80000100a00 */
[----:B------:R-:W2:-:S13]  /*dac00*/  LDL.LU R12, [R1+0x2f0] ;  /* 0x0002f000010c7983 */ /* 0x000e9a0000300800 */
        /* <DEDUP_REMOVED lines=24> */
[----:B---3--:R-:W-:Y:S04]  /*dad90*/  STL.64 [R1+0x5460], R14 ;  /* 0x0054600e01007387 */ /* 0x008fe80000100a00 */
[----:B--2---:R-:W-:Y:S04]  /*dada0*/  STL.64 [R1+0x5458], R12 ;  /* 0x0054580c01007387 */ /* 0x004fe80000100a00 */
[----:B------:R-:W2:Y:S04]  /*dadb0*/  LDL.LU R25, [R1+0x214] ;  /* 0x0002140001197983 */ /* 0x000ea80000300800 */
[----:B------:R-:W3:Y:S04]  /*dadc0*/  LDL.LU R27, [R1+0x240] ;  /* 0x00024000011b7983 */ /* 0x000ee80000300800 */
[----:B------:R-:W2:Y:S04]  /*dadd0*/  LDL.LU R10, [R1+0x424] ;  /* 0x00042400010a7983 */ /* 0x000ea80000300800 */
[----:B------:R-:W2:Y:S04]  /*dade0*/  LDL.LU R11, [R1+0x430] ;  /* 0x00043000010b7983 */ /* 0x000ea80000300800 */
[----:B--2---:R-:W-:Y:S04]  /*dadf0*/  STL.64 [R1+0x5480], R10 ;  /* 0x0054800a01007387 */ /* 0x004fe80000100a00 */
[----:B----4-:R0:W-:Y:S04]  /*dae00*/  STL.64 [R1+0x5478], R8 ;  /* 0x0054780801007387 */ /* 0x0101e80000100a00 */
[----:B0-----:R-:W2:Y:S04]  /*dae10*/  LDL.LU R8, [R1+0x250] ;  /* 0x0002500001087983 */ /* 0x001ea80000300800 */
[----:B------:R-:W2:Y:S04]  /*dae20*/  LDL.LU R9, [R1+0x254] ;  /* 0x0002540001097983 */ /* 0x000ea80000300800 */
[----:B------:R-:W4:Y:S04]  /*dae30*/  LDL.LU R10, [R1+0x258] ;  /* 0x00025800010a7983 */ /* 0x000f280000300800 */
[----:B------:R-:W4:Y:S01]  /*dae40*/  LDL.LU R11, [R1+0x25c] ;  /* 0x00025c00010b7983 */ /* 0x000f220000300800 */
[----:B------:R-:W-:Y:S01]  /*dae50*/  IMAD.MOV.U32 R12, RZ, RZ, R0 ;  /* 0x000000ffff0c7224 */ /* 0x000fe200078e0000 */
[----:B------:R-:W-:-:S02]  /*dae60*/  F2FP.F16.E5M2.UNPACK_B R13, R25.H1 ;  /* 0x00000019ff0d723e */ /* 0x000fc400030004ff */
        /* <DEDUP_REMOVED lines=9> */
[----:B------:R-:W3:Y:S01]  /*daf00*/  LDL.LU R19, [R1+0x4d00] ;  /* 0x004d000001137983 */ /* 0x000ee20000300800 */
[----:B--2---:R-:W-:Y:S03]  /*daf10*/  HMMA.16816.F32 R8, R4, R12, R8 ;  /* 0x0000000c0408723c */ /* 0x004fe60000001808 */
[----:B---3--:R-:W-:Y:S04]  /*daf20*/  STL.64 [R1+0x5470], R18 ;  /* 0x0054701201007387 */ /* 0x008fe80000100a00 */
[----:B----4-:R0:W-:Y:S04]  /*daf30*/  STL.64 [R1+0x5468], R16 ;  /* 0x0054681001007387 */ /* 0x0101e80000100a00 */
        /* <DEDUP_REMOVED lines=14> */
[----:B0-----:R-:W2:Y:S04]  /*db020*/  LDL.LU.64 R10, [R1+0x5490] ;  /* 0x00549000010a7983 */ /* 0x001ea80000300a00 */
[----:B------:R-:W2:Y:S01]  /*db030*/  LDL.LU.64 R8, [R1+0x5488] ;  /* 0x0054880001087983 */ /* 0x000ea20000300a00 */
[----:B------:R-:W-:-:S02]  /*db040*/  F2FP.F16.E5M2.UNPACK_B R14, R27.H1 ;  /* 0x0000001bff0e723e */ /* 0x000fc400030004ff */
[----:B------:R-:W-:Y:S01]  /*db050*/  F2FP.F16.E5M2.UNPACK_B R15, R28.H1 ;  /* 0x0000001cff0f723e */ /* 0x000fe200030004ff */
[----:B------:R-:W3:Y:S04]  /*db060*/  LDL.LU R25, [R1+0x4d08] ;  /* 0x004d080001197983 */ /* 0x000ee80000300800 */
[----:B------:R-:W-:Y:S04]  /*db070*/  STL [R1+0x3c0], R14 ;  /* 0x0003c00e01007387 */ /* 0x000fe80000100800 */
[----:B------:R-:W3:Y:S01]  /*db080*/  LDL.LU R27, [R1+0x4d04] ;  /* 0x004d0400011b7983 */ /* 0x000ee20000300800 */
[----:B------:R-:W-:-:S03]  /*db090*/  F2FP.F16.E5M2.UNPACK_B R12, R29.H1 ;  /* 0x0000001dff0c723e */ /* 0x000fc600030004ff */
[----:B------:R-:W-:Y:S01]  /*db0a0*/  STL [R1+0x3c4], R15 ;  /* 0x0003c40f01007387 */ /* 0x000fe20000100800 */
[----:B------:R-:W-:Y:S02]  /*db0b0*/  IMAD.MOV.U32 R28, RZ, RZ, R15 ;  /* 0x000000ffff1c7224 */ /* 0x000fe400078e000f */
[----:B------:R-:W-:Y:S01]  /*db0c0*/  IMAD.MOV.U32 R29, RZ, RZ, R14 ;  /* 0x000000ffff1d7224 */ /* 0x000fe200078e000e */
[----:B------:R-:W-:Y:S01]  /*db0d0*/  F2FP.F16.E5M2.UNPACK_B R13, R2.H1 ;  /* 0x00000002ff0d723e */ /* 0x000fe200030004ff */
[----:B--2---:R-:W-:-:S15]  /*db0e0*/  HMMA.16816.F32 R8, R4, R14, R8 ;  /* 0x0000000e0408723c */ /* 0x004fde0000001808 */
[----:B------:R-:W-:-:S04]  /*db0f0*/  NOP ;  /* 0x0000000000007918 */ /* 0x000fc80000000000 */
[----:B------:R-:W-:Y:S04]  /*db100*/  STL.64 [R1+0xb20], R8 ;  /* 0x000b200801007387 */ /* 0x000fe80000100a00 */
[----:B------:R0:W-:Y:S04]  /*db110*/  STL.64 [R1+0xb28], R10 ;  /* 0x000b280a01007387 */ /* 0x0001e80000100a00 */
[----:B0-----:R-:W2:Y:S04]  /*db120*/  LDL.LU.64 R10, [R1+0x5480] ;  /* 0x00548000010a7983 */ /* 0x001ea80000300a00 */
[----:B------:R-:W2:Y:S04]  /*db130*/  LDL.LU.64 R8, [R1+0x5478] ;  /* 0x0054780001087983 */ /* 0x000ea80000300a00 */
[----:B------:R-:W-:Y:S04]  /*db140*/  STL [R1+0x3b8], R12 ;  /* 0x0003b80c01007387 */ /* 0x000fe80000100800 */
[----:B------:R-:W-:Y:S04]  /*db150*/  STL [R1+0x517c], R28 ;  /* 0x00517c1c01007387 */ /* 0x000fe80000100800 */
[----:B------:R-:W-:Y:S04]  /*db160*/  STL [R1+0x5178], R29 ;  /* 0x0051781d01007387 */ /* 0x000fe80000100800 */
[----:B------:R0:W-:Y:S02]  /*db170*/  STL [R1+0x3bc], R13 ;  /* 0x0003bc0d01007387 */ /* 0x0001e40000100800 */
[----:B0-----:R-:W-:Y:S02]  /*db180*/  HMMA.16816.F32 R12, R4, R12, R16 ;  /* 0x0000000c040c723c */ /* 0x001fe40000001810 */
[----:B------:R-:W3:Y:S04]  /*db190*/  LDL.LU.64 R18, [R1+0x5470] ;  /* 0x0054700001127983 */ /* 0x000ee80000300a00 */
[----:B------:R-:W3:-:S13]  /*db1a0*/  LDL.LU.64 R16, [R1+0x5468] ;  /* 0x0054680001107983 */ /* 0x000eda0000300a00 */
[----:B------:R-:W-:Y:S04]  /*db1b0*/  STL.64 [R1+0xb10], R12 ;  /* 0x000b100c01007387 */ /* 0x000fe80000100a00 */
[----:B------:R0:W-:Y:S04]  /*db1c0*/  STL.64 [R1+0xb18], R14 ;  /* 0x000b180e01007387 */ /* 0x0001e80000100a00 */
[----:B0-----:R-:W3:Y:S04]  /*db1d0*/  LDL.LU.64 R14, [R1+0x5460] ;  /* 0x00546000010e7983 */ /* 0x001ee80000300a00 */
[----:B------:R-:W3:Y:S01]  /*db1e0*/  LDL.LU.64 R12, [R1+0x5458] ;  /* 0x00545800010c7983 */ /* 0x000ee20000300a00 */
[----:B--2---:R-:W-:-:S02]  /*db1f0*/  F2FP.F16.E5M2.UNPACK_B R8, R8.H1 ;  /* 0x00000008ff08723e */ /* 0x004fc400030004ff */
[----:B------:R-:W-:-:S05]  /*db200*/  F2FP.F16.E5M2.UNPACK_B R9, R9.H1 ;  /* 0x00000009ff09723e */ /* 0x000fca00030004ff */
[----:B------:R-:W-:Y:S02]  /*db210*/  STL.64 [R1+0x3b0], R8 ;  /* 0x0003b00801007387 */ /* 0x000fe40000100a00 */
[----:B---3--:R-:W-:-:S15]  /*db220*/  HMMA.16816.F32 R12, R4, R8, R12 ;  /* 0x00000008040c723c */ /* 0x008fde000000180c */
[----:B------:R-:W-:-:S04]  /*db230*/  NOP ;  /* 0x0000000000007918 */ /* 0x000fc80000000000 */
        /* <DEDUP_REMOVED lines=14> */
[----:B------:R-:W-:Y:S02]  /*db320*/  F2FP.F16.E5M2.UNPACK_B R9, R16.H1 ;  /* 0x00000010ff09723e */ /* 0x000fe400030004ff */
[----:B------:R-:W-:Y:S02]  /*db330*/  F2FP.F16.E5M2.UNPACK_B R2, R17.H1 ;  /* 0x00000011ff02723e */ /* 0x000fe400030004ff */
[----:B------:R-:W-:Y:S01]  /*db340*/  F2FP.F16.E5M2.UNPACK_B R3, R18.H1 ;  /* 0x00000012ff03723e */ /* 0x000fe200030004ff */
[----:B------:R0:W-:Y:S01]  /*db350*/  STL.64 [R1+0x3a0], R8 ;  /* 0x0003a00801007387 */ /* 0x0001e20000100a00 */
[----:B------:R-:W-:Y:S01]  /*db360*/  F2FP.F16.E5M2.UNPACK_B R17, R24.H1 ;  /* 0x00000018ff11723e */ /* 0x000fe200030004ff */
[----:B--2---:R-:W-:Y:S01]  /*db370*/  HMMA.16816.F32 R12, R4, R8, R12 ;  /* 0x00000008040c723c */ /* 0x004fe2000000180c */
[----:B0-----:R-:W-:-:S15]  /*db380*/  IMAD R8, R26, 0x100, R19 ;  /* 0x000001001a087824 */ /* 0x001fde00078e0213 */
[----:B------:R-:W-:-:S03]  /*db390*/  NOP ;  /* 0x0000000000007918 */ /* 0x000fc60000000000 */
[----:B------:R-:W-:Y:S04]  /*db3a0*/  STL.64 [R1+0xae0], R12 ;  /* 0x000ae00c01007387 */ /* 0x000fe80000100a00 */
[----:B------:R-:W-:Y:S04]  /*db3b0*/  STL.64 [R1+0xae8], R14 ;  /* 0x000ae80e01007387 */ /* 0x000fe80000100a00 */
[----:B------:R-:W-:Y:S04]  /*db3c0*/  STL [R1+0x398], R2 ;  /* 0x0003980201007387 */ /* 0x000fe80000100800 */
[----:B------:R0:W-:Y:S02]  /*db3d0*/  STL [R1+0xc], R8 ;  /* 0x00000c0801007387 */ /* 0x0001e40000100800 */
[----:B0-----:R-:W-:Y:S01]  /*db3e0*/  HMMA.16816.F32 R8, R4, R2, R20 ;  /* 0x000000020408723c */ /* 0x001fe20000001814 */
[----:B----4-:R-:W-:Y:S01]  /*db3f0*/  F2FP.F16.E5M2.UNPACK_B R19, R0.H1 ;  /* 0x00000000ff13723e */ /* 0x010fe200030004ff */
[----:B------:R-:W-:Y:S04]  /*db400*/  STL [R1+0x39c], R3 ;  /* 0x00039c0301007387 */ /* 0x000fe80000100800 */
[----:B------:R-:W2:Y:S04]  /*db410*/  LDL.LU R26, [R1+0x4d10] ;  /* 0x004d1000011a7983 */ /* 0x000ea80000300800 */
[----:B------:R-:W2:Y:S01]  /*db420*/  LDL.LU R0, [R1+0x4d0c] ;  /* 0x004d0c0001007983 */ /* 0x000ea20000300800 */
[----:B------:R-:W-:-:S08]  /*db430*/  IMAD R13, R27, 0x100, R25 ;  /* 0x000001001b0d7824 */ /* 0x000fd000078e0219 */
[----:B------:R-:W-:Y:S04]  /*db440*/  STL.64 [R1+0xad0], R8 ;  /* 0x000ad00801007387 */ /* 0x000fe80000100a00 */
[----:B------:R0:W-:Y:S04]  /*db450*/  STL.64 [R1+0xad8], R10 ;  /* 0x000ad80a01007387 */ /* 0x0001e80000100a00 */
[----:B------:R-:W-:Y:S04]  /*db460*/  STL [R1+0x390], R19 ;  /* 0x0003901301007387 */ /* 0x000fe80000100800 */
[----:B------:R1:W-:Y:S04]  /*db470*/  STL [R1+0x5430], R7 ;  /* 0x0054300701007387 */ /* 0x0003e80000100800 */
[----:B0-----:R-:W3:Y:S04]  /*db480*/  LDL.LU R11, [R1+0x464] ;  /* 0x00046400010b7983 */ /* 0x001ee80000300800 */
[----:B------:R-:W4:Y:S04]  /*db490*/  LDL.LU R29, [R1+0x4d30] ;  /* 0x004d3000011d7983 */ /* 0x000f280000300800 */
[----:B------:R-:W4:Y:S04]  /*db4a0*/  LDL.LU R23, [R1+0x4d2c] ;  /* 0x004d2c0001177983 */ /* 0x000f280000300800 */
[----:B------:R-:W-:Y:S04]  /*db4b0*/  STL [R1+0x394], R17 ;  /* 0x0003941101007387 */ /* 0x000fe80000100800 */
        /* <DEDUP_REMOVED lines=14> */
[----:B------:R-:W2:Y:S04]  /*db5a0*/  LDL.LU R12, [R1+0x350] ;  /* 0x00035000010c7983 */ /* 0x000ea80000300800 */
[----:B0-----:R-:W2:Y:S04]  /*db5b0*/  LDL.LU R13, [R1+0x354] ;  /* 0x00035400010d7983 */ /* 0x001ea80000300800 */
[----:B------:R-:W2:Y:S04]  /*db5c0*/  LDL.LU R14, [R1+0x358] ;  /* 0x00035800010e7983 */ /* 0x000ea80000300800 */
[----:B------:R-:W2:Y:S04]  /*db5d0*/  LDL.LU R15, [R1+0x35c] ;  /* 0x00035c00010f7983 */ /* 0x000ea80000300800 */
[----:B--2---:R0:W-:Y:S04]  /*db5e0*/  STL.64 [R1+0x5418], R14 ;  /* 0x0054180e01007387 */ /* 0x0041e80000100a00 */
[----:B------:R1:W-:Y:S01]  /*db5f0*/  STL.64 [R1+0x5410], R12 ;  /* 0x0054100c01007387 */ /* 0x0003e20000100a00 */
[----:B0-----:R-:W-:-:S03]  /*db600*/  IMAD.MOV.U32 R15, RZ, RZ, R17 ;  /* 0x000000ffff0f7224 */ /* 0x001fc600078e0011 */
[----:B-1----:R-:W2:Y:S04]  /*db610*/  LDL.LU R12, [R1+0x4d28] ;  /* 0x004d2800010c7983 */ /* 0x002ea80000300800 */
[----:B------:R-:W2:Y:S01]  /*db620*/  LDL.LU R13, [R1+0x4d24] ;  /* 0x004d2400010d7983 */ /* 0x000ea20000300800 */
[----:B------:R-:W-:Y:S02]  /*db630*/  IMAD R17, R0, 0x100, R26 ;  /* 0x0000010000117824 */ /* 0x000fe400078e021a */
[----:B------:R-:W-:Y:S01]  /*db640*/  IMAD.MOV.U32 R14, RZ, RZ, R19 ;  /* 0x000000ffff0e7224 */ /* 0x000fe200078e0013 */
[----:B------:R-:W2:Y:S04]  /*db650*/  LDL.LU R0, [R1+0x474] ;  /* 0x0004740001007983 */ /* 0x000ea80000300800 */
[----:B------:R-:W2:Y:S04]  /*db660*/  LDL.LU R19, [R1+0x4d58] ;  /* 0x004d580001137983 */ /* 0x000ea80000300800 */
[----:B------:R-:W3:Y:S04]  /*db670*/  LDL.LU R21, [R1+0x4d54] ;  /* 0x004d540001157983 */ /* 0x000ee80000300800 */
[----:B------:R-:W3:Y:S04]  /*db680*/  LDL.LU R22, [R1+0x4d60] ;  /* 0x004d600001167983 */ /* 0x000ee80000300800 */
[----:B------:R-:W3:Y:S04]  /*db690*/  LDL.LU R26, [R1+0x4d5c] ;  /* 0x004d5c00011a7983 */ /* 0x000ee80000300800 */
[----:B------:R-:W-:Y:S01]  /*db6a0*/  STL [R1+0x53d8], R17 ;  /* 0x0053d81101007387 */ /* 0x000fe20000100800 */
[----:B------:R-:W-:-:S03]  /*db6b0*/  IMAD R20, R20, 0x100, R7 ;  /* 0x0000010014147824 */ /* 0x000fc600078e0207 */
[----:B--2---:R-:W-:Y:S04]  /*db6c0*/  STL.64 [R1+0x5428], R18 ;  /* 0x0054281201007387 */ /* 0x004fe80000100a00 */
[----:B------:R0:W-:Y:S04]  /*db6d0*/  STL [R1+0x5420], R16 ;  /* 0x0054201001007387 */ /* 0x0001e80000100800 */
[----:B0-----:R-:W2:Y:S04]  /*db6e0*/  LDL.LU R16, [R1+0x330] ;  /* 0x0003300001107983 */ /* 0x001ea80000300800 */
[----:B------:R-:W2:Y:S04]  /*db6f0*/  LDL.LU R17, [R1+0x334] ;  /* 0x0003340001117983 */ /* 0x000ea80000300800 */
[----:B------:R-:W2:Y:S04]  /*db700*/  LDL.LU R18, [R1+0x338] ;  /* 0x0003380001127983 */ /* 0x000ea80000300800 */
[----:B------:R-:W2:Y:S04]  /*db710*/  LDL.LU R19, [R1+0x33c] ;  /* 0x00033c0001137983 */ /* 0x000ea80000300800 */
[----:B------:R-:W2:Y:S04]  /*db720*/  LDL.LU R7, [R1+0x5430] ;  /* 0x0054300001077983 */ /* 0x000ea80000300800 */
[----:B------:R0:W-:Y:S04]  /*db730*/  STL [R1+0x53d0], R20 ;  /* 0x0053d01401007387 */ /* 0x0001e80000100800 */
[----:B0-----:R-:W2:Y:S02]  /*db740*/  LDL.LU R20, [R1+0x4d20] ;  /* 0x004d200001147983 */ /* 0x001ea40000300800 */
[----:B--2---:R-:W-:-:S02]  /*db750*/  IMAD R24, R24, 0x100, R20 ;  /* 0x0000010018187824 */ /* 0x004fc400078e0214 */
[----:B------:R-:W-:Y:S02]  /*db760*/  IMAD R20, R13, 0x100, R12 ;  /* 0x000001000d147824 */ /* 0x000fe400078e020c */
[----:B------:R-:W-:Y:S01]  /*db770*/  HMMA.16816.F32 R12, R4, R14, R16 ;  /* 0x0000000e040c723c */ /* 0x000fe20000001810 */
[----:B------:R-:W-:Y:S04]  /*db780*/  STL [R1+0x53a8], R24 ;  /* 0x0053a81801007387 */ /* 0x000fe80000100800 */
[----:B------:R-:W-:Y:S04]  /*db790*/  STL [R1+0x30], R20 ;  /* 0x0000301401007387 */ /* 0x000fe80000100800 */
[----:B------:R-:W2:Y:S04]  /*db7a0*/  LDL.LU.64 R18, [R1+0x5428] ;  /* 0x0054280001127983 */ /* 0x000ea80000300a00 */
[----:B------:R-:W2:Y:S06]  /*db7b0*/  LDL.LU R16, [R1+0x5420] ;  /* 0x0054200001107983 */ /* 0x000eac0000300800 */
[----:B------:R-:W-:Y:S04]  /*db7c0*/  STL.64 [R1+0xac0], R12 ;  /* 0x000ac00c01007387 */ /* 0x000fe80000100a00 */
[----:B------:R0:W-:Y:S04]  /*db7d0*/  STL.64 [R1+0xac8], R14 ;  /* 0x000ac80e01007387 */ /* 0x0001e80000100a00 */
[----:B0-----:R-:W2:Y:S04]  /*db7e0*/  LDL.LU.64 R14, [R1+0x5418] ;  /* 0x00541800010e7983 */ /* 0x001ea80000300a00 */
[----:B------:R-:W2:Y:S01]  /*db7f0*/  LDL.LU.64 R12, [R1+0x5410] ;  /* 0x00541000010c7983 */ /* 0x000ea20000300a00 */
[----:B------:R-:W-:Y:S01]  /*db800*/  F2FP.F16.E5M2.UNPACK_B R10, R10.H1 ;  /* 0x0000000aff0a723e */ /* 0x000fe200030004ff */
[----:B----4-:R-:W-:Y:S01]  /*db810*/  IMAD R23, R23, 0x100, R29 ;  /* 0x0000010017177824 */ /* 0x010fe200078e021d */
[----:B---3--:R-:W-:Y:S01]  /*db820*/  F2FP.F16.E5M2.UNPACK_B R11, R11.H1 ;  /* 0x0000000bff0b723e */ /* 0x008fe200030004ff */
[----:B------:R-:W-:-:S02]  /*db830*/  IMAD R27, R27, 0x100, R28 ;  /* 0x000001001b1b7824 */ /* 0x000fc400078e021c */
[----:B------:R-:W-:Y:S01]  /*db840*/  IMAD R3, R3, 0x100, R2 ;  /* 0x0000010003037824 */ /* 0x000fe200078e0202 */
[----:B------:R-:W-:Y:S01]  /*db850*/  STL [R1+0x388], R10 ;  /* 0x0003880a01007387 */ /* 0x000fe20000100800 */
[----:B------:R-:W-:-:S03]  /*db860*/  IMAD R8, R9, 0x100, R8 ;  /* 0x0000010009087824 */ /* 0x000fc600078e0208 */
[----:B------:R-:W-:Y:S04]  /*db870*/  STL [R1+0x53d4], R23 ;  /* 0x0053d41701007387 */ /* 0x000fe80000100800 */
[----:B------:R-:W-:Y:S04]  /*db880*/  STL [R1+0x38c], R11 ;  /* 0x00038c0b01007387 */ /* 0x000fe80000100800 */
[----:B------:R-:W-:Y:S04]  /*db890*/  STL [R1+0x53dc], R27 ;  /* 0x0053dc1b01007387 */ /* 0x000fe80000100800 */
[----:B------:R-:W-:Y:S04]  /*db8a0*/  STL [R1+0x51a4], R3 ;  /* 0x0051a40301007387 */ /* 0x000fe80000100800 */
[----:B------:R-:W-:Y:S01]  /*db8b0*/  STL [R1+0x51ac], R8 ;  /* 0x0051ac0801007387 */ /* 0x000fe20000100800 */
[----:B------:R-:W-:-:S02]  /*db8c0*/  F2FP.F16.E5M2.UNPACK_B R25, R25.H1 ;  /* 0x00000019ff19723e */ /* 0x000fc400030004ff */
[----:B------:R-:W-:Y:S01]  /*db8d0*/  F2FP.F16.E5M2.UNPACK_B R0, R0.H1 ;  /* 0x00000000ff00723e */ /* 0x000fe200030004ff */
[----:B--2---:R-:W-:-:S05]  /*db8e0*/  IMAD R9, R18, 0x100, R16 ;  /* 0x0000010012097824 */ /* 0x004fca00078e0210 */
[----:B------:R0:W-:Y:S04]  /*db8f0*/  STL [R1+0x51b0], R9 ;  /* 0x0051b00901007387 */ /* 0x0001e80000100800 */
[----:B------:R1:W-:Y:S04]  /*db900*/  STL [R1+0x540c], R6 ;  /* 0x00540c0601007387 */ /* 0x0003e80000100800 */
[----:B------:R2:W-:Y:S01]  /*db910*/  STL [R1+0x5408], R7 ;  /* 0x0054080701007387 */ /* 0x0005e20000100800 */
[----:B------:R-:W-:Y:S01]  /*db920*/  IMAD R2, R21, 0x100, R19 ;  /* 0x0000010015027824 */ /* 0x000fe200078e0213 */
[----:B0-----:R-:W-:-:S15]  /*db930*/  HMMA.16816.F32 R8, R4, R10, R12 ;  /* 0x0000000a0408723c */ /* 0x001fde000000180c */
[----:B------:R-:W-:-:S04]  /*db940*/  NOP ;  /* 0x0000000000007918 */ /* 0x000fc80000000000 */
[----:B------:R-:W-:Y:S04]  /*db950*/  STL.64 [R1+0xab0], R8 ;  /* 0x000ab00801007387 */ /* 0x000fe80000100a00 */
[----:B------:R0:W-:Y:S04]  /*db960*/  STL.64 [R1+0xab8], R10 ;  /* 0x000ab80a01007387 */ /* 0x0001e80000100a00 */
[----:B------:R-:W-:Y:S04]  /*db970*/  STL [R1+0x380], R25 ;  /* 0x0003801901007387 */ /* 0x000fe80000100800 */
[----:B------:R-:W3:Y:S04]  /*db980*/  LDL.LU R27, [R1+0x484] ;  /* 0x00048400011b7983 */ /* 0x000ee80000300800 */
[----:B------:R-:W4:Y:S04]  /*db990*/  LDL.LU R13, [R1+0x4d80] ;  /* 0x004d8000010d7983 */ /* 0x000f280000300800 */
[----:B------:R-:W4:Y:S04]  /*db9a0*/  LDL.LU R15, [R1+0x4d7c] ;  /* 0x004d7c00010f7983 */ /* 0x000f280000300800 */
[----:B------:R0:W-:Y:S04]  /*db9b0*/  STL [R1+0x51b4], R2 ;  /* 0x0051b40201007387 */ /* 0x0001e80000100800 */
[----:B------:R-:W-:Y:S04]  /*db9c0*/  STL [R1+0x384], R0 ;  /* 0x0003840001007387 */ /* 0x000fe80000100800 */
[----:B-1----:R-:W3:Y:S04]  /*db9d0*/  LDL.LU R6, [R1+0x4d68] ;  /* 0x004d680001067983 */ /* 0x002ee80000300800 */
[----:B------:R-:W3:Y:S04]  /*db9e0*/  LDL.LU R12, [R1+0x4d64] ;  /* 0x004d6400010c7983 */ /* 0x000ee80000300800 */
[----:B--2---:R-:W2:Y:S04]  /*db9f0*/  LDL.LU R7, [R1+0x4d70] ;  /* 0x004d700001077983 */ /* 0x004ea80000300800 */
[----:B------:R-:W2:Y:S04]  /*dba00*/  LDL.LU R16, [R1+0x4d6c] ;  /* 0x004d6c0001107983 */ /* 0x000ea80000300800 */
[----:B------:R-:W2:Y:S04]  /*dba10*/  LDL.LU R19, [R1+0x4d74] ;  /* 0x004d740001137983 */ /* 0x000ea80000300800 */
[----:B------:R-:W2:Y:S04]  /*dba20*/  LDL.LU R17, [R1+0x4d88] ;  /* 0x004d880001117983 */ /* 0x000ea80000300800 */
[----:B------:R-:W2:Y:S01]  /*dba30*/  LDL.LU R18, [R1+0x4d84] ;  /* 0x004d840001127983 */ /* 0x000ea20000300800 */
[----:B0-----:R-:W-:-:S03]  /*dba40*/  IMAD R10, R26, 0x100, R22 ;  /* 0x000001001a0a7824 */ /* 0x001fc600078e0216 */
        /* <DEDUP_REMOVED lines=14> */
[----:B--2---:R0:W-:Y:S04]  /*dbb30*/  STL.64 [R1+0x53f0], R22 ;  /* 0x0053f01601007387 */ /* 0x0041e80000100a00 */
[----:B---3--:R1:W-:Y:S01]  /*dbb40*/  STL.64 [R1+0x53e8], R20 ;  /* 0x0053e81401007387 */ /* 0x0083e20000100a00 */
[----:B0-----:R-:W-:-:S03]  /*dbb50*/  IMAD.MOV.U32 R22, RZ, RZ, R25 ;  /* 0x000000ffff167224 */ /* 0x001fc600078e0019 */
[----:B-1----:R-:W2:Y:S04]  /*dbb60*/  LDL.LU R20, [R1+0x4d78] ;  /* 0x004d780001147983 */ /* 0x002ea80000300800 */
[----:B------:R-:W3:Y:S04]  /*dbb70*/  LDL.LU R21, [R1+0x480] ;  /* 0x0004800001157983 */ /* 0x000ee80000300800 */
[----:B------:R-:W2:Y:S04]  /*dbb80*/  LDL.LU R25, [R1+0x4dc4] ;  /* 0x004dc40001197983 */ /* 0x000ea80000300800 */
[----:B------:R-:W-:Y:S01]  /*dbb90*/  STL.64 [R1+0x5400], R26 ;  /* 0x0054001a01007387 */ /* 0x000fe20000100a00 */
[----:B------:R-:W-:-:S02]  /*dbba0*/  IMAD.MOV.U32 R23, RZ, RZ, R0 ;  /* 0x000000ffff177224 */ /* 0x000fc400078e0000 */
[----:B------:R-:W-:Y:S02]  /*dbbb0*/  IMAD R12, R12, 0x100, R6 ;  /* 0x000001000c0c7824 */ /* 0x000fe400078e0206 */
[----:B------:R-:W-:Y:S01]  /*dbbc0*/  IMAD R16, R16, 0x100, R7 ;  /* 0x0000010010107824 */ /* 0x000fe200078e0207 */
[----:B--2---:R0:W-:Y:S04]  /*dbbd0*/  STL.64 [R1+0x53f8], R24 ;  /* 0x0053f81801007387 */ /* 0x0041e80000100a00 */
[----:B0-----:R-:W2:Y:S04]  /*dbbe0*/  LDL.LU R24, [R1+0x4d0] ;  /* 0x0004d00001187983 */ /* 0x001ea80000300800 */
[----:B------:R-:W2:Y:S04]  /*dbbf0*/  LDL.LU R25, [R1+0x4d4] ;  /* 0x0004d40001197983 */ /* 0x000ea80000300800 */
[----:B------:R-:W2:Y:S04]  /*dbc00*/  LDL.LU R26, [R1+0x4d8] ;  /* 0x0004d800011a7983 */ /* 0x000ea80000300800 */
[----:B------:R-:W2:Y:S04]  /*dbc10*/  LDL.LU R27, [R1+0x4dc] ;  /* 0x0004dc00011b7983 */ /* 0x000ea80000300800 */
[----:B------:R-:W2:Y:S04]  /*dbc20*/  LDL.LU R0, [R1+0x4a0] ;  /* 0x0004a00001007983 */ /* 0x000ea80000300800 */
[----:B------:R0:W-:Y:S04]  /*dbc30*/  STL [R1+0x5210], R10 ;  /* 0x0052100a01007387 */ /* 0x0001e80000100800 */
[----:B0-----:R-:W2:Y:S04]  /*dbc40*/  LDL.LU R10, [R1+0x4da8] ;  /* 0x004da800010a7983 */ /* 0x001ea80000300800 */
[----:B------:R-:W2:Y:S04]  /*dbc50*/  LDL.LU R6, [R1+0x540c] ;  /* 0x00540c0001067983 */ /* 0x000ea80000300800 */
[----:B------:R-:W2:Y:S01]  /*dbc60*/  LDL.LU R7, [R1+0x5408] ;  /* 0x0054080001077983 */ /* 0x000ea20000300800 */
[----:B---3--:R-:W-:Y:S01]  /*dbc70*/  F2FP.F16.E5M2.UNPACK_B R21, R21.H1 ;  /* 0x00000015ff15723e */ /* 0x008fe200030004ff */
[----:B------:R-:W-:-:S04]  /*dbc80*/  IMAD R19, R19, 0x100, R20 ;  /* 0x0000010013137824 */ /* 0x000fc800078e0214 */
[----:B------:R2:W-:Y:S01]  /*dbc90*/  STL [R1+0x378], R21 ;  /* 0x0003781501007387 */ /* 0x0005e20000100800 */
[----:B----4-:R-:W-:Y:S01]  /*dbca0*/  IMAD R15, R15, 0x100, R13 ;  /* 0x000001000f0f7824 */ /* 0x010fe200078e020d */
[----:B--2---:R-:W-:Y:S02]  /*dbcb0*/  HMMA.16816.F32 R20, R4, R22, R24 ;  /* 0x000000160414723c */ /* 0x004fe40000001818 */
[----:B------:R-:W2:Y:S04]  /*dbcc0*/  LDL.LU.64 R26, [R1+0x5400] ;  /* 0x00540000011a7983 */ /* 0x000ea80000300a00 */
[----:B------:R-:W3:-:S13]  /*dbcd0*/  LDL.LU.64 R24, [R1+0x53f8] ;  /* 0x0053f80001187983 */ /* 0x000eda0000300a00 */
[----:B------:R-:W-:Y:S04]  /*dbce0*/  STL.64 [R1+0xaa0], R20 ;  /* 0x000aa01401007387 */ /* 0x000fe80000100a00 */
[----:B------:R0:W-:Y:S04]  /*dbcf0*/  STL.64 [R1+0xaa8], R22 ;  /* 0x000aa81601007387 */ /* 0x0001e80000100a00 */
[----:B0-----:R-:W4:Y:S04]  /*dbd00*/  LDL.LU.64 R22, [R1+0x53f0] ;  /* 0x0053f00001167983 */ /* 0x001f280000300a00 */
[----:B------:R-:W3:Y:S04]  /*dbd10*/  LDL.LU.64 R20, [R1+0x53e8] ;  /* 0x0053e80001147983 */ /* 0x000ee80000300a00 */
[----:B------:R-:W3:Y:S04]  /*dbd20*/  LDL.LU R13, [R1+0x53e0] ;  /* 0x0053e000010d7983 */ /* 0x000ee80000300800 */
[----:B------:R0:W-:Y:S01]  /*dbd30*/  STL.64 [R1+0x53b8], R14 ;  /* 0x0053b80e01007387 */ /* 0x0001e20000100a00 */
[----:B------:R-:W-:-:S03]  /*dbd40*/  IMAD R18, R18, 0x100, R17 ;  /* 0x0000010012127824 */ /* 0x000fc600078e0211 */
[----:B0-----:R-:W4:Y:S01]  /*dbd50*/  LDL R14, [R1+0x378] ;  /* 0x00037800010e7983 */ /* 0x001f220000100800 */
[----:B--2---:R-:W-:-:S05]  /*dbd60*/  F2FP.F16.E5M2.UNPACK_B R27, R27.H1 ;  /* 0x0000001bff1b723e */ /* 0x004fca00030004ff */
[----:B------:R0:W-:Y:S01]  /*dbd70*/  STL [R1+0x37c], R27 ;  /* 0x00037c1b01007387 */ /* 0x0001e20000100800 */
[----:B------:R-:W-:-:S03]  /*dbd80*/  IMAD.MOV.U32 R15, RZ, RZ, R27 ;  /* 0x000000ffff0f7224 */ /* 0x000fc600078e001b */
[----:B0-----:R-:W2:Y:S04]  /*dbd90*/  LDL.LU R27, [R1+0x53dc] ;  /* 0x0053dc00011b7983 */ /* 0x001ea80000300800 */
[----:B---3--:R0:W-:Y:S04]  /*dbda0*/  STL.64 [R1+0x53b0], R12 ;  /* 0x0053b00c01007387 */ /* 0x0081e80000100a00 */
[----:B0-----:R-:W3:Y:S04]  /*dbdb0*/  LDL.LU R12, [R1+0x4da0] ;  /* 0x004da000010c7983 */ /* 0x001ee80000300800 */
[----:B------:R-:W3:Y:S04]  /*dbdc0*/  LDL.LU R13, [R1+0x4d9c] ;  /* 0x004d9c00010d7983 */ /* 0x000ee80000300800 */
[----:B------:R-:W2:Y:S04]  /*dbdd0*/  LDL.LU R17, [R1+0x53d8] ;  /* 0x0053d80001117983 */ /* 0x000ea80000300800 */
[----:B------:R-:W-:Y:S04]  /*dbde0*/  STL.64 [R1+0x5110], R18 ;  /* 0x0051101201007387 */ /* 0x000fe80000100a00 */
[----:B--2---:R0:W-:Y:S04]  /*dbdf0*/  STL.64 [R1+0x5108], R16 ;  /* 0x0051081001007387 */ /* 0x0041e80000100a00 */
[----:B0-----:R-:W2:Y:S04]  /*dbe00*/  LDL.LU R16, [R1+0xe80] ;  /* 0x000e800001107983 */ /* 0x001ea80000300800 */
[----:B------:R-:W2:Y:S04]  /*dbe10*/  LDL.LU R17, [R1+0xe84] ;  /* 0x000e840001117983 */ /* 0x000ea80000300800 */
[----:B------:R-:W2:Y:S04]  /*dbe20*/  LDL.LU R18, [R1+0xe88] ;  /* 0x000e880001127983 */ /* 0x000ea80000300800 */
[----:B------:R-:W2:Y:S01]  /*dbe30*/  LDL.LU R19, [R1+0xe8c] ;  /* 0x000e8c0001137983 */ /* 0x000ea20000300800 */
[----:B---3--:R-:W-:-:S03]  /*dbe40*/  IMAD R13, R13, 0x100, R12 ;  /* 0x000001000d0d7824 */ /* 0x008fc600078e020c */
[----:B--2---:R-:W-:Y:S04]  /*dbe50*/  STL.64 [R1+0x53c8], R18 ;  /* 0x0053c81201007387 */ /* 0x004fe80000100a00 */
[----:B------:R0:W-:Y:S04]  /*dbe60*/  STL.64 [R1+0x53c0], R16 ;  /* 0x0053c01001007387 */ /* 0x0001e80000100a00 */
[----:B0-----:R-:W2:Y:S04]  /*dbe70*/  LDL.LU R16, [R1+0x500] ;  /* 0x0005000001107983 */ /* 0x001ea80000300800 */
[----:B------:R-:W2:Y:S04]  /*dbe80*/  LDL.LU R17, [R1+0x504] ;  /* 0x0005040001117983 */ /* 0x000ea80000300800 */
[----:B------:R-:W2:Y:S04]  /*dbe90*/  LDL.LU R18, [R1+0x508] ;  /* 0x0005080001127983 */ /* 0x000ea80000300800 */
[----:B------:R-:W2:Y:S01]  /*dbea0*/  LDL.LU R19, [R1+0x50c] ;  /* 0x00050c0001137983 */ /* 0x000ea20000300800 */
[----:B----4-:R-:W-:-:S02]  /*dbeb0*/  IMAD R22, R22, 0x100, R23 ;  /* 0x0000010016167824 */ /* 0x010fc400078e0217 */
[----:B------:R-:W-:Y:S01]  /*dbec0*/  IMAD R26, R26, 0x100, R20 ;  /* 0x000001001a1a7824 */ /* 0x000fe200078e0214 */
[----:B------:R-:W3:Y:S04]  /*dbed0*/  LDL.LU R23, [R1+0x53d4] ;  /* 0x0053d40001177983 */ /* 0x000ee80000300800 */
[----:B------:R-:W4:Y:S04]  /*dbee0*/  LDL.LU R20, [R1+0x53d0] ;  /* 0x0053d00001147983 */ /* 0x000f280000300800 */
[----:B------:R2:W-:Y:S02]  /*dbef0*/  STL [R1+0x8], R13 ;  /* 0x0000080d01007387 */ /* 0x0005e40000100800 */
[----:B--2---:R-:W-:Y:S02]  /*dbf00*/  HMMA.16816.F32 R12, R4, R14, R16 ;  /* 0x0000000e040c723c */ /* 0x004fe40000001810 */
[----:B------:R-:W2:Y:S04]  /*dbf10*/  LDL.LU.64 R18, [R1+0x53c8] ;  /* 0x0053c80001127983 */ /* 0x000ea80000300a00 */
[----:B------:R-:W2:-:S13]  /*dbf20*/  LDL.LU.64 R16, [R1+0x53c0] ;  /* 0x0053c00001107983 */ /* 0x000e9a0000300a00 */
[----:B------:R-:W-:Y:S04]  /*dbf30*/  STL.64 [R1+0xa90], R12 ;  /* 0x000a900c01007387 */ /* 0x000fe80000100a00 */
[----:B------:R0:W-:Y:S04]  /*dbf40*/  STL.64 [R1+0xa98], R14 ;  /* 0x000a980e01007387 */ /* 0x0001e80000100a00 */
[----:B0-----:R-:W2:Y:S04]  /*dbf50*/  LDL.LU.64 R14, [R1+0x53b8] ;  /* 0x0053b800010e7983 */ /* 0x001ea80000300a00 */
[----:B------:R-:W3:Y:S01]  /*dbf60*/  LDL.LU.64 R12, [R1+0x53b0] ;  /* 0x0053b000010c7983 */ /* 0x000ee20000300a00 */
[----:B------:R-:W-:Y:S01]  /*dbf70*/  F2FP.F16.E5M2.UNPACK_B R8, R8.H1 ;  /* 0x00000008ff08723e */ /* 0x000fe200030004ff */
[----:B------:R-:W-:Y:S01]  /*dbf80*/  IMAD R11, R11, 0x100, R10 ;  /* 0x000001000b0b7824 */ /* 0x000fe200078e020a */
[----:B------:R-:W-:Y:S01]  /*dbf90*/  F2FP.F16.E5M2.UNPACK_B R9, R9.H1 ;  /* 0x00000009ff09723e */ /* 0x000fe200030004ff */
[----:B------:R-:W-:-:S02]  /*dbfa0*/  IMAD R10, R28, 0x100, R29 ;  /* 0x000001001c0a7824 */ /* 0x000fc400078e021d */
[----:B------:R-:W-:Y:S04]  /*dbfb0*/  STL [R1+0x370], R8 ;  /* 0x0003700801007387 */ /* 0x000fe80000100800 */
[----:B------:R-:W-:Y:S04]  /*dbfc0*/  STL [R1+0x5238], R11 ;  /* 0x0052380b01007387 */ /* 0x000fe80000100800 */
[----:B------:R-:W-:Y:S01]  /*dbfd0*/  STL [R1+0x374], R9 ;  /* 0x0003740901007387 */ /* 0x000fe20000100800 */
[----:B--2---:R-:W-:Y:S02]  /*dbfe0*/  IMAD R14, R14, 0x100, R2 ;  /* 0x000001000e0e7824 */ /* 0x004fe400078e0202 */
[----:B------:R-:W-:-:S03]  /*dbff0*/  IMAD R2, R24, 0x100, R3 ;  /* 0x0000010018027824 */ /* 0x000fc600078e0203 */
[----:B------:R-:W-:Y:S04]  /*dc000*/  STL.64 [R1+0x5120], R14 ;  /* 0x0051200e01007387 */ /* 0x000fe80000100a00 */
[----:B---3--:R-:W-:Y:S04]  /*dc010*/  STL.64 [R1+0x5118], R12 ;  /* 0x0051180c01007387 */ /* 0x008fe80000100a00 */
[----:B------:R-:W-:Y:S04]  /*dc020*/  STL [R1+0x18], R2 ;  /* 0x0000180201007387 */ /* 0x000fe80000100800 */
[----:B------:R0:W-:Y:S02]  /*dc030*/  STL [R1+0x20], R10 ;  /* 0x0000200a01007387 */ /* 0x0001e40000100800 */
[----:B0-----:R-:W-:Y:S01]  /*dc040*/  HMMA.16816.F32 R8, R4, R8, R16 ;  /* 0x000000080408723c */ /* 0x001fe20000001810 */
[----:B------:R-:W-:Y:S01]  /*dc050*/  IMAD R3, R25, 0x100, R21 ;  /* 0x0000010019037824 */ /* 0x000fe200078e0215 */
[----:B------:R-:W-:-:S04]  /*dc060*/  F2FP.F16.E5M2.UNPACK_B R2, R0.H1 ;  /* 0x00000000ff02723e */ /* 0x000fc800030004ff */
[----:B------:R-:W-:Y:S04]  /*dc070*/  STL [R1+0x2c], R3 ;  /* 0x00002c0301007387 */ /* 0x000fe80000100800 */
[----:B------:R-:W2:Y:S04]  /*dc080*/  LDL.LU R21, [R1+0x4dd0] ;  /* 0x004dd00001157983 */ /* 0x000ea80000300800 */
[----:B------:R-:W2:Y:S05]  /*dc090*/  LDL.LU R0, [R1+0x4dcc] ;  /* 0x004dcc0001007983 */ /* 0x000eaa0000300800 */
[----:B------:R0:W-:Y:S04]  /*dc0a0*/  STL.64 [R1+0xa80], R8 ;  /* 0x000a800801007387 */ /* 0x0001e80000100a00 */
[----:B------:R-:W-:Y:S04]  /*dc0b0*/  STL.64 [R1+0xa88], R10 ;  /* 0x000a880a01007387 */ /* 0x000fe80000100a00 */
[----:B------:R-:W-:Y:S04]  /*dc0c0*/  STL [R1+0x368], R2 ;  /* 0x0003680201007387 */ /* 0x000fe80000100800 */
[----:B------:R-:W-:Y:S04]  /*dc0d0*/  STL [R1+0x53a4], R4 ;  /* 0x0053a40401007387 */ /* 0x000fe80000100800 */
[----:B------:R-:W-:Y:S04]  /*dc0e0*/  STL [R1+0x53a0], R5 ;  /* 0x0053a00501007387 */ /* 0x000fe80000100800 */
[----:B------:R-:W-:Y:S04]  /*dc0f0*/  STL [R1+0x539c], R6 ;  /* 0x00539c0601007387 */ /* 0x000fe80000100800 */
[----:B------:R-:W-:Y:S04]  /*dc100*/  STL [R1+0x5398], R7 ;  /* 0x0053980701007387 */ /* 0x000fe80000100800 */
[----:B0-----:R-:W3:Y:S04]  /*dc110*/  LDL.LU R8, [R1+0x4c0] ;  /* 0x0004c00001087983 */ /* 0x001ee80000300800 */
[----:B---3--:R0:W-:Y:S04]  /*dc120*/  STL [R1+0x5350], R8 ;  /* 0x0053500801007387 */ /* 0x0081e80000100800 */
        /* <DEDUP_REMOVED lines=9> */
[----:B------:R-:W2:Y:S04]  /*dc1c0*/  LDL.LU R9, [R1+0x4c4] ;  /* 0x0004c40001097983 */ /* 0x000ea80000300800 */
[----:B--2---:R0:W-:Y:S04]  /*dc1d0*/  STL [R1+0x5358], R9 ;  /* 0x0053580901007387 */ /* 0x0041e80000100800 */
[----:B0-----:R-:W2:Y:S04]  /*dc1e0*/  LDL.LU R9, [R1+0x4e10] ;  /* 0x004e100001097983 */ /* 0x001ea80000300800 */
[----:B--2---:R0:W-:Y:S04]  /*dc1f0*/  STL [R1+0x5360], R9 ;  /* 0x0053600901007387 */ /* 0x0041e80000100800 */
[----:B0-----:R-:W2:Y:S04]  /*dc200*/  LDL.LU R9, [R1+0x4e08] ;  /* 0x004e080001097983 */ /* 0x001ea80000300800 */
[----:B--2---:R0:W-:Y:S04]  /*dc210*/  STL [R1+0x5368], R9 ;  /* 0x0053680901007387 */ /* 0x0041e80000100800 */
[----:B0-----:R-:W2:Y:S04]  /*dc220*/  LDL.LU R9, [R1+0x4e00] ;  /* 0x004e000001097983 */ /* 0x001ea80000300800 */
[----:B--2---:R0:W-:Y:S04]  /*dc230*/  STL [R1+0x5370], R9 ;  /* 0x0053700901007387 */ /* 0x0041e80000100800 */
[----:B0-----:R-:W3:Y:S04]  /*dc240*/  LDL.LU R9, [R1+0x4df8] ;  /* 0x004df80001097983 */ /* 0x001ee80000300800 */
[----:B------:R-:W2:Y:S04]  /*dc250*/  LDL.LU R12, [R1+0x4e1c] ;  /* 0x004e1c00010c7983 */ /* 0x000ea80000300800 */
[----:B------:R-:W2:Y:S04]  /*dc260*/  LDL.LU R13, [R1+0x4e28] ;  /* 0x004e2800010d7983 */ /* 0x000ea80000300800 */
[----:B------:R-:W2:Y:S04]  /*dc270*/  LDL.LU R14, [R1+0x4e24] ;  /* 0x004e2400010e7983 */ /* 0x000ea80000300800 */
[----:B------:R-:W2:Y:S04]  /*dc280*/  LDL.LU R15, [R1+0x4e30] ;  /* 0x004e3000010f7983 */ /* 0x000ea80000300800 */
[----:B--2---:R0:W-:Y:S04]  /*dc290*/  STL.64 [R1+0x5380], R14 ;  /* 0x0053800e01007387 */ /* 0x0041e80000100a00 */
[----:B0-----:R-:W2:Y:S04]  /*dc2a0*/  LDL.LU R15, [R1+0x4a4] ;  /* 0x0004a400010f7983 */ /* 0x001ea80000300800 */
[----:B------:R-:W3:Y:S04]  /*dc2b0*/  LDL.LU R24, [R1+0x4dd8] ;  /* 0x004dd80001187983 */ /* 0x000ee80000300800 */
[----:B------:R-:W3:Y:S04]  /*dc2c0*/  LDL.LU R25, [R1+0x4dd4] ;  /* 0x004dd40001197983 */ /* 0x000ee80000300800 */
[----:B------:R-:W3:Y:S04]  /*dc2d0*/  LDL.LU R4, [R1+0x4de0] ;  /* 0x004de00001047983 */ /* 0x000ee80000300800 */
[----:B------:R-:W3:Y:S04]  /*dc2e0*/  LDL.LU R5, [R1+0x4ddc] ;  /* 0x004ddc0001057983 */ /* 0x000ee80000300800 */
[----:B------:R-:W3:Y:S04]  /*dc2f0*/  LDL.LU R6, [R1+0x4de8] ;  /* 0x004de80001067983 */ /* 0x000ee80000300800 */
[----:B------:R-:W3:Y:S04]  /*dc300*/  LDL.LU R7, [R1+0x4de4] ;  /* 0x004de40001077983 */ /* 0x000ee80000300800 */
[----:B------:R0:W-:Y:S04]  /*dc310*/  STL.64 [R1+0x5378], R12 ;  /* 0x0053780c01007387 */ /* 0x0001e80000100a00 */
[----:B0-----:R-:W3:Y:S04]  /*dc320*/  LDL.LU R12, [R1+0x4dec] ;  /* 0x004dec00010c7983 */ /* 0x001ee80000300800 */
[----:B------:R-:W3:Y:S04]  /*dc330*/  LDL.LU R13, [R1+0x4b0] ;  /* 0x0004b000010d7983 */ /* 0x000ee80000300800 */
[----:B------:R-:W3:Y:S04]  /*dc340*/  LDL.LU R11, [R1+0x4e2c] ;  /* 0x004e2c00010b7983 */ /* 0x000ee80000300800 */
[----:B------:R-:W3:Y:S01]  /*dc350*/  LDL.LU R10, [R1+0x4e38] ;  /* 0x004e3800010a7983 */ /* 0x000ee20000300800 */
[----:B------:R-:W-:-:S02]  /*dc360*/  IMAD.MOV.U32 R14, RZ, RZ, R2 ;  /* 0x000000ffff0e7224 */ /* 0x000fc400078e0002 */
[----:B------:R-:W-:Y:S01]  /*dc370*/  IMAD R21, R0, 0x100, R21 ;  /* 0x0000010000157824 */ /* 0x000fe200078e0215 */
[----:B--2---:R-:W-:Y:S01]  /*dc380*/  F2FP.F16.E5M2.UNPACK_B R15, R15.H1 ;  /* 0x0000000fff0f723e */ /* 0x004fe200030004ff */
[----:B---3--:R-:W-:Y:S04]  /*dc390*/  STL.64 [R1+0x5390], R10 ;  /* 0x0053900a01007387 */ /* 0x008fe80000100a00 */
[----:B------:R0:W-:Y:S04]  /*dc3a0*/  STL.64 [R1+0x5388], R8 ;  /* 0x0053880801007387 */ /* 0x0001e80000100a00 */
        /* <DEDUP_REMOVED lines=13> */
[----:B------:R0:W-:Y:S04]  /*dc480*/  STL.64 [R1+0x5130], R22 ;  /* 0x0051301601007387 */ /* 0x0001e80000100a00 */
[----:B------:R-:W-:Y:S01]  /*dc490*/  STL [R1+0x36c], R15 ;  /* 0x00036c0f01007387 */ /* 0x000fe20000100800 */
[----:B------:R-:W-:-:S03]  /*dc4a0*/  IMAD R25, R25, 0x100, R24 ;  /* 0x0000010019197824 */ /* 0x000fc600078e0218 */
[----:B0-----:R-:W2:Y:S04]  /*dc4b0*/  LDL.LU R22, [R1+0x4e14] ;  /* 0x004e140001167983 */ /* 0x001ea80000300800 */
[----:B------:R-:W2:Y:S04]  /*dc4c0*/  LDL.LU R23, [R1+0x4e20] ;  /* 0x004e200001177983 */ /* 0x000ea80000300800 */
[----:B----4-:R0:W-:Y:S04]  /*dc4d0*/  STL.64 [R1+0x5128], R20 ;  /* 0x0051281401007387 */ /* 0x0101e80000100a00 */
[----:B0-----:R-:W4:Y:S04]  /*dc4e0*/  LDL.LU R20, [R1+0x4df0] ;  /* 0x004df00001147983 */ /* 0x001f280000300800 */
[----:B------:R-:W2:Y:S04]  /*dc4f0*/  LDL.LU R21, [R1+0x4b4] ;  /* 0x0004b40001157983 */ /* 0x000ea80000300800 */
[----:B------:R-:W2:Y:S04]  /*dc500*/  LDL.LU R24, [R1+0x53a8] ;  /* 0x0053a80001187983 */ /* 0x000ea80000300800 */
[----:B------:R-:W-:Y:S01]  /*dc510*/  STL.64 [R1+0x5140], R26 ;  /* 0x0051401a01007387 */ /* 0x000fe20000100a00 */
[----:B------:R-:W-:-:S02]  /*dc520*/  IMAD R5, R5, 0x100, R4 ;  /* 0x0000010005057824 */ /* 0x000fc400078e0204 */
        /* <DEDUP_REMOVED lines=10> */
[----:B------:R0:W-:Y:S04]  /*dc5d0*/  STL [R1+0x14], R7 ;  /* 0x0000140701007387 */ /* 0x0001e80000100800 */
[----:B0-----:R-:W2:Y:S01]  /*dc5e0*/  LDL.LU R7, [R1+0x5398] ;  /* 0x0053980001077983 */ /* 0x001ea20000300800 */
[----:B----4-:R-:W-:Y:S01]  /*dc5f0*/  IMAD R12, R12, 0x100, R20 ;  /* 0x000001000c0c7824 */ /* 0x010fe200078e0214 */
[----:B------:R-:W-:-:S04]  /*dc600*/  F2FP.F16.E5M2.UNPACK_B R20, R13.H1 ;  /* 0x0000000dff14723e */ /* 0x000fc800030004ff */
[----:B------:R2:W-:Y:S02]  /*dc610*/  STL [R1+0x50], R12 ;  /* 0x0000500c01007387 */ /* 0x0005e40000100800 */
[----:B--2---:R-:W-:Y:S02]  /*dc620*/  HMMA.16816.F32 R12, R4, R14, R8 ;  /* 0x0000000e040c723c */ /* 0x004fe40000001808 */
[----:B------:R-:W2:Y:S04]  /*dc630*/  LDL.LU.64 R10, [R1+0x5390] ;  /* 0x00539000010a7983 */ /* 0x000ea80000300a00 */
[----:B------:R-:W4:-:S13]  /*dc640*/  LDL.LU.64 R8, [R1+0x5388] ;  /* 0x0053880001087983 */ /* 0x000f1a0000300a00 */
[----:B------:R-:W-:Y:S04]  /*dc650*/  STL.64 [R1+0xa70], R12 ;  /* 0x000a700c01007387 */ /* 0x000fe80000100a00 */
[----:B------:R0:W-:Y:S04]  /*dc660*/  STL.64 [R1+0xa78], R14 ;  /* 0x000a780e01007387 */ /* 0x0001e80000100a00 */
[----:B0-----:R-:W2:Y:S04]  /*dc670*/  LDL.LU.64 R14, [R1+0x5380] ;  /* 0x00538000010e7983 */ /* 0x001ea80000300a00 */
[----:B------:R-:W2:Y:S01]  /*dc680*/  LDL.LU.64 R12, [R1+0x5378] ;  /* 0x00537800010c7983 */ /* 0x000ea20000300a00 */
[----:B----4-:R-:W-:-:S03]  /*dc690*/  IMAD R8, R8, 0x100, R9 ;  /* 0x0000010008087824 */ /* 0x010fc600078e0209 */
[----:B------:R-:W4:Y:S04]  /*dc6a0*/  LDL.LU R9, [R1+0x5370] ;  /* 0x0053700001097983 */ /* 0x000f280000300800 */
[----:B------:R0:W-:Y:S04]  /*dc6b0*/  STL [R1+0x10], R8 ;  /* 0x0000100801007387 */ /* 0x0001e80000100800 */
[----:B0-----:R-:W4:Y:S04]  /*dc6c0*/  LDL.LU R8, [R1+0x536c] ;  /* 0x00536c0001087983 */ /* 0x001f280000300800 */
[----:B------:R-:W-:Y:S01]  /*dc6d0*/  STL [R1+0x360], R20 ;  /* 0x0003601401007387 */ /* 0x000fe20000100800 */
[----:B----4-:R-:W-:-:S03]  /*dc6e0*/  IMAD R8, R8, 0x100, R9 ;  /* 0x0000010008087824 */ /* 0x010fc600078e0209 */
[----:B------:R-:W4:Y:S04]  /*dc6f0*/  LDL.LU R9, [R1+0x5368] ;  /* 0x0053680001097983 */ /* 0x000f280000300800 */
[----:B------:R0:W-:Y:S04]  /*dc700*/  STL [R1+0x1c], R8 ;  /* 0x00001c0801007387 */ /* 0x0001e80000100800 */
[----:B0-----:R-:W4:Y:S02]  /*dc710*/  LDL.LU R8, [R1+0x5364] ;  /* 0x0053640001087983 */ /* 0x001f240000300800 */
[----:B----4-:R-:W-:-:S02]  /*dc720*/  IMAD R8, R8, 0x100, R9 ;  /* 0x0000010008087824 */ /* 0x010fc400078e0209 */
[----:B------:R-:W4:Y:S04]  /*dc730*/  LDL.LU R9, [R1+0x5360] ;  /* 0x0053600001097983 */ /* 0x000f280000300800 */
[----:B------:R0:W-:Y:S04]  /*dc740*/  STL [R1+0x28], R8 ;  /* 0x0000280801007387 */ /* 0x0001e80000100800 */
[----:B0-----:R-:W4:Y:S01]  /*dc750*/  LDL.LU R8, [R1+0x535c] ;  /* 0x00535c0001087983 */ /* 0x001f220000300800 */
[----:B------:R-:W-:-:S05]  /*dc760*/  F2FP.F16.E5M2.UNPACK_B R21, R21.H1 ;  /* 0x00000015ff15723e */ /* 0x000fca00030004ff */
[----:B------:R-:W-:Y:S01]  /*dc770*/  STL [R1+0x364], R21 ;  /* 0x0003641501007387 */ /* 0x000fe20000100800 */
[----:B----4-:R-:W-:-:S03]  /*dc780*/  IMAD R8, R8, 0x100, R9 ;  /* 0x0000010008087824 */ /* 0x010fc600078e0209 */
[----:B------:R-:W4:Y:S04]  /*dc790*/  LDL.LU R9, [R1+0x5358] ;  /* 0x0053580001097983 */ /* 0x000f280000300800 */
[----:B------:R0:W-:Y:S04]  /*dc7a0*/  STL [R1+0x38], R8 ;  /* 0x0000380801007387 */ /* 0x0001e80000100800 */
[----:B0-----:R-:W2:Y:S01]  /*dc7b0*/  LDL.LU R8, [R1+0x5354] ;  /* 0x0053540001087983 */ /* 0x001ea20000300800 */
[----:B------:R-:W-:Y:S01]  /*dc7c0*/  HMMA.16816.F32 R24, R4, R20, R24 ;  /* 0x000000140418723c */ /* 0x000fe20000001818 */
[----:B--2---:R-:W-:-:S02]  /*dc7d0*/  IMAD R22, R22, 0x100, R8 ;  /* 0x0000010016167824 */ /* 0x004fc400078e0208 */
[----:B------:R-:W2:Y:S01]  /*dc7e0*/  LDL.LU R8, [R1+0x5350] ;  /* 0x0053500001087983 */ /* 0x000ea20000300800 */
[----:B------:R-:W-:-:S03]  /*dc7f0*/  IMAD R20, R12, 0x100, R23 ;  /* 0x000001000c147824 */ /* 0x000fc600078e0217 */
[----:B------:R-:W-:Y:S01]  /*dc800*/  STL [R1+0x44], R22 ;  /* 0x0000441601007387 */ /* 0x000fe20000100800 */
[----:B----4-:R-:W-:-:S11]  /*dc810*/  F2FP.F16.E5M2.UNPACK_B R9, R9.H1 ;  /* 0x00000009ff09723e */ /* 0x010fd600030004ff */
[----:B------:R-:W-:Y:S01]  /*dc820*/  STL.64 [R1+0xa60], R24 ;  /* 0x000a601801007387 */ /* 0x000fe20000100a00 */
[----:B------:R-:W-:-:S03]  /*dc830*/  IMAD R12, R14, 0x100, R13 ;  /* 0x000001000e0c7824 */ /* 0x000fc600078e020d */
[----:B------:R-:W-:Y:S01]  /*dc840*/  STL.64 [R1+0xa68], R26 ;  /* 0x000a681a01007387 */ /* 0x000fe20000100a00 */
[----:B------:R-:W-:Y:S02]  /*dc850*/  IMAD R11, R11, 0x100, R15 ;  /* 0x000001000b0b7824 */ /* 0x000fe400078e020f */
[----:B---3--:R-:W-:Y:S02]  /*dc860*/  IMAD R10, R2, 0x100, R10 ;  /* 0x00000100020a7824 */ /* 0x008fe400078e020a */
[----:B------:R-:W-:Y:S01]  /*dc870*/  IMAD R2, R29, 0x100, R3 ;  /* 0x000001001d027824 */ /* 0x000fe200078e0203 */
[----:B------:R-:W-:Y:S02]  /*dc880*/  F2FP.F16.E5M2.UNPACK_B R3, R28.H1 ;  /* 0x0000001cff03723e */ /* 0x000fe400030004ff */
[----:B--2---:R-:W-:-:S05]  /*dc890*/  F2FP.F16.E5M2.UNPACK_B R8, R8.H1 ;  /* 0x00000008ff08723e */ /* 0x004fca00030004ff */
[----:B------:R-:W-:Y:S04]  /*dc8a0*/  STL [R1+0x358], R8 ;  /* 0x0003580801007387 */ /* 0x000fe80000100800 */
[----:B------:R-:W-:Y:S04]  /*dc8b0*/  STL [R1], R20 ;  /* 0x0000001401007387 */ /* 0x000fe80000100800 */
[----:B------:R-:W-:Y:S04]  /*dc8c0*/  STL [R1+0x35c], R9 ;  /* 0x00035c0901007387 */ /* 0x000fe80000100800 */
[----:B------:R-:W-:Y:S04]  /*dc8d0*/  STL [R1+0x40], R12 ;  /* 0x0000400c01007387 */ /* 0x000fe80000100800 */
[----:B------:R-:W-:Y:S04]  /*dc8e0*/  STL [R1+0x4c], R11 ;  /* 0x00004c0b01007387 */ /* 0x000fe80000100800 */
[----:B------:R0:W-:Y:S02]  /*dc8f0*/  STL [R1+0x54], R10 ;  /* 0x0000540a01007387 */ /* 0x0001e40000100800 */
[----:B0-----:R-:W-:Y:S02]  /*dc900*/  HMMA.16816.F32 R8, R4, R8, R16 ;  /* 0x000000080408723c */ /* 0x001fe40000001810 */
[----:B------:R0:W-:Y:S04]  /*dc910*/  STL [R1+0x58], R2 ;  /* 0x0000580201007387 */ /* 0x0001e80000100800 */
[----:B------:R1:W-:Y:S04]  /*dc920*/  STL [R1+0x533c], R4 ;  /* 0x00533c0401007387 */ /* 0x0003e80000100800 */
[----:B------:R-:W-:Y:S09]  /*dc930*/  STL [R1+0x5338], R5 ;  /* 0x0053380501007387 */ /* 0x000ff20000100800 */
[----:B------:R-:W-:Y:S04]  /*dc940*/  STL.64 [R1+0xa50], R8 ;  /* 0x000a500801007387 */ /* 0x000fe80000100a00 */
[----:B------:R-:W-:Y:S04]  /*dc950*/  STL.64 [R1+0xa58], R10 ;  /* 0x000a580a01007387 */ /* 0x000fe80000100a00 */
[----:B------:R-:W-:Y:S04]  /*dc960*/  STL [R1+0x350], R3 ;  /* 0x0003500301007387 */ /* 0x000fe80000100800 */
[----:B------:R-:W-:Y:S04]  /*dc970*/  STL [R1+0x5334], R6 ;  /* 0x0053340601007387 */ /* 0x000fe80000100800 */
[----:B------:R-:W-:Y:S04]  /*dc980*/  STL [R1+0x5330], R7 ;  /* 0x0053300701007387 */ /* 0x000fe80000100800 */
[----:B------:R-:W2:Y:S01]  /*dc990*/  LDL.LU R20, [R1+0xf60] ;  /* 0x000f600001147983 */ /* 0x000ea20000300800 */
[----:B0-----:R-:W-:-:S03]  /*dc9a0*/  F2FP.F16.E5M2.UNPACK_B R2, R0.H1 ;  /* 0x00000000ff02723e */ /* 0x001fc600030004ff */
[----:B--2---:R-:W-:Y:S04]  /*dc9b0*/  STL [R1+0x52c0], R20 ;  /* 0x0052c01401007387 */ /* 0x004fe80000100800 */
[----:B------:R-:W2:Y:S04]  /*dc9c0*/  LDL.LU R21, [R1+0xf64] ;  /* 0x000f640001157983 */ /* 0x000ea80000300800 */
[----:B------:R-:W-:Y:S04]  /*dc9d0*/  STL [R1+0x354], R2 ;  /* 0x0003540201007387 */ /* 0x000fe80000100800 */
[----:B--2---:R-:W-:Y:S04]  /*dc9e0*/  STL [R1+0x52c4], R21 ;  /* 0x0052c41501007387 */ /* 0x004fe80000100800 */
[----:B------:R-:W2:Y:S04]  /*dc9f0*/  LDL.LU R22, [R1+0xf68] ;  /* 0x000f680001167983 */ /* 0x000ea80000300800 */
[----:B--2---:R-:W-:Y:S04]  /*dca00*/  STL [R1+0x52c8], R22 ;  /* 0x0052c81601007387 */ /* 0x004fe80000100800 */
[----:B------:R-:W2:Y:S04]  /*dca10*/  LDL.LU R23, [R1+0xf6c] ;  /* 0x000f6c0001177983 */ /* 0x000ea80000300800 */
[----:B-1----:R-:W3:Y:S04]  /*dca20*/  LDL.LU R4, [R1+0x4e58] ;  /* 0x004e580001047983 */ /* 0x002ee80000300800 */
[----:B---3--:R0:W-:Y:S04]  /*dca30*/  STL [R1+0x5340], R4 ;  /* 0x0053400401007387 */ /* 0x0081e80000100800 */
[----:B0-----:R-:W3:Y:S04]  /*dca40*/  LDL.LU R4, [R1+0x4e4c] ;  /* 0x004e4c0001047983 */ /* 0x001ee80000300800 */
[----:B---3--:R0:W-:Y:S04]  /*dca50*/  STL [R1+0x5348], R4 ;  /* 0x0053480401007387 */ /* 0x0081e80000100800 */
[----:B0-----:R-:W3:Y:S04]  /*dca60*/  LDL.LU R4, [R1+0x4e44] ;  /* 0x004e440001047983 */ /* 0x001ee80000300800 */
[----:B------:R-:W4:Y:S04]  /*dca70*/  LDL.LU R5, [R1+0x4e54] ;  /* 0x004e540001057983 */ /* 0x000f280000300800 */
[----:B----4-:R0:W-:Y:S04]  /*dca80*/  STL [R1+0x5344], R5 ;  /* 0x0053440501007387 */ /* 0x0101e80000100800 */
[----:B0-----:R-:W4:Y:S04]  /*dca90*/  LDL.LU R5, [R1+0x4e50] ;  /* 0x004e500001057983 */ /* 0x001f280000300800 */
[----:B----4-:R0:W-:Y:S04]  /*dcaa0*/  STL [R1+0x534c], R5 ;  /* 0x00534c0501007387 */ /* 0x0101e80000100800 */
[----:B0-----:R-:W3:Y:S04]  /*dcab0*/  LDL.LU R5, [R1+0x4e48] ;  /* 0x004e480001057983 */ /* 0x001ee80000300800 */
[----:B------:R-:W4:Y:S04]  /*dcac0*/  LDL.LU R6, [R1+0x4e60] ;  /* 0x004e600001067983 */ /* 0x000f280000300800 */
[----:B------:R-:W4:Y:S04]  /*dcad0*/  LDL.LU R7, [R1+0x4e5c] ;  /* 0x004e5c0001077983 */ /* 0x000f280000300800 */
        /* <DEDUP_REMOVED lines=8> */
[----:B0-----:R-:W2:Y:S04]  /*dcb60*/  LDL.LU R12, [R1+0x4e6c] ;  /* 0x004e6c00010c7983 */ /* 0x001ea80000300800 */
        /* <DEDUP_REMOVED lines=10> */
[----:B------:R-:W3:Y:S04]  /*dcc10*/  LDL.LU R21, [R1+0x4e94] ;  /* 0x004e940001157983 */ /* 0x000ee80000300800 */
[----:B------:R-:W3:Y:S04]  /*dcc20*/  LDL.LU R20, [R1+0x4ea0] ;  /* 0x004ea00001147983 */ /* 0x000ee80000300800 */
[----:B--2---:R0:W-:Y:S04]  /*dcc30*/  STL.64 [R1+0x52d8], R22 ;  /* 0x0052d81601007387 */ /* 0x0041e80000100a00 */
[----:B0-----:R-:W2:Y:S04]  /*dcc40*/  LDL.LU R22, [R1+0x4e90] ;  /* 0x004e900001167983 */ /* 0x001ea80000300800 */
[----:B------:R-:W2:Y:S04]  /*dcc50*/  LDL.LU R23, [R1+0x4e8c] ;  /* 0x004e8c0001177983 */ /* 0x000ea80000300800 */
[----:B---3--:R0:W-:Y:S04]  /*dcc60*/  STL.64 [R1+0x52d0], R20 ;  /* 0x0052d01401007387 */ /* 0x0081e80000100a00 */
[----:B0-----:R-:W3:Y:S04]  /*dcc70*/  LDL.LU R20, [R1+0x4f0] ;  /* 0x0004f00001147983 */ /* 0x001ee80000300800 */
        /* <DEDUP_REMOVED lines=18> */
[----:B------:R-:W-:-:S02]  /*dcda0*/  IMAD.MOV.U32 R26, RZ, RZ, R3 ;  /* 0x000000ffff1a7224 */ /* 0x000fc400078e0003 */
[----:B------:R-:W-:Y:S02]  /*dcdb0*/  IMAD.MOV.U32 R27, RZ, RZ, R2 ;  /* 0x000000ffff1b7224 */ /* 0x000fe400078e0002 */
[----:B------:R-:W-:Y:S01]  /*dcdc0*/  IMAD R4, R4, 0x100, R5 ;  /* 0x0000010004047824 */ /* 0x000fe200078e0205 */
        /* <DEDUP_REMOVED lines=20> */
[----:B0-----:R-:W2:Y:S02]  /*dcf10*/  LDL.LU R4, [R1+0x5348] ;  /* 0x0053480001047983 */ /* 0x001ea40000300800 */
[----:B--2---:R-:W-:-:S02]  /*dcf20*/  IMAD R4, R4, 0x100, R5 ;  /* 0x0000010004047824 */ /* 0x004fc400078e0205 */
[----:B------:R-:W2:Y:S04]  /*dcf30*/  LDL.LU R5, [R1+0x5344] ;  /* 0x0053440001057983 */ /* 0x000ea80000300800 */
[----:B------:R0:W-:Y:S04]  /*dcf40*/  STL [R1+0x34], R4 ;  /* 0x0000340401007387 */ /* 0x0001e80000100800 */
[----:B0-----:R-:W2:Y:S01]  /*dcf50*/  LDL.LU R4, [R1+0x5340] ;  /* 0x0053400001047983 */ /* 0x001ea20000300800 */
[----:B----4-:R-:W-:Y:S02]  /*dcf60*/  IMAD R7, R7, 0x100, R6 ;  /* 0x0000010007077824 */ /* 0x010fe400078e0206 */
[----:B--2---:R-:W-:-:S02]  /*dcf70*/  IMAD R5, R5, 0x100, R4 ;  /* 0x0000010005057824 */ /* 0x004fc400078e0204 */
[----:B------:R-:W2:Y:S04]  /*dcf80*/  LDL.LU R4, [R1+0x533c] ;  /* 0x00533c0001047983 */ /* 0x000ea80000300800 */
[----:B------:R0:W-:Y:S04]  /*dcf90*/  STL [R1+0x3c], R5 ;  /* 0x00003c0501007387 */ /* 0x0001e80000100800 */
[----:B0-----:R-:W2:Y:S04]  /*dcfa0*/  LDL.LU R5, [R1+0x5338] ;  /* 0x0053380001057983 */ /* 0x001ea80000300800 */
[----:B------:R-:W2:Y:S04]  /*dcfb0*/  LDL.LU R6, [R1+0x5334] ;  /* 0x0053340001067983 */ /* 0x000ea80000300800 */
[----:B------:R0:W-:Y:S04]  /*dcfc0*/  STL [R1+0x434], R7 ;  /* 0x0004340701007387 */ /* 0x0001e80000100800 */
[----:B0-----:R-:W2:Y:S01]  /*dcfd0*/  LDL.LU R7, [R1+0x5330] ;  /* 0x0053300001077983 */ /* 0x001ea20000300800 */
[----:B------:R-:W-:-:S05]  /*dcfe0*/  IMAD R25, R25, 0x100, R24 ;  /* 0x0000010019197824 */ /* 0x000fca00078e0218 */
        /* <DEDUP_REMOVED lines=11> */
[----:B0-----:R-:W4:Y:S01]  /*dd0a0*/  LDL.LU R12, [R1+0x5308] ;  /* 0x00530800010c7983 */ /* 0x001f220000300800 */
[----:B---3--:R-:W-:-:S05]  /*dd0b0*/  F2FP.F16.E5M2.UNPACK_B R20, R20.H1 ;  /* 0x00000014ff14723e */ /* 0x008fca00030004ff */
[----:B------:R-:W-:Y:S01]  /*dd0c0*/  STL [R1+0x348], R20 ;  /* 0x0003481401007387 */ /* 0x000fe20000100800 */
[----:B----4-:R-:W-:-:S03]  /*dd0d0*/  IMAD R12, R12, 0x100, R13 ;  /* 0x000001000c0c7824 */ /* 0x010fc600078e020d */
[----:B------:R-:W3:Y:S04]  /*dd0e0*/  LDL.LU R13, [R1+0x5304] ;  /* 0x00530400010d7983 */ /* 0x000ee80000300800 */
[----:B------:R0:W-:Y:S04]  /*dd0f0*/  STL [R1+0x5c], R12 ;  /* 0x00005c0c01007387 */ /* 0x0001e80000100800 */
[----:B0-----:R-:W3:Y:S02]  /*dd100*/  LDL.LU R12, [R1+0x5300] ;  /* 0x00530000010c7983 */ /* 0x001ee40000300800 */
[----:B---3--:R-:W-:-:S02]  /*dd110*/  IMAD R12, R12, 0x100, R13 ;  /* 0x000001000c0c7824 */ /* 0x008fc400078e020d */
[----:B------:R-:W3:Y:S04]  /*dd120*/  LDL.LU R13, [R1+0x52fc] ;  /* 0x0052fc00010d7983 */ /* 0x000ee80000300800 */
[----:B------:R0:W-:Y:S04]  /*dd130*/  STL [R1+0x40c], R12 ;  /* 0x00040c0c01007387 */ /* 0x0001e80000100800 */
[----:B0-----:R-:W3:Y:S01]  /*dd140*/  LDL.LU R12, [R1+0x52f8] ;  /* 0x0052f800010c7983 */ /* 0x001ee20000300800 */
[----:B------:R-:W-:Y:S01]  /*dd150*/  F2FP.F16.E5M2.UNPACK_B R21, R21.H1 ;  /* 0x00000015ff15723e */ /* 0x000fe200030004ff */
[----:B------:R-:W-:-:S04]  /*dd160*/  IMAD R23, R23, 0x100, R22 ;  /* 0x0000010017177824 */ /* 0x000fc800078e0216 */
[----:B------:R-:W-:Y:S01]  /*dd170*/  STL [R1+0x34c], R21 ;  /* 0x00034c1501007387 */ /* 0x000fe20000100800 */
[----:B---3--:R-:W-:-:S03]  /*dd180*/  IMAD R12, R12, 0x100, R13 ;  /* 0x000001000c0c7824 */ /* 0x008fc600078e020d */
[----:B------:R-:W3:Y:S04]  /*dd190*/  LDL.LU R13, [R1+0x52f4] ;  /* 0x0052f400010d7983 */ /* 0x000ee80000300800 */
[----:B------:R0:W-:Y:S04]  /*dd1a0*/  STL [R1+0x420], R12 ;  /* 0x0004200c01007387 */ /* 0x0001e80000100800 */
[----:B0-----:R-:W4:Y:S04]  /*dd1b0*/  LDL.LU R12, [R1+0x52f0] ;  /* 0x0052f000010c7983 */ /* 0x001f280000300800 */
[----:B------:R2:W-:Y:S02]  /*dd1c0*/  STL [R1+0x430], R23 ;  /* 0x0004301701007387 */ /* 0x0005e40000100800 */
[----:B--2---:R-:W-:Y:S02]  /*dd1d0*/  HMMA.16816.F32 R20, R4, R20, R24 ;  /* 0x000000140414723c */ /* 0x004fe40000001818 */
[----:B------:R-:W2:Y:S04]  /*dd1e0*/  LDL.LU.64 R26, [R1+0x52e8] ;  /* 0x0052e800011a7983 */ /* 0x000ea80000300a00 */
[----:B------:R-:W2:-:S13]  /*dd1f0*/  LDL.LU.64 R24, [R1+0x52e0] ;  /* 0x0052e00001187983 */ /* 0x000e9a0000300a00 */
[----:B------:R-:W-:Y:S04]  /*dd200*/  STL.64 [R1+0xa30], R20 ;  /* 0x000a301401007387 */ /* 0x000fe80000100a00 */
[----:B------:R0:W-:Y:S04]  /*dd210*/  STL.64 [R1+0xa38], R22 ;  /* 0x000a381601007387 */ /* 0x0001e80000100a00 */
[----:B0-----:R-:W2:Y:S04]  /*dd220*/  LDL.LU.64 R22, [R1+0x52d8] ;  /* 0x0052d80001167983 */ /* 0x001ea80000300a00 */
[----:B------:R-:W2:Y:S01]  /*dd230*/  LDL.LU.64 R20, [R1+0x52d0] ;  /* 0x0052d00001147983 */ /* 0x000ea20000300a00 */
[----:B----4-:R-:W-:Y:S01]  /*dd240*/  F2FP.F16.E5M2.UNPACK_B R12, R12.H1 ;  /* 0x0000000cff0c723e */ /* 0x010fe200030004ff */
[----:B--2---:R-:W-:-:S02]  /*dd250*/  IMAD R21, R21, 0x100, R22 ;  /* 0x0000010015157824 */ /* 0x004fc400078e0216 */
[----:B------:R-:W2:Y:S04]  /*dd260*/  LDL.LU R22, [R1+0x52c8] ;  /* 0x0052c80001167983 */ /* 0x000ea80000300800 */
[----:B------:R0:W-:Y:S01]  /*dd270*/  STL [R1+0x414], R21 ;  /* 0x0004141501007387 */ /* 0x0001e20000100800 */
[----:B------:R-:W-:-:S03]  /*dd280*/  IMAD R0, R0, 0x100, R20 ;  /* 0x0000010000007824 */ /* 0x000fc600078e0214 */
[----:B0-----:R-:W2:Y:S04]  /*dd290*/  LDL.LU R21, [R1+0x52c4] ;  /* 0x0052c40001157983 */ /* 0x001ea80000300800 */
[----:B------:R-:W-:Y:S04]  /*dd2a0*/  STL [R1+0x340], R12 ;  /* 0x0003400c01007387 */ /* 0x000fe80000100800 */
[----:B------:R-:W2:Y:S01]  /*dd2b0*/  LDL.LU R20, [R1+0x52c0] ;  /* 0x0052c00001147983 */ /* 0x000ea20000300800 */
[----:B---3--:R-:W-:Y:S01]  /*dd2c0*/  F2FP.F16.E5M2.UNPACK_B R13, R13.H1 ;  /* 0x0000000dff0d723e */ /* 0x008fe200030004ff */
[----:B------:R-:W-:-:S02]  /*dd2d0*/  IMAD R25, R25, 0x100, R24 ;  /* 0x0000010019197824 */ /* 0x000fc400078e0218 */
[----:B------:R-:W-:Y:S01]  /*dd2e0*/  IMAD R24, R27, 0x100, R26 ;  /* 0x000001001b187824 */ /* 0x000fe200078e021a */
[----:B------:R0:W-:Y:S01]  /*dd2f0*/  STL [R1+0x424], R0 ;  /* 0x0004240001007387 */ /* 0x0001e20000100800 */
[----:B------:R-:W-:Y:S01]  /*dd300*/  IMAD R14, R15, 0x100, R14 ;  /* 0x000001000f0e7824 */ /* 0x000fe200078e020e */
[----:B------:R-:W-:Y:S02]  /*dd310*/  F2FP.F16.E5M2.UNPACK_B R3, R3.H1 ;  /* 0x00000003ff03723e */ /* 0x000fe400030004ff */
[----:B------:R-:W-:Y:S01]  /*dd320*/  F2FP.F16.E5M2.UNPACK_B R2, R2.H1 ;  /* 0x00000002ff02723e */ /* 0x000fe200030004ff */
[----:B------:R-:W-:Y:S01]  /*dd330*/  IMAD R10, R10, 0x100, R19 ;  /* 0x000001000a0a7824 */ /* 0x000fe200078e0213 */
[----:B0-----:R-:W3:Y:S04]  /*dd340*/  LDL.LU R0, [R1+0x52bc] ;  /* 0x0052bc0001007983 */ /* 0x001ee80000300800 */
[----:B------:R-:W-:Y:S04]  /*dd350*/  STL [R1+0x344], R13 ;  /* 0x0003440d01007387 */ /* 0x000fe80000100800 */
[----:B------:R-:W-:Y:S04]  /*dd360*/  STL [R1+0x444], R25 ;  /* 0x0004441901007387 */ /* 0x000fe80000100800 */
[----:B------:R-:W-:Y:S04]  /*dd370*/  STL [R1+0x460], R24 ;  /* 0x0004601801007387 */ /* 0x000fe80000100800 */
[----:B------:R-:W-:Y:S01]  /*dd380*/  STL [R1+0x474], R14 ;  /* 0x0004740e01007387 */ /* 0x000fe20000100800 */
[----:B------:R-:W-:-:S02]  /*dd390*/  IMAD R9, R8, 0x100, R9 ;  /* 0x0000010008097824 */ /* 0x000fc400078e0209 */
[----:B------:R-:W-:Y:S01]  /*dd3a0*/  IMAD R8, R28, 0x100, R29 ;  /* 0x000001001c087824 */ /* 0x000fe200078e021d */
[----:B--2---:R-:W-:Y:S01]  /*dd3b0*/  HMMA.16816.F32 R20, R4, R12, R20 ;  /* 0x0000000c0414723c */ /* 0x004fe20000001814 */
[----:B------:R-:W-:Y:S02]  /*dd3c0*/  IMAD R12, R16, 0x100, R11 ;  /* 0x00000100100c7824 */ /* 0x000fe400078e020b */
[----:B------:R-:W-:-:S15]  /*dd3d0*/  IMAD R11, R18, 0x100, R17 ;  /* 0x00000100120b7824 */ /* 0x000fde00078e0211 */
[----:B------:R-:W-:Y:S01]  /*dd3e0*/  NOP ;  /* 0x0000000000007918 */ /* 0x000fe20000000000 */
[----:B------:R0:W-:Y:S04]  /*dd3f0*/  STL.64 [R1+0xa20], R20 ;  /* 0x000a201401007387 */ /* 0x0001e80000100a00 */
[----:B------:R1:W-:Y:S04]  /*dd400*/  STL.64 [R1+0xa28], R22 ;  /* 0x000a281601007387 */ /* 0x0003e80000100a00 */
[----:B------:R-:W-:Y:S04]  /*dd410*/  STL [R1+0x338], R3 ;  /* 0x0003380301007387 */ /* 0x000fe80000100800 */
[----:B------:R-:W-:Y:S04]  /*dd420*/  STL [R1+0x408], R12 ;  /* 0x0004080c01007387 */ /* 0x000fe80000100800 */
[----:B------:R-:W-:Y:S04]  /*dd430*/  STL [R1+0x33c], R2 ;  /* 0x00033c0201007387 */ /* 0x000fe80000100800 */
[----:B------:R-:W-:Y:S04]  /*dd440*/  STL [R1+0x410], R11 ;  /* 0x0004100b01007387 */ /* 0x000fe80000100800 */
[----:B------:R2:W-:Y:S04]  /*dd450*/  STL [R1+0x490], R10 ;  /* 0x0004900a01007387 */ /* 0x0005e80000100800 */
[----:B0-----:R-:W4:Y:S04]  /*dd460*/  LDL.LU R20, [R1+0xfe0] ;  /* 0x000fe00001147983 */ /* 0x001f280000300800 */
[----:B------:R-:W-:Y:S04]  /*dd470*/  STL [R1+0x4a0], R9 ;  /* 0x0004a00901007387 */ /* 0x000fe80000100800 */
[----:B------:R-:W-:Y:S04]  /*dd480*/  STL [R1+0x4b4], R8 ;  /* 0x0004b40801007387 */ /* 0x000fe80000100800 */
[----:B------:R-:W4:Y:S04]  /*dd490*/  LDL.LU R21, [R1+0xfe4] ;  /* 0x000fe40001157983 */ /* 0x000f280000300800 */
[----:B-1----:R-:W2:Y:S04]  /*dd4a0*/  LDL.LU R22, [R1+0xfe8] ;  /* 0x000fe80001167983 */ /* 0x002ea80000300800 */
[----:B------:R-:W2:Y:S04]  /*dd4b0*/  LDL.LU R23, [R1+0xfec] ;  /* 0x000fec0001177983 */ /* 0x000ea80000300800 */
[----:B--2---:R-:W-:Y:S04]  /*dd4c0*/  STL.64 [R1+0x5220], R22 ;  /* 0x0052201601007387 */ /* 0x004fe80000100a00 */
[----:B----4-:R-:W-:Y:S04]  /*dd4d0*/  STL.64 [R1+0x5218], R20 ;  /* 0x0052181401007387 */ /* 0x010fe80000100a00 */
[----:B------:R-:W2:Y:S04]  /*dd4e0*/  LDL.LU R13, [R1+0x554] ;  /* 0x00055400010d7983 */ /* 0x000ea80000300800 */
[----:B--2---:R-:W-:Y:S04]  /*dd4f0*/  STL [R1+0x523c], R13 ;  /* 0x00523c0d01007387 */ /* 0x004fe80000100800 */
[----:B------:R-:W2:Y:S04]  /*dd500*/  LDL.LU R10, [R1+0x4f38] ;  /* 0x004f3800010a7983 */ /* 0x000ea80000300800 */
[----:B--2---:R-:W-:Y:S04]  /*dd510*/  STL [R1+0x5240], R10 ;  /* 0x0052400a01007387 */ /* 0x004fe80000100800 */
[----:B------:R-:W2:Y:S04]  /*dd520*/  LDL.LU R24, [R1+0x4f34] ;  /* 0x004f340001187983 */ /* 0x000ea80000300800 */
[----:B------:R-:W2:Y:S04]  /*dd530*/  LDL.LU R25, [R1+0x4f40] ;  /* 0x004f400001197983 */ /* 0x000ea80000300800 */
[----:B------:R-:W4:Y:S04]  /*dd540*/  LDL.LU R26, [R1+0x4f3c] ;  /* 0x004f3c00011a7983 */ /* 0x000f280000300800 */
[----:B------:R-:W4:Y:S04]  /*dd550*/  LDL.LU R27, [R1+0x4f48] ;  /* 0x004f4800011b7983 */ /* 0x000f280000300800 */
[----:B----4-:R-:W-:Y:S04]  /*dd560*/  STL.64 [R1+0x5230], R26 ;  /* 0x0052301a01007387 */ /* 0x010fe80000100a00 */
[----:B--2---:R0:W-:Y:S04]  /*dd570*/  STL.64 [R1+0x5228], R24 ;  /* 0x0052281801007387 */ /* 0x0041e80000100a00 */
[----:B0-----:R-:W2:Y:S04]  /*dd580*/  LDL.LU R24, [R1+0xfc0] ;  /* 0x000fc00001187983 */ /* 0x001ea80000300800 */
[----:B--2---:R-:W-:Y:S04]  /*dd590*/  STL [R1+0x5244], R24 ;  /* 0x0052441801007387 */ /* 0x004fe80000100800 */
[----:B------:R-:W2:Y:S04]  /*dd5a0*/  LDL.LU R25, [R1+0xfc4] ;  /* 0x000fc40001197983 */ /* 0x000ea80000300800 */
[----:B--2---:R-:W-:Y:S04]  /*dd5b0*/  STL [R1+0x5248], R25 ;  /* 0x0052481901007387 */ /* 0x004fe80000100800 */
[----:B------:R-:W2:Y:S01]  /*dd5c0*/  LDL.LU R26, [R1+0xfc8] ;  /* 0x000fc800011a7983 */ /* 0x000ea20000300800 */
[----:B---3--:R-:W-:-:S03]  /*dd5d0*/  IMAD.MOV.U32 R27, RZ, RZ, R0 ;  /* 0x000000ffff1b7224 */ /* 0x008fc600078e0000 */
[----:B--2---:R-:W-:Y:S04]  /*dd5e0*/  STL [R1+0x524c], R26 ;  /* 0x00524c1a01007387 */ /* 0x004fe80000100800 */
[----:B------:R-:W2:Y:S04]  /*dd5f0*/  LDL.LU R0, [R1+0x52b8] ;  /* 0x0052b80001007983 */ /* 0x000ea80000300800 */
[----:B------:R-:W3:Y:S04]  /*dd600*/  LDL.LU R20, [R1+0x540] ;  /* 0x0005400001147983 */ /* 0x000ee80000300800 */
        /* <DEDUP_REMOVED lines=12> */
[----:B0-----:R-:W4:Y:S04]  /*dd6d0*/  LDL.LU R21, [R1+0x4ef8] ;  /* 0x004ef80001157983 */ /* 0x001f280000300800 */
[----:B----4-:R0:W-:Y:S04]  /*dd6e0*/  STL [R1+0x528c], R21 ;  /* 0x00528c1501007387 */ /* 0x0101e80000100800 */
[----:B0-----:R-:W4:Y:S04]  /*dd6f0*/  LDL.LU R21, [R1+0x4ef0] ;  /* 0x004ef00001157983 */ /* 0x001f280000300800 */
[----:B----4-:R0:W-:Y:S04]  /*dd700*/  STL [R1+0x5294], R21 ;  /* 0x0052941501007387 */ /* 0x0101e80000100800 */
[----:B0-----:R-:W3:Y:S04]  /*dd710*/  LDL.LU R21, [R1+0x4ee8] ;  /* 0x004ee80001157983 */ /* 0x001ee80000300800 */
[----:B------:R0:W-:Y:S04]  /*dd720*/  STL [R1+0x5250], R27 ;  /* 0x0052501b01007387 */ /* 0x0001e80000100800 */
[----:B0-----:R-:W4:Y:S04]  /*dd730*/  LDL.LU R27, [R1+0x4f0c] ;  /* 0x004f0c00011b7983 */ /* 0x001f280000300800 */
[----:B------:R-:W2:Y:S04]  /*dd740*/  LDL.LU R26, [R1+0x4f18] ;  /* 0x004f1800011a7983 */ /* 0x000ea80000300800 */
[----:B--2---:R0:W-:Y:S04]  /*dd750*/  STL [R1+0x5254], R26 ;  /* 0x0052541a01007387 */ /* 0x0041e80000100800 */
[----:B0-----:R-:W4:Y:S04]  /*dd760*/  LDL.LU R26, [R1+0x4f10] ;  /* 0x004f1000011a7983 */ /* 0x001f280000300800 */
[----:B------:R-:W2:Y:S04]  /*dd770*/  LDL.LU R25, [R1+0x4f14] ;  /* 0x004f140001197983 */ /* 0x000ea80000300800 */
[----:B------:R-:W2:Y:S04]  /*dd780*/  LDL.LU R24, [R1+0x4f20] ;  /* 0x004f200001187983 */ /* 0x000ea80000300800 */
[----:B----4-:R0:W-:Y:S04]  /*dd790*/  STL.64 [R1+0x5260], R26 ;  /* 0x0052601a01007387 */ /* 0x0101e80000100a00 */
[----:B0-----:R-:W4:Y:S04]  /*dd7a0*/  LDL.LU R26, [R1+0x530] ;  /* 0x00053000011a7983 */ /* 0x001f280000300800 */
[----:B------:R-:W3:Y:S04]  /*dd7b0*/  LDL.LU R27, [R1+0x534] ;  /* 0x00053400011b7983 */ /* 0x000ee80000300800 */
[----:B--2---:R0:W-:Y:S04]  /*dd7c0*/  STL.64 [R1+0x5258], R24 ;  /* 0x0052581801007387 */ /* 0x0041e80000100a00 */
        /* <DEDUP_REMOVED lines=8> */
[----:B---3--:R-:W-:Y:S04]  /*dd850*/  STL.64 [R1+0x5298], R20 ;  /* 0x0052981401007387 */ /* 0x008fe80000100a00 */
        /* <DEDUP_REMOVED lines=15> */
[----:B------:R-:W2:Y:S01]  /*dd950*/  LDL.LU R14, [R1+0xf88] ;  /* 0x000f8800010e7983 */ /* 0x000ea20000300800 */
[----:B------:R-:W-:-:S03]  /*dd960*/  IMAD.MOV.U32 R15, RZ, RZ, R0 ;  /* 0x000000ffff0f7224 */ /* 0x000fc600078e0000 */
        /* <DEDUP_REMOVED lines=18> */
[----:B--2---:R-:W-:-:S02]  /*dda90*/  IMAD R20, R20, 0x100, R21 ;  /* 0x0000010014147824 */ /* 0x004fc400078e0215 */
[----:B------:R-:W2:Y:S04]  /*ddaa0*/  LDL.LU R21, [R1+0x5294] ;  /* 0x0052940001157983 */ /* 0x000ea80000300800 */
[----:B------:R0:W-:Y:S04]  /*ddab0*/  STL [R1+0x440], R20 ;  /* 0x0004401401007387 */ /* 0x0001e80000100800 */
[----:B0-----:R-:W2:Y:S01]  /*ddac0*/  LDL.LU R20, [R1+0x5290] ;  /* 0x0052900001147983 */ /* 0x001ea20000300800 */
[----:B----4-:R-:W-:-:S05]  /*ddad0*/  F2FP.F16.E5M2.UNPACK_B R26, R26.H1 ;  /* 0x0000001aff1a723e */ /* 0x010fca00030004ff */
[----:B------:R-:W-:Y:S01]  /*ddae0*/  STL [R1+0x330], R26 ;  /* 0x0003301a01007387 */ /* 0x000fe20000100800 */
[----:B--2---:R-:W-:-:S03]  /*ddaf0*/  IMAD R20, R20, 0x100, R21 ;  /* 0x0000010014147824 */ /* 0x004fc600078e0215 */
[----:B------:R-:W2:Y:S04]  /*ddb00*/  LDL.LU R21, [R1+0x528c] ;  /* 0x00528c0001157983 */ /* 0x000ea80000300800 */
[----:B------:R0:W-:Y:S04]  /*ddb10*/  STL [R1+0x454], R20 ;  /* 0x0004541401007387 */ /* 0x0001e80000100800 */
[----:B0-----:R-:W2:Y:S02]  /*ddb20*/  LDL.LU R20, [R1+0x5288] ;  /* 0x0052880001147983 */ /* 0x001ea40000300800 */
[----:B--2---:R-:W-:-:S02]  /*ddb30*/  IMAD R20, R20, 0x100, R21 ;  /* 0x0000010014147824 */ /* 0x004fc400078e0215 */
[----:B------:R-:W2:Y:S04]  /*ddb40*/  LDL.LU R21, [R1+0x5284] ;  /* 0x0052840001157983 */ /* 0x000ea80000300800 */
[----:B------:R0:W-:Y:S04]  /*ddb50*/  STL [R1+0x470], R20 ;  /* 0x0004701401007387 */ /* 0x0001e80000100800 */
[----:B0-----:R-:W2:Y:S01]  /*ddb60*/  LDL.LU R20, [R1+0x5280] ;  /* 0x0052800001147983 */ /* 0x001ea20000300800 */
[----:B------:R-:W-:Y:S01]  /*ddb70*/  F2FP.F16.E5M2.UNPACK_B R27, R27.H1 ;  /* 0x0000001bff1b723e */ /* 0x000fe200030004ff */
[----:B------:R-:W-:-:S04]  /*ddb80*/  IMAD R25, R25, 0x100, R24 ;  /* 0x0000010019197824 */ /* 0x000fc800078e0218 */
[----:B------:R-:W-:Y:S01]  /*ddb90*/  STL [R1+0x334], R27 ;  /* 0x0003341b01007387 */ /* 0x000fe20000100800 */
[----:B--2---:R-:W-:-:S03]  /*ddba0*/  IMAD R20, R20, 0x100, R21 ;  /* 0x0000010014147824 */ /* 0x004fc600078e0215 */
[----:B------:R-:W2:Y:S04]  /*ddbb0*/  LDL.LU R21, [R1+0x527c] ;  /* 0x00527c0001157983 */ /* 0x000ea80000300800 */
[----:B------:R0:W-:Y:S04]  /*ddbc0*/  STL [R1+0x484], R20 ;  /* 0x0004841401007387 */ /* 0x0001e80000100800 */
[----:B0-----:R-:W4:Y:S04]  /*ddbd0*/  LDL.LU R20, [R1+0x5278] ;  /* 0x0052780001147983 */ /* 0x001f280000300800 */
[----:B------:R0:W-:Y:S02]  /*ddbe0*/  STL [R1+0x4f4], R25 ;  /* 0x0004f41901007387 */ /* 0x0001e40000100800 */
[----:B0-----:R-:W-:Y:S02]  /*ddbf0*/  HMMA.16816.F32 R24, R4, R26, R12 ;  /* 0x0000001a0418723c */ /* 0x001fe4000000180c */
[----:B------:R-:W3:Y:S04]  /*ddc00*/  LDL.LU.64 R14, [R1+0x5270] ;  /* 0x00527000010e7983 */ /* 0x000ee80000300a00 */
[----:B------:R-:W2:-:S13]  /*ddc10*/  LDL.LU.64 R12, [R1+0x5268] ;  /* 0x00526800010c7983 */ /* 0x000e9a0000300a00 */
[----:B------:R-:W-:Y:S04]  /*ddc20*/  STL.64 [R1+0xa00], R24 ;  /* 0x000a001801007387 */ /* 0x000fe80000100a00 */
[----:B------:R0:W-:Y:S04]  /*ddc30*/  STL.64 [R1+0xa08], R26 ;  /* 0x000a081a01007387 */ /* 0x0001e80000100a00 */
[----:B0-----:R-:W2:Y:S04]  /*ddc40*/  LDL.LU.64 R26, [R1+0x5260] ;  /* 0x00526000011a7983 */ /* 0x001ea80000300a00 */
[----:B------:R-:W3:Y:S01]  /*ddc50*/  LDL.LU.64 R24, [R1+0x5258] ;  /* 0x0052580001187983 */ /* 0x000ee20000300a00 */
[----:B--2---:R-:W-:-:S03]  /*ddc60*/  IMAD R27, R27, 0x100, R26 ;  /* 0x000001001b1b7824 */ /* 0x004fc600078e021a */
[----:B------:R-:W2:Y:S01]  /*ddc70*/  LDL.LU R26, [R1+0x5254] ;  /* 0x00525400011a7983 */ /* 0x000ea20000300800 */
[----:B----4-:R-:W-:-:S03]  /*ddc80*/  F2FP.F16.E5M2.UNPACK_B R20, R20.H1 ;  /* 0x00000014ff14723e */ /* 0x010fc600030004ff */
[----:B------:R0:W-:Y:S01]  /*ddc90*/  STL [R1+0x480], R27 ;  /* 0x0004801b01007387 */ /* 0x0001e20000100800 */
[----:B---3--:R-:W-:-:S03]  /*ddca0*/  IMAD R10, R10, 0x100, R24 ;  /* 0x000001000a0a7824 */ /* 0x008fc600078e0218 */
[----:B0-----:R-:W3:Y:S04]  /*ddcb0*/  LDL.LU R27, [R1+0x5250] ;  /* 0x00525000011b7983 */ /* 0x001ee80000300800 */
[----:B------:R-:W-:Y:S01]  /*ddcc0*/  STL [R1+0x328], R20 ;  /* 0x0003281401007387 */ /* 0x000fe20000100800 */
[----:B--2---:R-:W-:-:S03]  /*ddcd0*/  IMAD R25, R25, 0x100, R26 ;  /* 0x0000010019197824 */ /* 0x004fc600078e021a */
[----:B------:R-:W3:Y:S04]  /*ddce0*/  LDL.LU R26, [R1+0x524c] ;  /* 0x00524c00011a7983 */ /* 0x000ee80000300800 */
[----:B------:R0:W-:Y:S04]  /*ddcf0*/  STL [R1+0x494], R25 ;  /* 0x0004941901007387 */ /* 0x0001e80000100800 */
[----:B0-----:R-:W3:Y:S04]  /*ddd00*/  LDL.LU R25, [R1+0x5248] ;  /* 0x0052480001197983 */ /* 0x001ee80000300800 */
[----:B------:R-:W3:Y:S01]  /*ddd10*/  LDL.LU R24, [R1+0x5244] ;  /* 0x0052440001187983 */ /* 0x000ee20000300800 */
[----:B------:R-:W-:Y:S01]  /*ddd20*/  F2FP.F16.E5M2.UNPACK_B R21, R21.H1 ;  /* 0x00000015ff15723e */ /* 0x000fe200030004ff */
[----:B------:R-:W-:-:S02]  /*ddd30*/  IMAD R11, R11, 0x100, R13 ;  /* 0x000001000b0b7824 */ /* 0x000fc400078e020d */
[----:B------:R0:W-:Y:S01]  /*ddd40*/  STL [R1+0x4b0], R10 ;  /* 0x0004b00a01007387 */ /* 0x0001e20000100800 */
[----:B------:R-:W-:-:S03]  /*ddd50*/  IMAD R23, R23, 0x100, R22 ;  /* 0x0000010017177824 */ /* 0x000fc600078e0216 */
[----:B0-----:R-:W2:Y:S04]  /*ddd60*/  LDL.LU R10, [R1+0x5240] ;  /* 0x00524000010a7983 */ /* 0x001ea80000300800 */
[----:B------:R-:W-:Y:S04]  /*ddd70*/  STL [R1+0x32c], R21 ;  /* 0x00032c1501007387 */ /* 0x000fe80000100800 */
[----:B------:R-:W4:Y:S04]  /*ddd80*/  LDL.LU R13, [R1+0x523c] ;  /* 0x00523c00010d7983 */ /* 0x000f280000300800 */
[----:B------:R0:W-:Y:S04]  /*ddd90*/  STL [R1+0x4c4], R11 ;  /* 0x0004c40b01007387 */ /* 0x0001e80000100800 */
[----:B0-----:R-:W2:Y:S04]  /*ddda0*/  LDL.LU R11, [R1+0x5238] ;  /* 0x00523800010b7983 */ /* 0x001ea80000300800 */
[----:B------:R3:W-:Y:S02]  /*dddb0*/  STL [R1+0x4dc], R23 ;  /* 0x0004dc1701007387 */ /* 0x0007e40000100800 */
[----:B---3--:R-:W-:Y:S02]  /*dddc0*/  HMMA.16816.F32 R20, R4, R20, R24 ;  /* 0x000000140414723c */ /* 0x008fe40000001818 */
[----:B------:R-:W3:Y:S04]  /*dddd0*/  LDL.LU.64 R26, [R1+0x5230] ;  /* 0x00523000011a7983 */ /* 0x000ee80000300a00 */
[----:B------:R-:W2:-:S13]  /*ddde0*/  LDL.LU.64 R24, [R1+0x5228] ;  /* 0x0052280001187983 */ /* 0x000e9a0000300a00 */
[----:B------:R-:W-:Y:S04]  /*dddf0*/  STL.64 [R1+0x9f0], R20 ;  /* 0x0009f01401007387 */ /* 0x000fe80000100a00 */
[----:B------:R0:W-:Y:S04]  /*dde00*/  STL.64 [R1+0x9f8], R22 ;  /* 0x0009f81601007387 */ /* 0x0001e80000100a00 */
[----:B0-----:R-:W3:Y:S04]  /*dde10*/  LDL.LU.64 R22, [R1+0x5220] ;  /* 0x0052200001167983 */ /* 0x001ee80000300a00 */
[----:B------:R-:W3:Y:S01]  /*dde20*/  LDL.LU.64 R20, [R1+0x5218] ;  /* 0x0052180001147983 */ /* 0x000ee20000300a00 */
[----:B------:R-:W-:-:S02]  /*dde30*/  F2FP.F16.E5M2.UNPACK_B R12, R12.H1 ;  /* 0x0000000cff0c723e */ /* 0x000fc400030004ff */
[----:B----4-:R-:W-:Y:S01]  /*dde40*/  F2FP.F16.E5M2.UNPACK_B R13, R13.H1 ;  /* 0x0000000dff0d723e */ /* 0x010fe200030004ff */
[----:B------:R-:W-:Y:S02]  /*dde50*/  IMAD R15, R16, 0x100, R15 ;  /* 0x00000100100f7824 */ /* 0x000fe400078e020f */
[----:B------:R-:W-:Y:S02]  /*dde60*/  IMAD R8, R8, 0x100, R9 ;  /* 0x0000010008087824 */ /* 0x000fe400078e0209 */
[----:B------:R-:W-:Y:S02]  /*dde70*/  IMAD R0, R0, 0x100, R28 ;  /* 0x0000010000007824 */ /* 0x000fe400078e021c */
[----:B--2---:R-:W-:Y:S02]  /*dde80*/  IMAD R24, R24, 0x100, R10 ;  /* 0x0000010018187824 */ /* 0x004fe400078e020a */
[----:B------:R-:W2:Y:S04]  /*dde90*/  LDL.LU R10, [R1+0x5210] ;  /* 0x00521000010a7983 */ /* 0x000ea80000300800 */
[----:B------:R-:W-:Y:S04]  /*ddea0*/  STL [R1+0x320], R12 ;  /* 0x0003200c01007387 */ /* 0x000fe80000100800 */
[----:B------:R0:W-:Y:S01]  /*ddeb0*/  STL [R1+0x464], R24 ;  /* 0x0004641801007387 */ /* 0x0001e20000100800 */
[----:B---3--:R-:W-:-:S03]  /*ddec0*/  IMAD R14, R14, 0x100, R27 ;  /* 0x000001000e0e7824 */ /* 0x008fc600078e021b */
[----:B------:R-:W-:Y:S01]  /*dded0*/  STL [R1+0x324], R13 ;  /* 0x0003240d01007387 */ /* 0x000fe20000100800 */
[----:B0-----:R-:W-:-:S05]  /*ddee0*/  IMAD R24, R26, 0x100, R25 ;  /* 0x000001001a187824 */ /* 0x001fca00078e0219 */
[----:B------:R-:W-:Y:S01]  /*ddef0*/  STL [R1+0x4d8], R24 ;  /* 0x0004d81801007387 */ /* 0x000fe20000100800 */
[----:B------:R-:W-:Y:S03]  /*ddf00*/  HMMA.16816.F32 R20, R4, R12, R20 ;  /* 0x0000000c0414723c */ /* 0x000fe60000001814 */
[----:B------:R0:W-:Y:S04]  /*ddf10*/  STL [R1+0x4f0], R14 ;  /* 0x0004f00e01007387 */ /* 0x0001e80000100800 */
[----:B------:R-:W-:Y:S01]  /*ddf20*/  STL [R1+0x508], R15 ;  /* 0x0005080f01007387 */ /* 0x000fe20000100800 */
[----:B------:R-:W-:Y:S01]  /*ddf30*/  F2FP.F16.E5M2.UNPACK_B R12, R2.H1 ;  /* 0x00000002ff0c723e */ /* 0x000fe200030004ff */
[----:B------:R-:W-:-:S02]  /*ddf40*/  IMAD R2, R29, 0x100, R3 ;  /* 0x000001001d027824 */ /* 0x000fc400078e0203 */
[----:B0-----:R-:W-:Y:S01]  /*ddf50*/  IMAD R14, R18, 0x100, R17 ;  /* 0x00000100120e7824 */ /* 0x001fe200078e0211 */
[----:B------:R-:W-:-:S04]  /*ddf60*/  F2FP.F16.E5M2.UNPACK_B R17, R19.H1 ;  /* 0x00000013ff11723e */ /* 0x000fc800030004ff */
[----:B------:R-:W-:Y:S04]  /*ddf70*/  STL [R1+0x514], R14 ;  /* 0x0005140e01007387 */ /* 0x000fe80000100800 */
[----:B------:R-:W-:Y:S04]  /*ddf80*/  STL.64 [R1+0x9e0], R20 ;  /* 0x0009e01401007387 */ /* 0x000fe80000100a00 */
[----:B------:R-:W-:Y:S04]  /*ddf90*/  STL.64 [R1+0x9e8], R22 ;  /* 0x0009e81601007387 */ /* 0x000fe80000100a00 */
[----:B------:R-:W-:Y:S04]  /*ddfa0*/  STL [R1+0x140], R17 ;  /* 0x0001401101007387 */ /* 0x000fe80000100800 */
[----:B------:R-:W-:Y:S04]  /*ddfb0*/  STL [R1+0x4a4], R8 ;  /* 0x0004a40801007387 */ /* 0x000fe80000100800 */
[----:B------:R-:W-:Y:S04]  /*ddfc0*/  STL [R1+0x144], R12 ;  /* 0x0001440c01007387 */ /* 0x000fe80000100800 */
[----:B------:R-:W-:Y:S04]  /*ddfd0*/  STL [R1+0x4c0], R2 ;  /* 0x0004c00201007387 */ /* 0x000fe80000100800 */
[----:B------:R-:W3:Y:S04]  /*ddfe0*/  LDL.LU R3, [R1+0x4f74] ;  /* 0x004f740001037983 */ /* 0x000ee80000300800 */
[----:B------:R-:W-:Y:S04]  /*ddff0*/  STL [R1+0x4d4], R0 ;  /* 0x0004d40001007387 */ /* 0x000fe80000100800 */
[----:B------:R-:W4:Y:S04]  /*de000*/  LDL.LU R28, [R1+0x570] ;  /* 0x00057000011c7983 */ /* 0x000f280000300800 */
[----:B------:R-:W2:Y:S04]  /*de010*/  LDL.LU R29, [R1+0x574] ;  /* 0x00057400011d7983 */ /* 0x000ea80000300800 */
[----:B------:R-:W2:Y:S04]  /*de020*/  LDL.LU R13, [R1+0x4f94] ;  /* 0x004f9400010d7983 */ /* 0x000ea80000300800 */
        /* <DEDUP_REMOVED lines=20> */
[----:B------:R0:W-:Y:S04]  /*de170*/  STL.64 [R1+0x51c0], R10 ;  /* 0x0051c00a01007387 */ /* 0x0001e80000100a00 */
[----:B0-----:R-:W3:Y:S04]  /*de180*/  LDL.LU R10, [R1+0x4fa8] ;  /* 0x004fa800010a7983 */ /* 0x001ee80000300800 */
[----:B------:R-:W3:Y:S04]  /*de190*/  LDL.LU R11, [R1+0x4fa4] ;  /* 0x004fa400010b7983 */ /* 0x000ee80000300800 */
[----:B--2---:R0:W-:Y:S04]  /*de1a0*/  STL.64 [R1+0x51b8], R8 ;  /* 0x0051b80801007387 */ /* 0x0041e80000100a00 */
[----:B0-----:R-:W2:Y:S04]  /*de1b0*/  LDL.LU R8, [R1+0x4f80] ;  /* 0x004f800001087983 */ /* 0x001ea80000300800 */
[----:B------:R-:W2:Y:S04]  /*de1c0*/  LDL.LU R9, [R1+0x4f7c] ;  /* 0x004f7c0001097983 */ /* 0x000ea80000300800 */
[----:B------:R-:W2:Y:S04]  /*de1d0*/  LDL.LU R0, [R1+0x4fbc] ;  /* 0x004fbc0001007983 */ /* 0x000ea80000300800 */
[----:B------:R-:W2:Y:S04]  /*de1e0*/  LDL.LU R22, [R1+0x4fc8] ;  /* 0x004fc80001167983 */ /* 0x000ea80000300800 */
[----:B------:R-:W2:Y:S04]  /*de1f0*/  LDL.LU R23, [R1+0x4fc4] ;  /* 0x004fc40001177983 */ /* 0x000ea80000300800 */
[----:B--2---:R0:W-:Y:S04]  /*de200*/  STL.64 [R1+0x51f8], R22 ;  /* 0x0051f81601007387 */ /* 0x0041e80000100a00 */
[----:B------:R1:W-:Y:S01]  /*de210*/  STL.64 [R1+0x51f0], R20 ;  /* 0x0051f01401007387 */ /* 0x0003e20000100a00 */
[----:B0-----:R-:W-:-:S03]  /*de220*/  IMAD.MOV.U32 R23, RZ, RZ, R12 ;  /* 0x000000ffff177224 */ /* 0x001fc600078e000c */
[----:B-1----:R-:W3:Y:S04]  /*de230*/  LDL.LU R21, [R1+0x4f78] ;  /* 0x004f780001157983 */ /* 0x002ee80000300800 */
[----:B------:R-:W2:Y:S04]  /*de240*/  LDL.LU R12, [R1+0x4fd0] ;  /* 0x004fd000010c7983 */ /* 0x000ea80000300800 */
[----:B------:R-:W-:Y:S01]  /*de250*/  STL.64 [R1+0x5208], R14 ;  /* 0x0052080e01007387 */ /* 0x000fe20000100a00 */
[----:B------:R-:W-:-:S03]  /*de260*/  IMAD.MOV.U32 R22, RZ, RZ, R17 ;  /* 0x000000ffff167224 */ /* 0x000fc600078e0011 */
        /* <DEDUP_REMOVED lines=11> */
[----:B---3--:R-:W-:-:S02]  /*de320*/  IMAD R20, R3, 0x100, R21 ;  /* 0x0000010003147824 */ /* 0x008fc400078e0215 */
[----:B------:R-:W-:Y:S01]  /*de330*/  IMAD R9, R9, 0x100, R8 ;  /* 0x0000010009097824 */ /* 0x000fe200078e0208 */
[----:B--2---:R-:W-:Y:S04]  /*de340*/  STL.64 [R1+0x51d0], R26 ;  /* 0x0051d01a01007387 */ /* 0x004fe80000100a00 */
[----:B------:R0:W-:Y:S04]  /*de350*/  STL.64 [R1+0x51c8], R24 ;  /* 0x0051c81801007387 */ /* 0x0001e80000100a00 */
[----:B0-----:R-:W2:Y:S04]  /*de360*/  LDL.LU R24, [R1+0x1010] ;  /* 0x0010100001187983 */ /* 0x001ea80000300800 */
[----:B------:R-:W2:Y:S04]  /*de370*/  LDL.LU R25, [R1+0x1014] ;  /* 0x0010140001197983 */ /* 0x000ea80000300800 */
[----:B------:R-:W2:Y:S04]  /*de380*/  LDL.LU R26, [R1+0x1018] ;  /* 0x00101800011a7983 */ /* 0x000ea80000300800 */
[----:B------:R-:W2:Y:S04]  /*de390*/  LDL.LU R27, [R1+0x101c] ;  /* 0x00101c00011b7983 */ /* 0x000ea80000300800 */
[----:B------:R-:W3:Y:S04]  /*de3a0*/  LDL.LU R19, [R1+0x168] ;  /* 0x0001680001137983 */ /* 0x000ee80000300800 */
[----:B------:R-:W2:Y:S04]  /*de3b0*/  LDL.LU R3, [R1+0x16c] ;  /* 0x00016c0001037983 */ /* 0x000ea80000300800 */
[----:B------:R0:W-:Y:S04]  /*de3c0*/  STL [R1+0x540], R20 ;  /* 0x0005401401007387 */ /* 0x0001e80000100800 */
[----:B------:R1:W-:Y:S01]  /*de3d0*/  STL [R1+0x544], R9 ;  /* 0x0005440901007387 */ /* 0x0003e20000100800 */
[----:B0-----:R-:W-:Y:S03]  /*de3e0*/  HMMA.16816.F32 R20, R4, R22, R12 ;  /* 0x000000160414723c */ /* 0x001fe6000000180c */
[----:B------:R-:W2:Y:S04]  /*de3f0*/  LDL.LU.64 R14, [R1+0x5208] ;  /* 0x00520800010e7983 */ /* 0x000ea80000300a00 */
[----:B------:R-:W2:Y:S01]  /*de400*/  LDL.LU.64 R12, [R1+0x5200] ;  /* 0x00520000010c7983 */ /* 0x000ea20000300a00 */
[----:B----4-:R-:W-:-:S02]  /*de410*/  F2FP.F16.E5M2.UNPACK_B R8, R28.H1 ;  /* 0x0000001cff08723e */ /* 0x010fc400030004ff */
[----:B-1----:R-:W-:-:S09]  /*de420*/  F2FP.F16.E5M2.UNPACK_B R9, R29.H1 ;  /* 0x0000001dff09723e */ /* 0x002fd200030004ff */
[----:B------:R-:W-:Y:S04]  /*de430*/  STL.64 [R1+0x9d0], R20 ;  /* 0x0009d01401007387 */ /* 0x000fe80000100a00 */
[----:B------:R0:W-:Y:S04]  /*de440*/  STL.64 [R1+0x9d8], R22 ;  /* 0x0009d81601007387 */ /* 0x0001e80000100a00 */
[----:B0-----:R-:W4:Y:S04]  /*de450*/  LDL.LU.64 R22, [R1+0x51f8] ;  /* 0x0051f80001167983 */ /* 0x001f280000300a00 */
[----:B------:R-:W3:Y:S04]  /*de460*/  LDL.LU.64 R20, [R1+0x51f0] ;  /* 0x0051f00001147983 */ /* 0x000ee80000300a00 */
[----:B------:R-:W3:Y:S04]  /*de470*/  LDL.LU R28, [R1+0x198] ;  /* 0x00019800011c7983 */ /* 0x000ee80000300800 */
[----:B------:R-:W-:Y:S04]  /*de480*/  STL [R1+0x128], R8 ;  /* 0x0001280801007387 */ /* 0x000fe80000100800 */
[----:B------:R-:W3:Y:S01]  /*de490*/  LDL.LU R29, [R1+0x19c] ;  /* 0x00019c00011d7983 */ /* 0x000ee20000300800 */
[----:B--2---:R-:W-:-:S03]  /*de4a0*/  IMAD R13, R13, 0x100, R14 ;  /* 0x000001000d0d7824 */ /* 0x004fc600078e020e */
[----:B------:R-:W2:Y:S04]  /*de4b0*/  LDL.LU R14, [R1+0x51ec] ;  /* 0x0051ec00010e7983 */ /* 0x000ea80000300800 */
[----:B------:R0:W-:Y:S04]  /*de4c0*/  STL [R1+0x4e4], R13 ;  /* 0x0004e40d01007387 */ /* 0x0001e80000100800 */
[----:B0-----:R-:W2:Y:S02]  /*de4d0*/  LDL.LU R13, [R1+0x51e8] ;  /* 0x0051e800010d7983 */ /* 0x001ea40000300800 */
[----:B--2---:R-:W-:-:S02]  /*de4e0*/  IMAD R13, R13, 0x100, R14 ;  /* 0x000001000d0d7824 */ /* 0x004fc400078e020e */
[----:B------:R-:W2:Y:S04]  /*de4f0*/  LDL.LU R14, [R1+0x51e4] ;  /* 0x0051e400010e7983 */ /* 0x000ea80000300800 */
[----:B------:R0:W-:Y:S04]  /*de500*/  STL [R1+0x504], R13 ;  /* 0x0005040d01007387 */ /* 0x0001e80000100800 */
[----:B0-----:R-:W2:Y:S04]  /*de510*/  LDL.LU R13, [R1+0x51e0] ;  /* 0x0051e000010d7983 */ /* 0x001ea80000300800 */
[----:B------:R-:W-:Y:S01]  /*de520*/  STL [R1+0x12c], R9 ;  /* 0x00012c0901007387 */ /* 0x000fe20000100800 */
[----:B--2---:R-:W-:-:S03]  /*de530*/  IMAD R13, R13, 0x100, R14 ;  /* 0x000001000d0d7824 */ /* 0x004fc600078e020e */
[----:B------:R-:W3:Y:S04]  /*de540*/  LDL.LU R14, [R1+0x51dc] ;  /* 0x0051dc00010e7983 */ /* 0x000ee80000300800 */
[----:B------:R0:W-:Y:S01]  /*de550*/  STL [R1+0x510], R13 ;  /* 0x0005100d01007387 */ /* 0x0001e20000100800 */
[----:B------:R-:W-:-:S03]  /*de560*/  IMAD R11, R11, 0x100, R10 ;  /* 0x000001000b0b7824 */ /* 0x000fc600078e020a */
[----:B0-----:R-:W2:Y:S01]  /*de570*/  LDL.LU R13, [R1+0x1a8] ;  /* 0x0001a800010d7983 */ /* 0x001ea20000300800 */
[----:B---3--:R-:W-:-:S03]  /*de580*/  IMAD R14, R14, 0x100, R20 ;  /* 0x000001000e0e7824 */ /* 0x008fc600078e0214 */
[----:B------:R-:W3:Y:S04]  /*de590*/  LDL.LU R20, [R1+0x51d8] ;  /* 0x0051d80001147983 */ /* 0x000ee80000300800 */
[----:B------:R0:W-:Y:S04]  /*de5a0*/  STL [R1+0x524], R14 ;  /* 0x0005240e01007387 */ /* 0x0001e80000100800 */
[----:B0-----:R-:W2:Y:S04]  /*de5b0*/  LDL.LU R14, [R1+0x1ac] ;  /* 0x0001ac00010e7983 */ /* 0x001ea80000300800 */
        /* <DEDUP_REMOVED lines=8> */
[----:B------:R-:W-:Y:S01]  /*de640*/  IMAD R15, R15, 0x100, R2 ;  /* 0x000001000f0f7824 */ /* 0x000fe200078e0202 */
[----:B------:R-:W-:-:S02]  /*de650*/  F2FP.F16.E5M2.UNPACK_B R21, R21.H1 ;  /* 0x00000015ff15723e */ /* 0x000fc400030004ff */
[----:B------:R-:W2:Y:S01]  /*de660*/  LDL.LU R2, [R1+0x51b4] ;  /* 0x0051b40001027983 */ /* 0x000ea20000300800 */
[----:B----4-:R-:W-:Y:S02]  /*de670*/  IMAD R22, R23, 0x100, R22 ;  /* 0x0000010017167824 */ /* 0x010fe400078e0216 */
[----:B------:R-:W-:Y:S01]  /*de680*/  IMAD R12, R17, 0x100, R12 ;  /* 0x00000100110c7824 */ /* 0x000fe200078e020c */
[----:B---3--:R-:W-:-:S05]  /*de690*/  F2FP.F16.E5M2.UNPACK_B R20, R20.H1 ;  /* 0x00000014ff14723e */ /* 0x008fca00030004ff */
[----:B------:R-:W-:Y:S04]  /*de6a0*/  STL [R1+0x110], R20 ;  /* 0x0001101401007387 */ /* 0x000fe80000100800 */
[----:B------:R0:W-:Y:S04]  /*de6b0*/  STL [R1+0x4d0], R15 ;  /* 0x0004d00f01007387 */ /* 0x0001e80000100800 */
[----:B0-----:R-:W3:Y:S01]  /*de6c0*/  LDL.LU R15, [R1+0x1b8] ;  /* 0x0001b800010f7983 */ /* 0x001ee20000300800 */
[----:B--2---:R-:W-:Y:S02]  /*de6d0*/  IMAD R16, R16, 0x100, R9 ;  /* 0x0000010010107824 */ /* 0x004fe400078e0209 */
[----:B------:R-:W-:Y:S01]  /*de6e0*/  IMAD R0, R0, 0x100, R8 ;  /* 0x0000010000007824 */ /* 0x000fe200078e0208 */
[----:B------:R-:W2:Y:S04]  /*de6f0*/  LDL.LU R9, [R1+0x51b0] ;  /* 0x0051b00001097983 */ /* 0x000ea80000300800 */
[----:B------:R-:W-:Y:S04]  /*de700*/  STL [R1+0x114], R21 ;  /* 0x0001141501007387 */ /* 0x000fe80000100800 */
[----:B------:R0:W-:Y:S04]  /*de710*/  STL [R1+0x4e0], R16 ;  /* 0x0004e01001007387 */ /* 0x0001e80000100800 */
[----:B0-----:R-:W4:Y:S04]  /*de720*/  LDL.LU R16, [R1+0x1bc] ;  /* 0x0001bc0001107983 */ /* 0x001f280000300800 */
[----:B------:R-:W2:Y:S04]  /*de730*/  LDL.LU R8, [R1+0x51ac] ;  /* 0x0051ac0001087983 */ /* 0x000ea80000300800 */
[----:B------:R0:W-:Y:S04]  /*de740*/  STL [R1+0x500], R0 ;  /* 0x0005000001007387 */ /* 0x0001e80000100800 */
[----:B0-----:R-:W2:Y:S04]  /*de750*/  LDL.LU R0, [R1+0x51a8] ;  /* 0x0051a80001007983 */ /* 0x001ea80000300800 */
[----:B------:R0:W-:Y:S04]  /*de760*/  STL [R1+0x50c], R22 ;  /* 0x00050c1601007387 */ /* 0x0001e80000100800 */
[----:B------:R-:W3:Y:S01]  /*de770*/  LDL.LU R17, [R1+0x1d8] ;  /* 0x0001d80001117983 */ /* 0x000ee20000300800 */
[----:B0-----:R-:W-:Y:S03]  /*de780*/  HMMA.16816.F32 R20, R4, R20, R24 ;  /* 0x000000140414723c */ /* 0x001fe60000001818 */
[----:B------:R-:W-:Y:S01]  /*de790*/  STL [R1+0x520], R12 ;  /* 0x0005200c01007387 */ /* 0x000fe20000100800 */
[----:B------:R-:W-:-:S02]  /*de7a0*/  F2FP.F16.E5M2.UNPACK_B R5, R19 ;  /* 0x00000013ff05723e */ /* 0x000fc400020004ff */
[----:B------:R-:W-:Y:S01]  /*de7b0*/  F2FP.F16.E5M2.UNPACK_B R4, R3 ;  /* 0x00000003ff04723e */ /* 0x000fe200020004ff */
[----:B--2---:R-:W-:-:S05]  /*de7c0*/  IMAD R0, R0, 0x100, R18 ;  /* 0x0000010000007824 */ /* 0x004fca00078e0212 */
[----:B------:R0:W-:Y:S04]  /*de7d0*/  STL [R1+0x5030], R0 ;  /* 0x0050300001007387 */ /* 0x0001e80000100800 */
[----:B------:R-:W2:Y:S04]  /*de7e0*/  LDL.LU R18, [R1+0x1dc] ;  /* 0x0001dc0001127983 */ /* 0x000ea80000300800 */
[----:B------:R-:W-:Y:S04]  /*de7f0*/  STL.64 [R1+0x9b0], R20 ;  /* 0x0009b01401007387 */ /* 0x000fe80000100a00 */
[----:B------:R-:W-:Y:S04]  /*de800*/  STL.64 [R1+0x9b8], R22 ;  /* 0x0009b81601007387 */ /* 0x000fe80000100a00 */
[----:B------:R1:W-:Y:S01]  /*de810*/  STL [R1+0x318], R5 ;  /* 0x0003180501007387 */ /* 0x0003e20000100800 */
[----:B0-----:R-:W-:-:S03]  /*de820*/  F2FP.F16.E5M2.UNPACK_B R0, R19.H1 ;  /* 0x00000013ff00723e */ /* 0x001fc600030004ff */
[----:B------:R-:W2:Y:S04]  /*de830*/  LDL.LU R19, [R1+0x1c8] ;  /* 0x0001c80001137983 */ /* 0x000ea80000300800 */
[----:B------:R0:W-:Y:S04]  /*de840*/  STL [R1+0x310], R0 ;  /* 0x0003100001007387 */ /* 0x0001e80000100800 */
[----:B------:R3:W-:Y:S01]  /*de850*/  STL [R1+0x31c], R4 ;  /* 0x00031c0401007387 */ /* 0x0007e20000100800 */
[----:B-1----:R-:W-:Y:S02]  /*de860*/  F2FP.F16.E5M2.UNPACK_B R5, R28 ;  /* 0x0000001cff05723e */ /* 0x002fe400020004ff */
[----:B0-----:R-:W-:-:S02]  /*de870*/  F2FP.F16.E5M2.UNPACK_B R0, R3.H1 ;  /* 0x00000003ff00723e */ /* 0x001fc400030004ff */
[----:B------:R-:W2:Y:S04]  /*de880*/  LDL.LU R3, [R1+0x1cc] ;  /* 0x0001cc0001037983 */ /* 0x000ea80000300800 */
[----:B------:R0:W-:Y:S04]  /*de890*/  STL [R1+0x314], R0 ;  /* 0x0003140001007387 */ /* 0x0001e80000100800 */
[----:B------:R1:W-:Y:S01]  /*de8a0*/  STL [R1+0x308], R5 ;  /* 0x0003080501007387 */ /* 0x0003e20000100800 */
[----:B---3--:R-:W-:Y:S02]  /*de8b0*/  F2FP.F16.E5M2.UNPACK_B R4, R29 ;  /* 0x0000001dff04723e */ /* 0x008fe400020004ff */
[----:B0-----:R-:W-:-:S02]  /*de8c0*/  F2FP.F16.E5M2.UNPACK_B R0, R28.H1 ;  /* 0x0000001cff00723e */ /* 0x001fc400030004ff */
[----:B------:R-:W3:Y:S04]  /*de8d0*/  LDL.LU R28, [R1+0x208] ;  /* 0x00020800011c7983 */ /* 0x000ee80000300800 */
[----:B------:R0:W-:Y:S04]  /*de8e0*/  STL [R1+0x300], R0 ;  /* 0x0003000001007387 */ /* 0x0001e80000100800 */
[----:B------:R4:W-:Y:S01]  /*de8f0*/  STL [R1+0x30c], R4 ;  /* 0x00030c0401007387 */ /* 0x0009e20000100800 */
[----:B-1----:R-:W-:Y:S02]  /*de900*/  F2FP.F16.E5M2.UNPACK_B R5, R13 ;  /* 0x0000000dff05723e */ /* 0x002fe400020004ff */
[----:B0-----:R-:W-:-:S02]  /*de910*/  F2FP.F16.E5M2.UNPACK_B R0, R29.H1 ;  /* 0x0000001dff00723e */ /* 0x001fc400030004ff */
[----:B------:R-:W3:Y:S04]  /*de920*/  LDL.LU R29, [R1+0x20c] ;  /* 0x00020c00011d7983 */ /* 0x000ee80000300800 */
[----:B------:R0:W-:Y:S01]  /*de930*/  STL [R1+0x304], R0 ;  /* 0x0003040001007387 */ /* 0x0001e20000100800 */
[----:B----4-:R-:W-:-:S03]  /*de940*/  F2FP.F16.E5M2.UNPACK_B R4, R14 ;  /* 0x0000000eff04723e */ /* 0x010fc600020004ff */
[----:B------:R1:W-:Y:S04]  /*de950*/  STL [R1+0x2f8], R5 ;  /* 0x0002f80501007387 */ /* 0x0003e80000100800 */
[----:B------:R-:W4:Y:S01]  /*de960*/  LDL.LU R21, [R1+0x218] ;  /* 0x0002180001157983 */ /* 0x000f220000300800 */
[----:B0-----:R-:W-:-:S05]  /*de970*/  F2FP.F16.E5M2.UNPACK_B R0, R13.H1 ;  /* 0x0000000dff00723e */ /* 0x001fca00030004ff */
[----:B------:R0:W-:Y:S04]  /*de980*/  STL [R1+0x2f0], R0 ;  /* 0x0002f00001007387 */ /* 0x0001e80000100800 */
[----:B------:R0:W-:Y:S04]  /*de990*/  STL [R1+0x2fc], R4 ;  /* 0x0002fc0401007387 */ /* 0x0001e80000100800 */
[----:B------:R-:W4:Y:S04]  /*de9a0*/  LDL.LU R22, [R1+0x21c] ;  /* 0x00021c0001167983 */ /* 0x000f280000300800 */
[----:B------:R-:W4:Y:S01]  /*de9b0*/  LDL.LU R23, [R1+0x248] ;  /* 0x0002480001177983 */ /* 0x000f220000300800 */
[----:B-1----:R-:W-:-:S02]  /*de9c0*/  F2FP.F16.E5M2.UNPACK_B R5, R15 ;  /* 0x0000000fff05723e */ /* 0x002fc400020004ff */
[----:B0-----:R-:W-:Y:S02]  /*de9d0*/  F2FP.F16.E5M2.UNPACK_B R0, R14.H1 ;  /* 0x0000000eff00723e */ /* 0x001fe400030004ff */
[----:B------:R-:W-:-:S03]  /*de9e0*/  F2FP.F16.E5M2.UNPACK_B R4, R16 ;  /* 0x00000010ff04723e */ /* 0x000fc600020004ff */
[----:B------:R0:W-:Y:S04]  /*de9f0*/  STL [R1+0x2f4], R0 ;  /* 0x0002f40001007387 */ /* 0x0001e80000100800 */
[----:B------:R-:W4:Y:S04]  /*dea00*/  LDL.LU R12, [R1+0x24c] ;  /* 0x00024c00010c7983 */ /* 0x000f280000300800 */
        /* <DEDUP_REMOVED lines=8> */
[----:B0-----:R-:W-:-:S05]  /*dea90*/  F2FP.F16.E5M2.UNPACK_B R0, R16.H1 ;  /* 0x00000010ff00723e */ /* 0x001fca00030004ff */
[----:B------:R2:W-:Y:S04]  /*deaa0*/  STL [R1+0x2e4], R0 ;  /* 0x0002e40001007387 */ /* 0x0005e80000100800 */
[----:B------:R-:W4:Y:S01]  /*deab0*/  LDL.LU R16, [R1+0x41c] ;  /* 0x00041c0001107983 */ /* 0x000f220000300800 */
[----:B------:R-:W-:-:S03]  /*deac0*/  F2FP.F16.E5M2.UNPACK_B R4, R17.H1 ;  /* 0x00000011ff04723e */ /* 0x000fc600030004ff */
[----:B------:R-:W-:Y:S04]  /*dead0*/  STL [R1+0x2d8], R5 ;  /* 0x0002d80501007387 */ /* 0x000fe80000100800 */
[----:B------:R-:W4:Y:S04]  /*deae0*/  LDL.LU R17, [R1+0x428] ;  /* 0x0004280001117983 */ /* 0x000f280000300800 */
[----:B------:R0:W-:Y:S01]  /*deaf0*/  STL [R1+0x2d0], R4 ;  /* 0x0002d00401007387 */ /* 0x0001e20000100800 */
[-C--:B--2---:R-:W-:Y:S02]  /*deb00*/  F2FP.F16.E5M2.UNPACK_B R0, R18.reuse ;  /* 0x00000012ff00723e */ /* 0x084fe400020004ff */
[----:B0-----:R-:W-:-:S03]  /*deb10*/  F2FP.F16.E5M2.UNPACK_B R4, R18.H1 ;  /* 0x00000012ff04723e */ /* 0x001fc600030004ff */
[----:B------:R0:W-:Y:S04]  /*deb20*/  STL [R1+0x2dc], R0 ;  /* 0x0002dc0001007387 */ /* 0x0001e80000100800 */
[----:B------:R-:W2:Y:S04]  /*deb30*/  LDL.LU R18, [R1+0x42c] ;  /* 0x00042c0001127983 */ /* 0x000ea80000300800 */
[----:B------:R1:W-:Y:S01]  /*deb40*/  STL [R1+0x2d4], R4 ;  /* 0x0002d40401007387 */ /* 0x0003e20000100800 */
[-C--:B------:R-:W-:Y:S02]  /*deb50*/  F2FP.F16.E5M2.UNPACK_B R5, R19.reuse.H1 ;  /* 0x00000013ff05723e */ /* 0x080fe400030004ff */
[----:B0-----:R-:W-:-:S05]  /*deb60*/  F2FP.F16.E5M2.UNPACK_B R0, R19 ;  /* 0x00000013ff00723e */ /* 0x001fca00020004ff */
[----:B------:R0:W-:Y:S04]  /*deb70*/  STL [R1+0x2c8], R0 ;  /* 0x0002c80001007387 */ /* 0x0001e80000100800 */
[----:B------:R3:W-:Y:S04]  /*deb80*/  STL [R1+0x2c0], R5 ;  /* 0x0002c00501007387 */ /* 0x0007e80000100800 */
[----:B------:R-:W2:Y:S01]  /*deb90*/  LDL.LU R19, [R1+0x438] ;  /* 0x0004380001137983 */ /* 0x000ea20000300800 */
[-C--:B-1----:R-:W-:Y:S02]  /*deba0*/  F2FP.F16.E5M2.UNPACK_B R4, R3.reuse ;  /* 0x00000003ff04723e */ /* 0x082fe400020004ff */
[----:B0-----:R-:W-:-:S03]  /*debb0*/  F2FP.F16.E5M2.UNPACK_B R0, R3.H1 ;  /* 0x00000003ff00723e */ /* 0x001fc600030004ff */
[----:B------:R-:W-:Y:S04]  /*debc0*/  STL [R1+0x2cc], R4 ;  /* 0x0002cc0401007387 */ /* 0x000fe80000100800 */
[----:B------:R-:W2:Y:S04]  /*debd0*/  LDL.LU R3, [R1+0x43c] ;  /* 0x00043c0001037983 */ /* 0x000ea80000300800 */
[----:B------:R0:W-:Y:S01]  /*debe0*/  STL [R1+0x2c4], R0 ;  /* 0x0002c40001007387 */ /* 0x0001e20000100800 */
[----:B---3--:R-:W-:-:S05]  /*debf0*/  F2FP.F16.E5M2.UNPACK_B R5, R28 ;  /* 0x0000001cff05723e */ /* 0x008fca00020004ff */
[----:B------:R-:W-:Y:S01]  /*dec00*/  STL [R1+0x2b8], R5 ;  /* 0x0002b80501007387 */ /* 0x000fe20000100800 */
[----:B0-----:R-:W-:-:S03]  /*dec10*/  F2FP.F16.E5M2.UNPACK_B R0, R28.H1 ;  /* 0x0000001cff00723e */ /* 0x001fc600030004ff */
[----:B------:R-:W3:Y:S04]  /*dec20*/  LDL.LU R28, [R1+0x448] ;  /* 0x00044800011c7983 */ /* 0x000ee80000300800 */
[----:B------:R0:W-:Y:S01]  /*dec30*/  STL [R1+0x2b0], R0 ;  /* 0x0002b00001007387 */ /* 0x0001e20000100800 */
[----:B------:R-:W-:-:S05]  /*dec40*/  F2FP.F16.E5M2.UNPACK_B R4, R29 ;  /* 0x0000001dff04723e */ /* 0x000fca00020004ff */
[----:B------:R1:W-:Y:S01]  /*dec50*/  STL [R1+0x2bc], R4 ;  /* 0x0002bc0401007387 */ /* 0x0003e20000100800 */
[----:B0-----:R-:W-:Y:S02]  /*dec60*/  F2FP.F16.E5M2.UNPACK_B R0, R29.H1 ;  /* 0x0000001dff00723e */ /* 0x001fe400030004ff */
[----:B----4-:R-:W-:Y:S01]  /*dec70*/  F2FP.F16.E5M2.UNPACK_B R5, R21 ;  /* 0x00000015ff05723e */ /* 0x010fe200020004ff */
[----:B------:R-:W4:Y:S04]  /*dec80*/  LDL.LU R29, [R1+0x44c] ;  /* 0x00044c00011d7983 */ /* 0x000f280000300800 */
[----:B------:R0:W-:Y:S04]  /*dec90*/  STL [R1+0x2b4], R0 ;  /* 0x0002b40001007387 */ /* 0x0001e80000100800 */
[----:B------:R0:W-:Y:S01]  /*deca0*/  STL [R1+0x2a8], R5 ;  /* 0x0002a80501007387 */ /* 0x0001e20000100800 */
[----:B-1----:R-:W-:-:S02]  /*decb0*/  F2FP.F16.E5M2.UNPACK_B R4, R22 ;  /* 0x00000016ff04723e */ /* 0x002fc400020004ff */
[----:B0-----:R-:W-:Y:S02]  /*decc0*/  F2FP.F16.E5M2.UNPACK_B R0, R21.H1 ;  /* 0x00000015ff00723e */ /* 0x001fe400030004ff */
[----:B------:R-:W-:-:S03]  /*decd0*/  F2FP.F16.E5M2.UNPACK_B R5, R22.H1 ;  /* 0x00000016ff05723e */ /* 0x000fc600030004ff */
[----:B------:R0:W-:Y:S04]  /*dece0*/  STL [R1+0x2a0], R0 ;  /* 0x0002a00001007387 */ /* 0x0001e80000100800 */
[----:B------:R1:W-:Y:S04]  /*decf0*/  STL [R1+0x2ac], R4 ;  /* 0x0002ac0401007387 */ /* 0x0003e80000100800 */
[----:B------:R1:W-:Y:S01]  /*ded00*/  STL [R1+0x2a4], R5 ;  /* 0x0002a40501007387 */ /* 0x0003e20000100800 */
[-C--:B0-----:R-:W-:Y:S02]  /*ded10*/  F2FP.F16.E5M2.UNPACK_B R0, R23.reuse ;  /* 0x00000017ff00723e */ /* 0x081fe400020004ff */
[----:B-1----:R-:W-:-:S02]  /*ded20*/  F2FP.F16.E5M2.UNPACK_B R4, R23.H1 ;  /* 0x00000017ff04723e */ /* 0x002fc400030004ff */
[-C--:B------:R-:W-:Y:S01]  /*ded30*/  F2FP.F16.E5M2.UNPACK_B R5, R12.reuse ;  /* 0x0000000cff05723e */ /* 0x080fe200020004ff */
[----:B------:R0:W-:Y:S04]  /*ded40*/  STL [R1+0x290], R0 ;  /* 0x0002900001007387 */ /* 0x0001e80000100800 */
[----:B------:R1:W-:Y:S04]  /*ded50*/  STL [R1+0x288], R4 ;  /* 0x0002880401007387 */ /* 0x0003e80000100800 */
[----:B------:R1:W-:Y:S01]  /*ded60*/  STL [R1+0x294], R5 ;  /* 0x0002940501007387 */ /* 0x0003e20000100800 */
[----:B0-----:R-:W-:-:S02]  /*ded70*/  F2FP.F16.E5M2.UNPACK_B R0, R12.H1 ;  /* 0x0000000cff00723e */ /* 0x001fc400030004ff */
[-C--:B-1----:R-:W-:Y:S02]  /*ded80*/  F2FP.F16.E5M2.UNPACK_B R4, R13.reuse ;  /* 0x0000000dff04723e */ /* 0x082fe400020004ff */
[----:B------:R-:W-:Y:S01]  /*ded90*/  F2FP.F16.E5M2.UNPACK_B R5, R13.H1 ;  /* 0x0000000dff05723e */ /* 0x000fe200030004ff */
[----:B------:R0:W-:Y:S04]  /*deda0*/  STL [R1+0x28c], R0 ;  /* 0x00028c0001007387 */ /* 0x0001e80000100800 */
[----:B------:R1:W-:Y:S04]  /*dedb0*/  STL [R1+0x280], R4 ;  /* 0x0002800401007387 */ /* 0x0003e80000100800 */
[----:B------:R1:W-:Y:S01]  /*dedc0*/  STL [R1+0x278], R5 ;  /* 0x0002780501007387 */ /* 0x0003e20000100800 */
[----:B0-----:R-:W-:-:S02]  /*dedd0*/  F2FP.F16.E5M2.UNPACK_B R0, R14 ;  /* 0x0000000eff00723e */ /* 0x001fc400020004ff */
[----:B-1----:R-:W-:Y:S02]  /*dede0*/  F2FP.F16.E5M2.UNPACK_B R4, R14.H1 ;  /* 0x0000000eff04723e */ /* 0x002fe400030004ff */
        /* <DEDUP_REMOVED lines=9> */
[----:B------:R-:W-:Y:S01]  /*dee80*/  STL [R1+0x26c], R5 ;  /* 0x00026c0501007387 */ /* 0x000fe20000100800 */
[----:B0-----:R-:W-:-:S02]  /*dee90*/  F2FP.F16.E5M2.UNPACK_B R0, R17 ;  /* 0x00000011ff00723e */ /* 0x001fc400020004ff */
[----:B-1----:R-:W-:-:S03]  /*deea0*/  F2FP.F16.E5M2.UNPACK_B R4, R17.H1 ;  /* 0x00000011ff04723e */ /* 0x002fc600030004ff */
[----:B------:R-:W-:Y:S04]  /*deeb0*/  STL [R1+0x260], R0 ;  /* 0x0002600001007387 */ /* 0x000fe80000100800 */
[----:B------:R0:W-:Y:S04]  /*deec0*/  STL [R1+0x258], R4 ;  /* 0x0002580401007387 */ /* 0x0001e80000100800 */
[----:B0-----:R-:W4:Y:S01]  /*deed0*/  LDL.LU R4, [R1+0x458] ;  /* 0x0004580001047983 */ /* 0x001f220000300800 */
[-C--:B--2---:R-:W-:Y:S02]  /*deee0*/  F2FP.F16.E5M2.UNPACK_B R5, R18.reuse ;  /* 0x00000012ff05723e */ /* 0x084fe400020004ff */
[----:B------:R-:W-:-:S03]  /*deef0*/  F2FP.F16.E5M2.UNPACK_B R0, R18.H1 ;  /* 0x00000012ff00723e */ /* 0x000fc600030004ff */
[----:B------:R0:W-:Y:S04]  /*def00*/  STL [R1+0x264], R5 ;  /* 0x0002640501007387 */ /* 0x0001e80000100800 */
[----:B0-----:R-:W2:Y:S01]  /*def10*/  LDL.LU R5, [R1+0x45c] ;  /* 0x00045c0001057983 */ /* 0x001ea20000300800 */
[-C--:B------:R-:W-:Y:S02]  /*def20*/  F2FP.F16.E5M2.UNPACK_B R7, R19.reuse ;  /* 0x00000013ff07723e */ /* 0x080fe400020004ff */
[----:B------:R-:W-:Y:S01]  /*def30*/  F2FP.F16.E5M2.UNPACK_B R12, R19.H1 ;  /* 0x00000013ff0c723e */ /* 0x000fe200030004ff */
[----:B------:R0:W-:Y:S04]  /*def40*/  STL [R1+0x25c], R0 ;  /* 0x00025c0001007387 */ /* 0x0001e80000100800 */
[----:B------:R-:W2:Y:S04]  /*def50*/  LDL.LU R6, [R1+0x468] ;  /* 0x0004680001067983 */ /* 0x000ea80000300800 */
[----:B------:R1:W-:Y:S01]  /*def60*/  STL [R1+0x250], R7 ;  /* 0x0002500701007387 */ /* 0x0003e20000100800 */
[----:B0-----:R-:W-:-:S02]  /*def70*/  F2FP.F16.E5M2.UNPACK_B R0, R3 ;  /* 0x00000003ff00723e */ /* 0x001fc400020004ff */
[----:B------:R-:W-:Y:S01]  /*def80*/  F2FP.F16.E5M2.UNPACK_B R3, R3.H1 ;  /* 0x00000003ff03723e */ /* 0x000fe200030004ff */
[----:B-1----:R-:W2:Y:S04]  /*def90*/  LDL.LU R7, [R1+0x46c] ;  /* 0x00046c0001077983 */ /* 0x002ea80000300800 */
[----:B------:R3:W-:Y:S04]  /*defa0*/  STL [R1+0x248], R12 ;  /* 0x0002480c01007387 */ /* 0x0007e80000100800 */
[----:B------:R0:W-:Y:S04]  /*defb0*/  STL [R1+0x254], R0 ;  /* 0x0002540001007387 */ /* 0x0001e80000100800 */
[----:B------:R4:W-:Y:S01]  /*defc0*/  STL [R1+0x24c], R3 ;  /* 0x00024c0301007387 */ /* 0x0009e20000100800 */
[----:B---3--:R-:W-:-:S02]  /*defd0*/  F2FP.F16.E5M2.UNPACK_B R12, R28 ;  /* 0x0000001cff0c723e */ /* 0x008fc400020004ff */
[----:B0-----:R-:W-:-:S03]  /*defe0*/  F2FP.F16.E5M2.UNPACK_B R0, R28.H1 ;  /* 0x0000001cff00723e */ /* 0x001fc600030004ff */
[----:B------:R-:W-:Y:S04]  /*deff0*/  STL [R1+0x240], R12 ;  /* 0x0002400c01007387 */ /* 0x000fe80000100800 */
[----:B------:R-:W3:Y:S04]  /*df000*/  LDL.LU R28, [R1+0x4a8] ;  /* 0x0004a800011c7983 */ /* 0x000ee80000300800 */
[----:B------:R0:W-:Y:S01]  /*df010*/  STL [R1+0x238], R0 ;  /* 0x0002380001007387 */ /* 0x0001e20000100800 */
[-C--:B----4-:R-:W-:Y:S02]  /*df020*/  F2FP.F16.E5M2.UNPACK_B R3, R29.reuse ;  /* 0x0000001dff03723e */ /* 0x090fe400020004ff */
[----:B0-----:R-:W-:-:S03]  /*df030*/  F2FP.F16.E5M2.UNPACK_B R0, R29.H1 ;  /* 0x0000001dff00723e */ /* 0x001fc600030004ff */
[----:B------:R-:W-:Y:S04]  /*df040*/  STL [R1+0x244], R3 ;  /* 0x0002440301007387 */ /* 0x000fe80000100800 */
[----:B------:R-:W4:Y:S04]  /*df050*/  LDL R22, [R1+0x400] ;  /* 0x0004000001167983 */ /* 0x000f280000100800 */
[----:B------:R0:W-:Y:S04]  /*df060*/  STL [R1+0x23c], R0 ;  /* 0x00023c0001007387 */ /* 0x0001e80000100800 */
[----:B------:R-:W4:Y:S04]  /*df070*/  LDL R23, [R1+0x404] ;  /* 0x0004040001177983 */ /* 0x000f280000100800 */
[----:B0-----:R-:W3:Y:S04]  /*df080*/  LDL.LU R0, [R1+0x478] ;  /* 0x0004780001007983 */ /* 0x001ee80000300800 */
[----:B------:R-:W3:Y:S04]  /*df090*/  LDL.LU R20, [R1+0x47c] ;  /* 0x00047c0001147983 */ /* 0x000ee80000300800 */
[----:B------:R-:W3:Y:S04]  /*df0a0*/  LDL.LU R21, [R1+0x488] ;  /* 0x0004880001157983 */ /* 0x000ee80000300800 */
[----:B------:R-:W4:Y:S04]  /*df0b0*/  LDL.LU R24, [R1+0x1020] ;  /* 0x0010200001187983 */ /* 0x000f280000300800 */
[----:B------:R-:W4:Y:S04]  /*df0c0*/  LDL.LU R25, [R1+0x1024] ;  /* 0x0010240001197983 */ /* 0x000f280000300800 */
[----:B------:R-:W4:Y:S04]  /*df0d0*/  LDL.LU R26, [R1+0x1028] ;  /* 0x00102800011a7983 */ /* 0x000f280000300800 */
[----:B------:R-:W4:Y:S04]  /*df0e0*/  LDL.LU R27, [R1+0x102c] ;  /* 0x00102c00011b7983 */ /* 0x000f280000300800 */
[----:B------:R-:W3:Y:S04]  /*df0f0*/  LDL.LU R16, [R1+0x48c] ;  /* 0x00048c0001107983 */ /* 0x000ee80000300800 */
[----:B------:R-:W3:Y:S04]  /*df100*/  LDL R18, [R1+0x3f8] ;  /* 0x0003f80001127983 */ /* 0x000ee80000100800 */
[----:B------:R-:W3:Y:S04]  /*df110*/  LDL R19, [R1+0x3fc] ;  /* 0x0003fc0001137983 */ /* 0x000ee80000100800 */
[----:B------:R-:W3:Y:S04]  /*df120*/  LDL.LU R17, [R1+0x498] ;  /* 0x0004980001117983 */ /* 0x000ee80000300800 */
[----:B------:R-:W3:Y:S04]  /*df130*/  LDL.LU R29, [R1+0x49c] ;  /* 0x00049c00011d7983 */ /* 0x000ee80000300800 */
[----:B------:R-:W3:Y:S04]  /*df140*/  LDL.LU R12, [R1+0x1030] ;  /* 0x00103000010c7983 */ /* 0x000ee80000300800 */
[----:B------:R-:W3:Y:S04]  /*df150*/  LDL.LU R13, [R1+0x1034] ;  /* 0x00103400010d7983 */ /* 0x000ee80000300800 */
[----:B------:R-:W3:Y:S04]  /*df160*/  LDL.LU R14, [R1+0x1038] ;  /* 0x00103800010e7983 */ /* 0x000ee80000300800 */
[----:B------:R-:W3:Y:S01]  /*df170*/  LDL.LU R15, [R1+0x103c] ;  /* 0x00103c00010f7983 */ /* 0x000ee20000300800 */
[----:B------:R-:W-:-:S05]  /*df180*/  F2FP.F16.E5M2.UNPACK_B R3, R4 ;  /* 0x00000004ff03723e */ /* 0x000fca00020004ff */
[----:B------:R0:W-:Y:S04]  /*df190*/  STL [R1+0x230], R3 ;  /* 0x0002300301007387 */ /* 0x0001e80000100800 */
[----:B0-----:R-:W3:Y:S01]  /*df1a0*/  LDL.LU R3, [R1+0x51a4] ;  /* 0x0051a40001037983 */ /* 0x001ee20000300800 */
[----:B------:R-:W-:-:S05]  /*df1b0*/  F2FP.F16.E5M2.UNPACK_B R4, R4.H1 ;  /* 0x00000004ff04723e */ /* 0x000fca00030004ff */
[----:B------:R2:W-:Y:S02]  /*df1c0*/  STL [R1+0x228], R4 ;  /* 0x0002280401007387 */ /* 0x0005e40000100800 */
[-C--:B--2---:R-:W-:Y:S02]  /*df1d0*/  F2FP.F16.E5M2.UNPACK_B R4, R5.reuse ;  /* 0x00000005ff04723e */ /* 0x084fe400020004ff */
[----:B------:R-:W-:-:S03]  /*df1e0*/  F2FP.F16.E5M2.UNPACK_B R5, R5.H1 ;  /* 0x00000005ff05723e */ /* 0x000fc600030004ff */
[----:B------:R0:W-:Y:S04]  /*df1f0*/  STL [R1+0x234], R4 ;  /* 0x0002340401007387 */ /* 0x0001e80000100800 */
[----:B------:R1:W-:Y:S01]  /*df200*/  STL [R1+0x22c], R5 ;  /* 0x00022c0501007387 */ /* 0x0003e20000100800 */
[-C--:B0-----:R-:W-:Y:S02]  /*df210*/  F2FP.F16.E5M2.UNPACK_B R4, R6.reuse ;  /* 0x00000006ff04723e */ /* 0x081fe400020004ff */
[----:B-1----:R-:W-:-:S03]  /*df220*/  F2FP.F16.E5M2.UNPACK_B R5, R6.H1 ;  /* 0x00000006ff05723e */ /* 0x002fc600030004ff */
[----:B------:R0:W-:Y:S01]  /*df230*/  STL [R1+0x220], R4 ;  /* 0x0002200401007387 */ /* 0x0001e20000100800 */
[----:B------:R-:W-:-:S03]  /*df240*/  F2FP.F16.E5M2.UNPACK_B R6, R7.H1 ;  /* 0x00000007ff06723e */ /* 0x000fc600030004ff */
[----:B------:R-:W-:Y:S01]  /*df250*/  STL [R1+0x218], R5 ;  /* 0x0002180501007387 */ /* 0x000fe20000100800 */
[----:B0-----:R-:W-:-:S05]  /*df260*/  F2FP.F16.E5M2.UNPACK_B R4, R7 ;  /* 0x00000007ff04723e */ /* 0x001fca00020004ff */
[----:B------:R0:W-:Y:S04]  /*df270*/  STL [R1+0x224], R4 ;  /* 0x0002240401007387 */ /* 0x0001e80000100800 */
[----:B------:R-:W-:Y:S01]  /*df280*/  STL [R1+0x21c], R6 ;  /* 0x00021c0601007387 */ /* 0x000fe20000100800 */
[----:B0-----:R-:W-:Y:S02]  /*df290*/  F2FP.F16.E5M2.UNPACK_B R4, R8 ;  /* 0x00000008ff04723e */ /* 0x001fe400020004ff */
[----:B---3--:R-:W-:Y:S02]  /*df2a0*/  F2FP.F16.E5M2.UNPACK_B R5, R3 ;  /* 0x00000003ff05723e */ /* 0x008fe400020004ff */
[----:B------:R-:W-:-:S03]  /*df2b0*/  F2FP.F16.E5M2.UNPACK_B R3, R9 ;  /* 0x00000009ff03723e */ /* 0x000fc600020004ff */
[----:B------:R-:W-:Y:S04]  /*df2c0*/  STL [R1+0xe0], R5 ;  /* 0x0000e00501007387 */ /* 0x000fe80000100800 */
[----:B------:R0:W-:Y:S04]  /*df2d0*/  STL.64 [R1+0x50f0], R10 ;  /* 0x0050f00a01007387 */ /* 0x0001e80000100a00 */
[----:B------:R-:W-:Y:S04]  /*df2e0*/  STL [R1+0xe4], R4 ;  /* 0x0000e40401007387 */ /* 0x000fe80000100800 */
[----:B------:R-:W4:Y:S04]  /*df2f0*/  LDL.64 R8, [R1+0xe0] ;  /* 0x0000e00001087983 */ /* 0x000f280000100a00 */
[----:B------:R1:W-:Y:S04]  /*df300*/  STL [R1+0xe8], R3 ;  /* 0x0000e80301007387 */ /* 0x0003e80000100800 */
[----:B0-----:R-:W4:Y:S01]  /*df310*/  LDL R10, [R1+0xe8] ;  /* 0x0000e800010a7983 */ /* 0x001f220000100800 */
[----:B------:R-:W-:-:S02]  /*df320*/  F2FP.F16.E5M2.UNPACK_B R11, R2 ;  /* 0x00000002ff0b723e */ /* 0x000fc400020004ff */
[-C--:B-1----:R-:W-:Y:S02]  /*df330*/  F2FP.F16.E5M2.UNPACK_B R3, R0.reuse ;  /* 0x00000000ff03723e */ /* 0x082fe400020004ff */
[----:B------:R-:W-:Y:S02]  /*df340*/  F2FP.F16.E5M2.UNPACK_B R2, R0.H1 ;  /* 0x00000000ff02723e */ /* 0x000fe400030004ff */
[-C--:B------:R-:W-:Y:S01]  /*df350*/  F2FP.F16.E5M2.UNPACK_B R0, R20.reuse ;  /* 0x00000014ff00723e */ /* 0x080fe200020004ff */
[----:B------:R0:W-:Y:S04]  /*df360*/  STL [R1+0x210], R3 ;  /* 0x0002100301007387 */ /* 0x0001e80000100800 */
[----:B------:R-:W-:Y:S04]  /*df370*/  STL [R1+0xec], R11 ;  /* 0x0000ec0b01007387 */ /* 0x000fe80000100800 */
[----:B------:R1:W-:Y:S04]  /*df380*/  STL [R1+0x208], R2 ;  /* 0x0002080201007387 */ /* 0x0003e80000100800 */
[----:B------:R2:W-:Y:S01]  /*df390*/  STL [R1+0x214], R0 ;  /* 0x0002140001007387 */ /* 0x0005e20000100800 */
[----:B0-----:R-:W-:-:S02]  /*df3a0*/  F2FP.F16.E5M2.UNPACK_B R3, R20.H1 ;  /* 0x00000014ff03723e */ /* 0x001fc400030004ff */
[-C--:B-1----:R-:W-:Y:S02]  /*df3b0*/  F2FP.F16.E5M2.UNPACK_B R2, R21.reuse.H1 ;  /* 0x00000015ff02723e */ /* 0x082fe400030004ff */
[----:B--2---:R-:W-:Y:S01]  /*df3c0*/  F2FP.F16.E5M2.UNPACK_B R0, R21 ;  /* 0x00000015ff00723e */ /* 0x004fe200020004ff */
[----:B------:R-:W-:Y:S04]  /*df3d0*/  STL [R1+0x20c], R3 ;  /* 0x00020c0301007387 */ /* 0x000fe80000100800 */
[----:B------:R0:W-:Y:S04]  /*df3e0*/  STL [R1+0x200], R0 ;  /* 0x0002000001007387 */ /* 0x0001e80000100800 */
[----:B------:R1:W-:Y:S01]  /*df3f0*/  STL [R1+0x1f8], R2 ;  /* 0x0001f80201007387 */ /* 0x0003e20000100800 */
[----:B0-----:R-:W-:-:S02]  /*df400*/  F2FP.F16.E5M2.UNPACK_B R0, R16 ;  /* 0x00000010ff00723e */ /* 0x001fc400020004ff */
[----:B------:R-:W-:Y:S02]  /*df410*/  F2FP.F16.E5M2.UNPACK_B R3, R16.H1 ;  /* 0x00000010ff03723e */ /* 0x000fe400030004ff */
[----:B-1----:R-:W-:Y:S01]  /*df420*/  F2FP.F16.E5M2.UNPACK_B R2, R17 ;  /* 0x00000011ff02723e */ /* 0x002fe200020004ff */
[----:B----4-:R-:W-:-:S15]  /*df430*/  HMMA.16816.F32 R4, R8, R22, R24 ;  /* 0x000000160804723c */ /* 0x010fde0000001818 */
[----:B------:R-:W-:-:S04]  /*df440*/  NOP ;  /* 0x0000000000007918 */ /* 0x000fc80000000000 */
[----:B------:R-:W-:Y:S04]  /*df450*/  STL.64 [R1+0x9a0], R4 ;  /* 0x0009a00401007387 */ /* 0x000fe80000100a00 */
[----:B------:R0:W-:Y:S04]  /*df460*/  STL.64 [R1+0x9a8], R6 ;  /* 0x0009a80601007387 */ /* 0x0001e80000100a00 */
[----:B------:R1:W-:Y:S04]  /*df470*/  STL [R1+0x204], R0 ;  /* 0x0002040001007387 */ /* 0x0003e80000100800 */
[----:B------:R2:W-:Y:S04]  /*df480*/  STL [R1+0x1fc], R3 ;  /* 0x0001fc0301007387 */ /* 0x0005e80000100800 */
[----:B------:R3:W-:Y:S01]  /*df490*/  STL [R1+0x1f0], R2 ;  /* 0x0001f00201007387 */ /* 0x0007e20000100800 */
[----:B0-----:R-:W-:Y:S01]  /*df4a0*/  HMMA.16816.F32 R4, R8, R18, R12 ;  /* 0x000000120804723c */ /* 0x001fe2000000180c */
[----:B-1----:R-:W-:-:S02]  /*df4b0*/  F2FP.F16.E5M2.UNPACK_B R0, R17.H1 ;  /* 0x00000011ff00723e */ /* 0x002fc400030004ff */
[-C--:B--2---:R-:W-:Y:S02]  /*df4c0*/  F2FP.F16.E5M2.UNPACK_B R3, R29.reuse ;  /* 0x0000001dff03723e */ /* 0x084fe400020004ff */
[----:B---3--:R-:W-:Y:S01]  /*df4d0*/  F2FP.F16.E5M2.UNPACK_B R2, R29.H1 ;  /* 0x0000001dff02723e */ /* 0x008fe200030004ff */
[----:B------:R0:W-:Y:S04]  /*df4e0*/  STL [R1+0x1e8], R0 ;  /* 0x0001e80001007387 */ /* 0x0001e80000100800 */
[----:B------:R-:W-:Y:S04]  /*df4f0*/  STL [R1+0x1f4], R3 ;  /* 0x0001f40301007387 */ /* 0x000fe80000100800 */
[----:B------:R-:W-:Y:S04]  /*df500*/  STL [R1+0x1ec], R2 ;  /* 0x0001ec0201007387 */ /* 0x000fe80000100800 */
[----:B------:R1:W-:Y:S01]  /*df510*/  STL [R1+0x51a0], R11 ;  /* 0x0051a00b01007387 */ /* 0x0003e20000100800 */
[----:B0-----:R-:W-:-:S05]  /*df520*/  F2FP.F16.E5M2.UNPACK_B R0, R28 ;  /* 0x0000001cff00723e */ /* 0x001fca00020004ff */
[----:B------:R-:W-:Y:S04]  /*df530*/  STL [R1+0x1e0], R0 ;  /* 0x0001e00001007387 */ /* 0x000fe80000100800 */
[----:B-1----:R-:W2:Y:S04]  /*df540*/  LDL.LU R11, [R1+0x4ac] ;  /* 0x0004ac00010b7983 */ /* 0x002ea80000300800 */
[----:B------:R0:W-:Y:S04]  /*df550*/  STL.64 [R1+0x990], R4 ;  /* 0x0009900401007387 */ /* 0x0001e80000100a00 */
[----:B------:R1:W-:Y:S04]  /*df560*/  STL.64 [R1+0x998], R6 ;  /* 0x0009980601007387 */ /* 0x0003e80000100a00 */
[----:B0-----:R-:W3:Y:S01]  /*df570*/  LDL.LU R4, [R1+0x538] ;  /* 0x0005380001047983 */ /* 0x001ee20000300800 */
[----:B------:R-:W-:-:S02]  /*df580*/  F2FP.F16.E5M2.UNPACK_B R2, R28.H1 ;  /* 0x0000001cff02723e */ /* 0x000fc400030004ff */
[-C--:B--2---:R-:W-:Y:S01]  /*df590*/  F2FP.F16.E5M2.UNPACK_B R0, R11.reuse ;  /* 0x0000000bff00723e */ /* 0x084fe200020004ff */
[----:B---3--:R-:W-:Y:S04]  /*df5a0*/  STL [R1+0x5180], R4 ;  /* 0x0051800401007387 */ /* 0x008fe80000100800 */
[----:B-1----:R-:W2:Y:S04]  /*df5b0*/  LDL.LU R6, [R1+0x4ec] ;  /* 0x0004ec0001067983 */ /* 0x002ea80000300800 */
[----:B------:R0:W-:Y:S04]  /*df5c0*/  STL [R1+0x1d8], R2 ;  /* 0x0001d80201007387 */ /* 0x0001e80000100800 */
[----:B------:R-:W3:Y:S04]  /*df5d0*/  LDL R20, [R1+0x3e0] ;  /* 0x0003e00001147983 */ /* 0x000ee80000100800 */
[----:B------:R-:W-:Y:S04]  /*df5e0*/  STL [R1+0x1e4], R0 ;  /* 0x0001e40001007387 */ /* 0x000fe80000100800 */
[----:B------:R-:W3:Y:S04]  /*df5f0*/  LDL R21, [R1+0x3e4] ;  /* 0x0003e40001157983 */ /* 0x000ee80000100800 */
[----:B------:R-:W4:Y:S04]  /*df600*/  LDL R3, [R1+0x3ec] ;  /* 0x0003ec0001037983 */ /* 0x000f280000100800 */
[----:B0-----:R-:W4:Y:S04]  /*df610*/  LDL R2, [R1+0x3e8] ;  /* 0x0003e80001027983 */ /* 0x001f280000100800 */
[----:B------:R-:W2:Y:S04]  /*df620*/  LDL.LU R28, [R1+0x4c8] ;  /* 0x0004c800011c7983 */ /* 0x000ea80000300800 */
[----:B------:R-:W2:Y:S04]  /*df630*/  LDL.LU R29, [R1+0x4cc] ;  /* 0x0004cc00011d7983 */ /* 0x000ea80000300800 */
[----:B------:R-:W2:Y:S04]  /*df640*/  LDL.LU R5, [R1+0x4e8] ;  /* 0x0004e80001057983 */ /* 0x000ea80000300800 */
[----:B------:R-:W2:Y:S04]  /*df650*/  LDL.LU R7, [R1+0x4f8] ;  /* 0x0004f80001077983 */ /* 0x000ea80000300800 */
[----:B--2---:R0:W-:Y:S04]  /*df660*/  STL.64 [R1+0x5188], R6 ;  /* 0x0051880601007387 */ /* 0x0041e80000100a00 */
[----:B0-----:R-:W2:Y:S04]  /*df670*/  LDL R6, [R1+0x3f0] ;  /* 0x0003f00001067983 */ /* 0x001ea80000100800 */
[----:B------:R-:W2:Y:S04]  /*df680*/  LDL R7, [R1+0x3f4] ;  /* 0x0003f40001077983 */ /* 0x000ea80000100800 */
[----:B------:R-:W2:Y:S04]  /*df690*/  LDL.LU R4, [R1+0x4bc] ;  /* 0x0004bc0001047983 */ /* 0x000ea80000300800 */
[----:B------:R0:W-:Y:S04]  /*df6a0*/  STL [R1+0x5184], R5 ;  /* 0x0051840501007387 */ /* 0x0001e80000100800 */
        /* <DEDUP_REMOVED lines=13> */
[----:B------:R-:W-:-:S03]  /*df780*/  F2FP.F16.E5M2.UNPACK_B R11, R11.H1 ;  /* 0x0000000bff0b723e */ /* 0x000fc600030004ff */
        /* <DEDUP_REMOVED lines=8> */
[----:B------:R-:W2:Y:S04]  /*df810*/  LDL R18, [R1+0x3d8] ;  /* 0x0003d80001127983 */ /* 0x000ea80000100800 */
[----:B------:R-:W2:Y:S04]  /*df820*/  LDL R19, [R1+0x3dc] ;  /* 0x0003dc0001137983 */ /* 0x000ea80000100800 */
[----:B------:R-:W2:Y:S04]  /*df830*/  LDL.LU R17, [R1+0x52c] ;  /* 0x00052c0001117983 */ /* 0x000ea80000300800 */
[----:B------:R-:W2:Y:S04]  /*df840*/  LDL.LU R12, [R1+0x1120] ;  /* 0x00112000010c7983 */ /* 0x000ea80000300800 */
[----:B------:R-:W2:Y:S04]  /*df850*/  LDL.LU R13, [R1+0x1124] ;  /* 0x00112400010d7983 */ /* 0x000ea80000300800 */
[----:B------:R-:W2:Y:S04]  /*df860*/  LDL.LU R14, [R1+0x1128] ;  /* 0x00112800010e7983 */ /* 0x000ea80000300800 */
[----:B------:R-:W2:Y:S04]  /*df870*/  LDL.LU R15, [R1+0x112c] ;  /* 0x00112c00010f7983 */ /* 0x000ea80000300800 */
[----:B------:R0:W-:Y:S02]  /*df880*/  STL [R1+0x1dc], R11 ;  /* 0x0001dc0b01007387 */ /* 0x0001e40000100800 */
[----:B0-----:R-:W-:-:S05]  /*df890*/  F2FP.F16.E5M2.UNPACK_B R11, R5 ;  /* 0x00000005ff0b723e */ /* 0x001fca00020004ff */
[----:B------:R0:W-:Y:S04]  /*df8a0*/  STL [R1+0x1d0], R11 ;  /* 0x0001d00b01007387 */ /* 0x0001e80000100800 */
[----:B0-----:R-:W2:Y:S01]  /*df8b0*/  LDL.LU R11, [R1+0x51a0] ;  /* 0x0051a000010b7983 */ /* 0x001ea20000300800 */
[----:B------:R-:W-:-:S05]  /*df8c0*/  F2FP.F16.E5M2.UNPACK_B R5, R5.H1 ;  /* 0x00000005ff05723e */ /* 0x000fca00030004ff */
[----:B------:R0:W-:Y:S02]  /*df8d0*/  STL [R1+0x1c8], R5 ;  /* 0x0001c80501007387 */ /* 0x0001e40000100800 */
[----:B0-----:R-:W-:-:S05]  /*df8e0*/  F2FP.F16.E5M2.UNPACK_B R5, R4 ;  /* 0x00000004ff05723e */ /* 0x001fca00020004ff */
[----:B------:R0:W-:Y:S02]  /*df8f0*/  STL [R1+0x1d4], R5 ;  /* 0x0001d40501007387 */ /* 0x0001e40000100800 */
[----:B0-----:R-:W-:-:S05]  /*df900*/  F2FP.F16.E5M2.UNPACK_B R5, R4.H1 ;  /* 0x00000004ff05723e */ /* 0x001fca00030004ff */
[----:B------:R2:W-:Y:S02]  /*df910*/  STL [R1+0x1cc], R5 ;  /* 0x0001cc0501007387 */ /* 0x0005e40000100800 */
[----:B--2---:R-:W-:Y:S02]  /*df920*/  HMMA.16816.F32 R4, R8, R6, R24 ;  /* 0x000000060804723c */ /* 0x004fe40000001818 */
[----:B------:R-:W4:Y:S04]  /*df930*/  LDL.LU.64 R26, [R1+0x5198] ;  /* 0x00519800011a7983 */ /* 0x000f280000300a00 */
[----:B------:R-:W4:-:S13]  /*df940*/  LDL.LU.64 R24, [R1+0x5190] ;  /* 0x0051900001187983 */ /* 0x000f1a0000300a00 */
[----:B------:R-:W-:Y:S04]  /*df950*/  STL.64 [R1+0x980], R4 ;  /* 0x0009800401007387 */ /* 0x000fe80000100a00 */
[----:B------:R0:W-:Y:S04]  /*df960*/  STL.64 [R1+0x988], R6 ;  /* 0x0009880601007387 */ /* 0x0001e80000100a00 */
[----:B0-----:R-:W2:Y:S04]  /*df970*/  LDL.LU.64 R6, [R1+0x5188] ;  /* 0x0051880001067983 */ /* 0x001ea80000300a00 */
[----:B------:R-:W2:Y:S01]  /*df980*/  LDL.LU R5, [R1+0x5184] ;  /* 0x0051840001057983 */ /* 0x000ea20000300800 */
[----:B------:R-:W-:-:S02]  /*df990*/  F2FP.F16.E5M2.UNPACK_B R4, R28 ;  /* 0x0000001cff04723e */ /* 0x000fc400020004ff */
[----:B------:R-:W-:-:S03]  /*df9a0*/  F2FP.F16.E5M2.UNPACK_B R28, R28.H1 ;  /* 0x0000001cff1c723e */ /* 0x000fc600030004ff */
[----:B------:R0:W-:Y:S04]  /*df9b0*/  STL [R1+0x1c0], R4 ;  /* 0x0001c00401007387 */ /* 0x0001e80000100800 */
[----:B0-----:R-:W3:Y:S04]  /*df9c0*/  LDL.LU R4, [R1+0x5180] ;  /* 0x0051800001047983 */ /* 0x001ee80000300800 */
[----:B------:R0:W-:Y:S02]  /*df9d0*/  STL [R1+0x1b8], R28 ;  /* 0x0001b81c01007387 */ /* 0x0001e40000100800 */
[----:B0-----:R-:W-:-:S02]  /*df9e0*/  F2FP.F16.E5M2.UNPACK_B R28, R29 ;  /* 0x0000001dff1c723e */ /* 0x001fc400020004ff */
[----:B------:R-:W-:-:S03]  /*df9f0*/  F2FP.F16.E5M2.UNPACK_B R29, R29.H1 ;  /* 0x0000001dff1d723e */ /* 0x000fc600030004ff */
[----:B------:R0:W-:Y:S04]  /*dfa00*/  STL [R1+0x1c4], R28 ;  /* 0x0001c41c01007387 */ /* 0x0001e80000100800 */
[----:B0-----:R-:W3:Y:S04]  /*dfa10*/  LDL.LU R28, [R1+0x517c] ;  /* 0x00517c00011c7983 */ /* 0x001ee80000300800 */
[----:B------:R2:W-:Y:S01]  /*dfa20*/  STL [R1+0x1bc], R29 ;  /* 0x0001bc1d01007387 */ /* 0x0005e20000100800 */
[----:B----4-:R-:W-:Y:S01]  /*dfa30*/  HMMA.16816.F32 R24, R8, R2, R24 ;  /* 0x000000020818723c */ /* 0x010fe20000001818 */
[----:B--2---:R-:W-:-:S02]  /*dfa40*/  F2FP.F16.E5M2.UNPACK_B R29, R5 ;  /* 0x00000005ff1d723e */ /* 0x004fc400020004ff */
[----:B------:R-:W-:-:S03]  /*dfa50*/  F2FP.F16.E5M2.UNPACK_B R5, R5.H1 ;  /* 0x00000005ff05723e */ /* 0x000fc600030004ff */
[----:B------:R0:W-:Y:S04]  /*dfa60*/  STL [R1+0x1b0], R29 ;  /* 0x0001b01d01007387 */ /* 0x0001e80000100800 */
[----:B0-----:R-:W2:Y:S04]  /*dfa70*/  LDL.LU R29, [R1+0x5178] ;  /* 0x00517800011d7983 */ /* 0x001ea80000300800 */
[----:B------:R0:W-:Y:S05]  /*dfa80*/  STL [R1+0x1a8], R5 ;  /* 0x0001a80501007387 */ /* 0x0001ea0000100800 */
[----:B------:R-:W-:Y:S01]  /*dfa90*/  STL.64 [R1+0x970], R24 ;  /* 0x0009701801007387 */ /* 0x000fe20000100a00 */
[----:B0-----:R-:W-:-:S05]  /*dfaa0*/  F2FP.F16.E5M2.UNPACK_B R5, R6 ;  /* 0x00000006ff05723e */ /* 0x001fca00020004ff */
[----:B------:R-:W-:Y:S04]  /*dfab0*/  STL [R1+0x1b4], R5 ;  /* 0x0001b40501007387 */ /* 0x000fe80000100800 */
[----:B------:R0:W-:Y:S04]  /*dfac0*/  STL.64 [R1+0x978], R26 ;  /* 0x0009781a01007387 */ /* 0x0001e80000100a00 */
[----:B0-----:R-:W3:Y:S04]  /*dfad0*/  LDL.LU.64 R26, [R1+0x5170] ;  /* 0x00517000011a7983 */ /* 0x001ee80000300a00 */
[----:B------:R-:W3:Y:S01]  /*dfae0*/  LDL.LU.64 R24, [R1+0x5168] ;  /* 0x0051680001187983 */ /* 0x000ee20000300a00 */
[----:B------:R-:W-:-:S02]  /*dfaf0*/  F2FP.F16.E5M2.UNPACK_B R5, R6.H1 ;  /* 0x00000006ff05723e */ /* 0x000fc400030004ff */
[-C--:B------:R-:W-:Y:S02]  /*dfb00*/  F2FP.F16.E5M2.UNPACK_B R3, R7.reuse ;  /* 0x00000007ff03723e */ /* 0x080fe400020004ff */
[----:B------:R-:W-:Y:S01]  /*dfb10*/  F2FP.F16.E5M2.UNPACK_B R2, R7.H1 ;  /* 0x00000007ff02723e */ /* 0x000fe200030004ff */
[----:B------:R0:W-:Y:S04]  /*dfb20*/  STL [R1+0x1ac], R5 ;  /* 0x0001ac0501007387 */ /* 0x0001e80000100800 */
[----:B------:R1:W-:Y:S04]  /*dfb30*/  STL [R1+0x1a0], R3 ;  /* 0x0001a00301007387 */ /* 0x0003e80000100800 */
[----:B------:R4:W-:Y:S01]  /*dfb40*/  STL [R1+0x198], R2 ;  /* 0x0001980201007387 */ /* 0x0009e20000100800 */
[----:B0-----:R-:W-:-:S02]  /*dfb50*/  F2FP.F16.E5M2.UNPACK_B R5, R0 ;  /* 0x00000000ff05723e */ /* 0x001fc400020004ff */
[----:B-1----:R-:W-:Y:S02]  /*dfb60*/  F2FP.F16.E5M2.UNPACK_B R3, R0.H1 ;  /* 0x00000000ff03723e */ /* 0x002fe400030004ff */
[-C--:B----4-:R-:W-:Y:S02]  /*dfb70*/  F2FP.F16.E5M2.UNPACK_B R2, R22.reuse ;  /* 0x00000016ff02723e */ /* 0x090fe400020004ff */
[----:B------:R-:W-:Y:S01]  /*dfb80*/  F2FP.F16.E5M2.UNPACK_B R0, R22.H1 ;  /* 0x00000016ff00723e */ /* 0x000fe200030004ff */
[----:B------:R-:W-:Y:S04]  /*dfb90*/  STL [R1+0x1a4], R5 ;  /* 0x0001a40501007387 */ /* 0x000fe80000100800 */
[----:B------:R0:W-:Y:S04]  /*dfba0*/  STL [R1+0x19c], R3 ;  /* 0x00019c0301007387 */ /* 0x0001e80000100800 */
[----:B------:R1:W-:Y:S04]  /*dfbb0*/  STL [R1+0x190], R2 ;  /* 0x0001900201007387 */ /* 0x0003e80000100800 */
[----:B------:R4:W-:Y:S01]  /*dfbc0*/  STL [R1+0x188], R0 ;  /* 0x0001880001007387 */ /* 0x0009e20000100800 */
[----:B------:R-:W-:Y:S01]  /*dfbd0*/  HMMA.16816.F32 R12, R8, R18, R12 ;  /* 0x00000012080c723c */ /* 0x000fe2000000180c */
[----:B0-----:R-:W-:-:S02]  /*dfbe0*/  F2FP.F16.E5M2.UNPACK_B R3, R23 ;  /* 0x00000017ff03723e */ /* 0x001fc400020004ff */
[----:B-1----:R-:W-:Y:S02]  /*dfbf0*/  F2FP.F16.E5M2.UNPACK_B R2, R23.H1 ;  /* 0x00000017ff02723e */ /* 0x002fe400030004ff */
[----:B----4-:R-:W-:-:S03]  /*dfc00*/  F2FP.F16.E5M2.UNPACK_B R0, R16 ;  /* 0x00000010ff00723e */ /* 0x010fc600020004ff */
[----:B---3--:R-:W-:-:S15]  /*dfc10*/  HMMA.16816.F32 R24, R8, R20, R24 ;  /* 0x000000140818723c */ /* 0x008fde0000001818 */
[----:B------:R-:W-:-:S04]  /*dfc20*/  NOP ;  /* 0x0000000000007918 */ /* 0x000fc80000000000 */
[----:B------:R-:W-:Y:S04]  /*dfc30*/  STL.64 [R1+0x960], R24 ;  /* 0x0009601801007387 */ /* 0x000fe80000100a00 */
[----:B------:R-:W-:Y:S04]  /*dfc40*/  STL.64 [R1+0x968], R26 ;  /* 0x0009681a01007387 */ /* 0x000fe80000100a00 */
[----:B------:R0:W-:Y:S04]  /*dfc50*/  STL [R1+0x194], R3 ;  /* 0x0001940301007387 */ /* 0x0001e80000100800 */
[----:B------:R1:W-:Y:S04]  /*dfc60*/  STL [R1+0x18c], R2 ;  /* 0x00018c0201007387 */ /* 0x0003e80000100800 */
[----:B------:R3:W-:Y:S01]  /*dfc70*/  STL [R1+0x180], R0 ;  /* 0x0001800001007387 */ /* 0x0007e20000100800 */
[----:B0-----:R-:W-:-:S02]  /*dfc80*/  F2FP.F16.E5M2.UNPACK_B R3, R16.H1 ;  /* 0x00000010ff03723e */ /* 0x001fc400030004ff */
[-C--:B-1----:R-:W-:Y:S02]  /*dfc90*/  F2FP.F16.E5M2.UNPACK_B R2, R17.reuse ;  /* 0x00000011ff02723e */ /* 0x082fe400020004ff */
[----:B---3--:R-:W-:Y:S01]  /*dfca0*/  F2FP.F16.E5M2.UNPACK_B R0, R17.H1 ;  /* 0x00000011ff00723e */ /* 0x008fe200030004ff */
[----:B------:R-:W-:Y:S04]  /*dfcb0*/  STL [R1+0x178], R3 ;  /* 0x0001780301007387 */ /* 0x000fe80000100800 */
[----:B------:R-:W3:Y:S04]  /*dfcc0*/  LDL.LU R16, [R1+0x56c] ;  /* 0x00056c0001107983 */ /* 0x000ee80000300800 */
[----:B------:R0:W-:Y:S04]  /*dfcd0*/  STL [R1+0x184], R2 ;  /* 0x0001840201007387 */ /* 0x0001e80000100800 */
[----:B------:R1:W-:Y:S01]  /*dfce0*/  STL [R1+0x17c], R0 ;  /* 0x00017c0001007387 */ /* 0x0003e20000100800 */
[----:B0-----:R-:W-:-:S03]  /*dfcf0*/  F2FP.F16.E5M2.UNPACK_B R2, R4 ;  /* 0x00000004ff02723e */ /* 0x001fc600020004ff */
[----:B-1----:R-:W4:Y:S04]  /*dfd00*/  LDL.LU R0, [R1+0x53c] ;  /* 0x00053c0001007983 */ /* 0x002f280000300800 */
[----:B------:R-:W-:Y:S04]  /*dfd10*/  STL [R1+0x170], R2 ;  /* 0x0001700201007387 */ /* 0x000fe80000100800 */
[----:B------:R-:W2:Y:S04]  /*dfd20*/  LDL.LU R3, [R1+0x558] ;  /* 0x0005580001037983 */ /* 0x000ea80000300800 */
[----:B------:R-:W-:Y:S04]  /*dfd30*/  STL.64 [R1+0x950], R12 ;  /* 0x0009500c01007387 */ /* 0x000fe80000100a00 */
[----:B------:R-:W-:Y:S04]  /*dfd40*/  STL.64 [R1+0x958], R14 ;  /* 0x0009580e01007387 */ /* 0x000fe80000100a00 */
[----:B------:R-:W2:Y:S04]  /*dfd50*/  LDL R22, [R1+0x3c8] ;  /* 0x0003c80001167983 */ /* 0x000ea80000100800 */
[----:B------:R-:W2:Y:S04]  /*dfd60*/  LDL R23, [R1+0x3cc] ;  /* 0x0003cc0001177983 */ /* 0x000ea80000100800 */
[----:B------:R-:W3:Y:S04]  /*dfd70*/  LDL.LU R5, [R1+0x548] ;  /* 0x0005480001057983 */ /* 0x000ee80000300800 */
[----:B------:R-:W3:Y:S04]  /*dfd80*/  LDL.LU R7, [R1+0x54c] ;  /* 0x00054c0001077983 */ /* 0x000ee80000300800 */
[----:B------:R-:W3:Y:S04]  /*dfd90*/  LDL.LU R20, [R1+0x55c] ;  /* 0x00055c0001147983 */ /* 0x000ee80000300800 */
[----:B------:R-:W3:Y:S04]  /*dfda0*/  LDL.LU R21, [R1+0x568] ;  /* 0x0005680001157983 */ /* 0x000ee80000300800 */
[----:B--2---:R0:W-:Y:S04]  /*dfdb0*/  STL.64 [R1+0x5150], R22 ;  /* 0x0051501601007387 */ /* 0x0041e80000100a00 */
[----:B0-----:R-:W2:Y:S04]  /*dfdc0*/  LDL R22, [R1+0x3d0] ;  /* 0x0003d00001167983 */ /* 0x001ea80000100800 */
[----:B------:R-:W2:Y:S04]  /*dfdd0*/  LDL R23, [R1+0x3d4] ;  /* 0x0003d40001177983 */ /* 0x000ea80000100800 */
[----:B---3--:R-:W-:Y:S04]  /*dfde0*/  STL.64 [R1+0x5148], R20 ;  /* 0x0051481401007387 */ /* 0x008fe80000100a00 */
[----:B------:R-:W3:Y:S04]  /*dfdf0*/  LDL.LU R24, [R1+0x11d0] ;  /* 0x0011d00001187983 */ /* 0x000ee80000300800 */
[----:B------:R-:W3:Y:S04]  /*dfe00*/  LDL.LU R25, [R1+0x11d4] ;  /* 0x0011d40001197983 */ /* 0x000ee80000300800 */
[----:B------:R-:W2:Y:S04]  /*dfe10*/  LDL.LU R26, [R1+0x11d8] ;  /* 0x0011d800011a7983 */ /* 0x000ea80000300800 */
[----:B------:R-:W2:Y:S01]  /*dfe20*/  LDL.LU R27, [R1+0x11dc] ;  /* 0x0011dc00011b7983 */ /* 0x000ea20000300800 */
[----:B------:R-:W-:-:S02]  /*dfe30*/  IMAD.MOV.U32 R19, RZ, RZ, R28 ;  /* 0x000000ffff137224 */ /* 0x000fc400078e001c */
[----:B------:R-:W-:Y:S01]  /*dfe40*/  IMAD.MOV.U32 R18, RZ, RZ, R29 ;  /* 0x000000ffff127224 */ /* 0x000fe200078e001d */
        /* <DEDUP_REMOVED lines=10> */
[----:B------:R-:W-:-:S03]  /*dfef0*/  F2FP.F16.E5M2.UNPACK_B R20, R4.H1 ;  /* 0x00000004ff14723e */ /* 0x000fc600030004ff */
[----:B------:R-:W3:Y:S04]  /*dff00*/  LDL.LU R13, [R1+0x1234] ;  /* 0x00123400010d7983 */ /* 0x000ee80000300800 */
[----:B------:R-:W3:Y:S04]  /*dff10*/  LDL.LU R14, [R1+0x1238] ;  /* 0x00123800010e7983 */ /* 0x000ee80000300800 */
[----:B------:R-:W3:Y:S01]  /*dff20*/  LDL.LU R15, [R1+0x123c] ;  /* 0x00123c00010f7983 */ /* 0x000ee20000300800 */
[----:B----4-:R-:W-:-:S03]  /*dff30*/  F2FP.F16.E5M2.UNPACK_B R4, R0 ;  /* 0x00000000ff04723e */ /* 0x010fc600020004ff */
[----:B------:R-:W4:Y:S04]  /*dff40*/  LDL.LU R6, [R1+0x58c] ;  /* 0x00058c0001067983 */ /* 0x000f280000300800 */
[----:B------:R-:W-:Y:S01]  /*dff50*/  STL [R1+0x168], R20 ;  /* 0x0001681401007387 */ /* 0x000fe20000100800 */
[----:B------:R-:W-:-:S03]  /*dff60*/  F2FP.F16.E5M2.UNPACK_B R2, R0.H1 ;  /* 0x00000000ff02723e */ /* 0x000fc600030004ff */
[----:B------:R-:W3:Y:S04]  /*dff70*/  LDL.LU R0, [R1+0xc] ;  /* 0x00000c0001007983 */ /* 0x000ee80000300800 */
[----:B------:R0:W-:Y:S04]  /*dff80*/  STL [R1+0x174], R4 ;  /* 0x0001740401007387 */ /* 0x0001e80000100800 */
[----:B------:R1:W-:Y:S01]  /*dff90*/  STL [R1+0x16c], R2 ;  /* 0x00016c0201007387 */ /* 0x0003e20000100800 */
[-C--:B0-----:R-:W-:Y:S02]  /*dffa0*/  F2FP.F16.E5M2.UNPACK_B R4, R5.reuse ;  /* 0x00000005ff04723e */ /* 0x081fe400020004ff */
[----:B------:R-:W-:-:S02]  /*dffb0*/  F2FP.F16.E5M2.UNPACK_B R5, R5.H1 ;  /* 0x00000005ff05723e */ /* 0x000fc400030004ff */
[-C--:B-1----:R-:W-:Y:S01]  /*dffc0*/  F2FP.F16.E5M2.UNPACK_B R2, R7.reuse ;  /* 0x00000007ff02723e */ /* 0x082fe200020004ff */
[----:B------:R0:W-:Y:S04]  /*dffd0*/  STL [R1+0x160], R4 ;  /* 0x0001600401007387 */ /* 0x0001e80000100800 */
[----:B0-----:R-:W3:Y:S04]  /*dffe0*/  LDL R4, [R1+0x3b8] ;  /* 0x0003b80001047983 */ /* 0x001ee80000100800 */
[----:B------:R0:W-:Y:S04]  /*dfff0*/  STL [R1+0x158], R5 ;  /* 0x0001580501007387 */ /* 0x0001e80000100800 */
[----:B------:R1:W-:Y:S04]  /*e0000*/  STL [R1+0x164], R2 ;  /* 0x0001640201007387 */ /* 0x0003e80000100800 */
[----:B0-----:R-:W3:Y:S01]  /*e0010*/  LDL R5, [R1+0x3bc] ;  /* 0x0003bc0001057983 */ /* 0x001ee20000100800 */
[----:B-1----:R-:W-:Y:S01]  /*e0020*/  F2FP.F16.E5M2.UNPACK_B R2, R7.H1 ;  /* 0x00000007ff02723e */ /* 0x002fe200030004ff */
[----:B--2---:R-:W-:Y:S02]  /*e0030*/  HMMA.16816.F32 R20, R8, R22, R24 ;  /* 0x000000160814723c */ /* 0x004fe40000001818 */
[----:B------:R-:W2:Y:S04]  /*e0040*/  LDL.LU.64 R26, [R1+0x5160] ;  /* 0x00516000011a7983 */ /* 0x000ea80000300a00 */
[----:B------:R-:W-:Y:S04]  /*e0050*/  STL [R1+0x15c], R2 ;  /* 0x00015c0201007387 */ /* 0x000fe80000100800 */
[----:B------:R-:W2:Y:S09]  /*e0060*/  LDL.LU.64 R24, [R1+0x5158] ;  /* 0x0051580001187983 */ /* 0x000eb20000300a00 */
[----:B------:R-:W-:Y:S04]  /*e0070*/  STL.64 [R1+0x940], R20 ;  /* 0x0009401401007387 */ /* 0x000fe80000100a00 */
[----:B------:R0:W-:Y:S04]  /*e0080*/  STL.64 [R1+0x948], R22 ;  /* 0x0009481601007387 */ /* 0x0001e80000100a00 */
[----:B0-----:R-:W2:Y:S04]  /*e0090*/  LDL.LU.64 R22, [R1+0x5150] ;  /* 0x0051500001167983 */ /* 0x001ea80000300a00 */
[----:B------:R-:W2:Y:S04]  /*e00a0*/  LDL.LU.64 R20, [R1+0x5148] ;  /* 0x0051480001147983 */ /* 0x000ea80000300a00 */
[----:B------:R-:W2:Y:S01]  /*e00b0*/  LDL.LU R7, [R1+0x30] ;  /* 0x0000300001077983 */ /* 0x000ea20000300800 */
[----:B------:R-:W-:-:S03]  /*e00c0*/  F2FP.F16.E5M2.UNPACK_B R2, R3 ;  /* 0x00000003ff02723e */ /* 0x000fc600020004ff */
[----:B--2---:R0:W-:Y:S04]  /*e00d0*/  STL [R1+0x50f8], R7 ;  /* 0x0050f80701007387 */ /* 0x0041e80000100800 */
[----:B------:R1:W-:Y:S01]  /*e00e0*/  STL [R1+0x150], R2 ;  /* 0x0001500201007387 */ /* 0x0003e20000100800 */
[----:B0-----:R-:W-:Y:S02]  /*e00f0*/  F2FP.F16.E5M2.UNPACK_B R7, R3.H1 ;  /* 0x00000003ff07723e */ /* 0x001fe400030004ff */
[-C--:B------:R-:W-:Y:S02]  /*e0100*/  F2FP.F16.E5M2.UNPACK_B R3, R20.reuse ;  /* 0x00000014ff03723e */ /* 0x080fe400020004ff */
[----:B-1----:R-:W-:Y:S01]  /*e0110*/  F2FP.F16.E5M2.UNPACK_B R2, R20.H1 ;  /* 0x00000014ff02723e */ /* 0x002fe200030004ff */
[----:B------:R0:W-:Y:S04]  /*e0120*/  STL [R1+0x148], R7 ;  /* 0x0001480701007387 */ /* 0x0001e80000100800 */
[----:B------:R1:W-:Y:S01]  /*e0130*/  STL [R1+0x154], R3 ;  /* 0x0001540301007387 */ /* 0x0003e20000100800 */
[----:B0-----:R-:W-:-:S02]  /*e0140*/  F2FP.F16.E5M2.UNPACK_B R7, R21 ;  /* 0x00000015ff07723e */ /* 0x001fc400020004ff */
[----:B-1----:R-:W-:Y:S02]  /*e0150*/  F2FP.F16.E5M2.UNPACK_B R3, R21.H1 ;  /* 0x00000015ff03723e */ /* 0x002fe400030004ff */
[----:B------:R-:W-:Y:S01]  /*e0160*/  HMMA.16816.F32 R20, R8, R22, R24 ;  /* 0x000000160814723c */ /* 0x000fe20000001818 */
[----:B------:R0:W-:Y:S04]  /*e0170*/  STL [R1+0x14c], R2 ;  /* 0x00014c0201007387 */ /* 0x0001e80000100800 */
[----:B------:R-:W-:Y:S04]  /*e0180*/  STL [R1+0x138], R7 ;  /* 0x0001380701007387 */ /* 0x000fe80000100800 */
[----:B------:R3:W-:Y:S04]  /*e0190*/  STL [R1+0x130], R3 ;  /* 0x0001300301007387 */ /* 0x0007e80000100800 */
[----:B------:R-:W2:Y:S01]  /*e01a0*/  LDL.LU.64 R26, [R1+0x5140] ;  /* 0x00514000011a7983 */ /* 0x000ea20000300a00 */
[----:B0-----:R-:W-:-:S05]  /*e01b0*/  F2FP.F16.E5M2.UNPACK_B R2, R16 ;  /* 0x00000010ff02723e */ /* 0x001fca00020004ff */
[----:B------:R0:W-:Y:S04]  /*e01c0*/  STL [R1+0x13c], R2 ;  /* 0x00013c0201007387 */ /* 0x0001e80000100800 */
[----:B------:R-:W2:Y:S04]  /*e01d0*/  LDL.LU.64 R24, [R1+0x5138] ;  /* 0x0051380001187983 */ /* 0x000ea80000300a00 */
[----:B------:R-:W-:Y:S04]  /*e01e0*/  STL.64 [R1+0x930], R20 ;  /* 0x0009301401007387 */ /* 0x000fe80000100a00 */
[----:B------:R1:W-:Y:S01]  /*e01f0*/  STL.64 [R1+0x938], R22 ;  /* 0x0009381601007387 */ /* 0x0003e20000100a00 */
[----:B---3--:R-:W-:-:S02]  /*e0200*/  F2FP.F16.E5M2.UNPACK_B R3, R17 ;  /* 0x00000011ff03723e */ /* 0x008fc400020004ff */
[----:B------:R-:W-:Y:S02]  /*e0210*/  F2FP.F16.E5M2.UNPACK_B R7, R17.H1 ;  /* 0x00000011ff07723e */ /* 0x000fe400030004ff */
[----:B0-----:R-:W-:Y:S01]  /*e0220*/  F2FP.F16.E5M2.UNPACK_B R2, R16.H1 ;  /* 0x00000010ff02723e */ /* 0x001fe200030004ff */
[----:B-1----:R-:W3:Y:S04]  /*e0230*/  LDL.LU.64 R22, [R1+0x5130] ;  /* 0x0051300001167983 */ /* 0x002ee80000300a00 */
[----:B------:R-:W2:Y:S04]  /*e0240*/  LDL.LU.64 R20, [R1+0x5128] ;  /* 0x0051280001147983 */ /* 0x000ea80000300a00 */
[----:B------:R0:W-:Y:S04]  /*e0250*/  STL [R1+0x134], R2 ;  /* 0x0001340201007387 */ /* 0x0001e80000100800 */
[----:B------:R1:W-:Y:S04]  /*e0260*/  STL [R1+0x120], R3 ;  /* 0x0001200301007387 */ /* 0x0003e80000100800 */
[----:B------:R-:W-:Y:S01]  /*e0270*/  STL [R1+0x118], R7 ;  /* 0x0001180701007387 */ /* 0x000fe20000100800 */
[----:B0-----:R-:W-:-:S02]  /*e0280*/  F2FP.F16.E5M2.UNPACK_B R2, R28 ;  /* 0x0000001cff02723e */ /* 0x001fc400020004ff */
[----:B-1----:R-:W-:-:S03]  /*e0290*/  F2FP.F16.E5M2.UNPACK_B R3, R28.H1 ;  /* 0x0000001cff03723e */ /* 0x002fc600030004ff */
[----:B------:R0:W-:Y:S04]  /*e02a0*/  STL [R1+0x124], R2 ;  /* 0x0001240201007387 */ /* 0x0001e80000100800 */
[----:B------:R1:W-:Y:S01]  /*e02b0*/  STL [R1+0x11c], R3 ;  /* 0x00011c0301007387 */ /* 0x0003e20000100800 */
[----:B------:R-:W-:Y:S01]  /*e02c0*/  HMMA.16816.F32 R16, R8, R18, R12 ;  /* 0x000000120810723c */ /* 0x000fe2000000180c */
[----:B0-----:R-:W-:-:S05]  /*e02d0*/  F2FP.F16.E5M2.UNPACK_B R2, R29.H1 ;  /* 0x0000001dff02723e */ /* 0x001fca00030004ff */
[----:B------:R0:W-:Y:S04]  /*e02e0*/  STL [R1+0x5068], R2 ;  /* 0x0050680201007387 */ /* 0x0001e80000100800 */
[----:B------:R-:W2:Y:S04]  /*e02f0*/  LDL.LU.64 R14, [R1+0x5120] ;  /* 0x00512000010e7983 */ /* 0x000ea80000300a00 */
[----:B------:R-:W2:Y:S01]  /*e0300*/  LDL.LU.64 R12, [R1+0x5118] ;  /* 0x00511800010c7983 */ /* 0x000ea20000300a00 */
[----:B------:R-:W-:Y:S02]  /*e0310*/  F2FP.F16.E5M2.UNPACK_B R28, R29 ;  /* 0x0000001dff1c723e */ /* 0x000fe400020004ff */
[----:B----4-:R-:W-:-:S02]  /*e0320*/  F2FP.F16.E5M2.UNPACK_B R29, R6 ;  /* 0x00000006ff1d723e */ /* 0x010fc400020004ff */
[----:B-1----:R-:W-:Y:S01]  /*e0330*/  F2FP.F16.E5M2.UNPACK_B R3, R6.H1 ;  /* 0x00000006ff03723e */ /* 0x002fe200030004ff */
[----:B------:R-:W-:Y:S04]  /*e0340*/  STL.64 [R1+0x920], R16 ;  /* 0x0009201001007387 */ /* 0x000fe80000100a00 */
[----:B------:R1:W-:Y:S01]  /*e0350*/  STL.64 [R1+0x928], R18 ;  /* 0x0009281201007387 */ /* 0x0003e20000100a00 */
[----:B0-----:R-:W-:-:S03]  /*e0360*/  F2FP.F16.E5M2.UNPACK_B R2, R0 ;  /* 0x00000000ff02723e */ /* 0x001fc600020004ff */
[----:B-1----:R-:W4:Y:S04]  /*e0370*/  LDL.LU.64 R18, [R1+0x5110] ;  /* 0x0051100001127983 */ /* 0x002f280000300a00 */
[----:B------:R-:W3:Y:S04]  /*e0380*/  LDL.LU.64 R16, [R1+0x5108] ;  /* 0x0051080001107983 */ /* 0x000ee80000300a00 */
[----:B------:R-:W-:Y:S04]  /*e0390*/  STL.64 [R1+0x4ff8], R28 ;  /* 0x004ff81c01007387 */ /* 0x000fe80000100a00 */
[----:B------:R-:W-:Y:S01]  /*e03a0*/  STL [R1+0x506c], R3 ;  /* 0x00506c0301007387 */ /* 0x000fe20000100800 */
[----:B--2---:R-:W-:-:S03]  /*e03b0*/  F2FP.F16.E5M2.UNPACK_B R0, R13 ;  /* 0x0000000dff00723e */ /* 0x004fc600020004ff */
[----:B------:R-:W-:Y:S04]  /*e03c0*/  STL.64 [R1+0x5100], R14 ;  /* 0x0051000e01007387 */ /* 0x000fe80000100a00 */
[----:B------:R-:W-:Y:S04]  /*e03d0*/  STL [R1+0x100], R2 ;  /* 0x0001000201007387 */ /* 0x000fe80000100800 */
[----:B------:R0:W-:Y:S04]  /*e03e0*/  STL [R1+0x50fc], R12 ;  /* 0x0050fc0c01007387 */ /* 0x0001e80000100800 */
[----:B------:R1:W-:Y:S04]  /*e03f0*/  STL [R1+0xf0], R0 ;  /* 0x0000f00001007387 */ /* 0x0003e80000100800 */
[----:B0-----:R-:W2:Y:S04]  /*e0400*/  LDL.LU R12, [R1+0x1270] ;  /* 0x00127000010c7983 */ /* 0x001ea80000300800 */
[----:B------:R-:W2:Y:S04]  /*e0410*/  LDL.LU R13, [R1+0x1274] ;  /* 0x00127400010d7983 */ /* 0x000ea80000300800 */
[----:B------:R-:W2:Y:S04]  /*e0420*/  LDL.LU R14, [R1+0x1278] ;  /* 0x00127800010e7983 */ /* 0x000ea80000300800 */
[----:B------:R-:W2:Y:S01]  /*e0430*/  LDL.LU R15, [R1+0x127c] ;  /* 0x00127c00010f7983 */ /* 0x000ea20000300800 */
[----:B------:R-:W-:-:S02]  /*e0440*/  F2FP.F16.E5M2.UNPACK_B R2, R20 ;  /* 0x00000014ff02723e */ /* 0x000fc400020004ff */
[----:B---3--:R-:W-:Y:S02]  /*e0450*/  F2FP.F16.E5M2.UNPACK_B R3, R17 ;  /* 0x00000011ff03723e */ /* 0x008fe400020004ff */
[----:B-1----:R-:W-:-:S03]  /*e0460*/  F2FP.F16.E5M2.UNPACK_B R0, R24 ;  /* 0x00000018ff00723e */ /* 0x002fc600020004ff */
[----:B------:R-:W-:Y:S04]  /*e0470*/  STL [R1+0x104], R3 ;  /* 0x0001040301007387 */ /* 0x000fe80000100800 */
[----:B------:R-:W-:Y:S01]  /*e0480*/  STL [R1+0xf4], R2 ;  /* 0x0000f40201007387 */ /* 0x000fe20000100800 */
[----:B--2---:R-:W-:Y:S03]  /*e0490*/  HMMA.16816.F32 R4, R8, R4, R12 ;  /* 0x000000040804723c */ /* 0x004fe6000000180c */
[----:B------:R-:W2:Y:S04]  /*e04a0*/  LDL.LU.64 R14, [R1+0x5100] ;  /* 0x00510000010e7983 */ /* 0x000ea80000300a00 */
[----:B------:R-:W-:Y:S04]  /*e04b0*/  STL [R1+0x108], R0 ;  /* 0x0001080001007387 */ /* 0x000fe80000100800 */
[----:B------:R-:W3:Y:S08]  /*e04c0*/  LDL.LU R12, [R1+0x50fc] ;  /* 0x0050fc00010c7983 */ /* 0x000ef00000300800 */
[----:B------:R-:W-:Y:S04]  /*e04d0*/  STL.64 [R1+0x910], R4 ;  /* 0x0009100401007387 */ /* 0x000fe80000100a00 */
[----:B------:R0:W-:Y:S04]  /*e04e0*/  STL.64 [R1+0x918], R6 ;  /* 0x0009180601007387 */ /* 0x0001e80000100a00 */
[----:B0-----:R-:W2:Y:S01]  /*e04f0*/  LDL.LU R7, [R1+0x50f8] ;  /* 0x0050f80001077983 */ /* 0x001ea20000300800 */
[----:B------:R-:W-:-:S02]  /*e0500*/  IMAD.MOV.U32 R2, RZ, RZ, R10 ;  /* 0x000000ffff027224 */ /* 0x000fc400078e000a */
[----:B------:R-:W-:Y:S02]  /*e0510*/  IMAD.MOV.U32 R0, RZ, RZ, R11 ;  /* 0x000000ffff007224 */ /* 0x000fe400078e000b */
[----:B------:R-:W3:Y:S04]  /*e0520*/  LDL.LU.64 R10, [R1+0x50f0] ;  /* 0x0050f000010a7983 */ /* 0x000ee80000300a00 */
[----:B------:R-:W3:Y:S01]  /*e0530*/  LDL R28, [R1+0x3a0] ;  /* 0x0003a000011c7983 */ /* 0x000ee20000100800 */
[----:B--2---:R-:W-:-:S05]  /*e0540*/  F2FP.F16.E5M2.UNPACK_B R5, R7 ;  /* 0x00000007ff05723e */ /* 0x004fca00020004ff */
[----:B------:R0:W-:Y:S04]  /*e0550*/  STL [R1+0xf8], R5 ;  /* 0x0000f80501007387 */ /* 0x0001e80000100800 */
[----:B------:R-:W2:Y:S04]  /*e0560*/  LDL R29, [R1+0x3a4] ;  /* 0x0003a400011d7983 */ /* 0x000ea80000100800 */
[----:B------:R-:W2:Y:S04]  /*e0570*/  LDL.LU R13, [R1+0x8] ;  /* 0x00000800010d7983 */ /* 0x000ea80000300800 */
[----:B------:R-:W2:Y:S01]  /*e0580*/  LDL.LU R24, [R1+0x18] ;  /* 0x0000180001187983 */ /* 0x000ea20000300800 */
[----:B0-----:R-:W-:-:S05]  /*e0590*/  F2FP.F16.E5M2.UNPACK_B R5, R23 ;  /* 0x00000017ff05723e */ /* 0x001fca00020004ff */
[----:B------:R-:W-:Y:S04]  /*e05a0*/  STL [R1+0x10c], R5 ;  /* 0x00010c0501007387 */ /* 0x000fe80000100800 */
[----:B------:R-:W2:Y:S01]  /*e05b0*/  LDL.LU R20, [R1+0x20] ;  /* 0x0000200001147983 */ /* 0x000ea20000300800 */
[----:B------:R-:W-:-:S03]  /*e05c0*/  IMAD.MOV.U32 R3, RZ, RZ, R9 ;  /* 0x000000ffff037224 */ /* 0x000fc600078e0009 */
[----:B------:R0:W-:Y:S01]  /*e05d0*/  STL [R1+0x50d8], R22 ;  /* 0x0050d81601007387 */ /* 0x0001e20000100800 */
[----:B------:R-:W-:Y:S02]  /*e05e0*/  IMAD.MOV.U32 R4, RZ, RZ, R8 ;  /* 0x000000ffff047224 */ /* 0x000fe400078e0008 */
[----:B0-----:R-:W-:Y:S01]  /*e05f0*/  IMAD.MOV.U32 R22, RZ, RZ, R2 ;  /* 0x000000ffff167224 */ /* 0x001fe200078e0002 */
[----:B--2---:R0:W-:Y:S02]  /*e0600*/  STL.64 [R1+0x50d0], R20 ;  /* 0x0050d01401007387 */ /* 0x0041e40000100a00 */
[----:B0-----:R-:W-:Y:S02]  /*e0610*/  IMAD.MOV.U32 R21, RZ, RZ, R3 ;  /* 0x000000ffff157224 */ /* 0x001fe400078e0003 */
[----:B------:R-:W2:Y:S04]  /*e0620*/  LDL.LU R3, [R1+0x2c] ;  /* 0x00002c0001037983 */ /* 0x000ea80000300800 */
[----:B------:R-:W2:Y:S04]  /*e0630*/  LDL.LU R2, [R1+0x4] ;  /* 0x0000040001027983 */ /* 0x000ea80000300800 */
[----:B------:R-:W2:Y:S01]  /*e0640*/  LDL.LU R9, [R1+0x14] ;  /* 0x0000140001097983 */ /* 0x000ea20000300800 */
[----:B------:R-:W-:-:S03]  /*e0650*/  IMAD.MOV.U32 R20, RZ, RZ, R4 ;  /* 0x000000ffff147224 */ /* 0x000fc600078e0004 */
[----:B------:R-:W2:Y:S04]  /*e0660*/  LDL.LU R8, [R1+0x50] ;  /* 0x0000500001087983 */ /* 0x000ea80000300800 */
[----:B------:R-:W2:Y:S04]  /*e0670*/  LDL.LU R4, [R1+0x10] ;  /* 0x0000100001047983 */ /* 0x000ea80000300800 */
[----:B------:R-:W2:Y:S04]  /*e0680*/  LDL.LU R5, [R1+0x1c] ;  /* 0x00001c0001057983 */ /* 0x000ea80000300800 */
[----:B------:R-:W2:Y:S04]  /*e0690*/  LDL.LU R6, [R1+0x28] ;  /* 0x0000280001067983 */ /* 0x000ea80000300800 */
[----:B------:R-:W2:Y:S01]  /*e06a0*/  LDL.LU R7, [R1+0x38] ;  /* 0x0000380001077983 */ /* 0x000ea20000300800 */
[----:B------:R-:W-:Y:S01]  /*e06b0*/  F2FP.F16.E5M2.UNPACK_B R17, R27 ;  /* 0x0000001bff11723e */ /* 0x000fe200020004ff */
[----:B------:R-:W-:-:S02]  /*e06c0*/  IMAD.MOV.U32 R23, RZ, RZ, R0 ;  /* 0x000000ffff177224 */ /* 0x000fc400078e0000 */
[----:B--2---:R0:W-:Y:S04]  /*e06d0*/  STL.64 [R1+0x50c0], R6 ;  /* 0x0050c00601007387 */ /* 0x0041e80000100a00 */
[----:B0-----:R-:W2:Y:S04]  /*e06e0*/  LDL R6, [R1+0x3a8] ;  /* 0x0003a80001067983 */ /* 0x001ea80000100800 */
[----:B------:R-:W2:Y:S04]  /*e06f0*/  LDL R7, [R1+0x3ac] ;  /* 0x0003ac0001077983 */ /* 0x000ea80000100800 */
[----:B------:R0:W-:Y:S04]  /*e0700*/  STL.64 [R1+0x50b8], R4 ;  /* 0x0050b80401007387 */ /* 0x0001e80000100a00 */
[----:B0-----:R-:W2:Y:S04]  /*e0710*/  LDL R4, [R1+0x3b0] ;  /* 0x0003b00001047983 */ /* 0x001ea80000100800 */
[----:B------:R-:W2:Y:S04]  /*e0720*/  LDL R5, [R1+0x3b4] ;  /* 0x0003b40001057983 */ /* 0x000ea80000100800 */
[----:B------:R-:W2:Y:S04]  /*e0730*/  LDL.LU R0, [R1+0x44] ;  /* 0x0000440001007983 */ /* 0x000ea80000300800 */
[----:B------:R-:W-:Y:S04]  /*e0740*/  STL [R1+0x50e8], R26 ;  /* 0x0050e81a01007387 */ /* 0x000fe80000100800 */
[----:B------:R0:W-:Y:S04]  /*e0750*/  STL.64 [R1+0x50e0], R24 ;  /* 0x0050e01801007387 */ /* 0x0001e80000100a00 */
[----:B------:R1:W-:Y:S04]  /*e0760*/  STL [R1+0xfc], R17 ;  /* 0x0000fc1101007387 */ /* 0x0003e80000100800 */
[----:B0-----:R-:W2:Y:S04]  /*e0770*/  LDL.LU R24, [R1+0x1310] ;  /* 0x0013100001187983 */ /* 0x001ea80000300800 */
[----:B------:R-:W2:Y:S04]  /*e0780*/  LDL.LU R25, [R1+0x1314] ;  /* 0x0013140001197983 */ /* 0x000ea80000300800 */
[----:B------:R-:W2:Y:S04]  /*e0790*/  LDL.LU R26, [R1+0x1318] ;  /* 0x00131800011a7983 */ /* 0x000ea80000300800 */
[----:B------:R-:W2:Y:S01]  /*e07a0*/  LDL.LU R27, [R1+0x131c] ;  /* 0x00131c00011b7983 */ /* 0x000ea20000300800 */
[----:B---3--:R-:W-:-:S02]  /*e07b0*/  F2FP.F16.E5M2.UNPACK_B R10, R10 ;  /* 0x0000000aff0a723e */ /* 0x008fc400020004ff */
[----:B-1----:R-:W-:Y:S02]  /*e07c0*/  F2FP.F16.E5M2.UNPACK_B R17, R12 ;  /* 0x0000000cff11723e */ /* 0x002fe400020004ff */
[----:B------:R-:W-:Y:S01]  /*e07d0*/  F2FP.F16.E5M2.UNPACK_B R12, R16 ;  /* 0x00000010ff0c723e */ /* 0x000fe200020004ff */
[----:B------:R4:W-:Y:S04]  /*e07e0*/  STL [R1+0xd0], R10 ;  /* 0x0000d00a01007387 */ /* 0x0009e80000100800 */
[----:B------:R-:W-:Y:S04]  /*e07f0*/  STL [R1+0xc0], R17 ;  /* 0x0000c01101007387 */ /* 0x000fe80000100800 */
[----:B------:R-:W-:Y:S01]  /*e0800*/  STL [R1+0xd4], R12 ;  /* 0x0000d40c01007387 */ /* 0x000fe20000100800 */
[----:B----4-:R-:W-:Y:S01]  /*e0810*/  F2FP.F16.E5M2.UNPACK_B R10, R19 ;  /* 0x00000013ff0a723e */ /* 0x010fe200020004ff */
[----:B--2---:R-:W-:Y:S02]  /*e0820*/  HMMA.16816.F32 R20, R20, R4, R24 ;  /* 0x000000041414723c */ /* 0x004fe40000001818 */
[----:B------:R-:W2:Y:S04]  /*e0830*/  LDL.LU R26, [R1+0x50e8] ;  /* 0x0050e800011a7983 */ /* 0x000ea80000300800 */
[----:B------:R-:W-:Y:S04]  /*e0840*/  STL [R1+0xc4], R10 ;  /* 0x0000c40a01007387 */ /* 0x000fe80000100800 */
[----:B------:R-:W3:Y:S09]  /*e0850*/  LDL.LU.64 R24, [R1+0x50e0] ;  /* 0x0050e00001187983 */ /* 0x000ef20000300a00 */
[----:B------:R-:W-:Y:S04]  /*e0860*/  STL.64 [R1+0x900], R20 ;  /* 0x0009001401007387 */ /* 0x000fe80000100a00 */
[----:B------:R0:W-:Y:S04]  /*e0870*/  STL.64 [R1+0x908], R22 ;  /* 0x0009081601007387 */ /* 0x0001e80000100a00 */
[----:B0-----:R-:W4:Y:S04]  /*e0880*/  LDL.LU R22, [R1+0x50d8] ;  /* 0x0050d80001167983 */ /* 0x001f280000300800 */
[----:B------:R-:W2:Y:S01]  /*e0890*/  LDL.LU.64 R20, [R1+0x50d0] ;  /* 0x0050d00001147983 */ /* 0x000ea20000300a00 */
[----:B------:R-:W-:-:S02]  /*e08a0*/  F2FP.F16.E5M2.UNPACK_B R5, R15 ;  /* 0x0000000fff05723e */ /* 0x000fc400020004ff */
[----:B------:R-:W-:Y:S01]  /*e08b0*/  F2FP.F16.E5M2.UNPACK_B R4, R18 ;  /* 0x00000012ff04723e */ /* 0x000fe200020004ff */
[----:B------:R-:W3:Y:S04]  /*e08c0*/  LDL.64 R16, [R1+0xe0] ;  /* 0x0000e00001107983 */ /* 0x000ee80000100a00 */
[----:B------:R-:W-:Y:S04]  /*e08d0*/  STL [R1+0xd8], R5 ;  /* 0x0000d80501007387 */ /* 0x000fe80000100800 */
[----:B------:R-:W3:Y:S04]  /*e08e0*/  LDL.64 R18, [R1+0xe8] ;  /* 0x0000e80001127983 */ /* 0x000ee80000100a00 */
[----:B------:R4:W-:Y:S02]  /*e08f0*/  STL [R1+0xc8], R4 ;  /* 0x0000c80401007387 */ /* 0x0009e40000100800 */
[----:B----4-:R-:W-:-:S02]  /*e0900*/  F2FP.F16.E5M2.UNPACK_B R4, R22 ;  /* 0x00000016ff04723e */ /* 0x010fc400020004ff */
[----:B--2---:R0:W-:Y:S04]  /*e0910*/  STL.64 [R1+0x50c8], R20 ;  /* 0x0050c81401007387 */ /* 0x0041e80000100a00 */
[----:B0-----:R-:W3:Y:S04]  /*e0920*/  LDL.LU R20, [R1+0x1380] ;  /* 0x0013800001147983 */ /* 0x001ee80000300800 */
[----:B------:R0:W-:Y:S04]  /*e0930*/  STL [R1+0xdc], R4 ;  /* 0x0000dc0401007387 */ /* 0x0001e80000100800 */
[----:B------:R-:W3:Y:S04]  /*e0940*/  LDL.LU R21, [R1+0x1384] ;  /* 0x0013840001157983 */ /* 0x000ee80000300800 */
[----:B------:R-:W3:Y:S04]  /*e0950*/  LDL.LU R22, [R1+0x1388] ;  /* 0x0013880001167983 */ /* 0x000ee80000300800 */
[----:B------:R-:W3:Y:S01]  /*e0960*/  LDL.LU R23, [R1+0x138c] ;  /* 0x00138c0001177983 */ /* 0x000ee20000300800 */
[----:B------:R-:W-:-:S02]  /*e0970*/  F2FP.F16.E5M2.UNPACK_B R10, R13 ;  /* 0x0000000dff0a723e */ /* 0x000fc400020004ff */
[----:B------:R-:W-:Y:S02]  /*e0980*/  F2FP.F16.E5M2.UNPACK_B R5, R11 ;  /* 0x0000000bff05723e */ /* 0x000fe400020004ff */
[----:B0-----:R-:W-:-:S05]  /*e0990*/  F2FP.F16.E5M2.UNPACK_B R4, R26 ;  /* 0x0000001aff04723e */ /* 0x001fca00020004ff */
[----:B------:R0:W-:Y:S04]  /*e09a0*/  STL [R1+0xcc], R4 ;  /* 0x0000cc0401007387 */ /* 0x0001e80000100800 */
[----:B------:R-:W-:Y:S04]  /*e09b0*/  STL [R1+0xb0], R10 ;  /* 0x0000b00a01007387 */ /* 0x000fe80000100800 */
[----:B------:R-:W2:Y:S04]  /*e09c0*/  LDL.LU R12, [R1+0x1470] ;  /* 0x00147000010c7983 */ /* 0x000ea80000300800 */
[----:B------:R-:W-:Y:S01]  /*e09d0*/  STL [R1+0xb4], R5 ;  /* 0x0000b40501007387 */ /* 0x000fe20000100800 */
[----:B0-----:R-:W-:-:S05]  /*e09e0*/  F2FP.F16.E5M2.UNPACK_B R4, R14 ;  /* 0x0000000eff04723e */ /* 0x001fca00020004ff */
[----:B------:R3:W-:Y:S04]  /*e09f0*/  STL [R1+0xb8], R4 ;  /* 0x0000b80401007387 */ /* 0x0007e80000100800 */
[----:B------:R-:W2:Y:S04]  /*e0a00*/  LDL.LU R13, [R1+0x1474] ;  /* 0x00147400010d7983 */ /* 0x000ea80000300800 */
[----:B------:R-:W2:Y:S04]  /*e0a10*/  LDL.LU R14, [R1+0x1478] ;  /* 0x00147800010e7983 */ /* 0x000ea80000300800 */
[----:B------:R-:W2:Y:S01]  /*e0a20*/  LDL.LU R15, [R1+0x147c] ;  /* 0x00147c00010f7983 */ /* 0x000ea20000300800 */
[----:B---3--:R-:W-:Y:S03]  /*e0a30*/  HMMA.16816.F32 R4, R16, R6, R20 ;  /* 0x000000061004723c */ /* 0x008fe60000001814 */
[----:B------:R-:W3:-:S15]  /*e0a40*/  LDL.LU.64 R20, [R1+0x50c8] ;  /* 0x0050c80001147983 */ /* 0x000ede0000300a00 */
[----:B------:R-:W-:Y:S01]  /*e0a50*/  NOP ;  /* 0x0000000000007918 */ /* 0x000fe20000000000 */
[----:B------:R-:W-:Y:S04]  /*e0a60*/  STL.64 [R1+0x8f0], R4 ;  /* 0x0008f00401007387 */ /* 0x000fe80000100a00 */
[----:B------:R0:W-:Y:S04]  /*e0a70*/  STL.64 [R1+0x8f8], R6 ;  /* 0x0008f80601007387 */ /* 0x0001e80000100a00 */
[----:B0-----:R-:W4:Y:S04]  /*e0a80*/  LDL.LU.64 R6, [R1+0x50c0] ;  /* 0x0050c00001067983 */ /* 0x001f280000300a00 */
[----:B------:R-:W4:Y:S01]  /*e0a90*/  LDL.LU.64 R4, [R1+0x50b8] ;  /* 0x0050b80001047983 */ /* 0x000f220000300a00 */
[----:B--2---:R-:W-:Y:S01]  /*e0aa0*/  HMMA.16816.F32 R12, R16, R28, R12 ;  /* 0x0000001c100c723c */ /* 0x004fe2000000180c */
[----:B------:R-:W-:-:S02]  /*e0ab0*/  F2FP.F16.E5M2.UNPACK_B R11, R24 ;  /* 0x00000018ff0b723e */ /* 0x000fc400020004ff */
[----:B------:R-:W-:-:S03]  /*e0ac0*/  F2FP.F16.E5M2.UNPACK_B R3, R3 ;  /* 0x00000003ff03723e */ /* 0x000fc600020004ff */
[----:B------:R0:W-:Y:S01]  /*e0ad0*/  STL [R1+0xbc], R11 ;  /* 0x0000bc0b01007387 */ /* 0x0001e20000100800 */
[----:B---3--:R-:W-:Y:S02]  /*e0ae0*/  F2FP.F16.E5M2.UNPACK_B R10, R20 ;  /* 0x00000014ff0a723e */ /* 0x008fe400020004ff */
[----:B0-----:R-:W-:-:S03]  /*e0af0*/  F2FP.F16.E5M2.UNPACK_B R11, R21 ;  /* 0x00000015ff0b723e */ /* 0x001fc600020004ff */
[----:B------:R0:W-:Y:S04]  /*e0b00*/  STL [R1+0xa0], R10 ;  /* 0x0000a00a01007387 */ /* 0x0001e80000100800 */
[----:B------:R1:W-:Y:S04]  /*e0b10*/  STL [R1+0x90], R3 ;  /* 0x0000900301007387 */ /* 0x0003e80000100800 */
[----:B------:R-:W-:Y:S01]  /*e0b20*/  STL [R1+0xa4], R11 ;  /* 0x0000a40b01007387 */ /* 0x000fe20000100800 */
[----:B0-----:R-:W-:Y:S02]  /*e0b30*/  F2FP.F16.E5M2.UNPACK_B R10, R25 ;  /* 0x00000019ff0a723e */ /* 0x001fe400020004ff */
[----:B-1----:R-:W-:-:S02]  /*e0b40*/  F2FP.F16.E5M2.UNPACK_B R3, R2 ;  /* 0x00000002ff03723e */ /* 0x002fc400020004ff */
[----:B------:R-:W-:Y:S01]  /*e0b50*/  F2FP.F16.E5M2.UNPACK_B R2, R9 ;  /* 0x00000009ff02723e */ /* 0x000fe200020004ff */
[----:B------:R-:W-:Y:S04]  /*e0b60*/  STL [R1+0x94], R10 ;  /* 0x0000940a01007387 */ /* 0x000fe80000100800 */
[----:B------:R0:W-:Y:S04]  /*e0b70*/  STL [R1+0xa8], R3 ;  /* 0x0000a80301007387 */ /* 0x0001e80000100800 */
[----:B------:R-:W-:Y:S04]  /*e0b80*/  STL [R1+0x50b0], R19 ;  /* 0x0050b01301007387 */ /* 0x000fe80000100800 */
[----:B------:R4:W-:Y:S04]  /*e0b90*/  STL [R1+0x98], R2 ;  /* 0x0000980201007387 */ /* 0x0009e80000100800 */
[----:B------:R-:W-:Y:S04]  /*e0ba0*/  STL.64 [R1+0x8e0], R12 ;  /* 0x0008e00c01007387 */ /* 0x000fe80000100a00 */
[----:B------:R-:W-:Y:S01]  /*e0bb0*/  STL.64 [R1+0x8e8], R14 ;  /* 0x0008e80e01007387 */ /* 0x000fe20000100a00 */
[----:B0-----:R-:W-:-:S02]  /*e0bc0*/  F2FP.F16.E5M2.UNPACK_B R3, R8 ;  /* 0x00000008ff03723e */ /* 0x001fc400020004ff */
[----:B----4-:R-:W-:Y:S02]  /*e0bd0*/  F2FP.F16.E5M2.UNPACK_B R2, R4 ;  /* 0x00000004ff02723e */ /* 0x010fe400020004ff */
[----:B------:R-:W-:Y:S01]  /*e0be0*/  F2FP.F16.E5M2.UNPACK_B R4, R5 ;  /* 0x00000005ff04723e */ /* 0x000fe200020004ff */
[----:B------:R0:W-:Y:S04]  /*e0bf0*/  STL [R1+0xac], R3 ;  /* 0x0000ac0301007387 */ /* 0x0001e80000100800 */
[----:B------:R-:W-:Y:S04]  /*e0c00*/  STL [R1+0x9c], R2 ;  /* 0x00009c0201007387 */ /* 0x000fe80000100800 */
[----:B------:R1:W-:Y:S01]  /*e0c10*/  STL [R1+0x80], R4 ;  /* 0x0000800401007387 */ /* 0x0003e20000100800 */
[----:B0-----:R-:W-:-:S05]  /*e0c20*/  F2FP.F16.E5M2.UNPACK_B R3, R6 ;  /* 0x00000006ff03723e */ /* 0x001fca00020004ff */
[----:B------:R-:W-:Y:S04]  /*e0c30*/  STL [R1+0x84], R3 ;  /* 0x0000840301007387 */ /* 0x000fe80000100800 */
[----:B-1----:R-:W2:Y:S01]  /*e0c40*/  LDL R4, [R1+0x380] ;  /* 0x0003800001047983 */ /* 0x002ea20000100800 */
[----:B------:R-:W-:Y:S02]  /*e0c50*/  F2FP.F16.E5M2.UNPACK_B R2, R7 ;  /* 0x00000007ff02723e */ /* 0x000fe400020004ff */
[----:B------:R-:W-:-:S03]  /*e0c60*/  F2FP.F16.E5M2.UNPACK_B R0, R0 ;  /* 0x00000000ff00723e */ /* 0x000fc600020004ff */
[----:B------:R-:W-:Y:S04]  /*e0c70*/  STL [R1+0x88], R2 ;  /* 0x0000880201007387 */ /* 0x000fe80000100800 */
[----:B------:R-:W-:Y:S04]  /*e0c80*/  STL [R1+0x8c], R0 ;  /* 0x00008c0001007387 */ /* 0x000fe80000100800 */
[----:B--2---:R-:W-:Y:S04]  /*e0c90*/  STL [R1+0x5070], R4 ;  /* 0x0050700401007387 */ /* 0x004fe80000100800 */
[----:B------:R-:W2:Y:S04]  /*e0ca0*/  LDL R5, [R1+0x384] ;  /* 0x0003840001057983 */ /* 0x000ea80000100800 */
[----:B--2---:R-:W-:Y:S04]  /*e0cb0*/  STL [R1+0x5074], R5 ;  /* 0x0050740501007387 */ /* 0x004fe80000100800 */
[----:B------:R-:W2:Y:S04]  /*e0cc0*/  LDL.LU R10, [R1+0x414] ;  /* 0x00041400010a7983 */ /* 0x000ea80000300800 */
[----:B--2---:R-:W-:Y:S04]  /*e0cd0*/  STL [R1+0x5098], R10 ;  /* 0x0050980a01007387 */ /* 0x004fe80000100800 */
[----:B------:R-:W2:Y:S04]  /*e0ce0*/  LDL.LU R27, [R1+0x424] ;  /* 0x00042400011b7983 */ /* 0x000ea80000300800 */
[----:B------:R-:W3:Y:S04]  /*e0cf0*/  LDL.LU R23, [R1+0x444] ;  /* 0x0004440001177983 */ /* 0x000ee80000300800 */
[----:B------:R-:W4:Y:S04]  /*e0d00*/  LDL.LU R24, [R1+0x460] ;  /* 0x0004600001187983 */ /* 0x000f280000300800 */
[----:B--2---:R0:W-:Y:S04]  /*e0d10*/  STL [R1+0x505c], R27 ;  /* 0x00505c1b01007387 */ /* 0x0041e80000100800 */
[----:B------:R-:W2:Y:S04]  /*e0d20*/  LDL R26, [R1+0x388] ;  /* 0x00038800011a7983 */ /* 0x000ea80000100800 */
[----:B------:R-:W2:Y:S04]  /*e0d30*/  LDL R28, [R1+0x398] ;  /* 0x00039800011c7983 */ /* 0x000ea80000100800 */
[----:B------:R-:W2:Y:S04]  /*e0d40*/  LDL R29, [R1+0x39c] ;  /* 0x00039c00011d7983 */ /* 0x000ea80000100800 */
[----:B0-----:R-:W2:Y:S04]  /*e0d50*/  LDL R27, [R1+0x38c] ;  /* 0x00038c00011b7983 */ /* 0x001ea80000100800 */
[----:B------:R-:W2:Y:S04]  /*e0d60*/  LDL.LU R8, [R1+0x40] ;  /* 0x0000400001087983 */ /* 0x000ea80000300800 */
[----:B------:R-:W2:Y:S04]  /*e0d70*/  LDL.LU R7, [R1+0x4c] ;  /* 0x00004c0001077983 */ /* 0x000ea80000300800 */
[----:B------:R-:W2:Y:S04]  /*e0d80*/  LDL.LU R5, [R1+0x434] ;  /* 0x0004340001057983 */ /* 0x000ea80000300800 */
[----:B--2---:R-:W-:Y:S04]  /*e0d90*/  STL [R1+0x509c], R5 ;  /* 0x00509c0501007387 */ /* 0x004fe80000100800 */
[----:B------:R-:W2:Y:S04]  /*e0da0*/  LDL.LU R4, [R1+0x450] ;  /* 0x0004500001047983 */ /* 0x000ea80000300800 */
[----:B--2---:R-:W-:Y:S04]  /*e0db0*/  STL [R1+0x50a0], R4 ;  /* 0x0050a00401007387 */ /* 0x004fe80000100800 */
[----:B------:R-:W2:Y:S04]  /*e0dc0*/  LDL.LU R3, [R1+0x48] ;  /* 0x0000480001037983 */ /* 0x000ea80000300800 */
[----:B------:R-:W2:Y:S04]  /*e0dd0*/  LDL.LU R2, [R1+0x5c] ;  /* 0x00005c0001027983 */ /* 0x000ea80000300800 */
[----:B------:R-:W2:Y:S04]  /*e0de0*/  LDL.LU R25, [R1+0x420] ;  /* 0x0004200001197983 */ /* 0x000ea80000300800 */
[----:B------:R-:W2:Y:S04]  /*e0df0*/  LDL.LU R11, [R1+0x430] ;  /* 0x00043000010b7983 */ /* 0x000ea80000300800 */
[----:B----4-:R0:W-:Y:S04]  /*e0e00*/  STL [R1+0x5058], R24 ;  /* 0x0050581801007387 */ /* 0x0101e80000100800 */
[----:B0-----:R-:W4:Y:S04]  /*e0e10*/  LDL.LU R24, [R1+0x40c] ;  /* 0x00040c0001187983 */ /* 0x001f280000300800 */
[----:B------:R0:W-:Y:S04]  /*e0e20*/  STL.64 [R1+0x5080], R26 ;  /* 0x0050801a01007387 */ /* 0x0001e80000100a00 */
[----:B0-----:R-:W2:Y:S04]  /*e0e30*/  LDL R26, [R1+0x390] ;  /* 0x00039000011a7983 */ /* 0x001ea80000100800 */
[----:B------:R-:W2:Y:S04]  /*e0e40*/  LDL R27, [R1+0x394] ;  /* 0x00039400011b7983 */ /* 0x000ea80000100800 */
[----:B------:R-:W2:Y:S04]  /*e0e50*/  LDL.LU R19, [R1] ;  /* 0x0000000001137983 */ /* 0x000ea80000300800 */
[----:B------:R-:W2:Y:S04]  /*e0e60*/  LDL.LU R4, [R1+0x54] ;  /* 0x0000540001047983 */ /* 0x000ea80000300800 */
[----:B------:R-:W2:Y:S04]  /*e0e70*/  LDL.LU R5, [R1+0x58] ;  /* 0x0000580001057983 */ /* 0x000ea80000300800 */
[----:B------:R-:W2:Y:S04]  /*e0e80*/  LDL.LU R10, [R1+0x24] ;  /* 0x00002400010a7983 */ /* 0x000ea80000300800 */
[----:B--2---:R-:W-:Y:S04]  /*e0e90*/  STL.64 [R1+0x50a8], R10 ;  /* 0x0050a80a01007387 */ /* 0x004fe80000100a00 */
[----:B------:R0:W-:Y:S04]  /*e0ea0*/  STL [R1+0x50a4], R8 ;  /* 0x0050a40801007387 */ /* 0x0001e80000100800 */
[----:B0-----:R-:W2:Y:S04]  /*e0eb0*/  LDL.LU R8, [R1+0x1500] ;  /* 0x0015000001087983 */ /* 0x001ea80000300800 */
[----:B------:R-:W2:Y:S04]  /*e0ec0*/  LDL.LU R9, [R1+0x1504] ;  /* 0x0015040001097983 */ /* 0x000ea80000300800 */
[----:B------:R-:W2:Y:S04]  /*e0ed0*/  LDL.LU R10, [R1+0x1508] ;  /* 0x00150800010a7983 */ /* 0x000ea80000300800 */
[----:B------:R-:W2:Y:S04]  /*e0ee0*/  LDL.LU R11, [R1+0x150c] ;  /* 0x00150c00010b7983 */ /* 0x000ea80000300800 */
[----:B----4-:R0:W-:Y:S04]  /*e0ef0*/  STL.64 [R1+0x5078], R24 ;  /* 0x0050781801007387 */ /* 0x0101e80000100a00 */
[----:B0-----:R-:W4:Y:S04]  /*e0f00*/  LDL.LU R24, [R1+0x34] ;  /* 0x0000340001187983 */ /* 0x001f280000300800 */
[----:B------:R-:W2:Y:S04]  /*e0f10*/  LDL.LU R25, [R1+0x3c] ;  /* 0x00003c0001197983 */ /* 0x000ea80000300800 */
[----:B------:R-:W2:Y:S04]  /*e0f20*/  LDL.LU R20, [R1+0x474] ;  /* 0x0004740001147983 */ /* 0x000ea80000300800 */
[----:B---3--:R-:W-:Y:S04]  /*e0f30*/  STL [R1+0x5064], R23 ;  /* 0x0050641701007387 */ /* 0x008fe80000100800 */
[----:B--2---:R0:W-:Y:S04]  /*e0f40*/  STL [R1+0x5060], R20 ;  /* 0x0050601401007387 */ /* 0x0041e80000100800 */
[----:B0-----:R-:W2:Y:S04]  /*e0f50*/  LDL.LU R20, [R1+0x1570] ;  /* 0x0015700001147983 */ /* 0x001ea80000300800 */
[----:B------:R-:W2:Y:S04]  /*e0f60*/  LDL.LU R21, [R1+0x1574] ;  /* 0x0015740001157983 */ /* 0x000ea80000300800 */
[----:B------:R-:W3:Y:S04]  /*e0f70*/  LDL.LU R22, [R1+0x1578] ;  /* 0x0015780001167983 */ /* 0x000ee80000300800 */
[----:B------:R-:W3:Y:S01]  /*e0f80*/  LDL.LU R23, [R1+0x157c] ;  /* 0x00157c0001177983 */ /* 0x000ee20000300800 */
[----:B------:R-:W-:-:S03]  /*e0f90*/  F2FP.F16.E5M2.UNPACK_B R19, R19 ;  /* 0x00000013ff13723e */ /* 0x000fc600020004ff */
        /* <DEDUP_REMOVED lines=12> */
[----:B------:R0:W-:Y:S04]  /*e1060*/  STL [R1+0x70], R19 ;  /* 0x0000701301007387 */ /* 0x0001e80000100800 */
[----:B0-----:R-:W2:Y:S02]  /*e1070*/  LDL.LU R19, [R1+0x50b0] ;  /* 0x0050b00001137983 */ /* 0x001ea40000300800 */
[----:B--2---:R-:W-:-:S15]  /*e1080*/  HMMA.16816.F32 R8, R16, R28, R8 ;  /* 0x0000001c1008723c */ /* 0x004fde0000001808 */
[----:B------:R-:W-:-:S04]  /*e1090*/  NOP ;  /* 0x0000000000007918 */ /* 0x000fc80000000000 */
[----:B------:R-:W-:Y:S04]  /*e10a0*/  STL.64 [R1+0x8d0], R8 ;  /* 0x0008d00801007387 */ /* 0x000fe80000100a00 */
[----:B------:R0:W-:Y:S04]  /*e10b0*/  STL.64 [R1+0x8d8], R10 ;  /* 0x0008d80a01007387 */ /* 0x0001e80000100a00 */
[----:B0-----:R-:W2:Y:S04]  /*e10c0*/  LDL.LU.64 R10, [R1+0x50a8] ;  /* 0x0050a800010a7983 */ /* 0x001ea80000300a00 */
[----:B------:R-:W2:Y:S01]  /*e10d0*/  LDL.LU R8, [R1+0x50a4] ;  /* 0x0050a40001087983 */ /* 0x000ea20000300800 */
[----:B------:R-:W-:-:S03]  /*e10e0*/  F2FP.F16.E5M2.UNPACK_B R7, R7 ;  /* 0x00000007ff07723e */ /* 0x000fc600020004ff */
[----:B------:R-:W3:Y:S01]  /*e10f0*/  LDL.LU R28, [R1+0x490] ;  /* 0x00049000011c7983 */ /* 0x000ee20000300800 */
[----:B------:R-:W-:Y:S02]  /*e1100*/  F2FP.F16.E5M2.UNPACK_B R4, R4 ;  /* 0x00000004ff04723e */ /* 0x000fe400020004ff */
[----:B------:R-:W-:Y:S02]  /*e1110*/  F2FP.F16.E5M2.UNPACK_B R5, R5 ;  /* 0x00000005ff05723e */ /* 0x000fe400020004ff */
[----:B------:R-:W-:Y:S02]  /*e1120*/  F2FP.F16.E5M2.UNPACK_B R25, R25 ;  /* 0x00000019ff19723e */ /* 0x000fe400020004ff */
[----:B----4-:R-:W-:Y:S02]  /*e1130*/  F2FP.F16.E5M2.UNPACK_B R24, R24 ;  /* 0x00000018ff18723e */ /* 0x010fe400020004ff */
[----:B--2---:R-:W-:-:S05]  /*e1140*/  F2FP.F16.E5M2.UNPACK_B R8, R8 ;  /* 0x00000008ff08723e */ /* 0x004fca00020004ff */
[----:B------:R0:W-:Y:S04]  /*e1150*/  STL [R1+0x60], R8 ;  /* 0x0000600801007387 */ /* 0x0001e80000100800 */
[----:B------:R-:W2:Y:S04]  /*e1160*/  LDL.LU R29, [R1+0x4a0] ;  /* 0x0004a000011d7983 */ /* 0x000ea80000300800 */
[----:B------:R1:W-:Y:S04]  /*e1170*/  STL [R1+0x74], R7 ;  /* 0x0000740701007387 */ /* 0x0003e80000100800 */
[----:B------:R-:W4:Y:S01]  /*e1180*/  LDL.LU R9, [R1+0x4b4] ;  /* 0x0004b40001097983 */ /* 0x000f220000300800 */
[----:B------:R-:W-:-:S03]  /*e1190*/  F2FP.F16.E5M2.UNPACK_B R10, R10 ;  /* 0x0000000aff0a723e */ /* 0x000fc600020004ff */
[----:B0-----:R-:W2:Y:S04]  /*e11a0*/  LDL.LU R8, [R1+0x440] ;  /* 0x0004400001087983 */ /* 0x001ea80000300800 */
[----:B-1----:R-:W2:Y:S04]  /*e11b0*/  LDL.LU R7, [R1+0x454] ;  /* 0x0004540001077983 */ /* 0x002ea80000300800 */
[----:B------:R0:W-:Y:S04]  /*e11c0*/  STL [R1+0x64], R4 ;  /* 0x0000640401007387 */ /* 0x0001e80000100800 */
[----:B0-----:R-:W2:Y:S04]  /*e11d0*/  LDL.LU R4, [R1+0x50a0] ;  /* 0x0050a00001047983 */ /* 0x001ea80000300800 */
[----:B------:R0:W-:Y:S04]  /*e11e0*/  STL [R1+0x78], R5 ;  /* 0x0000780501007387 */ /* 0x0001e80000100800 */
[----:B0-----:R-:W3:Y:S04]  /*e11f0*/  LDL.LU R5, [R1+0x509c] ;  /* 0x00509c0001057983 */ /* 0x001ee80000300800 */
[----:B------:R0:W-:Y:S04]  /*e1200*/  STL [R1+0x68], R10 ;  /* 0x0000680a01007387 */ /* 0x0001e80000100800 */
[----:B0-----:R-:W4:Y:S04]  /*e1210*/  LDL.LU R10, [R1+0x5098] ;  /* 0x00509800010a7983 */ /* 0x001f280000300800 */
[----:B------:R-:W-:Y:S04]  /*e1220*/  STL [R1+0x6c], R25 ;  /* 0x00006c1901007387 */ /* 0x000fe80000100800 */
[----:B------:R0:W-:Y:S02]  /*e1230*/  STL [R1+0x7c], R24 ;  /* 0x00007c1801007387 */ /* 0x0001e40000100800 */
[----:B0-----:R-:W-:Y:S02]  /*e1240*/  HMMA.16816.F32 R24, R16, R26, R20 ;  /* 0x0000001a1018723c */ /* 0x001fe40000001814 */
[----:B------:R-:W4:Y:S04]  /*e1250*/  LDL.LU.64 R22, [R1+0x5090] ;  /* 0x0050900001167983 */ /* 0x000f280000300a00 */
[----:B------:R-:W4:-:S13]  /*e1260*/  LDL.LU.64 R20, [R1+0x5088] ;  /* 0x0050880001147983 */ /* 0x000f1a0000300a00 */
[----:B------:R-:W-:Y:S04]  /*e1270*/  STL.64 [R1+0x8c0], R24 ;  /* 0x0008c01801007387 */ /* 0x000fe80000100a00 */
[----:B------:R0:W-:Y:S04]  /*e1280*/  STL.64 [R1+0x8c8], R26 ;  /* 0x0008c81a01007387 */ /* 0x0001e80000100a00 */
[----:B0-----:R-:W4:Y:S04]  /*e1290*/  LDL.LU.64 R26, [R1+0x5080] ;  /* 0x00508000011a7983 */ /* 0x001f280000300a00 */
[----:B------:R-:W4:Y:S01]  /*e12a0*/  LDL.LU.64 R24, [R1+0x5078] ;  /* 0x0050780001187983 */ /* 0x000f220000300a00 */
[----:B------:R-:W-:-:S02]  /*e12b0*/  F2FP.F16.E5M2.UNPACK_B R3, R3 ;  /* 0x00000003ff03723e */ /* 0x000fc400020004ff */
[----:B------:R-:W-:Y:S02]  /*e12c0*/  F2FP.F16.E5M2.UNPACK_B R2, R2 ;  /* 0x00000002ff02723e */ /* 0x000fe400020004ff */
[----:B------:R-:W-:Y:S02]  /*e12d0*/  F2FP.F16.E5M2.UNPACK_B R11, R11 ;  /* 0x0000000bff0b723e */ /* 0x000fe400020004ff */
[----:B--2---:R-:W-:Y:S02]  /*e12e0*/  F2FP.F16.E5M2.UNPACK_B R4, R4 ;  /* 0x00000004ff04723e */ /* 0x004fe400020004ff */
[----:B---3--:R-:W-:-:S05]  /*e12f0*/  F2FP.F16.E5M2.UNPACK_B R5, R5 ;  /* 0x00000005ff05723e */ /* 0x008fca00020004ff */
[----:B------:R0:W-:Y:S04]  /*e1300*/  STL [R1+0x50], R5 ;  /* 0x0000500501007387 */ /* 0x0001e80000100800 */
[----:B0-----:R-:W2:Y:S04]  /*e1310*/  LDL.LU R5, [R1+0x5074] ;  /* 0x0050740001057983 */ /* 0x001ea80000300800 */
[----:B------:R0:W-:Y:S04]  /*e1320*/  STL [R1+0x54], R4 ;  /* 0x0000540401007387 */ /* 0x0001e80000100800 */
[----:B0-----:R-:W2:Y:S04]  /*e1330*/  LDL.LU R4, [R1+0x5070] ;  /* 0x0050700001047983 */ /* 0x001ea80000300800 */
[----:B------:R0:W-:Y:S04]  /*e1340*/  STL [R1+0x58], R3 ;  /* 0x0000580301007387 */ /* 0x0001e80000100800 */
[----:B0-----:R-:W3:Y:S04]  /*e1350*/  LDL.LU R3, [R1+0x506c] ;  /* 0x00506c0001037983 */ /* 0x001ee80000300800 */
[----:B------:R0:W-:Y:S04]  /*e1360*/  STL [R1+0x5c], R2 ;  /* 0x00005c0201007387 */ /* 0x0001e80000100800 */
[----:B0-----:R-:W3:Y:S01]  /*e1370*/  LDL.LU R2, [R1+0x5068] ;  /* 0x0050680001027983 */ /* 0x001ee20000300800 */
[----:B----4-:R-:W-:-:S02]  /*e1380*/  F2FP.F16.E5M2.UNPACK_B R24, R24 ;  /* 0x00000018ff18723e */ /* 0x010fc400020004ff */
[----:B------:R-:W-:-:S03]  /*e1390*/  F2FP.F16.E5M2.UNPACK_B R25, R25 ;  /* 0x00000019ff19723e */ /* 0x000fc600020004ff */
[----:B------:R-:W-:Y:S04]  /*e13a0*/  STL [R1+0x40], R24 ;  /* 0x0000401801007387 */ /* 0x000fe80000100800 */
[----:B------:R0:W-:Y:S02]  /*e13b0*/  STL [R1+0x30], R25 ;  /* 0x0000301901007387 */ /* 0x0001e40000100800 */
[----:B0-----:R-:W-:Y:S02]  /*e13c0*/  HMMA.16816.F32 R24, R16, R26, R20 ;  /* 0x0000001a1018723c */ /* 0x001fe40000001814 */
[----:B------:R-:W4:Y:S04]  /*e13d0*/  LDL.LU R23, [R1+0x5064] ;  /* 0x0050640001177983 */ /* 0x000f280000300800 */
[----:B------:R-:W-:Y:S04]  /*e13e0*/  STL [R1+0x44], R11 ;  /* 0x0000440b01007387 */ /* 0x000fe80000100800 */
[----:B------:R-:W3:Y:S09]  /*e13f0*/  LDL.LU R20, [R1+0x5060] ;  /* 0x0050600001147983 */ /* 0x000ef20000300800 */
[----:B------:R-:W-:Y:S04]  /*e1400*/  STL.64 [R1+0x8b0], R24 ;  /* 0x0008b01801007387 */ /* 0x000fe80000100a00 */
[----:B------:R0:W-:Y:S04]  /*e1410*/  STL.64 [R1+0x8b8], R26 ;  /* 0x0008b81a01007387 */ /* 0x0001e80000100a00 */
[----:B0-----:R-:W3:Y:S04]  /*e1420*/  LDL.LU R27, [R1+0x505c] ;  /* 0x00505c00011b7983 */ /* 0x001ee80000300800 */
[----:B------:R-:W3:Y:S01]  /*e1430*/  LDL.LU R24, [R1+0x5058] ;  /* 0x0050580001187983 */ /* 0x000ee20000300800 */
[----:B------:R-:W-:-:S02]  /*e1440*/  F2FP.F16.E5M2.UNPACK_B R11, R10 ;  /* 0x0000000aff0b723e */ /* 0x000fc400020004ff */
[----:B------:R-:W-:-:S03]  /*e1450*/  F2FP.F16.E5M2.UNPACK_B R6, R6 ;  /* 0x00000006ff06723e */ /* 0x000fc600020004ff */
[----:B------:R0:W-:Y:S01]  /*e1460*/  STL [R1+0x34], R11 ;  /* 0x0000340b01007387 */ /* 0x0001e20000100800 */
[----:B------:R-:W-:Y:S02]  /*e1470*/  F2FP.F16.E5M2.UNPACK_B R0, R0 ;  /* 0x00000000ff00723e */ /* 0x000fe400020004ff */
[----:B------:R-:W-:Y:S02]  /*e1480*/  F2FP.F16.E5M2.UNPACK_B R9, R9 ;  /* 0x00000009ff09723e */ /* 0x000fe400020004ff */
[----:B------:R-:W-:Y:S02]  /*e1490*/  F2FP.F16.E5M2.UNPACK_B R8, R8 ;  /* 0x00000008ff08723e */ /* 0x000fe400020004ff */
[----:B------:R-:W-:Y:S01]  /*e14a0*/  F2FP.F16.E5M2.UNPACK_B R7, R7 ;  /* 0x00000007ff07723e */ /* 0x000fe200020004ff */
[----:B--2---:R-:W-:Y:S01]  /*e14b0*/  HMMA.16816.F32 R12, R16, R4, R12 ;  /* 0x00000004100c723c */ /* 0x004fe2000000180c */
[----:B------:R-:W-:Y:S02]  /*e14c0*/  IMAD.MOV.U32 R5, RZ, RZ, R17 ;  /* 0x000000ffff057224 */ /* 0x000fe400078e0011 */
[----:B------:R-:W-:Y:S01]  /*e14d0*/  IMAD.MOV.U32 R4, RZ, RZ, R18 ;  /* 0x000000ffff047224 */ /* 0x000fe200078e0012 */
[----:B----4-:R-:W-:-:S02]  /*e14e0*/  F2FP.F16.E5M2.UNPACK_B R21, R23 ;  /* 0x00000017ff15723e */ /* 0x010fc400020004ff */
[----:B---3--:R-:W-:Y:S02]  /*e14f0*/  F2FP.F16.E5M2.UNPACK_B R10, R27 ;  /* 0x0000001bff0a723e */ /* 0x008fe400020004ff */
[----:B0-----:R-:W-:-:S03]  /*e1500*/  F2FP.F16.E5M2.UNPACK_B R11, R24 ;  /* 0x00000018ff0b723e */ /* 0x001fc600020004ff */
[----:B------:R0:W-:Y:S04]  /*e1510*/  STL [R1+0x48], R10 ;  /* 0x0000480a01007387 */ /* 0x0001e80000100800 */
[----:B------:R-:W-:Y:S04]  /*e1520*/  STL [R1+0x38], R21 ;  /* 0x0000381501007387 */ /* 0x000fe80000100800 */
[----:B------:R1:W-:Y:S01]  /*e1530*/  STL [R1+0x4c], R11 ;  /* 0x00004c0b01007387 */ /* 0x0003e20000100800 */
[----:B0-----:R-:W-:Y:S02]  /*e1540*/  F2FP.F16.E5M2.UNPACK_B R10, R20 ;  /* 0x00000014ff0a723e */ /* 0x001fe400020004ff */
[----:B-1----:R-:W-:-:S03]  /*e1550*/  F2FP.F16.E5M2.UNPACK_B R11, R28 ;  /* 0x0000001cff0b723e */ /* 0x002fc600020004ff */
[----:B------:R0:W-:Y:S04]  /*e1560*/  STL [R1+0x3c], R10 ;  /* 0x00003c0a01007387 */ /* 0x0001e80000100800 */
[----:B------:R1:W-:Y:S04]  /*e1570*/  STL [R1+0x20], R6 ;  /* 0x0000200601007387 */ /* 0x0003e80000100800 */
[----:B------:R-:W-:Y:S04]  /*e1580*/  STL [R1+0x24], R0 ;  /* 0x0000240001007387 */ /* 0x000fe80000100800 */
[----:B------:R-:W-:Y:S04]  /*e1590*/  STL.64 [R1+0x8a0], R12 ;  /* 0x0008a00c01007387 */ /* 0x000fe80000100a00 */
[----:B------:R2:W-:Y:S04]  /*e15a0*/  STL.64 [R1+0x8a8], R14 ;  /* 0x0008a80e01007387 */ /* 0x0005e80000100a00 */
[----:B------:R-:W-:Y:S01]  /*e15b0*/  STL [R1+0x28], R11 ;  /* 0x0000280b01007387 */ /* 0x000fe20000100800 */
[----:B0-----:R-:W-:-:S05]  /*e15c0*/  F2FP.F16.E5M2.UNPACK_B R10, R29 ;  /* 0x0000001dff0a723e */ /* 0x001fca00020004ff */
[----:B------:R-:W-:Y:S04]  /*e15d0*/  STL [R1+0x2c], R10 ;  /* 0x00002c0a01007387 */ /* 0x000fe80000100800 */
[----:B------:R-:W-:Y:S04]  /*e15e0*/  STL [R1+0x10], R9 ;  /* 0x0000100901007387 */ /* 0x000fe80000100800 */
[----:B------:R-:W3:Y:S04]  /*e15f0*/  LDL R28, [R1+0x368] ;  /* 0x00036800011c7983 */ /* 0x000ee80000100800 */
[----:B------:R0:W-:Y:S04]  /*e1600*/  STL [R1], R8 ;  /* 0x0000000801007387 */ /* 0x0001e80000100800 */
[----:B------:R-:W-:Y:S04]  /*e1610*/  STL [R1+0x14], R7 ;  /* 0x0000140701007387 */ /* 0x000fe80000100800 */
[----:B------:R-:W3:Y:S01]  /*e1620*/  LDL R29, [R1+0x36c] ;  /* 0x00036c00011d7983 */ /* 0x000ee20000100800 */
[----:B-1----:R-:W-:-:S03]  /*e1630*/  IMAD.MOV.U32 R6, RZ, RZ, R16 ;  /* 0x000000ffff067224 */ /* 0x002fc600078e0010 */
[----:B--2---:R-:W2:Y:S04]  /*e1640*/  LDL.LU R15, [R1+0x540] ;  /* 0x00054000010f7983 */ /* 0x004ea80000300800 */
[----:B------:R-:W4:Y:S04]  /*e1650*/  LDL.LU R16, [R1+0x544] ;  /* 0x0005440001107983 */ /* 0x000f280000300800 */
[----:B------:R-:W4:Y:S01]  /*e1660*/  LDL.LU R17, [R1+0x4e4] ;  /* 0x0004e40001117983 */ /* 0x000f220000300800 */
[----:B------:R-:W-:-:S03]  /*e1670*/  IMAD.MOV.U32 R0, RZ, RZ, R19 ;  /* 0x000000ffff007224 */ /* 0x000fc600078e0013 */
[----:B------:R-:W2:Y:S04]  /*e1680*/  LDL.LU R18, [R1+0x504] ;  /* 0x0005040001127983 */ /* 0x000ea80000300800 */
[----:B------:R-:W2:Y:S04]  /*e1690*/  LDL.LU R19, [R1+0x510] ;  /* 0x0005100001137983 */ /* 0x000ea80000300800 */
[----:B--2---:R1:W-:Y:S04]  /*e16a0*/  STL.64 [R1+0x4ff0], R18 ;  /* 0x004ff01201007387 */ /* 0x0043e80000100a00 */
[----:B----4-:R2:W-:Y:S04]  /*e16b0*/  STL.64 [R1+0x4fe8], R16 ;  /* 0x004fe81001007387 */ /* 0x0105e80000100a00 */
[----:B0-----:R-:W4:Y:S04]  /*e16c0*/  LDL.LU R8, [R1+0x4d8] ;  /* 0x0004d80001087983 */ /* 0x001f280000300800 */
[----:B------:R-:W3:Y:S04]  /*e16d0*/  LDL.LU R12, [R1+0x4f0] ;  /* 0x0004f000010c7983 */ /* 0x000ee80000300800 */
[----:B------:R-:W4:Y:S04]  /*e16e0*/  LDL.LU R9, [R1+0x508] ;  /* 0x0005080001097983 */ /* 0x000f280000300800 */
[----:B------:R-:W3:Y:S04]  /*e16f0*/  LDL.LU R13, [R1+0x514] ;  /* 0x00051400010d7983 */ /* 0x000ee80000300800 */
[----:B------:R-:W3:Y:S04]  /*e1700*/  LDL.LU R10, [R1+0x4a4] ;  /* 0x0004a400010a7983 */ /* 0x000ee80000300800 */
[----:B------:R-:W3:Y:S01]  /*e1710*/  LDL.LU R14, [R1+0x4c0] ;  /* 0x0004c000010e7983 */ /* 0x000ee20000300800 */
[----:B-1----:R-:W-:-:S02]  /*e1720*/  IMAD.MOV.U32 R19, RZ, RZ, R0 ;  /* 0x000000ffff137224 */ /* 0x002fc400078e0000 */
[----:B------:R-:W-:Y:S02]  /*e1730*/  IMAD.MOV.U32 R18, RZ, RZ, R4 ;  /* 0x000000ffff127224 */ /* 0x000fe400078e0004 */
[----:B--2---:R-:W-:Y:S02]  /*e1740*/  IMAD.MOV.U32 R17, RZ, RZ, R5 ;  /* 0x000000ffff117224 */ /* 0x004fe400078e0005 */
[----:B------:R-:W-:Y:S01]  /*e1750*/  IMAD.MOV.U32 R16, RZ, RZ, R6 ;  /* 0x000000ffff107224 */ /* 0x000fe200078e0006 */
[----:B---3--:R0:W-:Y:S04]  /*e1760*/  STL.64 [R1+0x5018], R14 ;  /* 0x0050180e01007387 */ /* 0x0081e80000100a00 */
[----:B0-----:R-:W2:Y:S04]  /*e1770*/  LDL R14, [R1+0x370] ;  /* 0x00037000010e7983 */ /* 0x001ea80000100800 */
[----:B------:R-:W2:Y:S04]  /*e1780*/  LDL R15, [R1+0x374] ;  /* 0x00037400010f7983 */ /* 0x000ea80000100800 */
[----:B------:R-:W3:Y:S04]  /*e1790*/  LDL.LU R0, [R1+0x4f4] ;  /* 0x0004f40001007983 */ /* 0x000ee80000300800 */
[----:B------:R-:W2:Y:S04]  /*e17a0*/  LDL.LU R4, [R1+0x4b0] ;  /* 0x0004b00001047983 */ /* 0x000ea80000300800 */
[----:B------:R-:W2:Y:S04]  /*e17b0*/  LDL.LU R5, [R1+0x4c4] ;  /* 0x0004c40001057983 */ /* 0x000ea80000300800 */
[----:B------:R-:W2:Y:S04]  /*e17c0*/  LDL.LU R6, [R1+0x4dc] ;  /* 0x0004dc0001067983 */ /* 0x000ea80000300800 */
[----:B------:R-:W2:Y:S04]  /*e17d0*/  LDL.LU R7, [R1+0x464] ;  /* 0x0004640001077983 */ /* 0x000ea80000300800 */
[----:B--2---:R0:W-:Y:S04]  /*e17e0*/  STL.64 [R1+0x5040], R6 ;  /* 0x0050400601007387 */ /* 0x0041e80000100a00 */
[----:B0-----:R-:W2:Y:S04]  /*e17f0*/  LDL R6, [R1+0x378] ;  /* 0x0003780001067983 */ /* 0x001ea80000100800 */
[----:B------:R-:W2:Y:S04]  /*e1800*/  LDL R7, [R1+0x37c] ;  /* 0x00037c0001077983 */ /* 0x000ea80000100800 */
[----:B------:R0:W-:Y:S04]  /*e1810*/  STL.64 [R1+0x5038], R4 ;  /* 0x0050380401007387 */ /* 0x0001e80000100a00 */
[----:B0-----:R-:W2:Y:S04]  /*e1820*/  LDL.LU R4, [R1+0x470] ;  /* 0x0004700001047983 */ /* 0x001ea80000300800 */
[----:B------:R-:W2:Y:S04]  /*e1830*/  LDL.LU R5, [R1+0x484] ;  /* 0x0004840001057983 */ /* 0x000ea80000300800 */
[----:B------:R0:W-:Y:S04]  /*e1840*/  STL.64 [R1+0x5010], R12 ;  /* 0x0050100c01007387 */ /* 0x0001e80000100a00 */
[----:B0-----:R-:W2:Y:S04]  /*e1850*/  LDL.LU R12, [R1+0x480] ;  /* 0x00048000010c7983 */ /* 0x001ea80000300800 */
[----:B------:R-:W2:Y:S04]  /*e1860*/  LDL.LU R13, [R1+0x494] ;  /* 0x00049400010d7983 */ /* 0x000ea80000300800 */
[----:B------:R-:W-:Y:S04]  /*e1870*/  STL.64 [R1+0x5050], R14 ;  /* 0x0050500e01007387 */ /* 0x000fe80000100a00 */
[----:B--2---:R0:W-:Y:S04]  /*e1880*/  STL.64 [R1+0x5048], R12 ;  /* 0x0050480c01007387 */ /* 0x0041e80000100a00 */
[----:B0-----:R-:W2:Y:S04]  /*e1890*/  LDL.LU R12, [R1+0x15c0] ;  /* 0x0015c000010c7983 */ /* 0x001ea80000300800 */
[----:B------:R-:W2:Y:S04]  /*e18a0*/  LDL.LU R13, [R1+0x15c4] ;  /* 0x0015c400010d7983 */ /* 0x000ea80000300800 */
[----:B------:R-:W2:Y:S04]  /*e18b0*/  LDL.LU R14, [R1+0x15c8] ;  /* 0x0015c800010e7983 */ /* 0x000ea80000300800 */
        /* <DEDUP_REMOVED lines=9> */
[----:B------:R-:W2:Y:S04]  /*e1950*/  LDL.LU R24, [R1+0x534] ;  /* 0x0005340001187983 */ /* 0x000ea80000300800 */
[----:B------:R-:W2:Y:S04]  /*e1960*/  LDL.LU R21, [R1+0x4d0] ;  /* 0x0004d00001157983 */ /* 0x000ea80000300800 */
[----:B------:R-:W2:Y:S04]  /*e1970*/  LDL.LU R26, [R1+0x4e0] ;  /* 0x0004e000011a7983 */ /* 0x000ea80000300800 */
[----:B------:R-:W2:Y:S04]  /*e1980*/  LDL.LU R22, [R1+0x500] ;  /* 0x0005000001167983 */ /* 0x000ea80000300800 */
[----:B------:R-:W2:Y:S01]  /*e1990*/  LDL.LU R27, [R1+0x50c] ;  /* 0x00050c00011b7983 */ /* 0x000ea20000300800 */
[----:B------:R-:W-:-:S02]  /*e19a0*/  F2FP.F16.E5M2.UNPACK_B R5, R5 ;  /* 0x00000005ff05723e */ /* 0x000fc400020004ff */
[----:B------:R-:W-:Y:S01]  /*e19b0*/  F2FP.F16.E5M2.UNPACK_B R4, R4 ;  /* 0x00000004ff04723e */ /* 0x000fe200020004ff */
[----:B--2---:R-:W-:Y:S04]  /*e19c0*/  STL.64 [R1+0x5008], R26 ;  /* 0x0050081a01007387 */ /* 0x004fe80000100a00 */
[----:B------:R0:W-:Y:S04]  /*e19d0*/  STL [R1+0x5000], R24 ;  /* 0x0050001801007387 */ /* 0x0001e80000100800 */
[----:B0-----:R-:W2:Y:S04]  /*e19e0*/  LDL.LU R24, [R1+0x1600] ;  /* 0x0016000001187983 */ /* 0x001ea80000300800 */
[----:B------:R-:W2:Y:S04]  /*e19f0*/  LDL.LU R25, [R1+0x1604] ;  /* 0x0016040001197983 */ /* 0x000ea80000300800 */
[----:B------:R-:W2:Y:S04]  /*e1a00*/  LDL.LU R26, [R1+0x1608] ;  /* 0x00160800011a7983 */ /* 0x000ea80000300800 */
[----:B------:R-:W2:Y:S04]  /*e1a10*/  LDL.LU R27, [R1+0x160c] ;  /* 0x00160c00011b7983 */ /* 0x000ea80000300800 */
[----:B------:R-:W2:Y:S04]  /*e1a20*/  LDL.LU R23, [R1+0x520] ;  /* 0x0005200001177983 */ /* 0x000ea80000300800 */
[----:B------:R-:W-:Y:S04]  /*e1a30*/  STL [R1+0x18], R5 ;  /* 0x0000180501007387 */ /* 0x000fe80000100800 */
[----:B------:R0:W-:Y:S02]  /*e1a40*/  STL [R1+0x4], R4 ;  /* 0x0000040401007387 */ /* 0x0001e40000100800 */
[----:B0-----:R-:W-:Y:S02]  /*e1a50*/  HMMA.16816.F32 R4, R16, R6, R12 ;  /* 0x000000061004723c */ /* 0x001fe4000000180c */
[----:B------:R-:W2:Y:S04]  /*e1a60*/  LDL.LU.64 R14, [R1+0x5050] ;  /* 0x00505000010e7983 */ /* 0x000ea80000300a00 */
[----:B------:R-:W2:Y:S01]  /*e1a70*/  LDL.LU.64 R12, [R1+0x5048] ;  /* 0x00504800010c7983 */ /* 0x000ea20000300a00 */
[----:B---3--:R-:W-:-:S12]  /*e1a80*/  F2FP.F16.E5M2.UNPACK_B R0, R0 ;  /* 0x00000000ff00723e */ /* 0x008fd800020004ff */
[----:B------:R-:W-:Y:S04]  /*e1a90*/  STL.64 [R1+0x890], R4 ;  /* 0x0008900401007387 */ /* 0x000fe80000100a00 */
[----:B------:R0:W-:Y:S04]  /*e1aa0*/  STL.64 [R1+0x898], R6 ;  /* 0x0008980601007387 */ /* 0x0001e80000100a00 */
[----:B0-----:R-:W3:Y:S04]  /*e1ab0*/  LDL.LU.64 R6, [R1+0x5040] ;  /* 0x0050400001067983 */ /* 0x001ee80000300a00 */
[----:B------:R-:W3:Y:S04]  /*e1ac0*/  LDL.LU.64 R4, [R1+0x5038] ;  /* 0x0050380001047983 */ /* 0x000ee80000300a00 */
[----:B------:R0:W-:Y:S04]  /*e1ad0*/  STL [R1+0x8], R0 ;  /* 0x0000080001007387 */ /* 0x0001e80000100800 */
[----:B0-----:R-:W3:Y:S01]  /*e1ae0*/  LDL.LU R0, [R1+0x5030] ;  /* 0x0050300001007983 */ /* 0x001ee20000300800 */
[----:B--2---:R-:W-:-:S05]  /*e1af0*/  F2FP.F16.E5M2.UNPACK_B R12, R12 ;  /* 0x0000000cff0c723e */ /* 0x004fca00020004ff */
[----:B------:R0:W-:Y:S02]  /*e1b00*/  STL [R1+0x1c], R12 ;  /* 0x00001c0c01007387 */ /* 0x0001e40000100800 */
[----:B0-----:R-:W-:-:S05]  /*e1b10*/  F2FP.F16.E5M2.UNPACK_B R12, R13 ;  /* 0x0000000dff0c723e */ /* 0x001fca00020004ff */
[----:B------:R0:W-:Y:S02]  /*e1b20*/  STL [R1+0xc], R12 ;  /* 0x00000c0c01007387 */ /* 0x0001e40000100800 */
[C---:B0-----:R-:W-:Y:S02]  /*e1b30*/  HMMA.16816.F32 R12, R16.reuse, R14, R8 ;  /* 0x0000000e100c723c */ /* 0x041fe40000001808 */
[----:B------:R-:W2:Y:S04]  /*e1b40*/  LDL.LU.64 R10, [R1+0x5028] ;  /* 0x00502800010a7983 */ /* 0x000ea80000300a00 */
[----:B------:R-:W2:Y:S02]  /*e1b50*/  LDL.LU.64 R8, [R1+0x5020] ;  /* 0x0050200001087983 */ /* 0x000ea40000300a00 */
[----:B------:R-:W-:Y:S11]  /*e1b60*/  HMMA.16816.F32 R16, R16, R28, R24 ;  /* 0x0000001c1010723c */ /* 0x000ff60000001818 */
[----:B------:R-:W-:Y:S04]  /*e1b70*/  STL.64 [R1+0x880], R12 ;  /* 0x0008800c01007387 */ /* 0x000fe80000100a00 */
[----:B------:R0:W-:Y:S04]  /*e1b80*/  STL.64 [R1+0x888], R14 ;  /* 0x0008880e01007387 */ /* 0x0001e80000100a00 */
[----:B0-----:R-:W2:Y:S04]  /*e1b90*/  LDL.LU.64 R14, [R1+0x5018] ;  /* 0x00501800010e7983 */ /* 0x001ea80000300a00 */
[----:B------:R-:W2:Y:S04]  /*e1ba0*/  LDL.LU.64 R12, [R1+0x5010] ;  /* 0x00501000010c7983 */ /* 0x000ea80000300a00 */
[----:B------:R-:W2:Y:S04]  /*e1bb0*/  LDL.LU.64 R26, [R1+0x5008] ;  /* 0x00500800011a7983 */ /* 0x000ea80000300a00 */
[----:B------:R-:W3:Y:S04]  /*e1bc0*/  LDL.LU R24, [R1+0x5000] ;  /* 0x0050000001187983 */ /* 0x000ee80000300800 */
[----:B------:R-:W4:Y:S04]  /*e1bd0*/  LDL.LU.64 R28, [R1+0x4ff8] ;  /* 0x004ff800011c7983 */ /* 0x000f280000300a00 */
[----:B------:R-:W-:Y:S04]  /*e1be0*/  STL.64 [R1+0x870], R16 ;  /* 0x0008701001007387 */ /* 0x000fe80000100a00 */
[----:B------:R0:W-:Y:S04]  /*e1bf0*/  STL.64 [R1+0x878], R18 ;  /* 0x0008781201007387 */ /* 0x0001e80000100a00 */
[----:B0-----:R-:W4:Y:S04]  /*e1c00*/  LDL.LU.64 R18, [R1+0x4ff0] ;  /* 0x004ff00001127983 */ /* 0x001f280000300a00 */
[----:B------:R-:W4:Y:S01]  /*e1c10*/  LDL.LU.64 R16, [R1+0x4fe8] ;  /* 0x004fe80001107983 */ /* 0x000f220000300a00 */
[----:B--2---:R-:W-:-:S02]  /*e1c20*/  F2FP.F16.E5M2.UNPACK_B R25, R26 ;  /* 0x0000001aff19723e */ /* 0x004fc400020004ff */
[----:B------:R-:W-:Y:S02]  /*e1c30*/  F2FP.F16.E5M2.UNPACK_B R26, R27 ;  /* 0x0000001bff1a723e */ /* 0x000fe400020004ff */
[----:B---3--:R-:W-:Y:S02]  /*e1c40*/  F2FP.F16.E5M2.UNPACK_B R27, R0 ;  /* 0x00000000ff1b723e */ /* 0x008fe400020004ff */
[----:B------:R-:W2:Y:S01]  /*e1c50*/  LDL.LU R0, [R1+0x4fe0] ;  /* 0x004fe00001007983 */ /* 0x000ea20000300800 */
[----:B------:R-:W-:Y:S02]  /*e1c60*/  F2FP.F16.E5M2.UNPACK_B R4, R4 ;  /* 0x00000004ff04723e */ /* 0x000fe400020004ff */
[----:B------:R-:W-:Y:S02]  /*e1c70*/  F2FP.F16.E5M2.UNPACK_B R5, R5 ;  /* 0x00000005ff05723e */ /* 0x000fe400020004ff */
[----:B------:R-:W-:Y:S02]  /*e1c80*/  F2FP.F16.E5M2.UNPACK_B R6, R6 ;  /* 0x00000006ff06723e */ /* 0x000fe400020004ff */
[----:B------:R-:W-:-:S02]  /*e1c90*/  F2FP.F16.E5M2.UNPACK_B R7, R7 ;  /* 0x00000007ff07723e */ /* 0x000fc400020004ff */
[----:B------:R-:W-:Y:S02]  /*e1ca0*/  F2FP.F16.E5M2.UNPACK_B R8, R8 ;  /* 0x00000008ff08723e */ /* 0x000fe400020004ff */
[----:B------:R-:W-:Y:S02]  /*e1cb0*/  F2FP.F16.E5M2.UNPACK_B R12, R12 ;  /* 0x0000000cff0c723e */ /* 0x000fe400020004ff */
[----:B------:R-:W-:Y:S02]  /*e1cc0*/  F2FP.F16.E5M2.UNPACK_B R9, R9 ;  /* 0x00000009ff09723e */ /* 0x000fe400020004ff */
[----:B------:R-:W-:Y:S02]  /*e1cd0*/  F2FP.F16.E5M2.UNPACK_B R13, R13 ;  /* 0x0000000dff0d723e */ /* 0x000fe400020004ff */
[----:B------:R-:W-:Y:S02]  /*e1ce0*/  F2FP.F16.E5M2.UNPACK_B R10, R10 ;  /* 0x0000000aff0a723e */ /* 0x000fe400020004ff */
[----:B------:R-:W-:-:S02]  /*e1cf0*/  F2FP.F16.E5M2.UNPACK_B R14, R14 ;  /* 0x0000000eff0e723e */ /* 0x000fc400020004ff */
[----:B------:R-:W-:Y:S02]  /*e1d00*/  F2FP.F16.E5M2.UNPACK_B R11, R11 ;  /* 0x0000000bff0b723e */ /* 0x000fe400020004ff */
[----:B------:R-:W-:Y:S02]  /*e1d10*/  F2FP.F16.E5M2.UNPACK_B R15, R15 ;  /* 0x0000000fff0f723e */ /* 0x000fe400020004ff */
[----:B----4-:R-:W-:Y:S02]  /*e1d20*/  F2FP.F16.E5M2.UNPACK_B R16, R16 ;  /* 0x00000010ff10723e */ /* 0x010fe400020004ff */
[----:B------:R-:W-:Y:S02]  /*e1d30*/  F2FP.F16.E5M2.UNPACK_B R17, R17 ;  /* 0x00000011ff11723e */ /* 0x000fe400020004ff */
[----:B------:R-:W-:Y:S02]  /*e1d40*/  F2FP.F16.E5M2.UNPACK_B R18, R18 ;  /* 0x00000012ff12723e */ /* 0x000fe400020004ff */
[----:B------:R-:W-:-:S02]  /*e1d50*/  F2FP.F16.E5M2.UNPACK_B R19, R19 ;  /* 0x00000013ff13723e */ /* 0x000fc400020004ff */
[----:B------:R-:W-:Y:S02]  /*e1d60*/  F2FP.F16.E5M2.UNPACK_B R20, R20 ;  /* 0x00000014ff14723e */ /* 0x000fe400020004ff */
[----:B------:R-:W-:Y:S02]  /*e1d70*/  F2FP.F16.E5M2.UNPACK_B R24, R24 ;  /* 0x00000018ff18723e */ /* 0x000fe400020004ff */
[----:B------:R-:W-:Y:S02]  /*e1d80*/  F2FP.F16.E5M2.UNPACK_B R21, R21 ;  /* 0x00000015ff15723e */ /* 0x000fe400020004ff */
[----:B------:R-:W-:Y:S02]  /*e1d90*/  F2FP.F16.E5M2.UNPACK_B R22, R22 ;  /* 0x00000016ff16723e */ /* 0x000fe400020004ff */
[----:B------:R-:W-:Y:S01]  /*e1da0*/  F2FP.F16.E5M2.UNPACK_B R23, R23 ;  /* 0x00000017ff17723e */ /* 0x000fe200020004ff */
[----:B------:R-:W-:Y:S04]  /*e1db0*/  STL.64 [R1+0x7cf0], R6 ;  /* 0x007cf00601007387 */ /* 0x000fe80000100a00 */
[----:B------:R-:W-:Y:S04]  /*e1dc0*/  STL.64 [R1+0x7ce8], R4 ;  /* 0x007ce80401007387 */ /* 0x000fe80000100a00 */
[----:B------:R-:W-:Y:S04]  /*e1dd0*/  STL.64 [R1+0x7cb0], R20 ;  /* 0x007cb01401007387 */ /* 0x000fe80000100a00 */
[----:B------:R-:W-:Y:S04]  /*e1de0*/  STL.64 [R1+0x7aa8], R16 ;  /* 0x007aa81001007387 */ /* 0x000fe80000100a00 */
[----:B------:R-:W-:Y:S04]  /*e1df0*/  STL [R1+0x7aa4], R18 ;  /* 0x007aa41201007387 */ /* 0x000fe80000100800 */
[----:B------:R-:W-:Y:S04]  /*e1e00*/  STL [R1+0x7aa0], R19 ;  /* 0x007aa01301007387 */ /* 0x000fe80000100800 */
[----:B------:R0:W-:Y:S04]  /*e1e10*/  STL [R1+0x7704], R28 ;  /* 0x0077041c01007387 */ /* 0x0001e80000100800 */
[----:B------:R1:W-:Y:S04]  /*e1e20*/  STL [R1+0x7700], R29 ;  /* 0x0077001d01007387 */ /* 0x0003e80000100800 */
[----:B0-----:R-:W3:Y:S04]  /*e1e30*/  LDL.LU R28, [R1+0x128] ;  /* 0x00012800011c7983 */ /* 0x001ee80000300800 */
[----:B-1----:R-:W3:Y:S04]  /*e1e40*/  LDL.LU R29, [R1+0x12c] ;  /* 0x00012c00011d7983 */ /* 0x002ee80000300800 */
[----:B---3--:R-:W-:Y:S04]  /*e1e50*/  STL.64 [R1+0x85c0], R28 ;  /* 0x0085c01c01007387 */ /* 0x008fe80000100a00 */
[----:B------:R-:W3:Y:S04]  /*e1e60*/  LDL.LU.64 R20, [R1+0x3e8] ;  /* 0x0003e80001147983 */ /* 0x000ee80000300a00 */
[----:B------:R-:W4:Y:S04]  /*e1e70*/  LDL.LU.64 R16, [R1+0x110] ;  /* 0x0001100001107983 */ /* 0x000f280000300a00 */
[----:B------:R-:W-:Y:S04]  /*e1e80*/  STL.64 [R1+0x6af8], R10 ;  /* 0x006af80a01007387 */ /* 0x000fe80000100a00 */
[----:B------:R-:W-:Y:S04]  /*e1e90*/  STL.64 [R1+0x6af0], R8 ;  /* 0x006af00801007387 */ /* 0x000fe80000100a00 */
[----:B------:R0:W-:Y:S04]  /*e1ea0*/  STL [R1+0x698c], R22 ;  /* 0x00698c1601007387 */ /* 0x0001e80000100800 */
[----:B------:R1:W-:Y:S04]  /*e1eb0*/  STL [R1+0x6988], R23 ;  /* 0x0069881701007387 */ /* 0x0003e80000100800 */
[----:B0-----:R-:W2:Y:S04]  /*e1ec0*/  LDL.LU R22, [R1+0x3e0] ;  /* 0x0003e00001167983 */ /* 0x001ea80000300800 */
[----:B-1----:R-:W2:Y:S04]  /*e1ed0*/  LDL.LU R23, [R1+0x3e4] ;  /* 0x0003e40001177983 */ /* 0x002ea80000300800 */
[----:B--2---:R-:W-:Y:S04]  /*e1ee0*/  STL.64 [R1+0x8568], R22 ;  /* 0x0085681601007387 */ /* 0x004fe80000100a00 */
[----:B---3--:R0:W-:Y:S04]  /*e1ef0*/  STL.64 [R1+0x8560], R20 ;  /* 0x0085601401007387 */ /* 0x0081e80000100a00 */
[----:B0-----:R-:W2:Y:S04]  /*e1f00*/  LDL.LU.64 R20, [R1+0xe0] ;  /* 0x0000e00001147983 */ /* 0x001ea80000300a00 */
[----:B------:R-:W2:Y:S04]  /*e1f10*/  LDL.LU.64 R22, [R1+0xe8] ;  /* 0x0000e80001167983 */ /* 0x000ea80000300a00 */
[----:B------:R0:W-:Y:S04]  /*e1f20*/  STL [R1+0x64ac], R2 ;  /* 0x0064ac0201007387 */ /* 0x0001e80000100800 */
[----:B------:R1:W-:Y:S04]  /*e1f30*/  STL [R1+0x64a8], R3 ;  /* 0x0064a80301007387 */ /* 0x0003e80000100800 */
[----:B0-----:R-:W3:Y:S04]  /*e1f40*/  LDL.LU R2, [R1+0x328] ;  /* 0x0003280001027983 */ /* 0x001ee80000300800 */
[----:B-1----:R-:W3:Y:S04]  /*e1f50*/  LDL.LU R3, [R1+0x32c] ;  /* 0x00032c0001037983 */ /* 0x002ee80000300800 */
[----:B------:R0:W-:Y:S04]  /*e1f60*/  STL.64 [R1+0x5990], R14 ;  /* 0x0059900e01007387 */ /* 0x0001e80000100a00 */
[----:B0-----:R-:W2:Y:S04]  /*e1f70*/  LDL.LU R14, [R1+0x320] ;  /* 0x00032000010e7983 */ /* 0x001ea80000300800 */
[----:B------:R-:W2:Y:S04]  /*e1f80*/  LDL.LU R15, [R1+0x324] ;  /* 0x00032400010f7983 */ /* 0x000ea80000300800 */
[----:B------:R0:W-:Y:S04]  /*e1f90*/  STL.64 [R1+0x5988], R12 ;  /* 0x0059880c01007387 */ /* 0x0001e80000100a00 */
[----:B0-----:R-:W3:Y:S04]  /*e1fa0*/  LDL.LU R12, [R1+0x330] ;  /* 0x00033000010c7983 */ /* 0x001ee80000300800 */
[----:B------:R-:W3:Y:S04]  /*e1fb0*/  LDL.LU R13, [R1+0x334] ;  /* 0x00033400010d7983 */ /* 0x000ee80000300800 */
[----:B--2---:R0:W-:Y:S04]  /*e1fc0*/  STL.64 [R1+0x85f0], R14 ;  /* 0x0085f00e01007387 */ /* 0x0041e80000100a00 */
[----:B---3--:R1:W-:Y:S04]  /*e1fd0*/  STL.64 [R1+0x85e8], R12 ;  /* 0x0085e80c01007387 */ /* 0x0083e80000100a00 */
[----:B------:R-:W2:Y:S04]  /*e1fe0*/  LDL.64 R18, [R1+0x3b8] ;  /* 0x0003b80001127983 */ /* 0x000ea80000100a00 */
[----:B------:R-:W3:Y:S04]  /*e1ff0*/  LDL R28, [R1+0x338] ;  /* 0x00033800011c7983 */ /* 0x000ee80000100800 */
[----:B------:R-:W3:Y:S04]  /*e2000*/  LDL R29, [R1+0x33c] ;  /* 0x00033c00011d7983 */ /* 0x000ee80000100800 */
[----:B--2---:R-:W-:Y:S04]  /*e2010*/  STL.64 [R1+0x8520], R18 ;  /* 0x0085201201007387 */ /* 0x004fe80000100a00 */
[----:B----4-:R2:W-:Y:S04]  /*e2020*/  STL.64 [R1+0x85f8], R16 ;  /* 0x0085f81001007387 */ /* 0x0105e80000100a00 */
[----:B0-----:R-:W4:Y:S04]  /*e2030*/  LDL R14, [R1+0x340] ;  /* 0x00034000010e7983 */ /* 0x001f280000100800 */
[----:B------:R-:W4:Y:S04]  /*e2040*/  LDL R15, [R1+0x344] ;  /* 0x00034400010f7983 */ /* 0x000f280000100800 */
[----:B-1----:R-:W2:Y:S04]  /*e2050*/  LDL R12, [R1+0x348] ;  /* 0x00034800010c7983 */ /* 0x002ea80000100800 */
[----:B------:R-:W2:Y:S04]  /*e2060*/  LDL R13, [R1+0x34c] ;  /* 0x00034c00010d7983 */ /* 0x000ea80000100800 */
[----:B------:R-:W3:Y:S04]  /*e2070*/  LDL R4, [R1+0x3b0] ;  /* 0x0003b00001047983 */ /* 0x000ee80000100800 */
[----:B------:R-:W3:Y:S04]  /*e2080*/  LDL R5, [R1+0x3b4] ;  /* 0x0003b40001057983 */ /* 0x000ee80000100800 */
[----:B----4-:R0:W-:Y:S04]  /*e2090*/  STL.64 [R1+0x8600], R14 ;  /* 0x0086000e01007387 */ /* 0x0101e80000100a00 */
[----:B--2---:R-:W-:Y:S04]  /*e20a0*/  STL.64 [R1+0x8618], R12 ;  /* 0x0086180c01007387 */ /* 0x004fe80000100a00 */
[----:B------:R-:W2:Y:S04]  /*e20b0*/  LDL.LU R16, [R1+0x1a50] ;  /* 0x001a500001107983 */ /* 0x000ea80000300800 */
[----:B------:R-:W2:Y:S04]  /*e20c0*/  LDL.LU R17, [R1+0x1a54] ;  /* 0x001a540001117983 */ /* 0x000ea80000300800 */
[----:B------:R-:W4:Y:S04]  /*e20d0*/  LDL.LU R18, [R1+0x1a58] ;  /* 0x001a580001127983 */ /* 0x000f280000300800 */
[----:B------:R-:W4:Y:S04]  /*e20e0*/  LDL.LU R19, [R1+0x1a5c] ;  /* 0x001a5c0001137983 */ /* 0x000f280000300800 */
[----:B0-----:R-:W2:Y:S04]  /*e20f0*/  LDL R14, [R1+0x350] ;  /* 0x00035000010e7983 */ /* 0x001ea80000100800 */
        /* <DEDUP_REMOVED lines=32> */
[----:B----4-:R-:W-:Y:S04]  /*e2300*/  STL.64 [R1+0x8518], R6 ;  /* 0x0085180601007387 */ /* 0x010fe80000100a00 */
[----:B---3--:R0:W-:Y:S04]  /*e2310*/  STL.64 [R1+0x8510], R4 ;  /* 0x0085100401007387 */ /* 0x0081e80000100a00 */
[----:B0-----:R-:W3:Y:S04]  /*e2320*/  LDL.LU R4, [R1+0x1a20] ;  /* 0x001a200001047983 */ /* 0x001ee80000300800 */
[----:B------:R-:W3:Y:S04]  /*e2330*/  LDL.LU R5, [R1+0x1a24] ;  /* 0x001a240001057983 */ /* 0x000ee80000300800 */
[----:B------:R-:W3:Y:S04]  /*e2340*/  LDL.LU R6, [R1+0x1a28] ;  /* 0x001a280001067983 */ /* 0x000ee80000300800 */
[----:B------:R-:W3:Y:S04]  /*e2350*/  LDL.LU R7, [R1+0x1a2c] ;  /* 0x001a2c0001077983 */ /* 0x000ee80000300800 */
[----:B------:R-:W4:Y:S04]  /*e2360*/  LDL.64 R10, [R1+0x390] ;  /* 0x00039000010a7983 */ /* 0x000f280000100a00 */
[----:B------:R-:W2:Y:S04]  /*e2370*/  LDL.64 R8, [R1+0x398] ;  /* 0x0003980001087983 */ /* 0x000ea80000100a00 */
[----:B----4-:R-:W-:Y:S04]  /*e2380*/  STL.64 [R1+0x84e0], R10 ;  /* 0x0084e00a01007387 */ /* 0x010fe80000100a00 */
[----:B--2---:R0:W-:Y:S04]  /*e2390*/  STL.64 [R1+0x84d8], R8 ;  /* 0x0084d80801007387 */ /* 0x0041e80000100a00 */
[----:B0-----:R-:W2:Y:S04]  /*e23a0*/  LDL.LU R8, [R1+0x1a30] ;  /* 0x001a300001087983 */ /* 0x001ea80000300800 */
[----:B------:R-:W2:Y:S04]  /*e23b0*/  LDL.LU R9, [R1+0x1a34] ;  /* 0x001a340001097983 */ /* 0x000ea80000300800 */
[----:B------:R-:W2:Y:S04]  /*e23c0*/  LDL.LU R10, [R1+0x1a38] ;  /* 0x001a3800010a7983 */ /* 0x000ea80000300800 */
[----:B------:R-:W2:Y:S04]  /*e23d0*/  LDL.LU R11, [R1+0x1a3c] ;  /* 0x001a3c00010b7983 */ /* 0x000ea80000300800 */
[----:B------:R0:W-:Y:S04]  /*e23e0*/  STL.64 [R1+0x56c0], R26 ;  /* 0x0056c01a01007387 */ /* 0x0001e80000100a00 */
[----:B0-----:R-:W4:Y:S04]  /*e23f0*/  LDL.LU.64 R26, [R1+0x3f0] ;  /* 0x0003f000011a7983 */ /* 0x001f280000300a00 */
[----:B------:R0:W-:Y:S04]  /*e2400*/  STL.64 [R1+0x56b8], R24 ;  /* 0x0056b81801007387 */ /* 0x0001e80000100a00 */
[----:B0-----:R-:W2:Y:S01]  /*e2410*/  LDL.LU.64 R24, [R1+0x3f8] ;  /* 0x0003f80001187983 */ /* 0x001ea20000300a00 */
[C---:B------:R-:W-:Y:S03]  /*e2420*/  HMMA.16816.F32 R12, R20.reuse, R14, R16 ;  /* 0x0000000e140c723c */ /* 0x040fe60000001810 */
[----:B----4-:R-:W-:Y:S04]  /*e2430*/  STL.64 [R1+0x8588], R26 ;  /* 0x0085881a01007387 */ /* 0x010fe80000100a00 */
[----:B--2---:R0:W-:Y:S04]  /*e2440*/  STL.64 [R1+0x8580], R24 ;  /* 0x0085801801007387 */ /* 0x0041e80000100a00 */
[----:B0-----:R-:W2:Y:S04]  /*e2450*/  LDL.LU R24, [R1+0x1a40] ;  /* 0x001a400001187983 */ /* 0x001ea80000300800 */
[----:B------:R-:W2:Y:S04]  /*e2460*/  LDL.LU R25, [R1+0x1a44] ;  /* 0x001a440001197983 */ /* 0x000ea80000300800 */
[----:B------:R-:W2:Y:S04]  /*e2470*/  LDL.LU R26, [R1+0x1a48] ;  /* 0x001a4800011a7983 */ /* 0x000ea80000300800 */
[----:B------:R-:W2:Y:S04]  /*e2480*/  LDL.LU R27, [R1+0x1a4c] ;  /* 0x001a4c00011b7983 */ /* 0x000ea80000300800 */
[----:B------:R-:W-:Y:S04]  /*e2490*/  STL [R1+0x4fe0], R0 ;  /* 0x004fe00001007387 */ /* 0x000fe80000100800 */
[----:B------:R-:W4:Y:S04]  /*e24a0*/  LDL.LU.64 R18, [R1+0x8658] ;  /* 0x0086580001127983 */ /* 0x000f280000300a00 */
[----:B------:R-:W4:Y:S04]  /*e24b0*/  LDL.LU.64 R16, [R1+0x8650] ;  /* 0x0086500001107983 */ /* 0x000f280000300a00 */
        /* <DEDUP_REMOVED lines=22> */
[----:B------:R-:W4:-:S15]  /*e2620*/  LDL.LU.64 R16, [R1+0x85f8] ;  /* 0x0085f80001107983 */ /* 0x000f1e0000300a00 */
[----:B------:R-:W-:Y:S02]  /*e2630*/  NOP ;  /* 0x0000000000007918 */ /* 0x000fe40000000000 */
[----:B------:R-:W-:Y:S04]  /*e2640*/  STL.64 [R1+0x820], R12 ;  /* 0x0008200c01007387 */ /* 0x000fe80000100a00 */
[----:B------:R0:W-:Y:S04]  /*e2650*/  STL.64 [R1+0x828], R14 ;  /* 0x0008280e01007387 */ /* 0x0001e80000100a00 */
[----:B0-----:R-:W3:Y:S04]  /*e2660*/  LDL.LU.64 R14, [R1+0x85f0] ;  /* 0x0085f000010e7983 */ /* 0x001ee80000300a00 */
[----:B------:R-:W3:Y:S01]  /*e2670*/  LDL.LU.64 R12, [R1+0x85e8] ;  /* 0x0085e800010c7983 */ /* 0x000ee20000300a00 */
[----:B--2---:R-:W-:-:S15]  /*e2680*/  HMMA.16816.F32 R24, R20, R28, R24 ;  /* 0x0000001c1418723c */ /* 0x004fde0000001818 */
[----:B------:R-:W-:-:S04]  /*e2690*/  NOP ;  /* 0x0000000000007918 */ /* 0x000fc80000000000 */
[----:B------:R-:W-:Y:S04]  /*e26a0*/  STL.64 [R1+0x810], R24 ;  /* 0x0008101801007387 */ /* 0x000fe80000100a00 */
[----:B------:R3:W-:Y:S02]  /*e26b0*/  STL.64 [R1+0x818], R26 ;  /* 0x0008181a01007387 */ /* 0x0007e40000100a00 */
[C---:B---3--:R-:W-:Y:S08]  /*e26c0*/  HMMA.16816.F32 R24, R20.reuse, R12, R8 ;  /* 0x0000000c1418723c */ /* 0x048ff00000001808 */
[----:B------:R-:W-:Y:S11]  /*e26d0*/  HMMA.16816.F32 R8, R20, R2, R4 ;  /* 0x000000021408723c */ /* 0x000ff60000001804 */
[----:B------:R-:W-:Y:S04]  /*e26e0*/  STL.64 [R1+0x800], R24 ;  /* 0x0008001801007387 */ /* 0x000fe80000100a00 */
[----:B------:R-:W-:Y:S04]  /*e26f0*/  STL.64 [R1+0x808], R26 ;  /* 0x0008081a01007387 */ /* 0x000fe80000100a00 */
[----:B------:R-:W-:Y:S04]  /*e2700*/  STL.64 [R1+0x7f0], R8 ;  /* 0x0007f00801007387 */ /* 0x000fe80000100a00 */
[----:B------:R0:W-:Y:S04]  /*e2710*/  STL.64 [R1+0x7f8], R10 ;  /* 0x0007f80a01007387 */ /* 0x0001e80000100a00 */
[----:B------:R-:W2:Y:S04]  /*e2720*/  LDL R18, [R1+0x3c8] ;  /* 0x0003c80001127983 */ /* 0x000ea80000100800 */
[----:B------:R-:W2:Y:S01]  /*e2730*/  LDL R19, [R1+0x3cc] ;  /* 0x0003cc0001137983 */ /* 0x000ea20000100800 */
[----:B------:R-:W-:-:S03]  /*e2740*/  IMAD.MOV.U32 R6, RZ, RZ, R20 ;  /* 0x000000ffff067224 */ /* 0x000fc600078e0014 */
[----:B0-----:R-:W3:Y:S01]  /*e2750*/  LDL.64 R10, [R1+0x3d0] ;  /* 0x0003d000010a7983 */ /* 0x001ee20000100a00 */
[----:B------:R-:W-:Y:S02]  /*e2760*/  IMAD.MOV.U32 R5, RZ, RZ, R21 ;  /* 0x000000ffff057224 */ /* 0x000fe400078e0015 */
[----:B------:R-:W-:Y:S02]  /*e2770*/  IMAD.MOV.U32 R4, RZ, RZ, R22 ;  /* 0x000000ffff047224 */ /* 0x000fe400078e0016 */
[----:B------:R-:W-:Y:S01]  /*e2780*/  IMAD.MOV.U32 R0, RZ, RZ, R23 ;  /* 0x000000ffff007224 */ /* 0x000fe200078e0017 */
[----:B--2---:R-:W-:Y:S04]  /*e2790*/  STL.64 [R1+0x85b8], R18 ;  /* 0x0085b81201007387 */ /* 0x004fe80000100a00 */
[----:B----4-:R-:W-:Y:S04]  /*e27a0*/  STL.64 [R1+0x85b0], R16 ;  /* 0x0085b01001007387 */ /* 0x010fe80000100a00 */
[----:B------:R-:W2:Y:S04]  /*e27b0*/  LDL R8, [R1+0x3d8] ;  /* 0x0003d80001087983 */ /* 0x000ea80000100800 */
[----:B------:R-:W2:Y:S04]  /*e27c0*/  LDL R9, [R1+0x3dc] ;  /* 0x0003dc0001097983 */ /* 0x000ea80000100800 */
        /* <DEDUP_REMOVED lines=11> */
[----:B--2---:R-:W-:Y:S04]  /*e2880*/  STL.64 [R1+0x8590], R20 ;  /* 0x0085901401007387 */ /* 0x004fe80000100a00 */
[----:B------:R-:W2:Y:S04]  /*e2890*/  LDL.LU R24, [R1+0x19d0] ;  /* 0x0019d00001187983 */ /* 0x000ea80000300800 */
[----:B------:R-:W2:Y:S04]  /*e28a0*/  LDL.LU R25, [R1+0x19d4] ;  /* 0x0019d40001197983 */ /* 0x000ea80000300800 */
[----:B------:R-:W4:Y:S04]  /*e28b0*/  LDL.LU R26, [R1+0x19d8] ;  /* 0x0019d800011a7983 */ /* 0x000f280000300800 */
[----:B------:R-:W4:Y:S04]  /*e28c0*/  LDL.LU R27, [R1+0x19dc] ;  /* 0x0019dc00011b7983 */ /* 0x000f280000300800 */
[----:B------:R-:W2:Y:S04]  /*e28d0*/  LDL.64 R28, [R1+0x140] ;  /* 0x00014000011c7983 */ /* 0x000ea80000100a00 */
        /* <DEDUP_REMOVED lines=27> */
[----:B------:R-:W3:Y:S01]  /*e2a90*/  LDL.LU R11, [R1+0x199c] ;  /* 0x00199c00010b7983 */ /* 0x000ee20000300800 */
[----:B------:R-:W-:-:S02]  /*e2aa0*/  IMAD.MOV.U32 R20, RZ, RZ, R6 ;  /* 0x000000ffff147224 */ /* 0x000fc400078e0006 */
[----:B------:R-:W-:Y:S02]  /*e2ab0*/  IMAD.MOV.U32 R21, RZ, RZ, R5 ;  /* 0x000000ffff157224 */ /* 0x000fe400078e0005 */
[----:B------:R-:W-:Y:S02]  /*e2ac0*/  IMAD.MOV.U32 R22, RZ, RZ, R4 ;  /* 0x000000ffff167224 */ /* 0x000fe400078e0004 */
[----:B------:R-:W-:-:S07]  /*e2ad0*/  IMAD.MOV.U32 R23, RZ, RZ, R0 ;  /* 0x000000ffff177224 */ /* 0x000fce00078e0000 */
[----:B--2---:R-:W-:Y:S01]  /*e2ae0*/  HMMA.16816.F32 R16, R20, R14, R16 ;  /* 0x0000000e1410723c */ /* 0x004fe20000001810 */
[----:B---3--:R-:W-:Y:S04]  /*e2af0*/  STL.64 [R1+0x8558], R10 ;  /* 0x0085580a01007387 */ /* 0x008fe80000100a00 */
        /* <DEDUP_REMOVED lines=9> */
[----:B------:R-:W-:Y:S04]  /*e2b90*/  STL [R1+0x848c], R2 ;  /* 0x00848c0201007387 */ /* 0x000fe80000100800 */
[----:B------:R-:W-:Y:S04]  /*e2ba0*/  STL [R1+0x8488], R3 ;  /* 0x0084880301007387 */ /* 0x000fe80000100800 */
[----:B------:R-:W-:Y:S04]  /*e2bb0*/  STL.64 [R1+0x7e0], R16 ;  /* 0x0007e01001007387 */ /* 0x000fe80000100a00 */
[----:B------:R0:W-:Y:S04]  /*e2bc0*/  STL.64 [R1+0x7e8], R18 ;  /* 0x0007e81201007387 */ /* 0x0001e80000100a00 */
[----:B0-----:R-:W2:Y:S04]  /*e2bd0*/  LDL.LU.64 R18, [R1+0x85e0] ;  /* 0x0085e00001127983 */ /* 0x001ea80000300a00 */
[----:B------:R-:W2:Y:S04]  /*e2be0*/  LDL.LU.64 R16, [R1+0x85d8] ;  /* 0x0085d80001107983 */ /* 0x000ea80000300a00 */
[----:B------:R0:W-:Y:S04]  /*e2bf0*/  STL.64 [R1+0x8448], R14 ;  /* 0x0084480e01007387 */ /* 0x0001e80000100a00 */
[----:B------:R1:W-:Y:S01]  /*e2c00*/  STL.64 [R1+0x8440], R12 ;  /* 0x0084400c01007387 */ /* 0x0003e20000100a00 */
[----:B------:R-:W-:-:S02]  /*e2c10*/  IMAD.MOV.U32 R2, RZ, RZ, R28 ;  /* 0x000000ffff027224 */ /* 0x000fc400078e001c */
[----:B------:R-:W-:Y:S01]  /*e2c20*/  IMAD.MOV.U32 R3, RZ, RZ, R29 ;  /* 0x000000ffff037224 */ /* 0x000fe200078e001d */
[----:B0-----:R-:W3:Y:S04]  /*e2c30*/  LDL.64 R14, [R1+0xb8] ;  /* 0x0000b800010e7983 */ /* 0x001ee80000100a00 */
[----:B-1----:R-:W3:Y:S01]  /*e2c40*/  LDL.64 R12, [R1+0xb0] ;  /* 0x0000b000010c7983 */ /* 0x002ee20000100a00 */
[----:B--2---:R-:W-:-:S15]  /*e2c50*/  HMMA.16816.F32 R16, R20, R28, R16 ;  /* 0x0000001c1410723c */ /* 0x004fde0000001810 */
[----:B------:R-:W-:-:S04]  /*e2c60*/  NOP ;  /* 0x0000000000007918 */ /* 0x000fc80000000000 */
[----:B------:R-:W-:Y:S04]  /*e2c70*/  STL.64 [R1+0x7d0], R16 ;  /* 0x0007d01001007387 */ /* 0x000fe80000100a00 */
[----:B------:R0:W-:Y:S04]  /*e2c80*/  STL.64 [R1+0x7d8], R18 ;  /* 0x0007d81201007387 */ /* 0x0001e80000100a00 */
[----:B0-----:R-:W2:Y:S04]  /*e2c90*/  LDL.LU.64 R18, [R1+0x85d0] ;  /* 0x0085d00001127983 */ /* 0x001ea80000300a00 */
[----:B------:R-:W2:Y:S04]  /*e2ca0*/  LDL.LU.64 R16, [R1+0x85c8] ;  /* 0x0085c80001107983 */ /* 0x000ea80000300a00 */
[----:B------:R-:W2:Y:S04]  /*e2cb0*/  LDL.LU.64 R28, [R1+0x85c0] ;  /* 0x0085c000011c7983 */ /* 0x000ea80000300a00 */
[----:B------:R0:W-:Y:S04]  /*e2cc0*/  STL.64 [R1+0x8490], R2 ;  /* 0x0084900201007387 */ /* 0x0001e80000100a00 */
[----:B0-----:R-:W3:Y:S01]  /*e2cd0*/  LDL.64 R2, [R1+0x400] ;  /* 0x0004000001027983 */ /* 0x001ee20000100a00 */
[----:B--2---:R-:W-:-:S15]  /*e2ce0*/  HMMA.16816.F32 R16, R20, R28, R16 ;  /* 0x0000001c1410723c */ /* 0x004fde0000001810 */
[----:B------:R-:W-:-:S04]  /*e2cf0*/  NOP ;  /* 0x0000000000007918 */ /* 0x000fc80000000000 */
[----:B------:R-:W-:Y:S04]  /*e2d00*/  STL.64 [R1+0x7c0], R16 ;  /* 0x0007c01001007387 */ /* 0x000fe80000100a00 */
[----:B------:R0:W-:Y:S04]  /*e2d10*/  STL.64 [R1+0x7c8], R18 ;  /* 0x0007c81201007387 */ /* 0x0001e80000100a00 */
[----:B0-----:R-:W2:Y:S04]  /*e2d20*/  LDL.LU.64 R18, [R1+0x85b8] ;  /* 0x0085b80001127983 */ /* 0x001ea80000300a00 */
[----:B------:R-:W4:Y:S04]  /*e2d30*/  LDL.LU.64 R16, [R1+0x85b0] ;  /* 0x0085b00001107983 */ /* 0x000f280000300a00 */
[----:B------:R-:W-:Y:S01]  /*e2d40*/  STL [R1+0x8418], R29 ;  /* 0x0084181d01007387 */ /* 0x000fe20000100800 */
[----:B----4-:R-:W-:Y:S03]  /*e2d50*/  HMMA.16816.F32 R20, R20, R16, R24 ;  /* 0x000000101414723c */ /* 0x010fe60000001818 */
[----:B------:R-:W3:Y:S04]  /*e2d60*/  LDL.LU.64 R26, [R1+0x85a8] ;  /* 0x0085a800011a7983 */ /* 0x000ee80000300a00 */
[----:B------:R-:W3:-:S12]  /*e2d70*/  LDL.LU.64 R24, [R1+0x85a0] ;  /* 0x0085a00001187983 */ /* 0x000ed80000300a00 */
        /* <DEDUP_REMOVED lines=8> */
[----:B0-----:R-:W3:Y:S04]  /*e2e00*/  LDL.LU.64 R26, [R1+0x8588] ;  /* 0x00858800011a7983 */ /* 0x001ee80000300a00 */
[----:B------:R-:W4:Y:S02]  /*e2e10*/  LDL.LU.64 R24, [R1+0x8580] ;  /* 0x0085800001187983 */ /* 0x000f240000300a00 */
        /* <DEDUP_REMOVED lines=39> */
[----:B------:R-:W-:Y:S01]  /*e3090*/  IMAD.MOV.U32 R2, RZ, RZ, R15 ;  /* 0x000000ffff027224 */ /* 0x000fe200078e000f */
[----:B---3--:R-:W-:-:S15]  /*e30a0*/  HMMA.16816.F32 R20, R12, R8, R20 ;  /* 0x000000080c14723c */ /* 0x008fde0000001814 */
[----:B------:R-:W-:-:S04]  /*e30b0*/  NOP ;  /* 0x0000000000007918 */ /* 0x000fc80000000000 */
[----:B------:R-:W-:Y:S04]  /*e30c0*/  STL.64 [R1+0x750], R20 ;  /* 0x0007501401007387 */ /* 0x000fe80000100a00 */
[----:B------:R2:W-:Y:S02]  /*e30d0*/  STL.64 [R1+0x758], R22 ;  /* 0x0007581601007387 */ /* 0x0005e40000100a00 */
[----:B--2---:R-:W-:Y:S01]  /*e30e0*/  HMMA.16816.F32 R20, R12, R10, R24 ;  /* 0x0000000a0c14723c */ /* 0x004fe20000001818 */
[----:B------:R-:W-:Y:S02]  /*e30f0*/  IMAD.MOV.U32 R9, RZ, RZ, R12 ;  /* 0x000000ffff097224 */ /* 0x000fe400078e000c */
[----:B------:R-:W-:-:S15]  /*e3100*/  IMAD.MOV.U32 R8, RZ, RZ, R13 ;  /* 0x000000ffff087224 */ /* 0x000fde00078e000d */
[----:B------:R-:W-:Y:S01]  /*e3110*/  NOP ;  /* 0x0000000000007918 */ /* 0x000fe20000000000 */
[----:B------:R0:W-:Y:S04]  /*e3120*/  STL.64 [R1+0x740], R20 ;  /* 0x0007401401007387 */ /* 0x0001e80000100a00 */
[----:B------:R1:W-:Y:S01]  /*e3130*/  STL.64 [R1+0x748], R22 ;  /* 0x0007481601007387 */ /* 0x0003e20000100a00 */
[----:B0-----:R-:W-:Y:S02]  /*e3140*/  IMAD.MOV.U32 R21, RZ, RZ, R10 ;  /* 0x000000ffff157224 */ /* 0x001fe400078e000a */
[----:B------:R-:W-:Y:S02]  /*e3150*/  IMAD.MOV.U32 R20, RZ, RZ, R11 ;  /* 0x000000ffff147224 */ /* 0x000fe400078e000b */
[----:B-1----:R-:W-:Y:S02]  /*e3160*/  IMAD.MOV.U32 R22, RZ, RZ, R3 ;  /* 0x000000ffff167224 */ /* 0x002fe400078e0003 */
[----:B------:R-:W-:Y:S01]  /*e3170*/  IMAD.MOV.U32 R23, RZ, RZ, R2 ;  /* 0x000000ffff177224 */ /* 0x000fe200078e0002 */
[----:B------:R0:W-:Y:S04]  /*e3180*/  STL.64 [R1+0x8528], R20 ;  /* 0x0085281401007387 */ /* 0x0001e80000100a00 */
[----:B------:R-:W2:Y:S04]  /*e3190*/  LDL.64 R12, [R1+0x378] ;  /* 0x00037800010c7983 */ /* 0x000ea80000100a00 */
[----:B------:R-:W3:Y:S01]  /*e31a0*/  LDL R14, [R1+0x370] ;  /* 0x00037000010e7983 */ /* 0x000ee20000100800 */
[----:B0-----:R-:W-:-:S02]  /*e31b0*/  IMAD.MOV.U32 R20, RZ, RZ, R9 ;  /* 0x000000ffff147224 */ /* 0x001fc400078e0009 */
[----:B------:R-:W-:-:S07]  /*e31c0*/  IMAD.MOV.U32 R21, RZ, RZ, R8 ;  /* 0x000000ffff157224 */ /* 0x000fce00078e0008 */
[----:B------:R-:W-:-:S15]  /*e31d0*/  HMMA.16816.F32 R4, R20, R18, R4 ;  /* 0x000000121404723c */ /* 0x000fde0000001804 */
[----:B------:R-:W-:-:S04]  /*e31e0*/  NOP ;  /* 0x0000000000007918 */ /* 0x000fc80000000000 */
[----:B------:R-:W-:Y:S04]  /*e31f0*/  STL.64 [R1+0x730], R4 ;  /* 0x0007300401007387 */ /* 0x000fe80000100a00 */
[----:B------:R-:W-:Y:S04]  /*e3200*/  STL.64 [R1+0x738], R6 ;  /* 0x0007380601007387 */ /* 0x000fe80000100a00 */
[----:B------:R-:W3:Y:S04]  /*e3210*/  LDL R15, [R1+0x374] ;  /* 0x00037400010f7983 */ /* 0x000ee80000100800 */
[----:B---3--:R-:W-:Y:S04]  /*e3220*/  STL.64 [R1+0x84b0], R14 ;  /* 0x0084b00e01007387 */ /* 0x008fe80000100a00 */
[----:B--2---:R0:W-:Y:S04]  /*e3230*/  STL.64 [R1+0x84a8], R12 ;  /* 0x0084a80c01007387 */ /* 0x0041e80000100a00 */
[----:B------:R-:W2:Y:S04]  /*e3240*/  LDL R2, [R1+0x380] ;  /* 0x0003800001027983 */ /* 0x000ea80000100800 */
[----:B------:R-:W2:Y:S04]  /*e3250*/  LDL R3, [R1+0x384] ;  /* 0x0003840001037983 */ /* 0x000ea80000100800 */
[----:B0-----:R-:W3:Y:S04]  /*e3260*/  LDL.LU R12, [R1+0x18e0] ;  /* 0x0018e000010c7983 */ /* 0x001ee80000300800 */
[----:B------:R-:W3:Y:S04]  /*e3270*/  LDL.LU R13, [R1+0x18e4] ;  /* 0x0018e400010d7983 */ /* 0x000ee80000300800 */
[----:B------:R-:W4:Y:S04]  /*e3280*/  LDL.LU R14, [R1+0x18e8] ;  /* 0x0018e800010e7983 */ /* 0x000f280000300800 */
[----:B------:R-:W4:Y:S04]  /*e3290*/  LDL.LU R15, [R1+0x18ec] ;  /* 0x0018ec00010f7983 */ /* 0x000f280000300800 */
[----:B----4-:R-:W-:Y:S04]  /*e32a0*/  STL.64 [R1+0x84c0], R14 ;  /* 0x0084c00e01007387 */ /* 0x010fe80000100a00 */
[----:B---3--:R0:W-:Y:S04]  /*e32b0*/  STL.64 [R1+0x84b8], R12 ;  /* 0x0084b80c01007387 */ /* 0x0081e80000100a00 */
[----:B0-----:R-:W3:Y:S04]  /*e32c0*/  LDL.LU R12, [R1+0x18f0] ;  /* 0x0018f000010c7983 */ /* 0x001ee80000300800 */
[----:B------:R-:W3:Y:S04]  /*e32d0*/  LDL.LU R13, [R1+0x18f4] ;  /* 0x0018f400010d7983 */ /* 0x000ee80000300800 */
[----:B------:R-:W4:Y:S04]  /*e32e0*/  LDL.LU R14, [R1+0x18f8] ;  /* 0x0018f800010e7983 */ /* 0x000f280000300800 */
[----:B------:R-:W4:Y:S04]  /*e32f0*/  LDL.LU R15, [R1+0x18fc] ;  /* 0x0018fc00010f7983 */ /* 0x000f280000300800 */
[----:B------:R-:W2:Y:S04]  /*e3300*/  LDL R10, [R1+0x3a0] ;  /* 0x0003a000010a7983 */ /* 0x000ea80000100800 */
[----:B------:R-:W2:Y:S04]  /*e3310*/  LDL R11, [R1+0x3a4] ;  /* 0x0003a400010b7983 */ /* 0x000ea80000100800 */
        /* <DEDUP_REMOVED lines=11> */
[----:B------:R0:W-:Y:S04]  /*e33d0*/  STL.64 [R1+0x84f8], R10 ;  /* 0x0084f80a01007387 */ /* 0x0001e80000100a00 */
[----:B------:R-:W2:Y:S04]  /*e33e0*/  LDL.LU R8, [R1+0x1920] ;  /* 0x0019200001087983 */ /* 0x000ea80000300800 */
[----:B------:R-:W2:Y:S04]  /*e33f0*/  LDL.LU R9, [R1+0x1924] ;  /* 0x0019240001097983 */ /* 0x000ea80000300800 */
[----:B0-----:R-:W2:Y:S04]  /*e3400*/  LDL.LU R10, [R1+0x1928] ;  /* 0x00192800010a7983 */ /* 0x001ea80000300800 */
        /* <DEDUP_REMOVED lines=25> */
[----:B------:R-:W2:Y:S04]  /*e35a0*/  LDL.LU.64 R4, [R1+0x8530] ;  /* 0x0085300001047983 */ /* 0x000ea80000300a00 */
[----:B------:R0:W-:Y:S04]  /*e35b0*/  STL.64 [R1+0x720], R20 ;  /* 0x0007201401007387 */ /* 0x0001e80000100a00 */
[----:B------:R1:W-:Y:S04]  /*e35c0*/  STL.64 [R1+0x728], R22 ;  /* 0x0007281601007387 */ /* 0x0003e80000100a00 */
[----:B0-----:R-:W2:Y:S01]  /*e35d0*/  LDL.LU.64 R20, [R1+0x8528] ;  /* 0x0085280001147983 */ /* 0x001ea20000300a00 */
[----:B-1----:R-:W-:-:S02]  /*e35e0*/  IMAD.MOV.U32 R23, RZ, RZ, R18 ;  /* 0x000000ffff177224 */ /* 0x002fc400078e0012 */
[----:B------:R-:W-:Y:S02]  /*e35f0*/  IMAD.MOV.U32 R22, RZ, RZ, R19 ;  /* 0x000000ffff167224 */ /* 0x000fe400078e0013 */
[----:B------:R-:W3:Y:S04]  /*e3600*/  LDL.LU.64 R18, [R1+0x8520] ;  /* 0x0085200001127983 */ /* 0x000ee80000300a00 */
[----:B------:R-:W-:Y:S04]  /*e3610*/  STL.64 [R1+0x8428], R22 ;  /* 0x0084281601007387 */ /* 0x000fe80000100a00 */
[----:B--2---:R0:W-:Y:S04]  /*e3620*/  STL.64 [R1+0x8420], R20 ;  /* 0x0084201401007387 */ /* 0x0041e80000100a00 */
        /* <DEDUP_REMOVED lines=25> */
[----:B------:R-:W-:Y:S04]  /*e37c0*/  STL.64 [R1+0x8350], R6 ;  /* 0x0083500601007387 */ /* 0x000fe80000100a00 */
[----:B------:R0:W-:Y:S04]  /*e37d0*/  STL.64 [R1+0x8348], R4 ;  /* 0x0083480401007387 */ /* 0x0001e80000100a00 */
[----:B0-----:R-:W3:Y:S04]  /*e37e0*/  LDL.LU R4, [R1+0x18d0] ;  /* 0x0018d00001047983 */ /* 0x001ee80000300800 */
        /* <DEDUP_REMOVED lines=24> */
[----:B0-----:R-:W2:Y:S02]  /*e3970*/  LDL.64 R8, [R1+0x388] ;  /* 0x0003880001087983 */ /* 0x001ea40000100a00 */
[----:B--2---:R-:W-:-:S15]  /*e3980*/  HMMA.16816.F32 R12, R20, R8, R12 ;  /* 0x00000008140c723c */ /* 0x004fde000000180c */
[----:B------:R-:W-:-:S04]  /*e3990*/  NOP ;  /* 0x0000000000007918 */ /* 0x000fc80000000000 */
[----:B------:R-:W-:Y:S04]  /*e39a0*/  STL.64 [R1+0x6b0], R12 ;  /* 0x0006b00c01007387 */ /* 0x000fe80000100a00 */
[----:B------:R0:W-:Y:S04]  /*e39b0*/  STL.64 [R1+0x6b8], R14 ;  /* 0x0006b80e01007387 */ /* 0x0001e80000100a00 */
[----:B0-----:R-:W4:Y:S04]  /*e39c0*/  LDL.LU.64 R14, [R1+0x84b0] ;  /* 0x0084b000010e7983 */ /* 0x001f280000300a00 */
[----:B------:R-:W2:Y:S01]  /*e39d0*/  LDL.LU.64 R12, [R1+0x84a8] ;  /* 0x0084a800010c7983 */ /* 0x000ea20000300a00 */
[----:B------:R-:W-:-:S02]  /*e39e0*/  IMAD.MOV.U32 R10, RZ, RZ, R9 ;  /* 0x000000ffff0a7224 */ /* 0x000fc400078e0009 */
[----:B------:R-:W-:-:S03]  /*e39f0*/  IMAD.MOV.U32 R11, RZ, RZ, R8 ;  /* 0x000000ffff0b7224 */ /* 0x000fc600078e0008 */
[----:B------:R-:W-:Y:S04]  /*e3a00*/  STL [R1+0x8324], R10 ;  /* 0x0083240a01007387 */ /* 0x000fe80000100800 */
[----:B------:R3:W-:Y:S02]  /*e3a10*/  STL [R1+0x8320], R11 ;  /* 0x0083200b01007387 */ /* 0x0007e40000100800 */
[----:B---3--:R-:W-:-:S15]  /*e3a20*/  HMMA.16816.F32 R8, R20, R2, R4 ;  /* 0x000000021408723c */ /* 0x008fde0000001804 */
[----:B------:R-:W-:-:S04]  /*e3a30*/  NOP ;  /* 0x0000000000007918 */ /* 0x000fc80000000000 */
[----:B------:R-:W-:Y:S04]  /*e3a40*/  STL.64 [R1+0x6a0], R8 ;  /* 0x0006a00801007387 */ /* 0x000fe80000100a00 */
[----:B------:R0:W-:Y:S01]  /*e3a50*/  STL.64 [R1+0x6a8], R10 ;  /* 0x0006a80a01007387 */ /* 0x0001e20000100a00 */
[----:B--2---:R-:W-:Y:S01]  /*e3a60*/  HMMA.16816.F32 R4, R20, R12, R16 ;  /* 0x0000000c1404723c */ /* 0x004fe20000001810 */
[----:B0-----:R-:W-:Y:S02]  /*e3a70*/  IMAD.MOV.U32 R11, RZ, RZ, R13 ;  /* 0x000000ffff0b7224 */ /* 0x001fe400078e000d */
[----:B------:R-:W-:-:S15]  /*e3a80*/  IMAD.MOV.U32 R10, RZ, RZ, R12 ;  /* 0x000000ffff0a7224 */ /* 0x000fde00078e000c */
[----:B------:R-:W-:Y:S01]  /*e3a90*/  NOP ;  /* 0x0000000000007918 */ /* 0x000fe20000000000 */
[----:B------:R0:W-:Y:S04]  /*e3aa0*/  STL.64 [R1+0x690], R4 ;  /* 0x0006900401007387 */ /* 0x0001e80000100a00 */
[----:B------:R-:W-:Y:S04]  /*e3ab0*/  STL.64 [R1+0x698], R6 ;  /* 0x0006980601007387 */ /* 0x000fe80000100a00 */
[----:B------:R-:W-:Y:S04]  /*e3ac0*/  STL [R1+0x832c], R11 ;  /* 0x00832c0b01007387 */ /* 0x000fe80000100800 */
[----:B------:R4:W-:Y:S04]  /*e3ad0*/  STL [R1+0x8328], R10 ;  /* 0x0083280a01007387 */ /* 0x0009e80000100800 */
[----:B0-----:R-:W2:Y:S01]  /*e3ae0*/  LDL.LU R4, [R1+0x1810] ;  /* 0x0018100001047983 */ /* 0x001ea20000300800 */
[----:B----4-:R-:W-:-:S15]  /*e3af0*/  HMMA.16816.F32 R8, R20, R14, R24 ;  /* 0x0000000e1408723c */ /* 0x010fde0000001818 */
[----:B------:R-:W-:-:S04]  /*e3b00*/  NOP ;  /* 0x0000000000007918 */ /* 0x000fc80000000000 */
[----:B------:R-:W-:Y:S04]  /*e3b10*/  STL.64 [R1+0x680], R8 ;  /* 0x0006800801007387 */ /* 0x000fe80000100a00 */
[----:B------:R-:W-:Y:S04]  /*e3b20*/  STL.64 [R1+0x688], R10 ;  /* 0x0006880a01007387 */ /* 0x000fe80000100a00 */
[----:B------:R-:W2:Y:S04]  /*e3b30*/  LDL.LU R5, [R1+0x1814] ;  /* 0x0018140001057983 */ /* 0x000ea80000300800 */
[----:B------:R-:W3:Y:S04]  /*e3b40*/  LDL.LU R6, [R1+0x1818] ;  /* 0x0018180001067983 */ /* 0x000ee80000300800 */
[----:B------:R-:W3:Y:S04]  /*e3b50*/  LDL.LU R7, [R1+0x181c] ;  /* 0x00181c0001077983 */ /* 0x000ee80000300800 */
[----:B------:R-:W4:Y:S04]  /*e3b60*/  LDL R14, [R1+0x340] ;  /* 0x00034000010e7983 */ /* 0x000f280000100800 */
[----:B------:R-:W4:Y:S04]  /*e3b70*/  LDL R15, [R1+0x344] ;  /* 0x00034400010f7983 */ /* 0x000f280000100800 */
[----:B------:R-:W2:Y:S04]  /*e3b80*/  LDL.64 R12, [R1+0x348] ;  /* 0x00034800010c7983 */ /* 0x000ea80000100a00 */
[----:B----4-:R0:W-:Y:S04]  /*e3b90*/  STL.64 [R1+0x8468], R14 ;  /* 0x0084680e01007387 */ /* 0x0101e80000100a00 */
[----:B------:R-:W4:Y:S04]  /*e3ba0*/  LDL R26, [R1+0x360] ;  /* 0x00036000011a7983 */ /* 0x000f280000100800 */
[----:B------:R-:W4:Y:S04]  /*e3bb0*/  LDL R27, [R1+0x364] ;  /* 0x00036400011b7983 */ /* 0x000f280000100800 */
[----:B0-----:R-:W2:Y:S04]  /*e3bc0*/  LDL R14, [R1+0x350] ;  /* 0x00035000010e7983 */ /* 0x001ea80000100800 */
        /* <DEDUP_REMOVED lines=14> */
[----:B------:R1:W-:Y:S04]  /*e3cb0*/  STL.64 [R1+0x8480], R14 ;  /* 0x0084800e01007387 */ /* 0x0003e80000100a00 */
[----:B0-----:R-:W2:Y:S04]  /*e3cc0*/  LDL.LU R12, [R1+0x1880] ;  /* 0x00188000010c7983 */ /* 0x001ea80000300800 */
[----:B------:R-:W2:Y:S04]  /*e3cd0*/  LDL.LU R13, [R1+0x1884] ;  /* 0x00188400010d7983 */ /* 0x000ea80000300800 */
[----:B-1----:R-:W2:Y:S04]  /*e3ce0*/  LDL.LU R14, [R1+0x1888] ;  /* 0x00188800010e7983 */ /* 0x002ea80000300800 */
[----:B------:R-:W2:Y:S04]  /*e3cf0*/  LDL.LU R15, [R1+0x188c] ;  /* 0x00188c00010f7983 */ /* 0x000ea80000300800 */
        /* <DEDUP_REMOVED lines=13> */
[----:B------:R-:W-:Y:S01]  /*e3dd0*/  HMMA.16816.F32 R16, R20, R2, R16 ;  /* 0x000000021410723c */ /* 0x000fe20000001810 */
        /* <DEDUP_REMOVED lines=12> */
[----:B------:R-:W3:Y:S01]  /*e3ea0*/  LDL.LU.64 R2, [R1+0x8490] ;  /* 0x0084900001027983 */ /* 0x000ee20000300a00 */
[C---:B------:R-:W-:Y:S03]  /*e3eb0*/  HMMA.16816.F32 R12, R20.reuse, R8, R12 ;  /* 0x00000008140c723c */ /* 0x040fe6000000180c */
[----:B------:R-:W-:Y:S04]  /*e3ec0*/  STL [R1+0x8334], R10 ;  /* 0x0083340a01007387 */ /* 0x000fe80000100800 */
[----:B------:R-:W-:Y:S01]  /*e3ed0*/  STL [R1+0x8330], R11 ;  /* 0x0083300b01007387 */ /* 0x000fe20000100800 */
[----:B----4-:R-:W-:Y:S01]  /*e3ee0*/  HMMA.16816.F32 R16, R20, R26, R16 ;  /* 0x0000001a1410723c */ /* 0x010fe20000001810 */
[----:B---3--:R-:W-:-:S02]  /*e3ef0*/  IMAD.MOV.U32 R26, RZ, RZ, R2 ;  /* 0x000000ffff1a7224 */ /* 0x008fc400078e0002 */
[----:B------:R-:W3:Y:S01]  /*e3f00*/  LDL.LU R2, [R1+0x848c] ;  /* 0x00848c0001027983 */ /* 0x000ee20000300800 */
[----:B------:R-:W-:-:S15]  /*e3f10*/  IMAD.MOV.U32 R27, RZ, RZ, R3 ;  /* 0x000000ffff1b7224 */ /* 0x000fde00078e0003 */
[----:B------:R0:W-:Y:S04]  /*e3f20*/  STL.64 [R1+0x660], R16 ;  /* 0x0006601001007387 */ /* 0x0001e80000100a00 */
[----:B------:R1:W-:Y:S04]  /*e3f30*/  STL.64 [R1+0x668], R18 ;  /* 0x0006681201007387 */ /* 0x0003e80000100a00 */
[----:B------:R-:W4:Y:S04]  /*e3f40*/  LDL.LU R3, [R1+0x8488] ;  /* 0x0084880001037983 */ /* 0x000f280000300800 */
[----:B0-----:R-:W2:Y:S04]  /*e3f50*/  LDL.LU R16, [R1+0x1800] ;  /* 0x0018000001107983 */ /* 0x001ea80000300800 */
[----:B------:R-:W2:Y:S04]  /*e3f60*/  LDL.LU R17, [R1+0x1804] ;  /* 0x0018040001117983 */ /* 0x000ea80000300800 */
[----:B-1----:R-:W2:Y:S04]  /*e3f70*/  LDL.LU R18, [R1+0x1808] ;  /* 0x0018080001127983 */ /* 0x002ea80000300800 */
[----:B------:R-:W2:Y:S04]  /*e3f80*/  LDL.LU R19, [R1+0x180c] ;  /* 0x00180c0001137983 */ /* 0x000ea80000300800 */
[----:B------:R-:W-:Y:S04]  /*e3f90*/  STL.64 [R1+0x650], R12 ;  /* 0x0006500c01007387 */ /* 0x000fe80000100a00 */
[----:B------:R0:W-:Y:S04]  /*e3fa0*/  STL.64 [R1+0x658], R14 ;  /* 0x0006580e01007387 */ /* 0x0001e80000100a00 */
[----:B0-----:R-:W2:Y:S01]  /*e3fb0*/  LDL.LU.64 R14, [R1+0x8480] ;  /* 0x00848000010e7983 */ /* 0x001ea20000300a00 */
[----:B------:R-:W-:-:S02]  /*e3fc0*/  IMAD.MOV.U32 R11, RZ, RZ, R9 ;  /* 0x000000ffff0b7224 */ /* 0x000fc400078e0009 */
[----:B------:R-:W-:-:S03]  /*e3fd0*/  IMAD.MOV.U32 R10, RZ, RZ, R8 ;  /* 0x000000ffff0a7224 */ /* 0x000fc600078e0008 */
[----:B------:R-:W-:Y:S04]  /*e3fe0*/  STL [R1+0x833c], R11 ;  /* 0x00833c0b01007387 */ /* 0x000fe80000100800 */
[----:B------:R0:W-:Y:S04]  /*e3ff0*/  STL [R1+0x8338], R10 ;  /* 0x0083380a01007387 */ /* 0x0001e80000100800 */
[----:B------:R-:W3:Y:S04]  /*e4000*/  LDL.LU R8, [R1+0x1860] ;  /* 0x0018600001087983 */ /* 0x000ee80000300800 */
[----:B------:R-:W3:Y:S04]  /*e4010*/  LDL.LU R9, [R1+0x1864] ;  /* 0x0018640001097983 */ /* 0x000ee80000300800 */
[----:B0-----:R-:W3:Y:S04]  /*e4020*/  LDL.LU R10, [R1+0x1868] ;  /* 0x00186800010a7983 */ /* 0x001ee80000300800 */
[----:B------:R-:W3:Y:S01]  /*e4030*/  LDL.LU R11, [R1+0x186c] ;  /* 0x00186c00010b7983 */ /* 0x000ee20000300800 */
[----:B--2---:R-:W-:Y:S03]  /*e4040*/  HMMA.16816.F32 R12, R20, R14, R4 ;  /* 0x0000000e140c723c */ /* 0x004fe60000001804 */
[----:B------:R-:W2:Y:S04]  /*e4050*/  LDL.LU.64 R6, [R1+0x8478] ;  /* 0x0084780001067983 */ /* 0x000ea80000300a00 */
[----:B------:R-:W2:-:S12]  /*e4060*/  LDL.LU.64 R4, [R1+0x8470] ;  /* 0x0084700001047983 */ /* 0x000e980000300a00 */
[----:B------:R-:W-:Y:S04]  /*e4070*/  STL.64 [R1+0x640], R12 ;  /* 0x0006400c01007387 */ /* 0x000fe80000100a00 */
[----:B------:R0:W-:Y:S04]  /*e4080*/  STL.64 [R1+0x648], R14 ;  /* 0x0006480e01007387 */ /* 0x0001e80000100a00 */
[----:B0-----:R-:W2:Y:S04]  /*e4090*/  LDL.LU.64 R14, [R1+0x8468] ;  /* 0x00846800010e7983 */ /* 0x001ea80000300a00 */
[----:B------:R-:W3:Y:S02]  /*e40a0*/  LDL.LU.64 R12, [R1+0x8460] ;  /* 0x00846000010c7983 */ /* 0x000ee40000300a00 */
[----:B---3--:R-:W-:-:S15]  /*e40b0*/  HMMA.16816.F32 R8, R20, R12, R8 ;  /* 0x0000000c1408723c */ /* 0x008fde0000001808 */
[----:B------:R-:W-:-:S04]  /*e40c0*/  NOP ;  /* 0x0000000000007918 */ /* 0x000fc80000000000 */
[----:B------:R-:W-:Y:S04]  /*e40d0*/  STL.64 [R1+0x630], R8 ;  /* 0x0006300801007387 */ /* 0x000fe80000100a00 */
[----:B------:R0:W-:Y:S02]  /*e40e0*/  STL.64 [R1+0x638], R10 ;  /* 0x0006380a01007387 */ /* 0x0001e40000100a00 */
[----:B0-----:R-:W-:Y:S02]  /*e40f0*/  IMAD.MOV.U32 R10, RZ, RZ, R13 ;  /* 0x000000ffff0a7224 */ /* 0x001fe400078e000d */
[----:B------:R-:W-:-:S03]  /*e4100*/  IMAD.MOV.U32 R11, RZ, RZ, R12 ;  /* 0x000000ffff0b7224 */ /* 0x000fc600078e000c */
[----:B------:R0:W-:Y:S04]  /*e4110*/  STL [R1+0x8344], R10 ;  /* 0x0083440a01007387 */ /* 0x0001e80000100800 */
[----:B------:R1:W-:Y:S04]  /*e4120*/  STL [R1+0x8340], R11 ;  /* 0x0083400b01007387 */ /* 0x0003e80000100800 */
[----:B------:R-:W3:Y:S04]  /*e4130*/  LDL.LU R8, [R1+0x1840] ;  /* 0x0018400001087983 */ /* 0x000ee80000300800 */
[----:B------:R-:W3:Y:S04]  /*e4140*/  LDL.LU R9, [R1+0x1844] ;  /* 0x0018440001097983 */ /* 0x000ee80000300800 */
[----:B0-----:R-:W3:Y:S04]  /*e4150*/  LDL.LU R10, [R1+0x1848] ;  /* 0x00184800010a7983 */ /* 0x001ee80000300800 */
[----:B-1----:R-:W3:Y:S01]  /*e4160*/  LDL.LU R11, [R1+0x184c] ;  /* 0x00184c00010b7983 */ /* 0x002ee20000300800 */
        /* <DEDUP_REMOVED lines=10> */
[----:B------:R0:W-:Y:S02]  /*e4210*/  STL.64 [R1+0x618], R10 ;  /* 0x0006180a01007387 */ /* 0x0001e40000100a00 */
[----:B0-----:R-:W-:Y:S02]  /*e4220*/  IMAD.MOV.U32 R10, RZ, RZ, R24 ;  /* 0x000000ffff0a7224 */ /* 0x001fe400078e0018 */
[----:B------:R-:W-:-:S05]  /*e4230*/  IMAD.MOV.U32 R11, RZ, RZ, R25 ;  /* 0x000000ffff0b7224 */ /* 0x000fca00078e0019 */
[----:B------:R0:W-:Y:S01]  /*e4240*/  STL.64 [R1+0x8358], R10 ;  /* 0x0083580a01007387 */ /* 0x0001e20000100a00 */
[C---:B--2---:R-:W-:Y:S03]  /*e4250*/  HMMA.16816.F32 R4, R20.reuse, R12, R4 ;  /* 0x0000000c1404723c */ /* 0x044fe60000001804 */
[----:B------:R-:W2:Y:S04]  /*e4260*/  LDL.LU R8, [R1+0x1820] ;  /* 0x0018200001087983 */ /* 0x000ea80000300800 */
[----:B------:R-:W2:Y:S04]  /*e4270*/  LDL.LU R9, [R1+0x1824] ;  /* 0x0018240001097983 */ /* 0x000ea80000300800 */
[----:B0-----:R-:W2:Y:S04]  /*e4280*/  LDL.LU R10, [R1+0x1828] ;  /* 0x00182800010a7983 */ /* 0x001ea80000300800 */
[----:B------:R-:W2:Y:S04]  /*e4290*/  LDL.LU R11, [R1+0x182c] ;  /* 0x00182c00010b7983 */ /* 0x000ea80000300800 */
[----:B------:R-:W-:Y:S04]  /*e42a0*/  STL.64 [R1+0x600], R4 ;  /* 0x0006000401007387 */ /* 0x000fe80000100a00 */
[----:B------:R0:W-:Y:S04]  /*e42b0*/  STL.64 [R1+0x608], R6 ;  /* 0x0006080601007387 */ /* 0x0001e80000100a00 */
[----:B0-----:R-:W3:Y:S04]  /*e42c0*/  LDL.LU.64 R6, [R1+0x8438] ;  /* 0x0084380001067983 */ /* 0x001ee80000300a00 */
[----:B------:R-:W3:Y:S04]  /*e42d0*/  LDL.LU.64 R4, [R1+0x8430] ;  /* 0x0084300001047983 */ /* 0x000ee80000300a00 */
[----:B------:R-:W-:Y:S04]  /*e42e0*/  STL [R1+0x831c], R2 ;  /* 0x00831c0201007387 */ /* 0x000fe80000100800 */
[----:B----4-:R-:W-:Y:S01]  /*e42f0*/  STL [R1+0x8318], R3 ;  /* 0x0083180301007387 */ /* 0x010fe20000100800 */
[----:B--2---:R-:W-:-:S15]  /*e4300*/  HMMA.16816.F32 R8, R20, R2, R8 ;  /* 0x000000021408723c */ /* 0x004fde0000001808 */
[----:B------:R-:W-:-:S04]  /*e4310*/  NOP ;  /* 0x0000000000007918 */ /* 0x000fc80000000000 */
[----:B------:R-:W-:Y:S04]  /*e4320*/  STL.64 [R1+0x5f0], R8 ;  /* 0x0005f00801007387 */ /* 0x000fe80000100a00 */
[----:B------:R3:W-:Y:S02]  /*e4330*/  STL.64 [R1+0x5f8], R10 ;  /* 0x0005f80a01007387 */ /* 0x0007e40000100a00 */
[----:B---3--:R-:W-:Y:S01]  /*e4340*/  HMMA.16816.F32 R8, R20, R14, R4 ;  /* 0x0000000e1408723c */ /* 0x008fe20000001804 */
[----:B------:R-:W-:Y:S02]  /*e4350*/  IMAD.MOV.U32 R3, RZ, RZ, R22 ;  /* 0x000000ffff037224 */ /* 0x000fe400078e0016 */
[----:B------:R-:W-:Y:S02]  /*e4360*/  IMAD.MOV.U32 R2, RZ, RZ, R23 ;  /* 0x000000ffff027224 */ /* 0x000fe400078e0017 */
[----:B------:R-:W-:-:S02]  /*e4370*/  IMAD.MOV.U32 R5, RZ, RZ, R20 ;  /* 0x000000ffff057224 */ /* 0x000fc400078e0014 */
[----:B------:R-:W-:-:S12]  /*e4380*/  IMAD.MOV.U32 R4, RZ, RZ, R21 ;  /* 0x000000ffff047224 */ /* 0x000fd800078e0015 */
[----:B------:R-:W-:Y:S04]  /*e4390*/  STL.64 [R1+0x5e0], R8 ;  /* 0x0005e00801007387 */ /* 0x000fe80000100a00 */
[----:B------:R-:W-:Y:S04]  /*e43a0*/  STL.64 [R1+0x5e8], R10 ;  /* 0x0005e80a01007387 */ /* 0x000fe80000100a00 */
[----:B------:R-:W2:Y:S04]  /*e43b0*/  LDL.LU.64 R22, [R1+0x8428] ;  /* 0x0084280001167983 */ /* 0x000ea80000300a00 */
[----:B------:R-:W3:Y:S04]  /*e43c0*/  LDL.LU.64 R20, [R1+0x8420] ;  /* 0x0084200001147983 */ /* 0x000ee80000300a00 */
[----:B------:R-:W-:Y:S04]  /*e43d0*/  STL.64 [R1+0x81e8], R14 ;  /* 0x0081e80e01007387 */ /* 0x000fe80000100a00 */
[----:B------:R0:W-:Y:S04]  /*e43e0*/  STL.64 [R1+0x81e0], R12 ;  /* 0x0081e00c01007387 */ /* 0x0001e80000100a00 */
[----:B0-----:R-:W4:Y:S04]  /*e43f0*/  LDL.LU.64 R12, [R1+0x80] ;  /* 0x00008000010c7983 */ /* 0x001f280000300a00 */
[----:B------:R-:W2:Y:S04]  /*e4400*/  LDL.LU.64 R14, [R1+0x88] ;  /* 0x00008800010e7983 */ /* 0x000ea80000300a00 */
[----:B--2---:R0:W-:Y:S04]  /*e4410*/  STL.64 [R1+0x83f8], R14 ;  /* 0x0083f80e01007387 */ /* 0x0041e80000100a00 */
[----:B----4-:R1:W-:Y:S01]  /*e4420*/  STL.64 [R1+0x83f0], R12 ;  /* 0x0083f00c01007387 */ /* 0x0103e20000100a00 */
[----:B0-----:R-:W-:-:S02]  /*e4430*/  IMAD.MOV.U32 R14, RZ, RZ, R3 ;  /* 0x000000ffff0e7224 */ /* 0x001fc400078e0003 */
[----:B------:R-:W-:Y:S02]  /*e4440*/  IMAD.MOV.U32 R15, RZ, RZ, R2 ;  /* 0x000000ffff0f7224 */ /* 0x000fe400078e0002 */
[----:B-1----:R-:W-:Y:S02]  /*e4450*/  IMAD.MOV.U32 R12, RZ, RZ, R5 ;  /* 0x000000ffff0c7224 */ /* 0x002fe400078e0005 */
[----:B------:R-:W-:-:S07]  /*e4460*/  IMAD.MOV.U32 R13, RZ, RZ, R4 ;  /* 0x000000ffff0d7224 */ /* 0x000fce00078e0004 */
[----:B------:R-:W-:-:S15]  /*e4470*/  HMMA.16816.F32 R4, R12, R26, R16 ;  /* 0x0000001a0c04723c */ /* 0x000fde0000001810 */
[----:B------:R-:W-:-:S04]  /*e4480*/  NOP ;  /* 0x0000000000007918 */ /* 0x000fc80000000000 */
[----:B------:R0:W-:Y:S04]  /*e4490*/  STL.64 [R1+0x5d0], R4 ;  /* 0x0005d00401007387 */ /* 0x0001e80000100a00 */
[----:B------:R1:W-:Y:S04]  /*e44a0*/  STL.64 [R1+0x5d8], R6 ;  /* 0x0005d80601007387 */ /* 0x0003e80000100a00 */
[----:B------:R-:W2:Y:S01]  /*e44b0*/  LDL.64 R10, [R1+0x3c8] ;  /* 0x0003c800010a7983 */ /* 0x000ea20000100a00 */
[----:B------:R-:W-:Y:S02]  /*e44c0*/  IMAD.MOV.U32 R8, RZ, RZ, R23 ;  /* 0x000000ffff087224 */ /* 0x000fe400078e0017 */
[----:B------:R-:W-:-:S02]  /*e44d0*/  IMAD.MOV.U32 R9, RZ, RZ, R22 ;  /* 0x000000ffff097224 */ /* 0x000fc400078e0016 */
[----:B---3--:R-:W-:Y:S02]  /*e44e0*/  IMAD.MOV.U32 R3, RZ, RZ, R20 ;  /* 0x000000ffff037224 */ /* 0x008fe400078e0014 */
[----:B------:R-:W-:Y:S01]  /*e44f0*/  IMAD.MOV.U32 R2, RZ, RZ, R21 ;  /* 0x000000ffff027224 */ /* 0x000fe200078e0015 */
[----:B--2---:R-:W-:Y:S04]  /*e4500*/  STL.64 [R1+0x8378], R10 ;  /* 0x0083780a01007387 */ /* 0x004fe80000100a00 */
[----:B------:R2:W-:Y:S04]  /*e4510*/  STL.64 [R1+0x8370], R8 ;  /* 0x0083700801007387 */ /* 0x0005e80000100a00 */
[----:B0-----:R-:W3:Y:S04]  /*e4520*/  LDL.LU R4, [R1+0x1740] ;  /* 0x0017400001047983 */ /* 0x001ee80000300800 */
[----:B------:R-:W3:Y:S04]  /*e4530*/  LDL.LU R5, [R1+0x1744] ;  /* 0x0017440001057983 */ /* 0x000ee80000300800 */
[----:B-1----:R-:W4:Y:S04]  /*e4540*/  LDL.LU R6, [R1+0x1748] ;  /* 0x0017480001067983 */ /* 0x002f280000300800 */
[----:B------:R-:W4:Y:S04]  /*e4550*/  LDL.LU R7, [R1+0x174c] ;  /* 0x00174c0001077983 */ /* 0x000f280000300800 */
[----:B--2---:R-:W2:Y:S04]  /*e4560*/  LDL.LU R8, [R1+0x1770] ;  /* 0x0017700001087983 */ /* 0x004ea80000300800 */
[----:B------:R-:W2:Y:S04]  /*e4570*/  LDL.LU R9, [R1+0x1774] ;  /* 0x0017740001097983 */ /* 0x000ea80000300800 */
[----:B------:R-:W2:Y:S04]  /*e4580*/  LDL.LU R10, [R1+0x1778] ;  /* 0x00177800010a7983 */ /* 0x000ea80000300800 */
[----:B------:R-:W2:Y:S04]  /*e4590*/  LDL.LU R11, [R1+0x177c] ;  /* 0x00177c00010b7983 */ /* 0x000ea80000300800 */
[----:B------:R-:W2:Y:S04]  /*e45a0*/  LDL.LU R20, [R1+0x17b0] ;  /* 0x0017b00001147983 */ /* 0x000ea80000300800 */
[----:B------:R-:W2:Y:S04]  /*e45b0*/  LDL.LU R21, [R1+0x17b4] ;  /* 0x0017b40001157983 */ /* 0x000ea80000300800 */
[----:B------:R-:W2:Y:S04]  /*e45c0*/  LDL.LU R22, [R1+0x17b8] ;  /* 0x0017b80001167983 */ /* 0x000ea80000300800 */
[----:B------:R-:W2:Y:S01]  /*e45d0*/  LDL.LU R23, [R1+0x17bc] ;  /* 0x0017bc0001177983 */ /* 0x000ea20000300800 */
[----:B------:R-:W-:-:S02]  /*e45e0*/  IMAD.MOV.U32 R26, RZ, RZ, R29 ;  /* 0x000000ffff1a7224 */ /* 0x000fc400078e001d */
[----:B------:R-:W-:Y:S01]  /*e45f0*/  IMAD.MOV.U32 R27, RZ, RZ, R0 ;  /* 0x000000ffff1b7224 */ /* 0x000fe200078e0000 */
        /* <DEDUP_REMOVED lines=27> */
[----:B------:R-:W2:Y:S01]  /*e47b0*/  LDL.LU R11, [R1+0x178c] ;  /* 0x00178c00010b7983 */ /* 0x000ea20000300800 */
[C---:B---3--:R-:W-:Y:S03]  /*e47c0*/  HMMA.16816.F32 R16, R12.reuse, R28, R16 ;  /* 0x0000001c0c10723c */ /* 0x048fe60000001810 */
[----:B--2---:R-:W-:Y:S04]  /*e47d0*/  STL.64 [R1+0x8398], R10 ;  /* 0x0083980a01007387 */ /* 0x004fe80000100a00 */
        /* <DEDUP_REMOVED lines=11> */
[----:B----4-:R-:W-:Y:S04]  /*e4890*/  STL.64 [R1+0x8368], R6 ;  /* 0x0083680601007387 */ /* 0x010fe80000100a00 */
[----:B------:R0:W-:Y:S04]  /*e48a0*/  STL.64 [R1+0x8360], R4 ;  /* 0x0083600401007387 */ /* 0x0001e80000100a00 */
[----:B0-----:R-:W3:Y:S04]  /*e48b0*/  LDL.LU R4, [R1+0x1750] ;  /* 0x0017500001047983 */ /* 0x001ee80000300800 */
[----:B------:R-:W3:Y:S04]  /*e48c0*/  LDL.LU R5, [R1+0x1754] ;  /* 0x0017540001057983 */ /* 0x000ee80000300800 */
[----:B------:R-:W3:Y:S04]  /*e48d0*/  LDL.LU R6, [R1+0x1758] ;  /* 0x0017580001067983 */ /* 0x000ee80000300800 */
[----:B------:R-:W3:Y:S04]  /*e48e0*/  LDL.LU R7, [R1+0x175c] ;  /* 0x00175c0001077983 */ /* 0x000ee80000300800 */
[----:B------:R-:W-:Y:S04]  /*e48f0*/  STL.64 [R1+0x5c0], R16 ;  /* 0x0005c01001007387 */ /* 0x000fe80000100a00 */
[----:B------:R0:W-:Y:S04]  /*e4900*/  STL.64 [R1+0x5c8], R18 ;  /* 0x0005c81201007387 */ /* 0x0001e80000100a00 */
[----:B0-----:R-:W4:Y:S04]  /*e4910*/  LDL.LU.64 R18, [R1+0x8410] ;  /* 0x0084100001127983 */ /* 0x001f280000300a00 */
[----:B------:R-:W2:Y:S02]  /*e4920*/  LDL.LU.64 R16, [R1+0x8408] ;  /* 0x0084080001107983 */ /* 0x000ea40000300a00 */
[----:B--2---:R-:W-:Y:S02]  /*e4930*/  HMMA.16816.F32 R12, R12, R16, R24 ;  /* 0x000000100c0c723c */ /* 0x004fe40000001818 */
[----:B------:R-:W2:-:S15]  /*e4940*/  LDL.LU.64 R26, [R1+0x8400] ;  /* 0x00840000011a7983 */ /* 0x000e9e0000300a00 */
[----:B------:R-:W-:Y:S02]  /*e4950*/  NOP ;  /* 0x0000000000007918 */ /* 0x000fe40000000000 */
[----:B------:R-:W-:Y:S04]  /*e4960*/  STL.64 [R1+0x5b0], R12 ;  /* 0x0005b00c01007387 */ /* 0x000fe80000100a00 */
[----:B------:R0:W-:Y:S04]  /*e4970*/  STL.64 [R1+0x5b8], R14 ;  /* 0x0005b80e01007387 */ /* 0x0001e80000100a00 */
[----:B0-----:R-:W2:Y:S04]  /*e4980*/  LDL.LU.64 R14, [R1+0x83f8] ;  /* 0x0083f800010e7983 */ /* 0x001ea80000300a00 */
[----:B------:R-:W2:Y:S02]  /*e4990*/  LDL.LU.64 R12, [R1+0x83f0] ;  /* 0x0083f000010c7983 */ /* 0x000ea40000300a00 */
        /* <DEDUP_REMOVED lines=45> */
[----:B0-----:R-:W3:Y:S04]  /*e4c70*/  LDL.LU.64 R10, [R1+0x8388] ;  /* 0x00838800010a7983 */ /* 0x001ee80000300a00 */
[----:B------:R-:W3:Y:S01]  /*e4c80*/  LDL.LU.64 R8, [R1+0x8380] ;  /* 0x0083800001087983 */ /* 0x000ee20000300a00 */
[----:B------:R-:W-:-:S02]  /*e4c90*/  IMAD.MOV.U32 R26, RZ, RZ, R24 ;  /* 0x000000ffff1a7224 */ /* 0x000fc400078e0018 */
[----:B------:R-:W-:-:S05]  /*e4ca0*/  IMAD.MOV.U32 R27, RZ, RZ, R25 ;  /* 0x000000ffff1b7224 */ /* 0x000fca00078e0019 */
[----:B------:R0:W-:Y:S04]  /*e4cb0*/  STL.64 [R1+0x81f0], R26 ;  /* 0x0081f01a01007387 */ /* 0x0001e80000100a00 */
[----:B------:R-:W2:Y:S04]  /*e4cc0*/  LDL.LU R24, [R1+0x1720] ;  /* 0x0017200001187983 */ /* 0x000ea80000300800 */
[----:B------:R-:W2:Y:S04]  /*e4cd0*/  LDL.LU R25, [R1+0x1724] ;  /* 0x0017240001197983 */ /* 0x000ea80000300800 */
[----:B0-----:R-:W2:Y:S04]  /*e4ce0*/  LDL.LU R26, [R1+0x1728] ;  /* 0x00172800011a7983 */ /* 0x001ea80000300800 */
[----:B------:R-:W2:Y:S01]  /*e4cf0*/  LDL.LU R27, [R1+0x172c] ;  /* 0x00172c00011b7983 */ /* 0x000ea20000300800 */
[----:B---3--:R-:W-:-:S15]  /*e4d00*/  HMMA.16816.F32 R8, R12, R2, R8 ;  /* 0x000000020c08723c */ /* 0x008fde0000001808 */
[----:B------:R-:W-:-:S04]  /*e4d10*/  NOP ;  /* 0x0000000000007918 */ /* 0x000fc80000000000 */
[----:B------:R-:W-:Y:S04]  /*e4d20*/  STL.64 [R1+0x540], R8 ;  /* 0x0005400801007387 */ /* 0x000fe80000100a00 */
[----:B------:R0:W-:Y:S04]  /*e4d30*/  STL.64 [R1+0x548], R10 ;  /* 0x0005480a01007387 */ /* 0x0001e80000100a00 */
[----:B0-----:R-:W2:Y:S04]  /*e4d40*/  LDL.LU.64 R10, [R1+0x8378] ;  /* 0x00837800010a7983 */ /* 0x001ea80000300a00 */
[----:B------:R-:W3:Y:S01]  /*e4d50*/  LDL.LU.64 R8, [R1+0x8370] ;  /* 0x0083700001087983 */ /* 0x000ee20000300a00 */
[----:B--2---:R-:W-:Y:S01]  /*e4d60*/  HMMA.16816.F32 R20, R12, R10, R20 ;  /* 0x0000000a0c14723c */ /* 0x004fe20000001814 */
[----:B------:R-:W-:-:S15]  /*e4d70*/  IMAD.MOV.U32 R0, RZ, RZ, R11 ;  /* 0x000000ffff007224 */ /* 0x000fde00078e000b */
[----:B------:R-:W-:-:S03]  /*e4d80*/  NOP ;  /* 0x0000000000007918 */ /* 0x000fc60000000000 */
[----:B------:R0:W-:Y:S04]  /*e4d90*/  STL.64 [R1+0x530], R20 ;  /* 0x0005301401007387 */ /* 0x0001e80000100a00 */
[----:B------:R-:W-:Y:S01]  /*e4da0*/  STL.64 [R1+0x538], R22 ;  /* 0x0005381601007387 */ /* 0x000fe20000100a00 */
[----:B0-----:R-:W-:-:S05]  /*e4db0*/  IMAD.MOV.U32 R20, RZ, RZ, R10 ;  /* 0x000000ffff147224 */ /* 0x001fca00078e000a */
[----:B------:R0:W-:Y:S01]  /*e4dc0*/  STL [R1+0x81f8], R20 ;  /* 0x0081f81401007387 */ /* 0x0001e20000100800 */
[C---:B---3--:R-:W-:Y:S03]  /*e4dd0*/  HMMA.16816.F32 R8, R12.reuse, R8, R4 ;  /* 0x000000080c08723c */ /* 0x048fe60000001804 */
[----:B0-----:R-:W2:Y:S04]  /*e4de0*/  LDL.LU R20, [R1+0x1730] ;  /* 0x0017300001147983 */ /* 0x001ea80000300800 */
[----:B------:R-:W2:Y:S04]  /*e4df0*/  LDL.LU R21, [R1+0x1734] ;  /* 0x0017340001157983 */ /* 0x000ea80000300800 */
[----:B------:R-:W2:Y:S04]  /*e4e00*/  LDL.LU R22, [R1+0x1738] ;  /* 0x0017380001167983 */ /* 0x000ea80000300800 */
[----:B------:R-:W2:Y:S04]  /*e4e10*/  LDL.LU R23, [R1+0x173c] ;  /* 0x00173c0001177983 */ /* 0x000ea80000300800 */
[----:B------:R-:W4:Y:S04]  /*e4e20*/  LDL.LU.64 R6, [R1+0x8368] ;  /* 0x0083680001067983 */ /* 0x000f280000300a00 */
[----:B------:R-:W4:Y:S04]  /*e4e30*/  LDL.LU.64 R4, [R1+0x8360] ;  /* 0x0083600001047983 */ /* 0x000f280000300a00 */
[----:B------:R-:W-:Y:S04]  /*e4e40*/  STL.64 [R1+0x520], R8 ;  /* 0x0005200801007387 */ /* 0x000fe80000100a00 */
[----:B------:R0:W-:Y:S04]  /*e4e50*/  STL.64 [R1+0x528], R10 ;  /* 0x0005280a01007387 */ /* 0x0001e80000100a00 */
[----:B0-----:R-:W3:Y:S01]  /*e4e60*/  LDL.LU.64 R10, [R1+0x8358] ;  /* 0x00835800010a7983 */ /* 0x001ee20000300a00 */
[----:B----4-:R-:W-:-:S15]  /*e4e70*/  HMMA.16816.F32 R4, R12, R18, R4 ;  /* 0x000000120c04723c */ /* 0x010fde0000001804 */
[----:B------:R-:W-:-:S04]  /*e4e80*/  NOP ;  /* 0x0000000000007918 */ /* 0x000fc80000000000 */
[----:B------:R-:W-:Y:S04]  /*e4e90*/  STL.64 [R1+0x510], R4 ;  /* 0x0005100401007387 */ /* 0x000fe80000100a00 */
[----:B------:R0:W-:Y:S04]  /*e4ea0*/  STL.64 [R1+0x518], R6 ;  /* 0x0005180601007387 */ /* 0x0001e80000100a00 */
[----:B0-----:R-:W4:Y:S04]  /*e4eb0*/  LDL.LU.64 R6, [R1+0x8350] ;  /* 0x0083500001067983 */ /* 0x001f280000300a00 */
[----:B------:R-:W2:Y:S04]  /*e4ec0*/  LDL.LU.64 R4, [R1+0x8348] ;  /* 0x0083480001047983 */ /* 0x000ea80000300a00 */
[----:B------:R-:W-:Y:S04]  /*e4ed0*/  STL.64 [R1+0x81b8], R18 ;  /* 0x0081b81201007387 */ /* 0x000fe80000100a00 */
[----:B------:R4:W-:Y:S02]  /*e4ee0*/  STL.64 [R1+0x81b0], R16 ;  /* 0x0081b01001007387 */ /* 0x0009e40000100a00 */
[C---:B----4-:R-:W-:Y:S08]  /*e4ef0*/  HMMA.16816.F32 R16, R12.reuse, R6, R24 ;  /* 0x000000060c10723c */ /* 0x050ff00000001818 */
[----:B--2---:R-:W-:-:S15]  /*e4f00*/  HMMA.16816.F32 R20, R12, R4, R20 ;  /* 0x000000040c14723c */ /* 0x004fde0000001814 */
[----:B------:R-:W-:-:S04]  /*e4f10*/  NOP ;  /* 0x0000000000007918 */ /* 0x000fc80000000000 */
[----:B------:R-:W-:Y:S04]  /*e4f20*/  STL.64 [R1+0x500], R20 ;  /* 0x0005001401007387 */ /* 0x000fe80000100a00 */
[----:B------:R-:W-:Y:S04]  /*e4f30*/  STL.64 [R1+0x508], R22 ;  /* 0x0005081601007387 */ /* 0x000fe80000100a00 */
[----:B------:R0:W-:Y:S04]  /*e4f40*/  STL.64 [R1+0x4f0], R16 ;  /* 0x0004f01001007387 */ /* 0x0001e80000100a00 */
[----:B------:R1:W-:Y:S04]  /*e4f50*/  STL.64 [R1+0x4f8], R18 ;  /* 0x0004f81201007387 */ /* 0x0003e80000100a00 */
[----:B0-----:R-:W2:Y:S04]  /*e4f60*/  LDL.LU R16, [R1+0x1620] ;  /* 0x0016200001107983 */ /* 0x001ea80000300800 */
[----:B------:R-:W2:Y:S04]  /*e4f70*/  LDL.LU R17, [R1+0x1624] ;  /* 0x0016240001117983 */ /* 0x000ea80000300800 */
[----:B-1----:R-:W4:Y:S04]  /*e4f80*/  LDL.LU R18, [R1+0x1628] ;  /* 0x0016280001127983 */ /* 0x002f280000300800 */
[----:B------:R-:W4:Y:S01]  /*e4f90*/  LDL.LU R19, [R1+0x162c] ;  /* 0x00162c0001137983 */ /* 0x000f220000300800 */
[----:B------:R-:W-:-:S02]  /*e4fa0*/  IMAD.MOV.U32 R9, RZ, RZ, R14 ;  /* 0x000000ffff097224 */ /* 0x000fc400078e000e */
[----:B------:R-:W-:Y:S02]  /*e4fb0*/  IMAD.MOV.U32 R8, RZ, RZ, R15 ;  /* 0x000000ffff087224 */ /* 0x000fe400078e000f */
[----:B---3--:R-:W-:Y:S02]  /*e4fc0*/  IMAD.MOV.U32 R14, RZ, RZ, R10 ;  /* 0x000000ffff0e7224 */ /* 0x008fe400078e000a */
[----:B------:R-:W-:Y:S01]  /*e4fd0*/  IMAD.MOV.U32 R15, RZ, RZ, R11 ;  /* 0x000000ffff0f7224 */ /* 0x000fe200078e000b */
[----:B----4-:R0:W-:Y:S04]  /*e4fe0*/  STL.64 [R1+0x8208], R18 ;  /* 0x0082081201007387 */ /* 0x0101e80000100a00 */
[----:B--2---:R-:W-:Y:S04]  /*e4ff0*/  STL.64 [R1+0x8200], R16 ;  /* 0x0082001001007387 */ /* 0x004fe80000100a00 */
[----:B------:R-:W2:Y:S04]  /*e5000*/  LDL.LU R10, [R1+0x8344] ;  /* 0x00834400010a7983 */ /* 0x000ea80000300800 */
[----:B------:R-:W0:Y:S04]  /*e5010*/  LDL.LU R11, [R1+0x8340] ;  /* 0x00834000010b7983 */ /* 0x000e280000300800 */
[----:B------:R-:W3:Y:S04]  /*e5020*/  LDL.LU R24, [R1+0x1640] ;  /* 0x0016400001187983 */ /* 0x000ee80000300800 */
[----:B------:R-:W3:Y:S04]  /*e5030*/  LDL.LU R25, [R1+0x1644] ;  /* 0x0016440001197983 */ /* 0x000ee80000300800 */
[----:B------:R-:W4:Y:S04]  /*e5040*/  LDL.LU R26, [R1+0x1648] ;  /* 0x00164800011a7983 */ /* 0x000f280000300800 */
[----:B------:R-:W4:Y:S01]  /*e5050*/  LDL.LU R27, [R1+0x164c] ;  /* 0x00164c00011b7983 */ /* 0x000f220000300800 */
[----:B------:R-:W-:-:S02]  /*e5060*/  IMAD.MOV.U32 R2, RZ, RZ, R12 ;  /* 0x000000ffff027224 */ /* 0x000fc400078e000c */
[----:B------:R-:W-:Y:S01]  /*e5070*/  IMAD.MOV.U32 R3, RZ, RZ, R13 ;  /* 0x000000ffff037224 */ /* 0x000fe200078e000d */
[----:B----4-:R-:W-:Y:S04]  /*e5080*/  STL.64 [R1+0x8218], R26 ;  /* 0x0082181a01007387 */ /* 0x010fe80000100a00 */
[----:B---3--:R1:W-:Y:S04]  /*e5090*/  STL.64 [R1+0x8210], R24 ;  /* 0x0082101801007387 */ /* 0x0083e80000100a00 */
[----:B------:R-:W3:Y:S04]  /*e50a0*/  LDL R12, [R1+0x340] ;  /* 0x00034000010c7983 */ /* 0x000ee80000100800 */
[----:B------:R-:W3:Y:S01]  /*e50b0*/  LDL R13, [R1+0x344] ;  /* 0x00034400010d7983 */ /* 0x000ee20000100800 */
[----:B0-----:R-:W-:-:S03]  /*e50c0*/  IMAD.MOV.U32 R18, RZ, RZ, R11 ;  /* 0x000000ffff127224 */ /* 0x001fc600078e000b */
[----:B------:R-:W-:Y:S01]  /*e50d0*/  STL.64 [R1+0x8228], R14 ;  /* 0x0082280e01007387 */ /* 0x000fe20000100a00 */
[----:B--2---:R-:W-:-:S03]  /*e50e0*/  IMAD.MOV.U32 R19, RZ, RZ, R10 ;  /* 0x000000ffff137224 */ /* 0x004fc600078e000a */
[----:B---3--:R0:W-:Y:S04]  /*e50f0*/  STL.64 [R1+0x8220], R12 ;  /* 0x0082200c01007387 */ /* 0x0081e80000100a00 */
[----:B------:R-:W2:Y:S04]  /*e5100*/  LDL.LU R11, [R1+0x833c] ;  /* 0x00833c00010b7983 */ /* 0x000ea80000300800 */
[----:B------:R-:W3:Y:S04]  /*e5110*/  LDL.LU R10, [R1+0x8338] ;  /* 0x00833800010a7983 */ /* 0x000ee80000300800 */
[----:B-1----:R-:W4:Y:S04]  /*e5120*/  LDL.LU R24, [R1+0x1660] ;  /* 0x0016600001187983 */ /* 0x002f280000300800 */
[----:B------:R-:W4:Y:S04]  /*e5130*/  LDL.LU R25, [R1+0x1664] ;  /* 0x0016640001197983 */ /* 0x000f280000300800 */
[----:B------:R-:W2:Y:S04]  /*e5140*/  LDL.LU R26, [R1+0x1668] ;  /* 0x00166800011a7983 */ /* 0x000ea80000300800 */
[----:B------:R-:W2:Y:S04]  /*e5150*/  LDL.LU R27, [R1+0x166c] ;  /* 0x00166c00011b7983 */ /* 0x000ea80000300800 */
[----:B--2---:R3:W-:Y:S04]  /*e5160*/  STL.64 [R1+0x8238], R26 ;  /* 0x0082381a01007387 */ /* 0x0047e80000100a00 */
[----:B----4-:R-:W-:Y:S04]  /*e5170*/  STL.64 [R1+0x8230], R24 ;  /* 0x0082301801007387 */ /* 0x010fe80000100a00 */
[----:B------:R-:W2:Y:S04]  /*e5180*/  LDL R16, [R1+0x350] ;  /* 0x0003500001107983 */ /* 0x000ea80000100800 */
[----:B------:R-:W2:Y:S04]  /*e5190*/  LDL R17, [R1+0x354] ;  /* 0x0003540001117983 */ /* 0x000ea80000100800 */
[----:B------:R-:W-:Y:S04]  /*e51a0*/  STL.64 [R1+0x8248], R18 ;  /* 0x0082481201007387 */ /* 0x000fe80000100a00 */
        /* <DEDUP_REMOVED lines=8> */
[----:B--2---:R-:W-:Y:S04]  /*e5230*/  STL.64 [R1+0x8250], R12 ;  /* 0x0082500c01007387 */ /* 0x004fe80000100a00 */
        /* <DEDUP_REMOVED lines=9> */
[----:B------:R-:W2:Y:S01]  /*e52d0*/  LDL R25, [R1+0x364] ;  /* 0x0003640001197983 */ /* 0x000ea20000100800 */
[----:B---3--:R-:W-:-:S02]  /*e52e0*/  IMAD.MOV.U32 R18, RZ, RZ, R11 ;  /* 0x000000ffff127224 */ /* 0x008fc400078e000b */
[----:B------:R-:W-:Y:S01]  /*e52f0*/  IMAD.MOV.U32 R19, RZ, RZ, R10 ;  /* 0x000000ffff137224 */ /* 0x000fe200078e000a */
[----:B------:R-:W-:Y:S04]  /*e5300*/  STL.64 [R1+0x8278], R26 ;  /* 0x0082781a01007387 */ /* 0x000fe80000100a00 */
[----:B--2---:R0:W-:Y:S04]  /*e5310*/  STL.64 [R1+0x8270], R24 ;  /* 0x0082701801007387 */ /* 0x0041e80000100a00 */
        /* <DEDUP_REMOVED lines=9> */
[----:B------:R-:W2:Y:S04]  /*e53b0*/  LDL R16, [R1+0x370] ;  /* 0x0003700001107983 */ /* 0x000ea80000100800 */
[----:B------:R-:W2:Y:S04]  /*e53c0*/  LDL R17, [R1+0x374] ;  /* 0x0003740001117983 */ /* 0x000ea80000100800 */
        /* <DEDUP_REMOVED lines=11> */
[----:B------:R3:W-:Y:S04]  /*e5480*/  STL.64 [R1+0x82b0], R18 ;  /* 0x0082b01201007387 */ /* 0x0007e80000100a00 */
[----:B0-----:R-:W4:Y:S04]  /*e5490*/  LDL.LU R24, [R1+0x16c0] ;  /* 0x0016c00001187983 */ /* 0x001f280000300800 */
[----:B------:R-:W4:Y:S04]  /*e54a0*/  LDL.LU R25, [R1+0x16c4] ;  /* 0x0016c40001197983 */ /* 0x000f280000300800 */
[----:B------:R-:W2:Y:S04]  /*e54b0*/  LDL.LU R26, [R1+0x16c8] ;  /* 0x0016c800011a7983 */ /* 0x000ea80000300800 */
[----:B------:R-:W2:Y:S04]  /*e54c0*/  LDL.LU R27, [R1+0x16cc] ;  /* 0x0016cc00011b7983 */ /* 0x000ea80000300800 */
[----:B--2---:R-:W-:Y:S04]  /*e54d0*/  STL.64 [R1+0x82c0], R26 ;  /* 0x0082c01a01007387 */ /* 0x004fe80000100a00 */
[----:B----4-:R-:W-:Y:S04]  /*e54e0*/  STL.64 [R1+0x82b8], R24 ;  /* 0x0082b81801007387 */ /* 0x010fe80000100a00 */
[----:B------:R-:W2:Y:S04]  /*e54f0*/  LDL R16, [R1+0x380] ;  /* 0x0003800001107983 */ /* 0x000ea80000100800 */
[----:B------:R-:W2:Y:S01]  /*e5500*/  LDL R17, [R1+0x384] ;  /* 0x0003840001117983 */ /* 0x000ea20000100800 */
[----:B---3--:R-:W-:-:S02]  /*e5510*/  IMAD.MOV.U32 R18, RZ, RZ, R11 ;  /* 0x000000ffff127224 */ /* 0x008fc400078e000b */
[----:B------:R-:W-:Y:S01]  /*e5520*/  IMAD.MOV.U32 R19, RZ, RZ, R10 ;  /* 0x000000ffff137224 */ /* 0x000fe200078e000a */
[----:B--2---:R0:W-:Y:S04]  /*e5530*/  STL.64 [R1+0x82c8], R16 ;  /* 0x0082c81001007387 */ /* 0x0041e80000100a00 */
[----:B------:R1:W-:Y:S04]  /*e5540*/  STL.64 [R1+0x82e0], R18 ;  /* 0x0082e01201007387 */ /* 0x0003e80000100a00 */
[----:B0-----:R-:W2:Y:S04]  /*e5550*/  LDL.LU R16, [R1+0x16f0] ;  /* 0x0016f00001107983 */ /* 0x001ea80000300800 */
[----:B------:R-:W2:Y:S04]  /*e5560*/  LDL.LU R17, [R1+0x16f4] ;  /* 0x0016f40001117983 */ /* 0x000ea80000300800 */
[----:B-1----:R-:W3:Y:S04]  /*e5570*/  LDL.LU R18, [R1+0x16f8] ;  /* 0x0016f80001127983 */ /* 0x002ee80000300800 */
        /* <DEDUP_REMOVED lines=33> */
[----:B------:R0:W-:Y:S04]  /*e5790*/  STL.64 [R1+0x8100], R6 ;  /* 0x0081000601007387 */ /* 0x0001e80000100a00 */
[----:B------:R1:W-:Y:S04]  /*e57a0*/  STL.64 [R1+0x8118], R4 ;  /* 0x0081180401007387 */ /* 0x0003e80000100a00 */
[----:B0-----:R-:W2:Y:S04]  /*e57b0*/  LDL R6, [R1+0x58] ;  /* 0x0000580001067983 */ /* 0x001ea80000100800 */
[----:B------:R-:W2:Y:S04]  /*e57c0*/  LDL R7, [R1+0x5c] ;  /* 0x00005c0001077983 */ /* 0x000ea80000100800 */
[----:B-1----:R-:W3:Y:S04]  /*e57d0*/  LDL R4, [R1+0x50] ;  /* 0x0000500001047983 */ /* 0x002ee80000100800 */
[----:B------:R-:W3:Y:S04]  /*e57e0*/  LDL R5, [R1+0x54] ;  /* 0x0000540001057983 */ /* 0x000ee80000100800 */
[----:B--2---:R0:W-:Y:S04]  /*e57f0*/  STL.64 [R1+0x8198], R6 ;  /* 0x0081980601007387 */ /* 0x0041e80000100a00 */
[----:B---3--:R1:W-:Y:S01]  /*e5800*/  STL.64 [R1+0x8190], R4 ;  /* 0x0081900401007387 */ /* 0x0083e20000100a00 */
[----:B0-----:R-:W-:-:S02]  /*e5810*/  IMAD.MOV.U32 R6, RZ, RZ, R9 ;  /* 0x000000ffff067224 */ /* 0x001fc400078e0009 */
[----:B------:R-:W-:Y:S02]  /*e5820*/  IMAD.MOV.U32 R7, RZ, RZ, R8 ;  /* 0x000000ffff077224 */ /* 0x000fe400078e0008 */
[----:B-1----:R-:W-:Y:S02]  /*e5830*/  IMAD.MOV.U32 R4, RZ, RZ, R2 ;  /* 0x000000ffff047224 */ /* 0x002fe400078e0002 */
[----:B------:R-:W-:Y:S01]  /*e5840*/  IMAD.MOV.U32 R5, RZ, RZ, R3 ;  /* 0x000000ffff057224 */ /* 0x000fe200078e0003 */
[----:B------:R-:W2:Y:S04]  /*e5850*/  LDL.LU R2, [R1+0x831c] ;  /* 0x00831c0001027983 */ /* 0x000ea80000300800 */
[----:B------:R-:W2:Y:S02]  /*e5860*/  LDL.LU R3, [R1+0x8318] ;  /* 0x0083180001037983 */ /* 0x000ea40000300800 */
[----:B------:R-:W-:Y:S02]  /*e5870*/  HMMA.16816.F32 R8, R4, R10, R16 ;  /* 0x0000000a0408723c */ /* 0x000fe40000001810 */
        /* <DEDUP_REMOVED lines=49> */
[----:B------:R-:W4:-:S13]  /*e5b90*/  LDL.LU.64 R24, [R1+0x8270] ;  /* 0x0082700001187983 */ /* 0x000f1a0000300a00 */
[----:B------:R-:W-:Y:S04]  /*e5ba0*/  STL.64 [R1+0x470], R16 ;  /* 0x0004701001007387 */ /* 0x000fe80000100a00 */
[----:B------:R0:W-:Y:S04]  /*e5bb0*/  STL.64 [R1+0x478], R18 ;  /* 0x0004781201007387 */ /* 0x0001e80000100a00 */
[----:B0-----:R-:W2:Y:S04]  /*e5bc0*/  LDL.LU.64 R18, [R1+0x8268] ;  /* 0x0082680001127983 */ /* 0x001ea80000300a00 */
[----:B------:R-:W2:Y:S01]  /*e5bd0*/  LDL.LU.64 R16, [R1+0x8260] ;  /* 0x0082600001107983 */ /* 0x000ea20000300a00 */
[----:B----4-:R-:W-:-:S15]  /*e5be0*/  HMMA.16816.F32 R12, R4, R24, R12 ;  /* 0x00000018040c723c */ /* 0x010fde000000180c */
[----:B------:R-:W-:-:S04]  /*e5bf0*/  NOP ;  /* 0x0000000000007918 */ /* 0x000fc80000000000 */
[----:B------:R-:W-:Y:S04]  /*e5c00*/  STL.64 [R1+0x460], R12 ;  /* 0x0004600c01007387 */ /* 0x000fe80000100a00 */
[----:B------:R0:W-:Y:S01]  /*e5c10*/  STL.64 [R1+0x468], R14 ;  /* 0x0004680e01007387 */ /* 0x0001e20000100a00 */
[C---:B--2---:R-:W-:Y:S03]  /*e5c20*/  HMMA.16816.F32 R24, R4.reuse, R26, R16 ;  /* 0x0000001a0418723c */ /* 0x044fe60000001810 */
        /* <DEDUP_REMOVED lines=8> */
[----:B--2---:R-:W-:-:S15]  /*e5cb0*/  HMMA.16816.F32 R12, R4, R16, R12 ;  /* 0x00000010040c723c */ /* 0x004fde000000180c */
[----:B------:R-:W-:-:S04]  /*e5cc0*/  NOP ;  /* 0x0000000000007918 */ /* 0x000fc80000000000 */
[----:B------:R-:W-:Y:S04]  /*e5cd0*/  STL.64 [R1+0x440], R12 ;  /* 0x0004400c01007387 */ /* 0x000fe80000100a00 */
[----:B------:R0:W-:Y:S01]  /*e5ce0*/  STL.64 [R1+0x448], R14 ;  /* 0x0004480e01007387 */ /* 0x0001e20000100a00 */
[C---:B----4-:R-:W-:Y:S03]  /*e5cf0*/  HMMA.16816.F32 R16, R4.reuse, R18, R24 ;  /* 0x000000120410723c */ /* 0x050fe60000001818 */
[----:B0-----:R-:W2:Y:S04]  /*e5d00*/  LDL.LU.64 R14, [R1+0x8228] ;  /* 0x00822800010e7983 */ /* 0x001ea80000300a00 */
[----:B------:R-:W4:Y:S04]  /*e5d10*/  LDL.LU.64 R12, [R1+0x8220] ;  /* 0x00822000010c7983 */ /* 0x000f280000300a00 */
[----:B------:R-:W2:Y:S04]  /*e5d20*/  LDL.LU.64 R26, [R1+0x8218] ;  /* 0x00821800011a7983 */ /* 0x000ea80000300a00 */
[----:B------:R-:W2:Y:S04]  /*e5d30*/  LDL.LU.64 R24, [R1+0x8210] ;  /* 0x0082100001187983 */ /* 0x000ea80000300a00 */
[----:B------:R-:W-:Y:S04]  /*e5d40*/  STL.64 [R1+0x430], R16 ;  /* 0x0004301001007387 */ /* 0x000fe80000100a00 */
[----:B------:R0:W-:Y:S04]  /*e5d50*/  STL.64 [R1+0x438], R18 ;  /* 0x0004381201007387 */ /* 0x0001e80000100a00 */
[----:B0-----:R-:W3:Y:S04]  /*e5d60*/  LDL.LU.64 R18, [R1+0x8208] ;  /* 0x0082080001127983 */ /* 0x001ee80000300a00 */
[----:B------:R-:W3:Y:S01]  /*e5d70*/  LDL.LU.64 R16, [R1+0x8200] ;  /* 0x0082000001107983 */ /* 0x000ee20000300a00 */
[C---:B----4-:R-:W-:Y:S08]  /*e5d80*/  HMMA.16816.F32 R20, R4.reuse, R12, R20 ;  /* 0x0000000c0414723c */ /* 0x050ff00000001814 */
[C---:B--2---:R-:W-:Y:S11]  /*e5d90*/  HMMA.16816.F32 R12, R4.reuse, R14, R24 ;  /* 0x0000000e040c723c */ /* 0x044ff60000001818 */
[----:B------:R0:W-:Y:S04]  /*e5da0*/  STL.64 [R1+0x420], R20 ;  /* 0x0004201401007387 */ /* 0x0001e80000100a00 */
[----:B------:R-:W-:Y:S04]  /*e5db0*/  STL.64 [R1+0x428], R22 ;  /* 0x0004281601007387 */ /* 0x000fe80000100a00 */
[----:B0-----:R-:W2:Y:S04]  /*e5dc0*/  LDL.LU R20, [R1+0x81f8] ;  /* 0x0081f80001147983 */ /* 0x001ea80000300800 */
[----:B------:R-:W4:Y:S04]  /*e5dd0*/  LDL.LU.64 R26, [R1+0x81f0] ;  /* 0x0081f000011a7983 */ /* 0x000f280000300a00 */
[----:B------:R-:W-:Y:S04]  /*e5de0*/  STL.64 [R1+0x410], R12 ;  /* 0x0004100c01007387 */ /* 0x000fe80000100a00 */
[----:B------:R0:W-:Y:S04]  /*e5df0*/  STL.64 [R1+0x418], R14 ;  /* 0x0004180e01007387 */ /* 0x0001e80000100a00 */
[----:B0-----:R-:W2:Y:S04]  /*e5e00*/  LDL.LU.64 R14, [R1+0x81e8] ;  /* 0x0081e800010e7983 */ /* 0x001ea80000300a00 */
[----:B------:R-:W2:Y:S01]  /*e5e10*/  LDL.LU.64 R12, [R1+0x81e0] ;  /* 0x0081e000010c7983 */ /* 0x000ea20000300a00 */
[C---:B---3--:R-:W-:Y:S08]  /*e5e20*/  HMMA.16816.F32 R16, R4.reuse, R2, R16 ;  /* 0x000000020410723c */ /* 0x048ff00000001810 */
[----:B--2---:R-:W-:Y:S01]  /*e5e30*/  HMMA.16816.F32 R8, R4, R12, R8 ;  /* 0x0000000c0408723c */ /* 0x004fe20000001808 */
[----:B------:R-:W-:-:S15]  /*e5e40*/  STL.64 [R1+0x8010], R12 ;  /* 0x0080100c01007387 */ /* 0x000fde0000100a00 */
[----:B------:R-:W-:-:S03]  /*e5e50*/  NOP ;  /* 0x0000000000007918 */ /* 0x000fc60000000000 */
[----:B------:R0:W-:Y:S04]  /*e5e60*/  STL.64 [R1+0xe0], R8 ;  /* 0x0000e00801007387 */ /* 0x0001e80000100a00 */
[----:B------:R1:W-:Y:S04]  /*e5e70*/  STL.64 [R1+0xe8], R10 ;  /* 0x0000e80a01007387 */ /* 0x0003e80000100a00 */
[----:B0-----:R-:W2:Y:S04]  /*e5e80*/  LDL.64 R8, [R1+0x3d0] ;  /* 0x0003d00001087983 */ /* 0x001ea80000100a00 */
[----:B------:R-:W-:Y:S01]  /*e5e90*/  STL.64 [R1+0xb0], R16 ;  /* 0x0000b01001007387 */ /* 0x000fe20000100a00 */
[----:B-1----:R-:W-:-:S03]  /*e5ea0*/  IMAD.MOV.U32 R10, RZ, RZ, R20 ;  /* 0x000000ffff0a7224 */ /* 0x002fc600078e0014 */
[----:B------:R-:W-:Y:S04]  /*e5eb0*/  STL.64 [R1+0xb8], R18 ;  /* 0x0000b81201007387 */ /* 0x000fe80000100a00 */
[----:B------:R-:W3:Y:S04]  /*e5ec0*/  LDL.LU R20, [R1+0x1560] ;  /* 0x0015600001147983 */ /* 0x000ee80000300800 */
[----:B------:R-:W3:Y:S04]  /*e5ed0*/  LDL.LU R21, [R1+0x1564] ;  /* 0x0015640001157983 */ /* 0x000ee80000300800 */
[----:B------:R-:W2:Y:S04]  /*e5ee0*/  LDL.LU R22, [R1+0x1568] ;  /* 0x0015680001167983 */ /* 0x000ea80000300800 */
[----:B------:R-:W2:Y:S04]  /*e5ef0*/  LDL.LU R23, [R1+0x156c] ;  /* 0x00156c0001177983 */ /* 0x000ea80000300800 */
[----:B------:R-:W2:Y:S04]  /*e5f00*/  LDL.64 R24, [R1+0x400] ;  /* 0x0004000001187983 */ /* 0x000ea80000100a00 */
[----:B----4-:R-:W-:Y:S04]  /*e5f10*/  STL.64 [R1+0x81a8], R26 ;  /* 0x0081a81a01007387 */ /* 0x010fe80000100a00 */
[----:B--2---:R-:W-:Y:S04]  /*e5f20*/  STL.64 [R1+0x81a0], R24 ;  /* 0x0081a01801007387 */ /* 0x004fe80000100a00 */
[----:B------:R-:W-:Y:S04]  /*e5f30*/  STL.64 [R1+0x8168], R22 ;  /* 0x0081681601007387 */ /* 0x000fe80000100a00 */
[----:B---3--:R0:W-:Y:S04]  /*e5f40*/  STL.64 [R1+0x8160], R20 ;  /* 0x0081601401007387 */ /* 0x0081e80000100a00 */
        /* <DEDUP_REMOVED lines=14> */
[----:B------:R-:W-:-:S03]  /*e6030*/  IMAD.MOV.U32 R11, RZ, RZ, R0 ;  /* 0x000000ffff0b7224 */ /* 0x000fc600078e0000 */
        /* <DEDUP_REMOVED lines=29> */
[----:B------:R-:W-:Y:S04]  /*e6210*/  STL [R1+0x804c], R2 ;  /* 0x00804c0201007387 */ /* 0x000fe80000100800 */
[----:B------:R0:W-:Y:S04]  /*e6220*/  STL [R1+0x8048], R3 ;  /* 0x0080480301007387 */ /* 0x0001e80000100800 */
[----:B0-----:R-:W3:Y:S04]  /*e6230*/  LDL.64 R2, [R1+0x140] ;  /* 0x0001400001027983 */ /* 0x001ee80000100a00 */
[----:B------:R-:W-:Y:S04]  /*e6240*/  STL.64 [R1+0x1a00], R16 ;  /* 0x001a001001007387 */ /* 0x000fe80000100a00 */
[----:B------:R0:W-:Y:S04]  /*e6250*/  STL.64 [R1+0x1a08], R18 ;  /* 0x001a081201007387 */ /* 0x0001e80000100a00 */
[----:B0-----:R-:W3:Y:S04]  /*e6260*/  LDL.LU.64 R18, [R1+0x81d8] ;  /* 0x0081d80001127983 */ /* 0x001ee80000300a00 */
[----:B------:R-:W3:Y:S04]  /*e6270*/  LDL.LU.64 R16, [R1+0x81d0] ;  /* 0x0081d00001107983 */ /* 0x000ee80000300a00 */
        /* <DEDUP_REMOVED lines=17> */
[----:B------:R-:W-:Y:S01]  /*e6390*/  STL [R1+0x7fd8], R29 ;  /* 0x007fd81d01007387 */ /* 0x000fe20000100800 */
[----:B----4-:R-:W-:Y:S03]  /*e63a0*/  HMMA.16816.F32 R4, R4, R16, R24 ;  /* 0x000000100404723c */ /* 0x010fe60000001818 */
[----:B------:R-:W4:Y:S04]  /*e63b0*/  LDL.LU.64 R26, [R1+0x81a8] ;  /* 0x0081a800011a7983 */ /* 0x000f280000300a00 */
[----:B------:R-:W2:-:S12]  /*e63c0*/  LDL.LU.64 R24, [R1+0x81a0] ;  /* 0x0081a00001187983 */ /* 0x000e980000300a00 */
[----:B------:R-:W-:Y:S04]  /*e63d0*/  STL.64 [R1+0x19d0], R4 ;  /* 0x0019d00401007387 */ /* 0x000fe80000100a00 */
[----:B------:R0:W-:Y:S04]  /*e63e0*/  STL.64 [R1+0x19d8], R6 ;  /* 0x0019d80601007387 */ /* 0x0001e80000100a00 */
[----:B0-----:R-:W3:Y:S04]  /*e63f0*/  LDL.LU.64 R6, [R1+0x8198] ;  /* 0x0081980001067983 */ /* 0x001ee80000300a00 */
[----:B------:R-:W3:Y:S04]  /*e6400*/  LDL.LU.64 R4, [R1+0x8190] ;  /* 0x0081900001047983 */ /* 0x000ee80000300a00 */
[----:B------:R4:W-:Y:S04]  /*e6410*/  STL [R1+0x7fb4], R16 ;  /* 0x007fb41001007387 */ /* 0x0009e80000100800 */
[----:B------:R0:W-:Y:S01]  /*e6420*/  STL [R1+0x7fb0], R17 ;  /* 0x007fb01101007387 */ /* 0x0001e20000100800 */
[----:B------:R-:W-:-:S02]  /*e6430*/  IMAD.MOV.U32 R0, RZ, RZ, R3 ;  /* 0x000000ffff007224 */ /* 0x000fc400078e0003 */
[----:B----4-:R-:W-:Y:S02]  /*e6440*/  IMAD.MOV.U32 R16, RZ, RZ, R26 ;  /* 0x000000ffff107224 */ /* 0x010fe400078e001a */
[----:B------:R-:W4:Y:S01]  /*e6450*/  LDL.LU R26, [R1+0x818c] ;  /* 0x00818c00011a7983 */ /* 0x000f220000300800 */
[----:B0-----:R-:W-:-:S03]  /*e6460*/  IMAD.MOV.U32 R17, RZ, RZ, R27 ;  /* 0x000000ffff117224 */ /* 0x001fc600078e001b */
[----:B------:R-:W4:Y:S01]  /*e6470*/  LDL.LU R27, [R1+0x8188] ;  /* 0x00818800011b7983 */ /* 0x000f220000300800 */
[----:B--2---:R-:W-:Y:S02]  /*e6480*/  IMAD.MOV.U32 R2, RZ, RZ, R24 ;  /* 0x000000ffff027224 */ /* 0x004fe400078e0018 */
[----:B------:R-:W-:Y:S01]  /*e6490*/  IMAD.MOV.U32 R3, RZ, RZ, R25 ;  /* 0x000000ffff037224 */ /* 0x000fe200078e0019 */
[----:B---3--:R-:W-:-:S15]  /*e64a0*/  HMMA.16816.F32 R20, R4, R24, R20 ;  /* 0x000000180414723c */ /* 0x008fde0000001814 */
        /* <DEDUP_REMOVED lines=40> */
[----:B------:R-:W3:Y:S04]  /*e6730*/  LDL.LU R20, [R1+0x1520] ;  /* 0x0015200001147983 */ /* 0x000ee80000300800 */
[----:B------:R-:W3:Y:S04]  /*e6740*/  LDL.LU R21, [R1+0x1524] ;  /* 0x0015240001157983 */ /* 0x000ee80000300800 */
[----:B0-----:R-:W3:Y:S04]  /*e6750*/  LDL.LU R22, [R1+0x1528] ;  /* 0x0015280001167983 */ /* 0x001ee80000300800 */
[----:B-1----:R-:W3:Y:S01]  /*e6760*/  LDL.LU R23, [R1+0x152c] ;  /* 0x00152c0001177983 */ /* 0x002ee20000300800 */
[C---:B----4-:R-:W-:Y:S08]  /*e6770*/  HMMA.16816.F32 R24, R4.reuse, R8, R24 ;  /* 0x000000080418723c */ /* 0x050ff00000001818 */
[----:B---3--:R-:W-:-:S15]  /*e6780*/  HMMA.16816.F32 R20, R4, R16, R20 ;  /* 0x000000100414723c */ /* 0x008fde0000001814 */
[----:B------:R-:W-:-:S04]  /*e6790*/  NOP ;  /* 0x0000000000007918 */ /* 0x000fc80000000000 */
[----:B------:R-:W-:Y:S04]  /*e67a0*/  STL.64 [R1+0x1970], R20 ;  /* 0x0019701401007387 */ /* 0x000fe80000100a00 */
[----:B------:R0:W-:Y:S02]  /*e67b0*/  STL.64 [R1+0x1978], R22 ;  /* 0x0019781601007387 */ /* 0x0001e40000100a00 */
[----:B0-----:R-:W-:Y:S02]  /*e67c0*/  IMAD.MOV.U32 R22, RZ, RZ, R8 ;  /* 0x000000ffff167224 */ /* 0x001fe400078e0008 */
[----:B------:R-:W-:Y:S02]  /*e67d0*/  IMAD.MOV.U32 R23, RZ, RZ, R9 ;  /* 0x000000ffff177224 */ /* 0x000fe400078e0009 */
[----:B--2---:R-:W-:Y:S01]  /*e67e0*/  HMMA.16816.F32 R8, R4, R10, R12 ;  /* 0x0000000a0408723c */ /* 0x004fe2000000180c */
[----:B------:R-:W-:Y:S04]  /*e67f0*/  STL.64 [R1+0x1960], R24 ;  /* 0x0019601801007387 */ /* 0x000fe80000100a00 */
[----:B------:R-:W-:Y:S04]  /*e6800*/  STL.64 [R1+0x1968], R26 ;  /* 0x0019681a01007387 */ /* 0x000fe80000100a00 */
[----:B------:R-:W2:Y:S04]  /*e6810*/  LDL.64 R20, [R1+0x3c0] ;  /* 0x0003c00001147983 */ /* 0x000ea80000100a00 */
[----:B------:R-:W-:Y:S04]  /*e6820*/  STL [R1+0x7f64], R23 ;  /* 0x007f641701007387 */ /* 0x000fe80000100800 */
[----:B------:R-:W-:Y:S04]  /*e6830*/  STL [R1+0x7f60], R22 ;  /* 0x007f601601007387 */ /* 0x000fe80000100800 */
[----:B------:R-:W3:Y:S04]  /*e6840*/  LDL.LU R4, [R1+0x14d0] ;  /* 0x0014d00001047983 */ /* 0x000ee80000300800 */
[----:B------:R-:W-:Y:S04]  /*e6850*/  STL.64 [R1+0x1950], R8 ;  /* 0x0019500801007387 */ /* 0x000fe80000100a00 */
[----:B------:R-:W-:Y:S04]  /*e6860*/  STL.64 [R1+0x1958], R10 ;  /* 0x0019580a01007387 */ /* 0x000fe80000100a00 */
[----:B------:R-:W3:Y:S04]  /*e6870*/  LDL.LU R5, [R1+0x14d4] ;  /* 0x0014d40001057983 */ /* 0x000ee80000300800 */
[----:B------:R-:W4:Y:S04]  /*e6880*/  LDL.LU R6, [R1+0x14d8] ;  /* 0x0014d80001067983 */ /* 0x000f280000300800 */
[----:B------:R-:W4:Y:S04]  /*e6890*/  LDL.LU R7, [R1+0x14dc] ;  /* 0x0014dc0001077983 */ /* 0x000f280000300800 */
        /* <DEDUP_REMOVED lines=12> */
[----:B0-----:R-:W2:Y:S04]  /*e6960*/  LDL.LU.64 R8, [R1+0x50] ;  /* 0x0000500001087983 */ /* 0x001ea80000300a00 */
[----:B------:R-:W2:Y:S04]  /*e6970*/  LDL.LU.64 R10, [R1+0x58] ;  /* 0x00005800010a7983 */ /* 0x000ea80000300a00 */
[----:B------:R-:W3:Y:S04]  /*e6980*/  LDL.64 R16, [R1+0x3a0] ;  /* 0x0003a00001107983 */ /* 0x000ee80000100a00 */
        /* <DEDUP_REMOVED lines=19> */
[----:B------:R-:W-:-:S02]  /*e6ac0*/  IMAD.MOV.U32 R22, RZ, RZ, R21 ;  /* 0x000000ffff167224 */ /* 0x000fc400078e0015 */
[----:B------:R-:W-:-:S03]  /*e6ad0*/  IMAD.MOV.U32 R23, RZ, RZ, R20 ;  /* 0x000000ffff177224 */ /* 0x000fc600078e0014 */
[----:B------:R0:W-:Y:S04]  /*e6ae0*/  STL [R1+0x7f6c], R22 ;  /* 0x007f6c1601007387 */ /* 0x0001e80000100800 */
[----:B------:R1:W-:Y:S04]  /*e6af0*/  STL [R1+0x7f68], R23 ;  /* 0x007f681701007387 */ /* 0x0003e80000100800 */
[----:B------:R-:W2:Y:S04]  /*e6b00*/  LDL.LU R20, [R1+0x14b0] ;  /* 0x0014b00001147983 */ /* 0x000ea80000300800 */
[----:B------:R-:W2:Y:S04]  /*e6b10*/  LDL.LU R21, [R1+0x14b4] ;  /* 0x0014b40001157983 */ /* 0x000ea80000300800 */
[----:B0-----:R-:W2:Y:S04]  /*e6b20*/  LDL.LU R22, [R1+0x14b8] ;  /* 0x0014b80001167983 */ /* 0x001ea80000300800 */
[----:B-1----:R-:W2:Y:S01]  /*e6b30*/  LDL.LU R23, [R1+0x14bc] ;  /* 0x0014bc0001177983 */ /* 0x002ea20000300800 */
[----:B----4-:R-:W-:-:S15]  /*e6b40*/  HMMA.16816.F32 R4, R8, R18, R4 ;  /* 0x000000120804723c */ /* 0x010fde0000001804 */
[----:B------:R-:W-:-:S04]  /*e6b50*/  NOP ;  /* 0x0000000000007918 */ /* 0x000fc80000000000 */
[----:B------:R0:W-:Y:S04]  /*e6b60*/  STL.64 [R1+0x1930], R4 ;  /* 0x0019300401007387 */ /* 0x0001e80000100a00 */
[----:B------:R2:W-:Y:S04]  /*e6b70*/  STL.64 [R1+0x1938], R6 ;  /* 0x0019380601007387 */ /* 0x0005e80000100a00 */
[----:B0-----:R-:W2:Y:S04]  /*e6b80*/  LDL.LU.64 R4, [R1+0x8118] ;  /* 0x0081180001047983 */ /* 0x001ea80000300a00 */
[----:B------:R-:W-:Y:S01]  /*e6b90*/  STL [R1+0x7f70], R18 ;  /* 0x007f701201007387 */ /* 0x000fe20000100800 */
[----:B--2---:R-:W-:Y:S03]  /*e6ba0*/  HMMA.16816.F32 R4, R8, R4, R24 ;  /* 0x000000040804723c */ /* 0x004fe60000001818 */
[----:B------:R-:W2:Y:S04]  /*e6bb0*/  LDL.LU.64 R26, [R1+0x8110] ;  /* 0x00811000011a7983 */ /* 0x000ea80000300a00 */
[----:B------:R-:W2:-:S12]  /*e6bc0*/  LDL.LU.64 R24, [R1+0x8108] ;  /* 0x0081080001187983 */ /* 0x000e980000300a00 */
[----:B------:R-:W-:Y:S04]  /*e6bd0*/  STL.64 [R1+0x1920], R4 ;  /* 0x0019200401007387 */ /* 0x000fe80000100a00 */
[----:B------:R0:W-:Y:S04]  /*e6be0*/  STL.64 [R1+0x1928], R6 ;  /* 0x0019280601007387 */ /* 0x0001e80000100a00 */
[----:B0-----:R-:W4:Y:S01]  /*e6bf0*/  LDL.LU.64 R6, [R1+0x8100] ;  /* 0x0081000001067983 */ /* 0x001f220000300a00 */
[----:B------:R-:W-:Y:S02]  /*e6c00*/  IMAD.MOV.U32 R19, RZ, RZ, R10 ;  /* 0x000000ffff137224 */ /* 0x000fe400078e000a */
[----:B------:R-:W-:Y:S01]  /*e6c10*/  IMAD.MOV.U32 R18, RZ, RZ, R11 ;  /* 0x000000ffff127224 */ /* 0x000fe200078e000b */
[----:B----4-:R-:W-:-:S15]  /*e6c20*/  HMMA.16816.F32 R20, R8, R6, R20 ;  /* 0x000000060814723c */ /* 0x010fde0000001814 */
[----:B------:R-:W-:-:S04]  /*e6c30*/  NOP ;  /* 0x0000000000007918 */ /* 0x000fc80000000000 */
[----:B------:R0:W-:Y:S04]  /*e6c40*/  STL.64 [R1+0x1910], R20 ;  /* 0x0019101401007387 */ /* 0x0001e80000100a00 */
[----:B------:R1:W-:Y:S04]  /*e6c50*/  STL.64 [R1+0x1918], R22 ;  /* 0x0019181601007387 */ /* 0x0003e80000100a00 */
[----:B------:R-:W4:Y:S01]  /*e6c60*/  LDL.LU.64 R10, [R1+0x80f8] ;  /* 0x0080f800010a7983 */ /* 0x000f220000300a00 */
[----:B0-----:R-:W-:Y:S02]  /*e6c70*/  IMAD.MOV.U32 R20, RZ, RZ, R6 ;  /* 0x000000ffff147224 */ /* 0x001fe400078e0006 */
[----:B-1----:R-:W-:-:S02]  /*e6c80*/  IMAD.MOV.U32 R23, RZ, RZ, R8 ;  /* 0x000000ffff177224 */ /* 0x002fc400078e0008 */
[----:B------:R-:W-:Y:S02]  /*e6c90*/  IMAD.MOV.U32 R22, RZ, RZ, R9 ;  /* 0x000000ffff167224 */ /* 0x000fe400078e0009 */
[----:B------:R-:W4:Y:S01]  /*e6ca0*/  LDL.LU.64 R8, [R1+0x80f0] ;  /* 0x0080f00001087983 */ /* 0x000f220000300a00 */
[----:B------:R-:W-:-:S03]  /*e6cb0*/  IMAD.MOV.U32 R21, RZ, RZ, R7 ;  /* 0x000000ffff157224 */ /* 0x000fc600078e0007 */
[----:B------:R-:W-:Y:S04]  /*e6cc0*/  STL [R1+0x7f74], R20 ;  /* 0x007f741401007387 */ /* 0x000fe80000100800 */
[----:B------:R-:W2:Y:S04]  /*e6cd0*/  LDL.LU R4, [R1+0x20] ;  /* 0x0000200001047983 */ /* 0x000ea80000300800 */
[----:B------:R-:W2:Y:S04]  /*e6ce0*/  LDL.LU R5, [R1+0x24] ;  /* 0x0000240001057983 */ /* 0x000ea80000300800 */
[----:B------:R-:W2:Y:S04]  /*e6cf0*/  LDL.LU R6, [R1+0x28] ;  /* 0x0000280001067983 */ /* 0x000ea80000300800 */
[----:B------:R-:W2:Y:S04]  /*e6d00*/  LDL.LU R7, [R1+0x2c] ;  /* 0x00002c0001077983 */ /* 0x000ea80000300800 */
[----:B--2---:R0:W-:Y:S04]  /*e6d10*/  STL.64 [R1+0x7fa0], R6 ;  /* 0x007fa00601007387 */ /* 0x0041e80000100a00 */
[----:B------:R1:W-:Y:S01]  /*e6d20*/  STL.64 [R1+0x7f98], R4 ;  /* 0x007f980401007387 */ /* 0x0003e20000100a00 */
[----:B0-----:R-:W-:-:S02]  /*e6d30*/  IMAD.MOV.U32 R6, RZ, RZ, R19 ;  /* 0x000000ffff067224 */ /* 0x001fc400078e0013 */
[----:B------:R-:W-:Y:S02]  /*e6d40*/  IMAD.MOV.U32 R7, RZ, RZ, R18 ;  /* 0x000000ffff077224 */ /* 0x000fe400078e0012 */
[----:B-1----:R-:W-:Y:S02]  /*e6d50*/  IMAD.MOV.U32 R4, RZ, RZ, R23 ;  /* 0x000000ffff047224 */ /* 0x002fe400078e0017 */
[----:B------:R-:W-:-:S07]  /*e6d60*/  IMAD.MOV.U32 R5, RZ, RZ, R22 ;  /* 0x000000ffff057224 */ /* 0x000fce00078e0016 */
[----:B----4-:R-:W-:-:S15]  /*e6d70*/  HMMA.16816.F32 R8, R4, R16, R8 ;  /* 0x000000100408723c */ /* 0x010fde0000001808 */
[----:B------:R-:W-:-:S04]  /*e6d80*/  NOP ;  /* 0x0000000000007918 */ /* 0x000fc80000000000 */
[----:B------:R-:W-:Y:S04]  /*e6d90*/  STL.64 [R1+0x1900], R8 ;  /* 0x0019000801007387 */ /* 0x000fe80000100a00 */
[----:B------:R0:W-:Y:S04]  /*e6da0*/  STL.64 [R1+0x1908], R10 ;  /* 0x0019080a01007387 */ /* 0x0001e80000100a00 */
[----:B0-----:R-:W2:Y:S04]  /*e6db0*/  LDL.LU.64 R10, [R1+0x80e8] ;  /* 0x0080e800010a7983 */ /* 0x001ea80000300a00 */
[----:B------:R-:W4:Y:S01]  /*e6dc0*/  LDL.LU.64 R8, [R1+0x80e0] ;  /* 0x0080e00001087983 */ /* 0x000f220000300a00 */
[----:B------:R-:W-:-:S02]  /*e6dd0*/  IMAD.MOV.U32 R22, RZ, RZ, R16 ;  /* 0x000000ffff167224 */ /* 0x000fc400078e0010 */
[----:B------:R-:W-:Y:S01]  /*e6de0*/  IMAD.MOV.U32 R23, RZ, RZ, R17 ;  /* 0x000000ffff177224 */ /* 0x000fe200078e0011 */
[----:B----4-:R-:W-:Y:S01]  /*e6df0*/  HMMA.16816.F32 R24, R4, R8, R24 ;  /* 0x000000080418723c */ /* 0x010fe20000001818 */
[----:B------:R-:W-:Y:S02]  /*e6e00*/  IMAD.MOV.U32 R20, RZ, RZ, R8 ;  /* 0x000000ffff147224 */ /* 0x000fe400078e0008 */
[----:B------:R-:W-:Y:S02]  /*e6e10*/  IMAD.MOV.U32 R18, RZ, RZ, R9 ;  /* 0x000000ffff127224 */ /* 0x000fe400078e0009 */
[----:B--2---:R-:W-:-:S14]  /*e6e20*/  IMAD.MOV.U32 R19, RZ, RZ, R11 ;  /* 0x000000ffff137224 */ /* 0x004fdc00078e000b */
[----:B------:R0:W-:Y:S04]  /*e6e30*/  STL.64 [R1+0x18f0], R24 ;  /* 0x0018f01801007387 */ /* 0x0001e80000100a00 */
[----:B------:R1:W-:Y:S04]  /*e6e40*/  STL.64 [R1+0x18f8], R26 ;  /* 0x0018f81a01007387 */ /* 0x0003e80000100a00 */
[----:B------:R2:W-:Y:S04]  /*e6e50*/  STL.64 [R1+0x7f90], R22 ;  /* 0x007f901601007387 */ /* 0x0005e80000100a00 */
[----:B------:R-:W-:Y:S04]  /*e6e60*/  STL.64 [R1+0x7f88], R20 ;  /* 0x007f881401007387 */ /* 0x000fe80000100a00 */
[----:B------:R-:W-:Y:S04]  /*e6e70*/  STL.64 [R1+0x80d8], R18 ;  /* 0x0080d81201007387 */ /* 0x000fe80000100a00 */
[----:B0-----:R-:W4:Y:S04]  /*e6e80*/  LDL.LU R24, [R1+0x13e0] ;  /* 0x0013e00001187983 */ /* 0x001f280000300800 */
[----:B------:R-:W4:Y:S04]  /*e6e90*/  LDL.LU R25, [R1+0x13e4] ;  /* 0x0013e40001197983 */ /* 0x000f280000300800 */
[----:B-1----:R-:W2:Y:S04]  /*e6ea0*/  LDL.LU R26, [R1+0x13e8] ;  /* 0x0013e800011a7983 */ /* 0x002ea80000300800 */
[----:B------:R-:W2:Y:S04]  /*e6eb0*/  LDL.LU R27, [R1+0x13ec] ;  /* 0x0013ec00011b7983 */ /* 0x000ea80000300800 */
[----:B--2---:R-:W-:Y:S04]  /*e6ec0*/  STL.64 [R1+0x8058], R26 ;  /* 0x0080581a01007387 */ /* 0x004fe80000100a00 */
[----:B----4-:R0:W-:Y:S04]  /*e6ed0*/  STL.64 [R1+0x8050], R24 ;  /* 0x0080501801007387 */ /* 0x0101e80000100a00 */
[----:B------:R-:W2:Y:S04]  /*e6ee0*/  LDL R22, [R1+0x350] ;  /* 0x0003500001167983 */ /* 0x000ea80000100800 */
[----:B------:R-:W2:Y:S04]  /*e6ef0*/  LDL R23, [R1+0x354] ;  /* 0x0003540001177983 */ /* 0x000ea80000100800 */
[----:B0-----:R-:W4:Y:S04]  /*e6f00*/  LDL.LU R24, [R1+0x1400] ;  /* 0x0014000001187983 */ /* 0x001f280000300800 */
        /* <DEDUP_REMOVED lines=11> */
[----:B------:R-:W-:Y:S01]  /*e6fc0*/  STL.64 [R1+0x8078], R22 ;  /* 0x0080781601007387 */ /* 0x000fe20000100a00 */
[----:B---3--:R-:W-:Y:S03]  /*e6fd0*/  HMMA.16816.F32 R12, R4, R10, R12 ;  /* 0x0000000a040c723c */ /* 0x008fe6000000180c */
        /* <DEDUP_REMOVED lines=11> */
[----:B------:R-:W2:Y:S01]  /*e7090*/  LDL.64 R24, [R1+0x378] ;  /* 0x0003780001187983 */ /* 0x000ea20000100a00 */
[----:B------:R-:W-:-:S02]  /*e70a0*/  IMAD.MOV.U32 R9, RZ, RZ, R14 ;  /* 0x000000ffff097224 */ /* 0x000fc400078e000e */
[----:B------:R-:W-:Y:S02]  /*e70b0*/  IMAD.MOV.U32 R8, RZ, RZ, R15 ;  /* 0x000000ffff087224 */ /* 0x000fe400078e000f */
[----:B------:R-:W3:Y:S04]  /*e70c0*/  LDL.64 R14, [R1+0x388] ;  /* 0x00038800010e7983 */ /* 0x000ee80000100a00 */
        /* <DEDUP_REMOVED lines=17> */
[----:B------:R-:W4:Y:S01]  /*e71e0*/  LDL.LU R23, [R1+0x143c] ;  /* 0x00143c0001177983 */ /* 0x000f220000300800 */
[----:B------:R-:W-:Y:S01]  /*e71f0*/  HMMA.16816.F32 R16, R4, R14, R16 ;  /* 0x0000000e0410723c */ /* 0x000fe20000001810 */
[----:B------:R-:W-:-:S02]  /*e7200*/  IMAD.MOV.U32 R11, RZ, RZ, R12 ;  /* 0x000000ffff0b7224 */ /* 0x000fc400078e000c */
[----:B------:R-:W-:Y:S01]  /*e7210*/  IMAD.MOV.U32 R10, RZ, RZ, R13 ;  /* 0x000000ffff0a7224 */ /* 0x000fe200078e000d */
[----:B----4-:R-:W-:Y:S04]  /*e7220*/  STL.64 [R1+0x80b8], R22 ;  /* 0x0080b81601007387 */ /* 0x010fe80000100a00 */
[----:B---3--:R0:W-:Y:S04]  /*e7230*/  STL.64 [R1+0x80b0], R20 ;  /* 0x0080b01401007387 */ /* 0x0081e80000100a00 */
[----:B0-----:R-:W3:Y:S04]  /*e7240*/  LDL.LU R20, [R1+0x1440] ;  /* 0x0014400001147983 */ /* 0x001ee80000300800 */
[----:B------:R-:W3:Y:S04]  /*e7250*/  LDL.LU R21, [R1+0x1444] ;  /* 0x0014440001157983 */ /* 0x000ee80000300800 */
[----:B------:R-:W3:Y:S04]  /*e7260*/  LDL.LU R22, [R1+0x1448] ;  /* 0x0014480001167983 */ /* 0x000ee80000300800 */
[----:B------:R-:W3:Y:S04]  /*e7270*/  LDL.LU R23, [R1+0x144c] ;  /* 0x00144c0001177983 */ /* 0x000ee80000300800 */
[----:B------:R-:W4:Y:S04]  /*e7280*/  LDL.64 R12, [R1+0x348] ;  /* 0x00034800010c7983 */ /* 0x000f280000100a00 */
[----:B------:R0:W-:Y:S04]  /*e7290*/  STL [R1+0x6f1c], R8 ;  /* 0x006f1c0801007387 */ /* 0x0001e80000100800 */
[----:B------:R-:W-:Y:S04]  /*e72a0*/  STL [R1+0x6f18], R9 ;  /* 0x006f180901007387 */ /* 0x000fe80000100800 */
[----:B0-----:R-:W2:Y:S04]  /*e72b0*/  LDL.LU R8, [R1+0x140] ;  /* 0x0001400001087983 */ /* 0x001ea80000300800 */
[----:B------:R-:W-:Y:S04]  /*e72c0*/  STL [R1+0x6f14], R10 ;  /* 0x006f140a01007387 */ /* 0x000fe80000100800 */
[----:B------:R0:W-:Y:S04]  /*e72d0*/  STL [R1+0x6f10], R11 ;  /* 0x006f100b01007387 */ /* 0x0001e80000100800 */
[----:B0-----:R-:W2:Y:S04]  /*e72e0*/  LDL.64 R10, [R1+0x380] ;  /* 0x00038000010a7983 */ /* 0x001ea80000100a00 */
[----:B------:R-:W-:Y:S04]  /*e72f0*/  STL.64 [R1+0x18d0], R16 ;  /* 0x0018d01001007387 */ /* 0x000fe80000100a00 */
[----:B------:R0:W-:Y:S04]  /*e7300*/  STL.64 [R1+0x18d8], R18 ;  /* 0x0018d81201007387 */ /* 0x0001e80000100a00 */
[----:B0-----:R-:W3:Y:S01]  /*e7310*/  LDL.LU.64 R18, [R1+0x80d8] ;  /* 0x0080d80001127983 */ /* 0x001ee20000300a00 */
[----:B------:R-:W-:-:S02]  /*e7320*/  IMAD.MOV.U32 R16, RZ, RZ, R14 ;  /* 0x000000ffff107224 */ /* 0x000fc400078e000e */
[----:B------:R-:W-:Y:S02]  /*e7330*/  IMAD.MOV.U32 R17, RZ, RZ, R15 ;  /* 0x000000ffff117224 */ /* 0x000fe400078e000f */
[----:B------:R-:W4:Y:S01]  /*e7340*/  LDL.LU.64 R14, [R1+0x80d0] ;  /* 0x0080d000010e7983 */ /* 0x000f220000300a00 */
        /* <DEDUP_REMOVED lines=10> */
[----:B------:R-:W2:Y:S02]  /*e73f0*/  LDL.LU.64 R24, [R1+0x80c0] ;  /* 0x0080c00001187983 */ /* 0x000ea40000300a00 */
[----:B--2---:R-:W-:-:S15]  /*e7400*/  HMMA.16816.F32 R20, R4, R24, R20 ;  /* 0x000000180414723c */ /* 0x004fde0000001814 */
[----:B------:R-:W-:-:S04]  /*e7410*/  NOP ;  /* 0x0000000000007918 */ /* 0x000fc80000000000 */
[----:B------:R-:W-:Y:S04]  /*e7420*/  STL.64 [R1+0x18b0], R20 ;  /* 0x0018b01401007387 */ /* 0x000fe80000100a00 */
[----:B------:R0:W-:Y:S04]  /*e7430*/  STL.64 [R1+0x18b8], R22 ;  /* 0x0018b81601007387 */ /* 0x0001e80000100a00 */
[----:B0-----:R-:W3:Y:S04]  /*e7440*/  LDL.LU.64 R22, [R1+0x80b8] ;  /* 0x0080b80001167983 */ /* 0x001ee80000300a00 */
[----:B------:R-:W3:Y:S01]  /*e7450*/  LDL.LU.64 R20, [R1+0x80b0] ;  /* 0x0080b00001147983 */ /* 0x000ee20000300a00 */
[----:B------:R-:W-:-:S02]  /*e7460*/  IMAD.MOV.U32 R9, RZ, RZ, R0 ;  /* 0x000000ffff097224 */ /* 0x000fc400078e0000 */
[----:B------:R-:W-:Y:S02]  /*e7470*/  IMAD.MOV.U32 R29, RZ, RZ, R10 ;  /* 0x000000ffff1d7224 */ /* 0x000fe400078e000a */
[----:B------:R-:W-:Y:S02]  /*e7480*/  IMAD.MOV.U32 R10, RZ, RZ, R24 ;  /* 0x000000ffff0a7224 */ /* 0x000fe400078e0018 */
[----:B------:R-:W-:-:S05]  /*e7490*/  IMAD.MOV.U32 R0, RZ, RZ, R25 ;  /* 0x000000ffff007224 */ /* 0x000fca00078e0019 */
[----:B------:R-:W-:Y:S04]  /*e74a0*/  STL [R1+0x7e3c], R0 ;  /* 0x007e3c0001007387 */ /* 0x000fe80000100800 */
[----:B------:R-:W-:Y:S01]  /*e74b0*/  STL [R1+0x7e38], R10 ;  /* 0x007e380a01007387 */ /* 0x000fe20000100800 */
[----:B---3--:R-:W-:Y:S03]  /*e74c0*/  HMMA.16816.F32 R24, R4, R26, R20 ;  /* 0x0000001a0418723c */ /* 0x008fe60000001814 */
[----:B------:R-:W2:Y:S04]  /*e74d0*/  LDL.LU.64 R22, [R1+0x80a8] ;  /* 0x0080a80001167983 */ /* 0x000ea80000300a00 */
[----:B------:R-:W2:-:S12]  /*e74e0*/  LDL.LU.64 R20, [R1+0x80a0] ;  /* 0x0080a00001147983 */ /* 0x000e980000300a00 */
        /* <DEDUP_REMOVED lines=11> */
[----:B------:R-:W-:-:S05]  /*e75a0*/  IMAD.MOV.U32 R10, RZ, RZ, R25 ;  /* 0x000000ffff0a7224 */ /* 0x000fca00078e0019 */
[----:B------:R-:W-:Y:S04]  /*e75b0*/  STL [R1+0x7e44], R10 ;  /* 0x007e440a01007387 */ /* 0x000fe80000100800 */
[----:B------:R-:W-:Y:S01]  /*e75c0*/  STL [R1+0x7e40], R0 ;  /* 0x007e400001007387 */ /* 0x000fe20000100800 */
[----:B---3--:R-:W-:Y:S03]  /*e75d0*/  HMMA.16816.F32 R24, R4, R26, R20 ;  /* 0x0000001a0418723c */ /* 0x008fe60000001814 */
[----:B------:R-:W2:Y:S04]  /*e75e0*/  LDL.LU.64 R22, [R1+0x8078] ;  /* 0x0080780001167983 */ /* 0x000ea80000300a00 */
[----:B------:R-:W3:-:S12]  /*e75f0*/  LDL.LU.64 R20, [R1+0x8070] ;  /* 0x0080700001147983 */ /* 0x000ed80000300a00 */
        /* <DEDUP_REMOVED lines=9> */
[----:B------:R-:W4:Y:S01]  /*e7690*/  LDL.LU.64 R24, [R1+0x8050] ;  /* 0x0080500001187983 */ /* 0x000f220000300a00 */
[----:B------:R-:W-:-:S02]  /*e76a0*/  IMAD.MOV.U32 R10, RZ, RZ, R20 ;  /* 0x000000ffff0a7224 */ /* 0x000fc400078e0014 */
[----:B------:R-:W-:Y:S02]  /*e76b0*/  IMAD.MOV.U32 R0, RZ, RZ, R21 ;  /* 0x000000ffff007224 */ /* 0x000fe400078e0015 */
[----:B--2---:R-:W-:Y:S03]  /*e76c0*/  HMMA.16816.F32 R20, R4, R22, R16 ;  /* 0x000000160414723c */ /* 0x004fe60000001810 */
[----:B------:R-:W-:Y:S04]  /*e76d0*/  STL [R1+0x7e4c], R0 ;  /* 0x007e4c0001007387 */ /* 0x000fe80000100800 */
[----:B------:R-:W-:-:S12]  /*e76e0*/  STL [R1+0x7e48], R10 ;  /* 0x007e480a01007387 */ /* 0x000fd80000100800 */
[----:B------:R-:W-:Y:S04]  /*e76f0*/  STL.64 [R1+0x1860], R20 ;  /* 0x0018601401007387 */ /* 0x000fe80000100a00 */
[----:B------:R-:W-:Y:S01]  /*e7700*/  STL.64 [R1+0x1868], R22 ;  /* 0x0018681601007387 */ /* 0x000fe20000100a00 */
[----:B----4-:R-:W-:-:S15]  /*e7710*/  HMMA.16816.F32 R16, R4, R12, R24 ;  /* 0x0000000c0410723c */ /* 0x010fde0000001818 */
[----:B------:R-:W-:-:S04]  /*e7720*/  NOP ;  /* 0x0000000000007918 */ /* 0x000fc80000000000 */
[----:B------:R0:W-:Y:S04]  /*e7730*/  STL.64 [R1+0x1850], R16 ;  /* 0x0018501001007387 */ /* 0x0001e80000100a00 */
[----:B------:R1:W-:Y:S04]  /*e7740*/  STL.64 [R1+0x1858], R18 ;  /* 0x0018581201007387 */ /* 0x0003e80000100a00 */
[----:B0-----:R-:W2:Y:S04]  /*e7750*/  LDL.LU R16, [R1+0x1360] ;  /* 0x0013600001107983 */ /* 0x001ea80000300800 */
[----:B------:R-:W2:Y:S04]  /*e7760*/  LDL.LU R17, [R1+0x1364] ;  /* 0x0013640001117983 */ /* 0x000ea80000300800 */
[----:B-1----:R-:W3:Y:S04]  /*e7770*/  LDL.LU R18, [R1+0x1368] ;  /* 0x0013680001127983 */ /* 0x002ee80000300800 */
[----:B------:R-:W3:Y:S01]  /*e7780*/  LDL.LU R19, [R1+0x136c] ;  /* 0x00136c0001137983 */ /* 0x000ee20000300800 */
[----:B------:R-:W-:-:S02]  /*e7790*/  IMAD.MOV.U32 R0, RZ, RZ, R12 ;  /* 0x000000ffff007224 */ /* 0x000fc400078e000c */
[----:B------:R-:W-:Y:S01]  /*e77a0*/  IMAD.MOV.U32 R10, RZ, RZ, R13 ;  /* 0x000000ffff0a7224 */ /* 0x000fe200078e000d */
[----:B---3--:R-:W-:Y:S04]  /*e77b0*/  STL.64 [R1+0x7fd0], R18 ;  /* 0x007fd01201007387 */ /* 0x008fe80000100a00 */
[----:B--2---:R0:W-:Y:S04]  /*e77c0*/  STL.64 [R1+0x7fc8], R16 ;  /* 0x007fc81001007387 */ /* 0x0041e80000100a00 */
[----:B0-----:R-:W2:Y:S04]  /*e77d0*/  LDL.LU R16, [R1+0x1370] ;  /* 0x0013700001107983 */ /* 0x001ea80000300800 */
[----:B------:R-:W2:Y:S04]  /*e77e0*/  LDL.LU R17, [R1+0x1374] ;  /* 0x0013740001117983 */ /* 0x000ea80000300800 */
[----:B------:R-:W3:Y:S04]  /*e77f0*/  LDL.LU R18, [R1+0x1378] ;  /* 0x0013780001127983 */ /* 0x000ee80000300800 */
[----:B------:R-:W3:Y:S04]  /*e7800*/  LDL.LU R19, [R1+0x137c] ;  /* 0x00137c0001137983 */ /* 0x000ee80000300800 */
[----:B------:R-:W4:Y:S04]  /*e7810*/  LDL.64 R12, [R1+0x338] ;  /* 0x00033800010c7983 */ /* 0x000f280000100a00 */
[----:B------:R-:W-:Y:S04]  /*e7820*/  STL.64 [R1+0x8030], R14 ;  /* 0x0080300e01007387 */ /* 0x000fe80000100a00 */
        /* <DEDUP_REMOVED lines=32> */
[----:B------:R-:W4:Y:S01]  /*e7a30*/  LDL.LU R19, [R1+0x13dc] ;  /* 0x0013dc0001137983 */ /* 0x000f220000300800 */
[----:B------:R-:W-:-:S02]  /*e7a40*/  IMAD.MOV.U32 R26, RZ, RZ, R2 ;  /* 0x000000ffff1a7224 */ /* 0x000fc400078e0002 */
[----:B------:R-:W-:Y:S01]  /*e7a50*/  IMAD.MOV.U32 R27, RZ, RZ, R3 ;  /* 0x000000ffff1b7224 */ /* 0x000fe200078e0003 */
[----:B------:R-:W2:Y:S04]  /*e7a60*/  LDL.LU R2, [R1+0x804c] ;  /* 0x00804c0001027983 */ /* 0x000ea80000300800 */
[----:B------:R-:W2:Y:S04]  /*e7a70*/  LDL.LU R3, [R1+0x8048] ;  /* 0x0080480001037983 */ /* 0x000ea80000300800 */
[----:B------:R0:W-:Y:S04]  /*e7a80*/  STL.64 [R1+0x7fa8], R26 ;  /* 0x007fa81a01007387 */ /* 0x0001e80000100a00 */
[----:B------:R-:W3:Y:S04]  /*e7a90*/  LDL.LU R24, [R1+0x1350] ;  /* 0x0013500001187983 */ /* 0x000ee80000300800 */
[----:B------:R-:W3:Y:S04]  /*e7aa0*/  LDL.LU R25, [R1+0x1354] ;  /* 0x0013540001197983 */ /* 0x000ee80000300800 */
[----:B0-----:R-:W3:Y:S04]  /*e7ab0*/  LDL.LU R26, [R1+0x1358] ;  /* 0x00135800011a7983 */ /* 0x001ee80000300800 */
[----:B------:R-:W3:Y:S04]  /*e7ac0*/  LDL.LU R27, [R1+0x135c] ;  /* 0x00135c00011b7983 */ /* 0x000ee80000300800 */
[----:B------:R-:W2:Y:S04]  /*e7ad0*/  LDL.LU R20, [R1+0x1340] ;  /* 0x0013400001147983 */ /* 0x000ea80000300800 */
[----:B------:R-:W2:Y:S04]  /*e7ae0*/  LDL.LU R21, [R1+0x1344] ;  /* 0x0013440001157983 */ /* 0x000ea80000300800 */
[----:B------:R-:W2:Y:S04]  /*e7af0*/  LDL.LU R22, [R1+0x1348] ;  /* 0x0013480001167983 */ /* 0x000ea80000300800 */
[----:B------:R-:W2:Y:S04]  /*e7b00*/  LDL.LU R23, [R1+0x134c] ;  /* 0x00134c0001177983 */ /* 0x000ea80000300800 */
[----:B------:R-:W-:Y:S04]  /*e7b10*/  STL [R1+0x7e54], R10 ;  /* 0x007e540a01007387 */ /* 0x000fe80000100800 */
        /* <DEDUP_REMOVED lines=8> */
[----:B----4-:R-:W-:Y:S01]  /*e7ba0*/  HMMA.16816.F32 R16, R4, R12, R16 ;  /* 0x0000000c0410723c */ /* 0x010fe20000001810 */
[----:B------:R-:W-:-:S02]  /*e7bb0*/  IMAD.MOV.U32 R10, RZ, RZ, R12 ;  /* 0x000000ffff0a7224 */ /* 0x000fc400078e000c */
[----:B------:R-:W-:-:S15]  /*e7bc0*/  IMAD.MOV.U32 R0, RZ, RZ, R13 ;  /* 0x000000ffff007224 */ /* 0x000fde00078e000d */
[----:B------:R-:W-:Y:S01]  /*e7bd0*/  NOP ;  /* 0x0000000000007918 */ /* 0x000fe20000000000 */
[----:B------:R-:W-:Y:S04]  /*e7be0*/  STL.64 [R1+0x1830], R16 ;  /* 0x0018301001007387 */ /* 0x000fe80000100a00 */
[----:B------:R0:W-:Y:S04]  /*e7bf0*/  STL.64 [R1+0x1838], R18 ;  /* 0x0018381201007387 */ /* 0x0001e80000100a00 */
[----:B0-----:R-:W4:Y:S04]  /*e7c00*/  LDL.LU.64 R18, [R1+0x8020] ;  /* 0x0080200001127983 */ /* 0x001f280000300a00 */
[----:B------:R-:W4:Y:S04]  /*e7c10*/  LDL.LU.64 R16, [R1+0x8018] ;  /* 0x0080180001107983 */ /* 0x000f280000300a00 */
[----:B------:R-:W4:Y:S02]  /*e7c20*/  LDL.LU.64 R12, [R1+0x8010] ;  /* 0x00801000010c7983 */ /* 0x000f240000300a00 */
        /* <DEDUP_REMOVED lines=18> */
[----:B------:R0:W-:Y:S02]  /*e7d50*/  STL.64 [R1+0x7d60], R14 ;  /* 0x007d600e01007387 */ /* 0x0001e40000100a00 */
[----:B0-----:R-:W-:-:S02]  /*e7d60*/  IMAD.MOV.U32 R14, RZ, RZ, R29 ;  /* 0x000000ffff0e7224 */ /* 0x001fc400078e001d */
[----:B------:R-:W4:Y:S04]  /*e7d70*/  LDL.LU R29, [R1+0x7fd8] ;  /* 0x007fd800011d7983 */ /* 0x000f280000300800 */
[----:B------:R-:W-:Y:S01]  /*e7d80*/  STL.64 [R1+0x7d58], R12 ;  /* 0x007d580c01007387 */ /* 0x000fe20000100a00 */
[----:B--2---:R-:W-:-:S15]  /*e7d90*/  HMMA.16816.F32 R16, R4, R8, R16 ;  /* 0x000000080410723c */ /* 0x004fde0000001810 */
[----:B------:R-:W-:-:S04]  /*e7da0*/  NOP ;  /* 0x0000000000007918 */ /* 0x000fc80000000000 */
[----:B------:R-:W-:Y:S04]  /*e7db0*/  STL.64 [R1+0x17f0], R16 ;  /* 0x0017f01001007387 */ /* 0x000fe80000100a00 */
[----:B------:R0:W-:Y:S04]  /*e7dc0*/  STL.64 [R1+0x17f8], R18 ;  /* 0x0017f81201007387 */ /* 0x0001e80000100a00 */
[----:B0-----:R-:W4:Y:S04]  /*e7dd0*/  LDL.LU.64 R18, [R1+0x7fd0] ;  /* 0x007fd00001127983 */ /* 0x001f280000300a00 */
[----:B------:R-:W4:Y:S04]  /*e7de0*/  LDL.LU.64 R16, [R1+0x7fc8] ;  /* 0x007fc80001107983 */ /* 0x000f280000300a00 */
[----:B------:R-:W-:Y:S01]  /*e7df0*/  STL [R1+0x7eb0], R10 ;  /* 0x007eb00a01007387 */ /* 0x000fe20000100800 */
[----:B------:R-:W-:-:S03]  /*e7e00*/  IMAD.MOV.U32 R15, RZ, RZ, R11 ;  /* 0x000000ffff0f7224 */ /* 0x000fc600078e000b */
        /* <DEDUP_REMOVED lines=10> */
[----:B------:R-:W2:Y:S02]  /*e7eb0*/  LDL.LU.64 R16, [R1+0x7fb8] ;  /* 0x007fb80001107983 */ /* 0x000ea40000300a00 */
[----:B--2---:R-:W-:-:S02]  /*e7ec0*/  IMAD.MOV.U32 R12, RZ, RZ, R16 ;  /* 0x000000ffff0c7224 */ /* 0x004fc400078e0010 */
[----:B------:R-:W3:Y:S01]  /*e7ed0*/  LDL.LU R16, [R1+0x7fb4] ;  /* 0x007fb40001107983 */ /* 0x000ee20000300800 */
[----:B------:R-:W-:-:S03]  /*e7ee0*/  IMAD.MOV.U32 R13, RZ, RZ, R17 ;  /* 0x000000ffff0d7224 */ /* 0x000fc600078e0011 */
[----:B------:R-:W3:Y:S04]  /*e7ef0*/  LDL.LU R17, [R1+0x7fb0] ;  /* 0x007fb00001117983 */ /* 0x000ee80000300800 */
[----:B------:R-:W-:Y:S04]  /*e7f00*/  STL.64 [R1+0x7e60], R14 ;  /* 0x007e600e01007387 */ /* 0x000fe80000100a00 */
[----:B------:R0:W-:Y:S04]  /*e7f10*/  STL.64 [R1+0x7e58], R12 ;  /* 0x007e580c01007387 */ /* 0x0001e80000100a00 */
[----:B0-----:R-:W2:Y:S04]  /*e7f20*/  LDL.LU R12, [R1+0x1330] ;  /* 0x00133000010c7983 */ /* 0x001ea80000300800 */
        /* <DEDUP_REMOVED lines=8> */
[----:B0-----:R-:W3:Y:S04]  /*e7fb0*/  LDL.LU.64 R6, [R1+0x7fa0] ;  /* 0x007fa00001067983 */ /* 0x001ee80000300a00 */
[----:B------:R-:W3:Y:S04]  /*e7fc0*/  LDL.LU.64 R4, [R1+0x7f98] ;  /* 0x007f980001047983 */ /* 0x000ee80000300a00 */
[----:B----4-:R-:W-:Y:S04]  /*e7fd0*/  STL [R1+0x7ec0], R19 ;  /* 0x007ec01301007387 */ /* 0x010fe80000100800 */
[----:B------:R-:W-:Y:S01]  /*e7fe0*/  STL.64 [R1+0x7eb8], R16 ;  /* 0x007eb81001007387 */ /* 0x000fe20000100a00 */
[----:B---3--:R-:W-:Y:S03]  /*e7ff0*/  HMMA.16816.F32 R24, R4, R26, R20 ;  /* 0x0000001a0418723c */ /* 0x008fe60000001814 */
[----:B------:R-:W3:Y:S04]  /*e8000*/  LDL.LU.64 R22, [R1+0x7f90] ;  /* 0x007f900001167983 */ /* 0x000ee80000300a00 */
[----:B------:R-:W4:-:S12]  /*e8010*/  LDL.LU.64 R20, [R1+0x7f88] ;  /* 0x007f880001147983 */ /* 0x000f180000300a00 */
[----:B------:R-:W-:Y:S04]  /*e8020*/  STL.64 [R1+0x17c0], R24 ;  /* 0x0017c01801007387 */ /* 0x000fe80000100a00 */
[----:B------:R0:W-:Y:S04]  /*e8030*/  STL.64 [R1+0x17c8], R26 ;  /* 0x0017c81a01007387 */ /* 0x0001e80000100a00 */
[----:B0-----:R-:W2:Y:S04]  /*e8040*/  LDL.LU.64 R26, [R1+0x7f80] ;  /* 0x007f8000011a7983 */ /* 0x001ea80000300a00 */
[----:B------:R-:W3:Y:S01]  /*e8050*/  LDL.LU.64 R24, [R1+0x7f78] ;  /* 0x007f780001187983 */ /* 0x000ee20000300a00 */
[C---:B--2---:R-:W-:Y:S08]  /*e8060*/  HMMA.16816.F32 R8, R4.reuse, R26, R8 ;  /* 0x0000001a0408723c */ /* 0x044ff00000001808 */
[----:B---3--:R-:W-:-:S15]  /*e8070*/  HMMA.16816.F32 R12, R4, R24, R12 ;  /* 0x00000018040c723c */ /* 0x008fde000000180c */
[----:B------:R-:W-:-:S04]  /*e8080*/  NOP ;  /* 0x0000000000007918 */ /* 0x000fc80000000000 */
[----:B------:R-:W-:Y:S04]  /*e8090*/  STL.64 [R1+0x17b0], R12 ;  /* 0x0017b00c01007387 */ /* 0x000fe80000100a00 */
[----:B------:R4:W-:Y:S02]  /*e80a0*/  STL.64 [R1+0x17b8], R14 ;  /* 0x0017b80e01007387 */ /* 0x0009e40000100a00 */
[----:B----4-:R-:W-:Y:S02]  /*e80b0*/  IMAD.MOV.U32 R14, RZ, RZ, R20 ;  /* 0x000000ffff0e7224 */ /* 0x010fe400078e0014 */
[----:B------:R-:W-:Y:S01]  /*e80c0*/  IMAD.MOV.U32 R15, RZ, RZ, R18 ;  /* 0x000000ffff0f7224 */ /* 0x000fe200078e0012 */
[----:B------:R-:W2:Y:S04]  /*e80d0*/  LDL.LU R20, [R1+0x7f74] ;  /* 0x007f740001147983 */ /* 0x000ea80000300800 */
[----:B------:R-:W-:Y:S04]  /*e80e0*/  STL.64 [R1+0x17a0], R8 ;  /* 0x0017a00801007387 */ /* 0x000fe80000100a00 */
[----:B------:R-:W-:Y:S04]  /*e80f0*/  STL.64 [R1+0x17a8], R10 ;  /* 0x0017a80a01007387 */ /* 0x000fe80000100a00 */
[----:B------:R-:W3:Y:S04]  /*e8100*/  LDL.LU R18, [R1+0x7f70] ;  /* 0x007f700001127983 */ /* 0x000ee80000300800 */
[----:B------:R-:W-:Y:S04]  /*e8110*/  STL.64 [R1+0x7e78], R14 ;  /* 0x007e780e01007387 */ /* 0x000fe80000100a00 */
[----:B------:R-:W-:Y:S04]  /*e8120*/  STL.64 [R1+0x7ce0], R26 ;  /* 0x007ce01a01007387 */ /* 0x000fe80000100a00 */
[----:B------:R0:W-:Y:S01]  /*e8130*/  STL.64 [R1+0x7cd8], R24 ;  /* 0x007cd81801007387 */ /* 0x0001e20000100a00 */
[----:B------:R-:W-:-:S02]  /*e8140*/  IMAD.MOV.U32 R12, RZ, RZ, R22 ;  /* 0x000000ffff0c7224 */ /* 0x000fc400078e0016 */
[----:B------:R-:W-:Y:S01]  /*e8150*/  IMAD.MOV.U32 R13, RZ, RZ, R23 ;  /* 0x000000ffff0d7224 */ /* 0x000fe200078e0017 */
        /* <DEDUP_REMOVED lines=12> */
[----:B------:R-:W3:Y:S04]  /*e8220*/  LDL R19, [R1+0x3bc] ;  /* 0x0003bc0001137983 */ /* 0x000ee80000100800 */
[----:B---3--:R-:W-:Y:S04]  /*e8230*/  STL.64 [R1+0x7ed8], R18 ;  /* 0x007ed81201007387 */ /* 0x008fe80000100a00 */
        /* <DEDUP_REMOVED lines=8> */
[----:B------:R-:W2:Y:S04]  /*e82c0*/  LDL.LU R23, [R1+0x7f64] ;  /* 0x007f640001177983 */ /* 0x000ea80000300800 */
[----:B------:R-:W3:Y:S04]  /*e82d0*/  LDL.LU R22, [R1+0x7f60] ;  /* 0x007f600001167983 */ /* 0x000ee80000300800 */
[----:B------:R-:W-:Y:S04]  /*e82e0*/  STL.64 [R1+0x7ef0], R16 ;  /* 0x007ef01001007387 */ /* 0x000fe80000100a00 */
[----:B0-----:R-:W2:Y:S04]  /*e82f0*/  LDL.LU R8, [R1+0x12b0] ;  /* 0x0012b00001087983 */ /* 0x001ea80000300800 */
[----:B------:R-:W2:Y:S04]  /*e8300*/  LDL.LU R9, [R1+0x12b4] ;  /* 0x0012b40001097983 */ /* 0x000ea80000300800 */
[----:B------:R-:W2:Y:S04]  /*e8310*/  LDL.LU R10, [R1+0x12b8] ;  /* 0x0012b800010a7983 */ /* 0x000ea80000300800 */
[----:B------:R-:W2:Y:S04]  /*e8320*/  LDL.LU R11, [R1+0x12bc] ;  /* 0x0012bc00010b7983 */ /* 0x000ea80000300800 */
[----:B--2---:R-:W-:Y:S04]  /*e8330*/  STL.64 [R1+0x7f00], R10 ;  /* 0x007f000a01007387 */ /* 0x004fe80000100a00 */
[----:B------:R0:W-:Y:S04]  /*e8340*/  STL.64 [R1+0x7ef8], R8 ;  /* 0x007ef80801007387 */ /* 0x0001e80000100a00 */
[----:B------:R-:W2:Y:S04]  /*e8350*/  LDL R18, [R1+0x3c8] ;  /* 0x0003c80001127983 */ /* 0x000ea80000100800 */
[----:B------:R-:W2:Y:S04]  /*e8360*/  LDL R19, [R1+0x3cc] ;  /* 0x0003cc0001137983 */ /* 0x000ea80000100800 */
[----:B--2---:R-:W-:Y:S04]  /*e8370*/  STL.64 [R1+0x7f08], R18 ;  /* 0x007f081201007387 */ /* 0x004fe80000100a00 */
[----:B0-----:R-:W2:Y:S04]  /*e8380*/  LDL.LU R8, [R1+0x12c0] ;  /* 0x0012c00001087983 */ /* 0x001ea80000300800 */
        /* <DEDUP_REMOVED lines=8> */
[----:B------:R-:W2:Y:S04]  /*e8410*/  LDL.LU R23, [R1+0x7f58] ;  /* 0x007f580001177983 */ /* 0x000ea80000300800 */
[----:B------:R1:W-:Y:S04]  /*e8420*/  STL.64 [R1+0x7f20], R16 ;  /* 0x007f201001007387 */ /* 0x0003e80000100a00 */
[----:B0-----:R-:W3:Y:S04]  /*e8430*/  LDL.LU R8, [R1+0x12d0] ;  /* 0x0012d00001087983 */ /* 0x001ee80000300800 */
[----:B------:R-:W3:Y:S04]  /*e8440*/  LDL.LU R9, [R1+0x12d4] ;  /* 0x0012d40001097983 */ /* 0x000ee80000300800 */
[----:B------:R-:W2:Y:S04]  /*e8450*/  LDL.LU R10, [R1+0x12d8] ;  /* 0x0012d800010a7983 */ /* 0x000ea80000300800 */
[----:B------:R-:W2:Y:S04]  /*e8460*/  LDL.LU R11, [R1+0x12dc] ;  /* 0x0012dc00010b7983 */ /* 0x000ea80000300800 */
[----:B--2---:R-:W-:Y:S04]  /*e8470*/  STL.64 [R1+0x7f30], R10 ;  /* 0x007f300a01007387 */ /* 0x004fe80000100a00 */
[----:B---3--:R-:W-:Y:S04]  /*e8480*/  STL.64 [R1+0x7f28], R8 ;  /* 0x007f280801007387 */ /* 0x008fe80000100a00 */
[----:B------:R-:W2:Y:S04]  /*e8490*/  LDL R18, [R1+0x3d8] ;  /* 0x0003d80001127983 */ /* 0x000ea80000100800 */
[----:B------:R-:W2:Y:S04]  /*e84a0*/  LDL R19, [R1+0x3dc] ;  /* 0x0003dc0001137983 */ /* 0x000ea80000100800 */
[----:B--2---:R0:W-:Y:S04]  /*e84b0*/  STL.64 [R1+0x7f38], R18 ;  /* 0x007f381201007387 */ /* 0x0041e80000100a00 */
[----:B-1----:R-:W2:Y:S04]  /*e84c0*/  LDL.LU R16, [R1+0x12f0] ;  /* 0x0012f00001107983 */ /* 0x002ea80000300800 */
[----:B------:R-:W2:Y:S04]  /*e84d0*/  LDL.LU R17, [R1+0x12f4] ;  /* 0x0012f40001117983 */ /* 0x000ea80000300800 */
[----:B0-----:R-:W3:Y:S04]  /*e84e0*/  LDL.LU R18, [R1+0x12f8] ;  /* 0x0012f80001127983 */ /* 0x001ee80000300800 */
        /* <DEDUP_REMOVED lines=11> */
[----:B------:R0:W-:Y:S04]  /*e85a0*/  STL.64 [R1+0x7e90], R12 ;  /* 0x007e900c01007387 */ /* 0x0001e80000100a00 */
[----:B0-----:R-:W2:Y:S04]  /*e85b0*/  LDL.64 R12, [R1+0x3b0] ;  /* 0x0003b000010c7983 */ /* 0x001ea80000100a00 */
[----:B------:R-:W-:Y:S04]  /*e85c0*/  STL.64 [R1+0x7e70], R26 ;  /* 0x007e701a01007387 */ /* 0x000fe80000100a00 */
[----:B----4-:R0:W-:Y:S04]  /*e85d0*/  STL.64 [R1+0x7e68], R24 ;  /* 0x007e681801007387 */ /* 0x0101e80000100a00 */
        /* <DEDUP_REMOVED lines=8> */
[----:B--2---:R-:W-:Y:S04]  /*e8660*/  STL.64 [R1+0x7e88], R26 ;  /* 0x007e881a01007387 */ /* 0x004fe80000100a00 */
[----:B----4-:R0:W-:Y:S04]  /*e8670*/  STL.64 [R1+0x7e80], R24 ;  /* 0x007e801801007387 */ /* 0x0101e80000100a00 */
[----:B0-----:R-:W2:Y:S04]  /*e8680*/  LDL.LU R24, [R1+0x1260] ;  /* 0x0012600001187983 */ /* 0x001ea80000300800 */
[----:B------:R-:W2:Y:S04]  /*e8690*/  LDL.LU R25, [R1+0x1264] ;  /* 0x0012640001197983 */ /* 0x000ea80000300800 */
[----:B------:R-:W4:Y:S04]  /*e86a0*/  LDL.LU R26, [R1+0x1268] ;  /* 0x00126800011a7983 */ /* 0x000f280000300800 */
[----:B------:R-:W4:Y:S01]  /*e86b0*/  LDL.LU R27, [R1+0x126c] ;  /* 0x00126c00011b7983 */ /* 0x000f220000300800 */
[C---:B---3--:R-:W-:Y:S03]  /*e86c0*/  HMMA.16816.F32 R16, R4.reuse, R20, R16 ;  /* 0x000000140410723c */ /* 0x048fe60000001810 */
[----:B----4-:R-:W-:Y:S04]  /*e86d0*/  STL.64 [R1+0x7ea0], R26 ;  /* 0x007ea01a01007387 */ /* 0x010fe80000100a00 */
        /* <DEDUP_REMOVED lines=14> */
[----:B------:R-:W-:Y:S04]  /*e87c0*/  STL.64 [R1+0x7cc0], R22 ;  /* 0x007cc01601007387 */ /* 0x000fe80000100a00 */
[----:B------:R0:W-:Y:S04]  /*e87d0*/  STL.64 [R1+0x7cb8], R20 ;  /* 0x007cb81401007387 */ /* 0x0001e80000100a00 */
[----:B0-----:R-:W4:Y:S04]  /*e87e0*/  LDL.LU R20, [R1+0x1220] ;  /* 0x0012200001147983 */ /* 0x001f280000300800 */
[----:B------:R-:W4:Y:S04]  /*e87f0*/  LDL.LU R21, [R1+0x1224] ;  /* 0x0012240001157983 */ /* 0x000f280000300800 */
[----:B------:R-:W4:Y:S04]  /*e8800*/  LDL.LU R22, [R1+0x1228] ;  /* 0x0012280001167983 */ /* 0x000f280000300800 */
[----:B------:R-:W4:Y:S01]  /*e8810*/  LDL.LU R23, [R1+0x122c] ;  /* 0x00122c0001177983 */ /* 0x000f220000300800 */
        /* <DEDUP_REMOVED lines=29> */
[----:B0-----:R-:W2:Y:S04]  /*e89f0*/  LDL.LU R19, [R1+0x7ec0] ;  /* 0x007ec00001137983 */ /* 0x001ea80000300800 */
[----:B------:R-:W2:Y:S01]  /*e8a00*/  LDL.LU.64 R16, [R1+0x7eb8] ;  /* 0x007eb80001107983 */ /* 0x000ea20000300a00 */
[----:B---3--:R-:W-:-:S15]  /*e8a10*/  HMMA.16816.F32 R8, R4, R12, R8 ;  /* 0x0000000c0408723c */ /* 0x008fde0000001808 */
[----:B------:R-:W-:-:S04]  /*e8a20*/  NOP ;  /* 0x0000000000007918 */ /* 0x000fc80000000000 */
[----:B------:R-:W-:Y:S04]  /*e8a30*/  STL.64 [R1+0x1720], R8 ;  /* 0x0017200801007387 */ /* 0x000fe80000100a00 */
[----:B------:R0:W-:Y:S04]  /*e8a40*/  STL.64 [R1+0x1728], R10 ;  /* 0x0017280a01007387 */ /* 0x0001e80000100a00 */
[----:B0-----:R-:W3:Y:S04]  /*e8a50*/  LDL.LU R10, [R1+0x7eb0] ;  /* 0x007eb000010a7983 */ /* 0x001ee80000300800 */
[----:B------:R-:W3:Y:S01]  /*e8a60*/  LDL.LU.64 R8, [R1+0x7ea8] ;  /* 0x007ea80001087983 */ /* 0x000ee20000300a00 */
[----:B------:R-:W-:-:S02]  /*e8a70*/  IMAD.MOV.U32 R18, RZ, RZ, R12 ;  /* 0x000000ffff127224 */ /* 0x000fc400078e000c */
[----:B------:R-:W-:Y:S02]  /*e8a80*/  IMAD.MOV.U32 R11, RZ, RZ, R13 ;  /* 0x000000ffff0b7224 */ /* 0x000fe400078e000d */
[----:B--2---:R-:W-:Y:S03]  /*e8a90*/  HMMA.16816.F32 R12, R4, R14, R24 ;  /* 0x0000000e040c723c */ /* 0x004fe60000001818 */
[----:B------:R-:W-:Y:S04]  /*e8aa0*/  STL [R1+0x7d30], R11 ;  /* 0x007d300b01007387 */ /* 0x000fe80000100800 */
[----:B---3--:R0:W-:Y:S04]  /*e8ab0*/  STL.64 [R1+0x7d28], R8 ;  /* 0x007d280801007387 */ /* 0x0081e80000100a00 */
[----:B0-----:R-:W2:Y:S04]  /*e8ac0*/  LDL R8, [R1+0x390] ;  /* 0x0003900001087983 */ /* 0x001ea80000100800 */
[----:B------:R-:W-:Y:S01]  /*e8ad0*/  STL [R1+0x7d10], R18 ;  /* 0x007d101201007387 */ /* 0x000fe20000100800 */
[----:B------:R-:W-:-:S03]  /*e8ae0*/  IMAD.MOV.U32 R9, RZ, RZ, R19 ;  /* 0x000000ffff097224 */ /* 0x000fc600078e0013 */
[----:B------:R0:W-:Y:S04]  /*e8af0*/  STL.64 [R1+0x7d08], R16 ;  /* 0x007d081001007387 */ /* 0x0001e80000100a00 */
[----:B0-----:R-:W2:Y:S04]  /*e8b00*/  LDL.LU R16, [R1+0x1240] ;  /* 0x0012400001107983 */ /* 0x001ea80000300800 */
[----:B------:R-:W2:Y:S04]  /*e8b10*/  LDL.LU R17, [R1+0x1244] ;  /* 0x0012440001117983 */ /* 0x000ea80000300800 */
[----:B------:R-:W2:Y:S04]  /*e8b20*/  LDL.LU R18, [R1+0x1248] ;  /* 0x0012480001127983 */ /* 0x000ea80000300800 */
[----:B------:R-:W2:Y:S04]  /*e8b30*/  LDL.LU R19, [R1+0x124c] ;  /* 0x00124c0001137983 */ /* 0x000ea80000300800 */
[----:B------:R-:W3:Y:S04]  /*e8b40*/  LDL.LU.64 R26, [R1+0x7ea0] ;  /* 0x007ea000011a7983 */ /* 0x000ee80000300a00 */
[----:B------:R-:W3:Y:S04]  /*e8b50*/  LDL.LU.64 R24, [R1+0x7e98] ;  /* 0x007e980001187983 */ /* 0x000ee80000300a00 */
        /* <DEDUP_REMOVED lines=15> */
[----:B------:R-:W4:Y:S01]  /*e8c50*/  LDL.LU.64 R12, [R1+0x7e58] ;  /* 0x007e5800010c7983 */ /* 0x000f220000300a00 */
[----:B--2---:R-:W-:-:S15]  /*e8c60*/  HMMA.16816.F32 R16, R4, R8, R16 ;  /* 0x000000080410723c */ /* 0x004fde0000001810 */
[----:B------:R-:W-:-:S04]  /*e8c70*/  NOP ;  /* 0x0000000000007918 */ /* 0x000fc80000000000 */
[----:B------:R-:W-:Y:S04]  /*e8c80*/  STL.64 [R1+0x16e0], R16 ;  /* 0x0016e01001007387 */ /* 0x000fe80000100a00 */
[----:B------:R4:W-:Y:S02]  /*e8c90*/  STL.64 [R1+0x16e8], R18 ;  /* 0x0016e81201007387 */ /* 0x0009e40000100a00 */
[C---:B----4-:R-:W-:Y:S08]  /*e8ca0*/  HMMA.16816.F32 R16, R4.reuse, R12, R20 ;  /* 0x0000000c0410723c */ /* 0x050ff00000001814 */
[----:B---3--:R-:W-:Y:S01]  /*e8cb0*/  HMMA.16816.F32 R12, R4, R14, R24 ;  /* 0x0000000e040c723c */ /* 0x008fe20000001818 */
[----:B------:R-:W2:Y:S10]  /*e8cc0*/  LDL.LU R24, [R1+0x10d0] ;  /* 0x0010d00001187983 */ /* 0x000eb40000300800 */
[----:B------:R0:W-:Y:S04]  /*e8cd0*/  STL.64 [R1+0x16d0], R16 ;  /* 0x0016d01001007387 */ /* 0x0001e80000100a00 */
[----:B------:R1:W-:Y:S04]  /*e8ce0*/  STL.64 [R1+0x16d8], R18 ;  /* 0x0016d81201007387 */ /* 0x0003e80000100a00 */
[----:B------:R-:W-:Y:S04]  /*e8cf0*/  STL.64 [R1+0x16c0], R12 ;  /* 0x0016c00c01007387 */ /* 0x000fe80000100a00 */
[----:B------:R-:W-:Y:S04]  /*e8d00*/  STL.64 [R1+0x16c8], R14 ;  /* 0x0016c80e01007387 */ /* 0x000fe80000100a00 */
        /* <DEDUP_REMOVED lines=18> */
[----:B------:R-:W4:Y:S04]  /*e8e30*/  LDL.LU R18, [R1+0x1148] ;  /* 0x0011480001127983 */ /* 0x000f280000300800 */
[----:B------:R-:W4:Y:S01]  /*e8e40*/  LDL.LU R19, [R1+0x114c] ;  /* 0x00114c0001137983 */ /* 0x000f220000300800 */
[----:B------:R-:W-:-:S03]  /*e8e50*/  IMAD.MOV.U32 R15, RZ, RZ, R0 ;  /* 0x000000ffff0f7224 */ /* 0x000fc600078e0000 */
        /* <DEDUP_REMOVED lines=30> */
[----:B------:R-:W2:Y:S01]  /*e9040*/  LDL R13, [R1+0x354] ;  /* 0x00035400010d7983 */ /* 0x000ea20000100800 */
        /* <DEDUP_REMOVED lines=11> */
[----:B------:R-:W2:Y:S04]  /*e9100*/  LDL R12, [R1+0x360] ;  /* 0x00036000010c7983 */ /* 0x000ea80000100800 */
[----:B------:R-:W2:Y:S04]  /*e9110*/  LDL R13, [R1+0x364] ;  /* 0x00036400010d7983 */ /* 0x000ea80000100800 */
        /* <DEDUP_REMOVED lines=40> */
[----:B----4-:R-:W-:-:S03]  /*e93a0*/  IMAD.MOV.U32 R14, RZ, RZ, R10 ;  /* 0x000000ffff0e7224 */ /* 0x010fc600078e000a */
        /* <DEDUP_REMOVED lines=16> */
[----:B------:R-:W3:Y:S04]  /*e94b0*/  LDL.LU R20, [R1+0x10b0] ;  /* 0x0010b00001147983 */ /* 0x000ee80000300800 */
[----:B------:R-:W3:Y:S04]  /*e94c0*/  LDL.LU R21, [R1+0x10b4] ;  /* 0x0010b40001157983 */ /* 0x000ee80000300800 */
[----:B------:R-:W3:Y:S04]  /*e94d0*/  LDL.LU R22, [R1+0x10b8] ;  /* 0x0010b80001167983 */ /* 0x000ee80000300800 */
[----:B------:R-:W3:Y:S01]  /*e94e0*/  LDL.LU R23, [R1+0x10bc] ;  /* 0x0010bc0001177983 */ /* 0x000ee20000300800 */
[----:B------:R-:W-:-:S07]  /*e94f0*/  IMAD.MOV.U32 R15, RZ, RZ, R0 ;  /* 0x000000ffff0f7224 */ /* 0x000fce00078e0000 */
[C---:B--2---:R-:W-:Y:S01]  /*e9500*/  HMMA.16816.F32 R12, R4.reuse, R14, R16 ;  /* 0x0000000e040c723c */ /* 0x044fe20000001810 */
[----:B---3--:R-:W-:Y:S04]  /*e9510*/  STL.64 [R1+0x7cd0], R22 ;  /* 0x007cd01601007387 */ /* 0x008fe80000100a00 */
        /* <DEDUP_REMOVED lines=63> */
[----:B0-----:R-:W3:Y:S04]  /*e9910*/  LDL.LU.64 R18, [R1+0x7d50] ;  /* 0x007d500001127983 */ /* 0x001ee80000300a00 */
[----:B------:R-:W3:Y:S01]  /*e9920*/  LDL.LU.64 R16, [R1+0x7d48] ;  /* 0x007d480001107983 */ /* 0x000ee20000300a00 */
[C---:B--2---:R-:W-:Y:S03]  /*e9930*/  HMMA.16816.F32 R8, R4.reuse, R14, R8 ;  /* 0x0000000e0408723c */ /* 0x044fe60000001808 */
[----:B------:R0:W-:Y:S04]  /*e9940*/  STL.64 [R1+0x7b00], R12 ;  /* 0x007b000c01007387 */ /* 0x0001e80000100a00 */
[----:B0-----:R-:W2:Y:S01]  /*e9950*/  LDL.LU.64 R12, [R1+0x400] ;  /* 0x00040000010c7983 */ /* 0x001ea20000300a00 */
[----:B---3--:R-:W-:-:S15]  /*e9960*/  HMMA.16816.F32 R16, R4, R2, R16 ;  /* 0x000000020410723c */ /* 0x008fde0000001810 */
[----:B------:R-:W-:-:S04]  /*e9970*/  NOP ;  /* 0x0000000000007918 */ /* 0x000fc80000000000 */
[----:B------:R-:W-:Y:S04]  /*e9980*/  STL.64 [R1+0x1610], R16 ;  /* 0x0016101001007387 */ /* 0x000fe80000100a00 */
[----:B------:R0:W-:Y:S04]  /*e9990*/  STL.64 [R1+0x1618], R18 ;  /* 0x0016181201007387 */ /* 0x0001e80000100a00 */
[----:B0-----:R-:W3:Y:S04]  /*e99a0*/  LDL.LU.64 R18, [R1+0x7d40] ;  /* 0x007d400001127983 */ /* 0x001ee80000300a00 */
[----:B------:R-:W3:Y:S04]  /*e99b0*/  LDL.LU.64 R16, [R1+0x7d38] ;  /* 0x007d380001107983 */ /* 0x000ee80000300a00 */
[----:B------:R-:W-:Y:S04]  /*e99c0*/  STL.64 [R1+0x7c58], R2 ;  /* 0x007c580201007387 */ /* 0x000fe80000100a00 */
[----:B------:R-:W-:Y:S04]  /*e99d0*/  STL.64 [R1+0x1600], R8 ;  /* 0x0016000801007387 */ /* 0x000fe80000100a00 */
[----:B------:R0:W-:Y:S04]  /*e99e0*/  STL.64 [R1+0x1608], R10 ;  /* 0x0016080a01007387 */ /* 0x0001e80000100a00 */
[----:B0-----:R-:W2:Y:S04]  /*e99f0*/  LDL.LU R11, [R1+0x7d30] ;  /* 0x007d3000010b7983 */ /* 0x001ea80000300800 */
[----:B------:R-:W3:Y:S02]  /*e9a00*/  LDL.LU.64 R8, [R1+0x7d28] ;  /* 0x007d280001087983 */ /* 0x000ee40000300a00 */
[----:B---3--:R-:W-:-:S15]  /*e9a10*/  HMMA.16816.F32 R16, R4, R8, R16 ;  /* 0x000000080410723c */ /* 0x008fde0000001810 */
[----:B------:R-:W-:-:S04]  /*e9a20*/  NOP ;  /* 0x0000000000007918 */ /* 0x000fc80000000000 */
[----:B------:R-:W-:Y:S04]  /*e9a30*/  STL.64 [R1+0x15f0], R16 ;  /* 0x0015f01001007387 */ /* 0x000fe80000100a00 */
[----:B------:R0:W-:Y:S04]  /*e9a40*/  STL.64 [R1+0x15f8], R18 ;  /* 0x0015f81201007387 */ /* 0x0001e80000100a00 */
[----:B0-----:R-:W3:Y:S04]  /*e9a50*/  LDL.LU.64 R18, [R1+0x7d20] ;  /* 0x007d200001127983 */ /* 0x001ee80000300a00 */
[----:B------:R-:W3:Y:S04]  /*e9a60*/  LDL.LU.64 R16, [R1+0x7d18] ;  /* 0x007d180001107983 */ /* 0x000ee80000300a00 */
[----:B------:R-:W-:Y:S04]  /*e9a70*/  STL [R1+0x7acc], R8 ;  /* 0x007acc0801007387 */ /* 0x000fe80000100800 */
[----:B------:R-:W-:Y:S01]  /*e9a80*/  STL [R1+0x7ac8], R9 ;  /* 0x007ac80901007387 */ /* 0x000fe20000100800 */
[----:B---3--:R-:W-:-:S15]  /*e9a90*/  HMMA.16816.F32 R16, R4, R28, R16 ;  /* 0x0000001c0410723c */ /* 0x008fde0000001810 */
[----:B------:R-:W-:-:S04]  /*e9aa0*/  NOP ;  /* 0x0000000000007918 */ /* 0x000fc80000000000 */
[----:B------:R-:W-:Y:S04]  /*e9ab0*/  STL.64 [R1+0x15e0], R16 ;  /* 0x0015e01001007387 */ /* 0x000fe80000100a00 */
[----:B------:R0:W-:Y:S04]  /*e9ac0*/  STL.64 [R1+0x15e8], R18 ;  /* 0x0015e81201007387 */ /* 0x0001e80000100a00 */
[----:B0-----:R-:W3:Y:S04]  /*e9ad0*/  LDL.LU R18, [R1+0x7d10] ;  /* 0x007d100001127983 */ /* 0x001ee80000300800 */
[----:B------:R-:W4:Y:S04]  /*e9ae0*/  LDL.LU.64 R16, [R1+0x7d08] ;  /* 0x007d080001107983 */ /* 0x000f280000300a00 */
[----:B------:R-:W-:Y:S01]  /*e9af0*/  STL.64 [R1+0x7c68], R28 ;  /* 0x007c681c01007387 */ /* 0x000fe20000100a00 */
[----:B----4-:R-:W-:Y:S03]  /*e9b00*/  HMMA.16816.F32 R4, R4, R16, R24 ;  /* 0x000000100404723c */ /* 0x010fe60000001818 */
[----:B------:R-:W2:Y:S04]  /*e9b10*/  LDL.LU.64 R26, [R1+0x7d00] ;  /* 0x007d0000011a7983 */ /* 0x000ea80000300a00 */
[----:B------:R-:W2:-:S12]  /*e9b20*/  LDL.LU.64 R24, [R1+0x7cf8] ;  /* 0x007cf80001187983 */ /* 0x000e980000300a00 */
        /* <DEDUP_REMOVED lines=11> */
[----:B------:R-:W4:Y:S01]  /*e9be0*/  LDL.LU.64 R24, [R1+0x7cd8] ;  /* 0x007cd80001187983 */ /* 0x000f220000300a00 */
[----:B------:R-:W-:-:S05]  /*e9bf0*/  IMAD.MOV.U32 R10, RZ, RZ, R12 ;  /* 0x000000ffff0a7224 */ /* 0x000fca00078e000c */
        /* <DEDUP_REMOVED lines=8> */
[----:B------:R-:W-:-:S05]  /*e9c80*/  IMAD.MOV.U32 R17, RZ, RZ, R25 ;  /* 0x000000ffff117224 */ /* 0x000fca00078e0019 */
[----:B------:R-:W-:Y:S01]  /*e9c90*/  STL.64 [R1+0x7c80], R16 ;  /* 0x007c801001007387 */ /* 0x000fe20000100a00 */
[----:B------:R-:W-:Y:S01]  /*e9ca0*/  IMAD.MOV.U32 R0, RZ, RZ, R13 ;  /* 0x000000ffff007224 */ /* 0x000fe200078e000d */
[----:B--2---:R-:W-:-:S15]  /*e9cb0*/  HMMA.16816.F32 R20, R4, R26, R20 ;  /* 0x0000001a0414723c */ /* 0x004fde0000001814 */
[----:B------:R-:W-:-:S04]  /*e9cc0*/  NOP ;  /* 0x0000000000007918 */ /* 0x000fc80000000000 */
[----:B------:R-:W-:Y:S04]  /*e9cd0*/  STL.64 [R1+0x15a0], R20 ;  /* 0x0015a01401007387 */ /* 0x000fe80000100a00 */
[----:B------:R0:W-:Y:S04]  /*e9ce0*/  STL.64 [R1+0x15a8], R22 ;  /* 0x0015a81601007387 */ /* 0x0001e80000100a00 */
[----:B0-----:R-:W2:Y:S04]  /*e9cf0*/  LDL.LU.64 R22, [R1+0x7cc0] ;  /* 0x007cc00001167983 */ /* 0x001ea80000300a00 */
[----:B------:R-:W4:Y:S04]  /*e9d00*/  LDL.LU.64 R20, [R1+0x7cb8] ;  /* 0x007cb80001147983 */ /* 0x000f280000300a00 */
[----:B------:R-:W2:Y:S04]  /*e9d10*/  LDL.64 R12, [R1+0x398] ;  /* 0x00039800010c7983 */ /* 0x000ea80000100a00 */
[----:B------:R-:W-:Y:S04]  /*e9d20*/  STL.64 [R1+0x7c20], R14 ;  /* 0x007c200e01007387 */ /* 0x000fe80000100a00 */
[----:B--2---:R0:W-:Y:S04]  /*e9d30*/  STL.64 [R1+0x7c18], R12 ;  /* 0x007c180c01007387 */ /* 0x0041e80000100a00 */
[----:B0-----:R-:W2:Y:S04]  /*e9d40*/  LDL.LU R12, [R1+0x10a0] ;  /* 0x0010a000010c7983 */ /* 0x001ea80000300800 */
[----:B------:R-:W2:Y:S04]  /*e9d50*/  LDL.LU R13, [R1+0x10a4] ;  /* 0x0010a400010d7983 */ /* 0x000ea80000300800 */
[----:B------:R-:W2:Y:S04]  /*e9d60*/  LDL.LU R14, [R1+0x10a8] ;  /* 0x0010a800010e7983 */ /* 0x000ea80000300800 */
[----:B------:R-:W2:Y:S01]  /*e9d70*/  LDL.LU R15, [R1+0x10ac] ;  /* 0x0010ac00010f7983 */ /* 0x000ea20000300800 */
[----:B------:R-:W-:-:S02]  /*e9d80*/  IMAD.MOV.U32 R25, RZ, RZ, R26 ;  /* 0x000000ffff197224 */ /* 0x000fc400078e001a */
[----:B------:R-:W-:Y:S02]  /*e9d90*/  IMAD.MOV.U32 R24, RZ, RZ, R27 ;  /* 0x000000ffff187224 */ /* 0x000fe400078e001b */
[----:B----4-:R-:W-:Y:S02]  /*e9da0*/  IMAD.MOV.U32 R27, RZ, RZ, R20 ;  /* 0x000000ffff1b7224 */ /* 0x010fe400078e0014 */
[----:B------:R-:W-:Y:S01]  /*e9db0*/  IMAD.MOV.U32 R26, RZ, RZ, R21 ;  /* 0x000000ffff1a7224 */ /* 0x000fe200078e0015 */
[----:B--2---:R-:W-:-:S15]  /*e9dc0*/  HMMA.16816.F32 R12, R4, R20, R12 ;  /* 0x00000014040c723c */ /* 0x004fde000000180c */
[----:B------:R-:W-:-:S04]  /*e9dd0*/  NOP ;  /* 0x0000000000007918 */ /* 0x000fc80000000000 */
[----:B------:R-:W-:Y:S04]  /*e9de0*/  STL.64 [R1+0x1590], R12 ;  /* 0x0015900c01007387 */ /* 0x000fe80000100a00 */
[----:B------:R-:W-:Y:S04]  /*e9df0*/  STL.64 [R1+0x1598], R14 ;  /* 0x0015980e01007387 */ /* 0x000fe80000100a00 */
[----:B------:R-:W2:Y:S04]  /*e9e00*/  LDL.LU.64 R20, [R1+0x7cb0] ;  /* 0x007cb00001147983 */ /* 0x000ea80000300a00 */
[----:B------:R-:W-:Y:S04]  /*e9e10*/  STL.64 [R1+0x7ac0], R26 ;  /* 0x007ac01a01007387 */ /* 0x000fe80000100a00 */
[----:B------:R0:W-:Y:S04]  /*e9e20*/  STL.64 [R1+0x7ab8], R24 ;  /* 0x007ab81801007387 */ /* 0x0001e80000100a00 */
[----:B0-----:R-:W4:Y:S04]  /*e9e30*/  LDL.LU R24, [R1+0xf20] ;  /* 0x000f200001187983 */ /* 0x001f280000300800 */
[----:B------:R-:W4:Y:S04]  /*e9e40*/  LDL.LU R25, [R1+0xf24] ;  /* 0x000f240001197983 */ /* 0x000f280000300800 */
[----:B------:R-:W2:Y:S04]  /*e9e50*/  LDL.LU R26, [R1+0xf28] ;  /* 0x000f2800011a7983 */ /* 0x000ea80000300800 */
[----:B------:R-:W2:Y:S04]  /*e9e60*/  LDL.LU R27, [R1+0xf2c] ;  /* 0x000f2c00011b7983 */ /* 0x000ea80000300800 */
[----:B--2---:R3:W-:Y:S02]  /*e9e70*/  STL.64 [R1+0x7c30], R26 ;  /* 0x007c301a01007387 */ /* 0x0047e40000100a00 */
[----:B---3--:R-:W-:-:S02]  /*e9e80*/  IMAD.MOV.U32 R26, RZ, RZ, R18 ;  /* 0x000000ffff1a7224 */ /* 0x008fc400078e0012 */
[----:B------:R-:W-:-:S05]  /*e9e90*/  IMAD.MOV.U32 R27, RZ, RZ, R11 ;  /* 0x000000ffff1b7224 */ /* 0x000fca00078e000b */
[----:B------:R0:W-:Y:S04]  /*e9ea0*/  STL.64 [R1+0x7c88], R26 ;  /* 0x007c881a01007387 */ /* 0x0001e80000100a00 */
[----:B----4-:R-:W-:Y:S04]  /*e9eb0*/  STL.64 [R1+0x7c28], R24 ;  /* 0x007c281801007387 */ /* 0x010fe80000100a00 */
[----:B------:R-:W2:Y:S04]  /*e9ec0*/  LDL.LU R12, [R1+0xf70] ;  /* 0x000f7000010c7983 */ /* 0x000ea80000300800 */
[----:B------:R-:W2:Y:S04]  /*e9ed0*/  LDL.LU R13, [R1+0xf74] ;  /* 0x000f7400010d7983 */ /* 0x000ea80000300800 */
[----:B------:R-:W3:Y:S04]  /*e9ee0*/  LDL.LU R14, [R1+0xf78] ;  /* 0x000f7800010e7983 */ /* 0x000ee80000300800 */
[----:B------:R-:W3:Y:S04]  /*e9ef0*/  LDL.LU R15, [R1+0xf7c] ;  /* 0x000f7c00010f7983 */ /* 0x000ee80000300800 */
[----:B0-----:R-:W4:Y:S04]  /*e9f00*/  LDL.LU.64 R26, [R1+0x3d8] ;  /* 0x0003d800011a7983 */ /* 0x001f280000300a00 */
        /* <DEDUP_REMOVED lines=28> */
[----:B------:R-:W2:Y:S04]  /*ea0d0*/  LDL.64 R24, [R1+0x3b8] ;  /* 0x0003b80001187983 */ /* 0x000ea80000100a00 */
[----:B---3--:R-:W-:Y:S04]  /*ea0e0*/  STL.64 [R1+0x7c40], R14 ;  /* 0x007c400e01007387 */ /* 0x008fe80000100a00 */
[----:B------:R0:W-:Y:S04]  /*ea0f0*/  STL.64 [R1+0x7c38], R12 ;  /* 0x007c380c01007387 */ /* 0x0001e80000100a00 */
[----:B0-----:R-:W3:Y:S04]  /*ea100*/  LDL.LU R12, [R1+0xf90] ;  /* 0x000f9000010c7983 */ /* 0x001ee80000300800 */
[----:B------:R-:W3:Y:S04]  /*ea110*/  LDL.LU R13, [R1+0xf94] ;  /* 0x000f9400010d7983 */ /* 0x000ee80000300800 */
[----:B------:R-:W2:Y:S04]  /*ea120*/  LDL.LU R14, [R1+0xf98] ;  /* 0x000f9800010e7983 */ /* 0x000ea80000300800 */
[----:B------:R-:W2:Y:S01]  /*ea130*/  LDL.LU R15, [R1+0xf9c] ;  /* 0x000f9c00010f7983 */ /* 0x000ea20000300800 */
[C---:B------:R-:W-:Y:S03]  /*ea140*/  HMMA.16816.F32 R16, R4.reuse, R22, R16 ;  /* 0x000000160410723c */ /* 0x040fe60000001810 */
        /* <DEDUP_REMOVED lines=11> */
[----:B0-----:R-:W3:Y:S04]  /*ea200*/  LDL.LU.64 R22, [R1+0x3d0] ;  /* 0x0003d00001167983 */ /* 0x001ee80000300a00 */
[----:B------:R-:W-:Y:S01]  /*ea210*/  STL.64 [R1+0x7a38], R20 ;  /* 0x007a381401007387 */ /* 0x000fe20000100a00 */
[----:B----4-:R-:W-:-:S15]  /*ea220*/  HMMA.16816.F32 R16, R4, R26, R16 ;  /* 0x0000001a0410723c */ /* 0x010fde0000001810 */
[----:B------:R-:W-:-:S04]  /*ea230*/  NOP ;  /* 0x0000000000007918 */ /* 0x000fc80000000000 */
[----:B------:R-:W-:Y:S04]  /*ea240*/  STL.64 [R1+0x1570], R16 ;  /* 0x0015701001007387 */ /* 0x000fe80000100a00 */
[----:B------:R0:W-:Y:S04]  /*ea250*/  STL.64 [R1+0x1578], R18 ;  /* 0x0015781201007387 */ /* 0x0001e80000100a00 */
[----:B0-----:R-:W3:Y:S04]  /*ea260*/  LDL.LU.64 R18, [R1+0x7c98] ;  /* 0x007c980001127983 */ /* 0x001ee80000300a00 */
[----:B------:R-:W3:Y:S01]  /*ea270*/  LDL.LU.64 R16, [R1+0x7c90] ;  /* 0x007c900001107983 */ /* 0x000ee20000300a00 */
[----:B------:R-:W-:-:S02]  /*ea280*/  IMAD.MOV.U32 R21, RZ, RZ, R26 ;  /* 0x000000ffff157224 */ /* 0x000fc400078e001a */
[----:B------:R-:W-:Y:S02]  /*ea290*/  IMAD.MOV.U32 R20, RZ, RZ, R27 ;  /* 0x000000ffff147224 */ /* 0x000fe400078e001b */
[----:B------:R-:W4:Y:S01]  /*ea2a0*/  LDL.LU.64 R26, [R1+0x7c88] ;  /* 0x007c8800011a7983 */ /* 0x000f220000300a00 */
[----:B---3--:R-:W-:-:S15]  /*ea2b0*/  HMMA.16816.F32 R16, R4, R22, R16 ;  /* 0x000000160410723c */ /* 0x008fde0000001810 */
[----:B------:R-:W-:-:S04]  /*ea2c0*/  NOP ;  /* 0x0000000000007918 */ /* 0x000fc80000000000 */
[----:B------:R0:W-:Y:S04]  /*ea2d0*/  STL.64 [R1+0x1560], R16 ;  /* 0x0015601001007387 */ /* 0x0001e80000100a00 */
[----:B------:R1:W-:Y:S04]  /*ea2e0*/  STL.64 [R1+0x1568], R18 ;  /* 0x0015681201007387 */ /* 0x0003e80000100a00 */
[----:B0-----:R-:W3:Y:S01]  /*ea2f0*/  LDL.LU.64 R16, [R1+0x7c80] ;  /* 0x007c800001107983 */ /* 0x001ee20000300a00 */
[----:B------:R-:W-:Y:S01]  /*ea300*/  HMMA.16816.F32 R8, R4, R28, R8 ;  /* 0x0000001c0408723c */ /* 0x000fe20000001808 */
[----:B-1----:R-:W-:-:S02]  /*ea310*/  IMAD.MOV.U32 R18, RZ, RZ, R22 ;  /* 0x000000ffff127224 */ /* 0x002fc400078e0016 */
[----:B------:R-:W-:-:S05]  /*ea320*/  IMAD.MOV.U32 R19, RZ, RZ, R23 ;  /* 0x000000ffff137224 */ /* 0x000fca00078e0017 */
[----:B------:R0:W-:Y:S04]  /*ea330*/  STL.64 [R1+0x7ad8], R18 ;  /* 0x007ad81201007387 */ /* 0x0001e80000100a00 */
[----:B0-----:R-:W2:Y:S04]  /*ea340*/  LDL R18, [R1+0x3a0] ;  /* 0x0003a00001127983 */ /* 0x001ea80000100800 */
[----:B------:R-:W2:Y:S04]  /*ea350*/  LDL R19, [R1+0x3a4] ;  /* 0x0003a40001137983 */ /* 0x000ea80000100800 */
[----:B---3--:R0:W-:Y:S04]  /*ea360*/  STL.64 [R1+0x7ad0], R16 ;  /* 0x007ad01001007387 */ /* 0x0081e80000100a00 */
[----:B0-----:R-:W3:Y:S04]  /*ea370*/  LDL.64 R16, [R1+0x3a8] ;  /* 0x0003a80001107983 */ /* 0x001ee80000100a00 */
[----:B------:R-:W-:Y:S04]  /*ea380*/  STL.64 [R1+0x1550], R8 ;  /* 0x0015500801007387 */ /* 0x000fe80000100a00 */
[----:B------:R0:W-:Y:S04]  /*ea390*/  STL.64 [R1+0x1558], R10 ;  /* 0x0015580a01007387 */ /* 0x0001e80000100a00 */
[----:B0-----:R-:W3:Y:S04]  /*ea3a0*/  LDL.LU.64 R10, [R1+0x7c78] ;  /* 0x007c7800010a7983 */ /* 0x001ee80000300a00 */
[----:B------:R-:W3:Y:S01]  /*ea3b0*/  LDL.LU.64 R8, [R1+0x7c70] ;  /* 0x007c700001087983 */ /* 0x000ee20000300a00 */
[----:B--2---:R-:W-:Y:S01]  /*ea3c0*/  HMMA.16816.F32 R12, R4, R24, R12 ;  /* 0x00000018040c723c */ /* 0x004fe2000000180c */
[----:B------:R-:W-:-:S02]  /*ea3d0*/  IMAD.MOV.U32 R23, RZ, RZ, R28 ;  /* 0x000000ffff177224 */ /* 0x000fc400078e001c */
[----:B------:R-:W-:Y:S02]  /*ea3e0*/  IMAD.MOV.U32 R22, RZ, RZ, R29 ;  /* 0x000000ffff167224 */ /* 0x000fe400078e001d */
[----:B------:R-:W2:Y:S04]  /*ea3f0*/  LDL.LU.64 R28, [R1+0x7c68] ;  /* 0x007c6800011c7983 */ /* 0x000ea80000300a00 */
        /* <DEDUP_REMOVED lines=8> */
[----:B------:R0:W-:Y:S04]  /*ea480*/  STL.64 [R1+0x1540], R8 ;  /* 0x0015400801007387 */ /* 0x0001e80000100a00 */
[----:B------:R1:W-:Y:S01]  /*ea490*/  STL.64 [R1+0x1548], R10 ;  /* 0x0015480a01007387 */ /* 0x0003e20000100a00 */
[----:B0-----:R-:W-:Y:S02]  /*ea4a0*/  IMAD.MOV.U32 R8, RZ, RZ, R2 ;  /* 0x000000ffff087224 */ /* 0x001fe400078e0002 */
[----:B------:R-:W-:Y:S01]  /*ea4b0*/  IMAD.MOV.U32 R9, RZ, RZ, R3 ;  /* 0x000000ffff097224 */ /* 0x000fe200078e0003 */
[----:B-1----:R-:W3:Y:S04]  /*ea4c0*/  LDL.LU R10, [R1+0x7c60] ;  /* 0x007c6000010a7983 */ /* 0x002ee80000300800 */
[----:B------:R-:W2:Y:S04]  /*ea4d0*/  LDL.LU.64 R2, [R1+0x7c58] ;  /* 0x007c580001027983 */ /* 0x000ea80000300a00 */
[----:B------:R-:W-:Y:S04]  /*ea4e0*/  STL.64 [R1+0x1530], R12 ;  /* 0x0015300c01007387 */ /* 0x000fe80000100a00 */
[----:B------:R0:W-:Y:S04]  /*ea4f0*/  STL.64 [R1+0x1538], R14 ;  /* 0x0015380e01007387 */ /* 0x0001e80000100a00 */
[----:B0-----:R-:W4:Y:S04]  /*ea500*/  LDL.LU.64 R14, [R1+0x7c50] ;  /* 0x007c5000010e7983 */ /* 0x001f280000300a00 */
[----:B------:R-:W4:Y:S01]  /*ea510*/  LDL.LU.64 R12, [R1+0x7c48] ;  /* 0x007c4800010c7983 */ /* 0x000f220000300a00 */
[----:B------:R-:W-:-:S05]  /*ea520*/  IMAD.MOV.U32 R11, RZ, RZ, R25 ;  /* 0x000000ffff0b7224 */ /* 0x000fca00078e0019 */
[----:B------:R-:W-:Y:S01]  /*ea530*/  STL [R1+0x79f0], R11 ;  /* 0x0079f00b01007387 */ /* 0x000fe20000100800 */
[----:B----4-:R-:W-:Y:S03]  /*ea540*/  HMMA.16816.F32 R24, R4, R26, R12 ;  /* 0x0000001a0418723c */ /* 0x010fe6000000180c */
[----:B------:R-:W4:Y:S04]  /*ea550*/  LDL.LU.64 R14, [R1+0x7c40] ;  /* 0x007c4000010e7983 */ /* 0x000f280000300a00 */
[----:B------:R-:W4:-:S12]  /*ea560*/  LDL.LU.64 R12, [R1+0x7c38] ;  /* 0x007c3800010c7983 */ /* 0x000f180000300a00 */
        /* <DEDUP_REMOVED lines=10> */
[----:B--2---:R-:W-:Y:S01]  /*ea610*/  HMMA.16816.F32 R20, R4, R18, R20 ;  /* 0x000000120414723c */ /* 0x004fe20000001814 */
[----:B------:R-:W-:-:S05]  /*ea620*/  IMAD.MOV.U32 R11, RZ, RZ, R17 ;  /* 0x000000ffff0b7224 */ /* 0x000fca00078e0011 */
[----:B------:R-:W-:-:S13]  /*ea630*/  STL [R1+0x79f4], R11 ;  /* 0x0079f40b01007387 */ /* 0x000fda0000100800 */
[----:B------:R0:W-:Y:S04]  /*ea640*/  STL.64 [R1+0x1500], R20 ;  /* 0x0015001401007387 */ /* 0x0001e80000100a00 */
[----:B------:R1:W-:Y:S04]  /*ea650*/  STL.64 [R1+0x1508], R22 ;  /* 0x0015081601007387 */ /* 0x0003e80000100a00 */
[----:B0-----:R-:W2:Y:S01]  /*ea660*/  LDL.LU R20, [R1+0xe00] ;  /* 0x000e000001147983 */ /* 0x001ea20000300800 */
[----:B---3--:R-:W-:-:S15]  /*ea670*/  HMMA.16816.F32 R16, R4, R12, R24 ;  /* 0x0000000c0410723c */ /* 0x008fde0000001818 */
[----:B------:R-:W-:-:S04]  /*ea680*/  NOP ;  /* 0x0000000000007918 */ /* 0x000fc80000000000 */
[----:B------:R-:W-:Y:S04]  /*ea690*/  STL.64 [R1+0x14f0], R16 ;  /* 0x0014f01001007387 */ /* 0x000fe80000100a00 */
[----:B------:R-:W-:Y:S04]  /*ea6a0*/  STL.64 [R1+0x14f8], R18 ;  /* 0x0014f81201007387 */ /* 0x000fe80000100a00 */
        /* <DEDUP_REMOVED lines=19> */
[----:B0-----:R-:W2:Y:S01]  /*ea7e0*/  LDL.64 R20, [R1+0x348] ;  /* 0x0003480001147983 */ /* 0x001ea20000100a00 */
[----:B------:R-:W-:-:S03]  /*ea7f0*/  IMAD.MOV.U32 R11, RZ, RZ, R13 ;  /* 0x000000ffff0b7224 */ /* 0x000fc600078e000d */
        /* <DEDUP_REMOVED lines=30> */
[----:B------:R-:W4:Y:S04]  /*ea9e0*/  LDL.64 R26, [R1+0x378] ;  /* 0x00037800011a7983 */ /* 0x000f280000100a00 */
[----:B0-----:R-:W3:Y:S04]  /*ea9f0*/  LDL R22, [R1+0x370] ;  /* 0x0003700001167983 */ /* 0x001ee80000100800 */
[----:B------:R-:W3:Y:S04]  /*eaa00*/  LDL R23, [R1+0x374] ;  /* 0x0003740001177983 */ /* 0x000ee80000100800 */
[----:B----4-:R-:W-:Y:S04]  /*eaa10*/  STL.64 [R1+0x7bd0], R26 ;  /* 0x007bd01a01007387 */ /* 0x010fe80000100a00 */
[----:B--2---:R0:W-:Y:S04]  /*eaa20*/  STL.64 [R1+0x7ba8], R20 ;  /* 0x007ba81401007387 */ /* 0x0041e80000100a00 */
[----:B---3--:R1:W-:Y:S04]  /*eaa30*/  STL.64 [R1+0x7bc8], R22 ;  /* 0x007bc81601007387 */ /* 0x0083e80000100a00 */
[----:B0-----:R-:W2:Y:S04]  /*eaa40*/  LDL.LU R20, [R1+0xeb0] ;  /* 0x000eb00001147983 */ /* 0x001ea80000300800 */
[----:B------:R-:W2:Y:S04]  /*eaa50*/  LDL.LU R21, [R1+0xeb4] ;  /* 0x000eb40001157983 */ /* 0x000ea80000300800 */
[----:B-1----:R-:W3:Y:S04]  /*eaa60*/  LDL.LU R22, [R1+0xeb8] ;  /* 0x000eb80001167983 */ /* 0x002ee80000300800 */
[----:B------:R-:W3:Y:S04]  /*eaa70*/  LDL.LU R23, [R1+0xebc] ;  /* 0x000ebc0001177983 */ /* 0x000ee80000300800 */
        /* <DEDUP_REMOVED lines=14> */
[----:B----4-:R0:W-:Y:S04]  /*eab60*/  STL.64 [R1+0x7c00], R22 ;  /* 0x007c001601007387 */ /* 0x0101e80000100a00 */
[----:B0-----:R-:W4:Y:S04]  /*eab70*/  LDL R22, [R1+0x390] ;  /* 0x0003900001167983 */ /* 0x001f280000100800 */
[----:B------:R-:W4:Y:S04]  /*eab80*/  LDL R23, [R1+0x394] ;  /* 0x0003940001177983 */ /* 0x000f280000100800 */
[----:B---3--:R-:W-:Y:S04]  /*eab90*/  STL.64 [R1+0x7bf8], R20 ;  /* 0x007bf81401007387 */ /* 0x008fe80000100a00 */
[----:B------:R-:W3:Y:S04]  /*eaba0*/  LDL.64 R26, [R1+0x388] ;  /* 0x00038800011a7983 */ /* 0x000ee80000100a00 */
        /* <DEDUP_REMOVED lines=36> */
[----:B------:R-:W4:Y:S04]  /*eadf0*/  LDL.LU.64 R26, [R1+0x7c10] ;  /* 0x007c1000011a7983 */ /* 0x000f280000300a00 */
        /* <DEDUP_REMOVED lines=18> */
[----:B0-----:R-:W2:Y:S02]  /*eaf20*/  LDL.LU.64 R26, [R1+0x7bd0] ;  /* 0x007bd000011a7983 */ /* 0x001ea40000300a00 */
[----:B--2---:R-:W-:-:S15]  /*eaf30*/  HMMA.16816.F32 R20, R4, R26, R20 ;  /* 0x0000001a0414723c */ /* 0x004fde0000001814 */
        /* <DEDUP_REMOVED lines=56> */
[----:B------:R-:W3:Y:S04]  /*eb2c0*/  LDL.LU.64 R14, [R1+0x7b30] ;  /* 0x007b3000010e7983 */ /* 0x000ee80000300a00 */
[----:B------:R-:W2:-:S12]  /*eb2d0*/  LDL.LU.64 R12, [R1+0x7b28] ;  /* 0x007b2800010c7983 */ /* 0x000e980000300a00 */
[----:B------:R-:W-:Y:S04]  /*eb2e0*/  STL.64 [R1+0x1440], R20 ;  /* 0x0014401401007387 */ /* 0x000fe80000100a00 */
[----:B------:R0:W-:Y:S04]  /*eb2f0*/  STL.64 [R1+0x1448], R22 ;  /* 0x0014481601007387 */ /* 0x0001e80000100a00 */
[----:B0-----:R-:W3:Y:S04]  /*eb300*/  LDL.LU.64 R22, [R1+0x7b20] ;  /* 0x007b200001167983 */ /* 0x001ee80000300a00 */
[----:B------:R-:W3:Y:S01]  /*eb310*/  LDL.LU.64 R20, [R1+0x7b18] ;  /* 0x007b180001147983 */ /* 0x000ee20000300a00 */
[----:B--2---:R-:W-:Y:S01]  /*eb320*/  IMAD.MOV.U32 R11, RZ, RZ, R13 ;  /* 0x000000ffff0b7224 */ /* 0x004fe200078e000d */
        /* <DEDUP_REMOVED lines=11> */
[----:B0-----:R-:W2:Y:S04]  /*eb3e0*/  LDL.LU.64 R22, [R1+0x7af8] ;  /* 0x007af80001167983 */ /* 0x001ea80000300a00 */
[----:B------:R-:W2:Y:S01]  /*eb3f0*/  LDL.LU.64 R20, [R1+0x7af0] ;  /* 0x007af00001147983 */ /* 0x000ea20000300a00 */
[C---:B------:R-:W-:Y:S08]  /*eb400*/  HMMA.16816.F32 R16, R4.reuse, R14, R16 ;  /* 0x0000000e0410723c */ /* 0x040ff00000001810 */
        /* <DEDUP_REMOVED lines=9> */
[----:B------:R-:W3:Y:S04]  /*eb4a0*/  LDL.LU.64 R16, [R1+0x7ad0] ;  /* 0x007ad00001107983 */ /* 0x000ee80000300a00 */
[----:B------:R0:W-:Y:S02]  /*eb4b0*/  STL.64 [R1+0x7870], R14 ;  /* 0x0078700e01007387 */ /* 0x0001e40000100a00 */
[----:B0-----:R-:W-:-:S02]  /*eb4c0*/  IMAD.MOV.U32 R14, RZ, RZ, R8 ;  /* 0x000000ffff0e7224 */ /* 0x001fc400078e0008 */
[----:B------:R-:W4:Y:S01]  /*eb4d0*/  LDL.LU R8, [R1+0x7acc] ;  /* 0x007acc0001087983 */ /* 0x000f220000300800 */
[----:B------:R-:W-:-:S03]  /*eb4e0*/  IMAD.MOV.U32 R15, RZ, RZ, R9 ;  /* 0x000000ffff0f7224 */ /* 0x000fc600078e0009 */
[----:B------:R-:W4:Y:S04]  /*eb4f0*/  LDL.LU R9, [R1+0x7ac8] ;  /* 0x007ac80001097983 */ /* 0x000f280000300800 */
[----:B------:R2:W-:Y:S04]  /*eb500*/  STL.64 [R1+0x7888], R12 ;  /* 0x0078880c01007387 */ /* 0x0005e80000100a00 */
[----:B------:R-:W-:Y:S01]  /*eb510*/  STL.64 [R1+0x7a18], R14 ;  /* 0x007a180e01007387 */ /* 0x000fe20000100a00 */
[----:B--2---:R-:W-:Y:S02]  /*eb520*/  IMAD.MOV.U32 R12, RZ, RZ, R23 ;  /* 0x000000ffff0c7224 */ /* 0x004fe400078e0017 */
[----:B------:R-:W-:-:S05]  /*eb530*/  IMAD.MOV.U32 R13, RZ, RZ, R22 ;  /* 0x000000ffff0d7224 */ /* 0x000fca00078e0016 */
        /* <DEDUP_REMOVED lines=10> */
[----:B------:R-:W4:Y:S01]  /*eb5e0*/  LDL.LU.64 R24, [R1+0x7ab8] ;  /* 0x007ab80001187983 */ /* 0x000f220000300a00 */
[----:B--2---:R-:W-:-:S15]  /*eb5f0*/  HMMA.16816.F32 R12, R4, R28, R12 ;  /* 0x0000001c040c723c */ /* 0x004fde000000180c */
[----:B------:R-:W-:-:S04]  /*eb600*/  NOP ;  /* 0x0000000000007918 */ /* 0x000fc80000000000 */
[----:B------:R-:W-:Y:S04]  /*eb610*/  STL.64 [R1+0x13e0], R12 ;  /* 0x0013e00c01007387 */ /* 0x000fe80000100a00 */
[----:B------:R3:W-:Y:S02]  /*eb620*/  STL.64 [R1+0x13e8], R14 ;  /* 0x0013e80e01007387 */ /* 0x0007e40000100a00 */
[----:B---3--:R-:W-:Y:S02]  /*eb630*/  IMAD.MOV.U32 R14, RZ, RZ, R21 ;  /* 0x000000ffff0e7224 */ /* 0x008fe400078e0015 */
[----:B------:R-:W-:Y:S02]  /*eb640*/  IMAD.MOV.U32 R15, RZ, RZ, R20 ;  /* 0x000000ffff0f7224 */ /* 0x000fe400078e0014 */
[----:B----4-:R-:W-:-:S02]  /*eb650*/  IMAD.MOV.U32 R22, RZ, RZ, R27 ;  /* 0x000000ffff167224 */ /* 0x010fc400078e001b */
[----:B------:R-:W-:-:S05]  /*eb660*/  IMAD.MOV.U32 R23, RZ, RZ, R26 ;  /* 0x000000ffff177224 */ /* 0x000fca00078e001a */
[----:B------:R-:W-:Y:S04]  /*eb670*/  STL.64 [R1+0x7a58], R22 ;  /* 0x007a581601007387 */ /* 0x000fe80000100a00 */
[----:B------:R0:W-:Y:S04]  /*eb680*/  STL.64 [R1+0x7a30], R14 ;  /* 0x007a300e01007387 */ /* 0x0001e80000100a00 */
[----:B------:R-:W2:Y:S04]  /*eb690*/  LDL.LU R12, [R1+0xd60] ;  /* 0x000d6000010c7983 */ /* 0x000ea80000300800 */
[----:B------:R-:W2:Y:S04]  /*eb6a0*/  LDL.LU R13, [R1+0xd64] ;  /* 0x000d6400010d7983 */ /* 0x000ea80000300800 */
[----:B0-----:R-:W3:Y:S04]  /*eb6b0*/  LDL.LU R14, [R1+0xd68] ;  /* 0x000d6800010e7983 */ /* 0x001ee80000300800 */
[----:B------:R-:W3:Y:S01]  /*eb6c0*/  LDL.LU R15, [R1+0xd6c] ;  /* 0x000d6c00010f7983 */ /* 0x000ee20000300800 */
[----:B------:R-:W-:-:S02]  /*eb6d0*/  IMAD.MOV.U32 R20, RZ, RZ, R25 ;  /* 0x000000ffff147224 */ /* 0x000fc400078e0019 */
[----:B------:R-:W-:Y:S02]  /*eb6e0*/  IMAD.MOV.U32 R21, RZ, RZ, R24 ;  /* 0x000000ffff157224 */ /* 0x000fe400078e0018 */
[----:B------:R-:W4:Y:S04]  /*eb6f0*/  LDL.LU R24, [R1+0xdb0] ;  /* 0x000db00001187983 */ /* 0x000f280000300800 */
[----:B------:R-:W4:Y:S04]  /*eb700*/  LDL.LU R25, [R1+0xdb4] ;  /* 0x000db40001197983 */ /* 0x000f280000300800 */
        /* <DEDUP_REMOVED lines=27> */
[----:B----4-:R-:W-:Y:S01]  /*eb8c0*/  HMMA.16816.F32 R24, R4, R16, R24 ;  /* 0x000000100418723c */ /* 0x010fe20000001818 */
[----:B------:R-:W-:-:S02]  /*eb8d0*/  IMAD.MOV.U32 R21, RZ, RZ, R0 ;  /* 0x000000ffff157224 */ /* 0x000fc400078e0000 */
[----:B------:R-:W-:Y:S02]  /*eb8e0*/  IMAD.MOV.U32 R10, RZ, RZ, R16 ;  /* 0x000000ffff0a7224 */ /* 0x000fe400078e0010 */
[----:B------:R-:W-:Y:S01]  /*eb8f0*/  IMAD.MOV.U32 R0, RZ, RZ, R17 ;  /* 0x000000ffff007224 */ /* 0x000fe200078e0011 */
[----:B---3--:R-:W-:Y:S04]  /*eb900*/  STL.64 [R1+0x7a98], R14 ;  /* 0x007a980e01007387 */ /* 0x008fe80000100a00 */
[----:B--2---:R0:W-:Y:S04]  /*eb910*/  STL.64 [R1+0x7a90], R12 ;  /* 0x007a900c01007387 */ /* 0x0041e80000100a00 */
[----:B0-----:R-:W2:Y:S04]  /*eb920*/  LDL.LU R12, [R1+0xda0] ;  /* 0x000da000010c7983 */ /* 0x001ea80000300800 */
[----:B------:R-:W2:Y:S04]  /*eb930*/  LDL.LU R13, [R1+0xda4] ;  /* 0x000da400010d7983 */ /* 0x000ea80000300800 */
[----:B------:R-:W2:Y:S04]  /*eb940*/  LDL.LU R14, [R1+0xda8] ;  /* 0x000da800010e7983 */ /* 0x000ea80000300800 */
[----:B------:R-:W2:Y:S04]  /*eb950*/  LDL.LU R15, [R1+0xdac] ;  /* 0x000dac00010f7983 */ /* 0x000ea80000300800 */
[----:B------:R-:W2:Y:S04]  /*eb960*/  LDL.LU.64 R16, [R1+0x7aa8] ;  /* 0x007aa80001107983 */ /* 0x000ea80000300a00 */
        /* <DEDUP_REMOVED lines=10> */
[----:B------:R-:W-:Y:S04]  /*eba10*/  STL [R1+0x7868], R10 ;  /* 0x0078680a01007387 */ /* 0x000fe80000100800 */
[----:B------:R0:W-:Y:S02]  /*eba20*/  STL.64 [R1+0x7860], R8 ;  /* 0x0078600801007387 */ /* 0x0001e40000100a00 */
[----:B0-----:R-:W-:-:S02]  /*eba30*/  IMAD.MOV.U32 R8, RZ, RZ, R18 ;  /* 0x000000ffff087224 */ /* 0x001fc400078e0012 */
[----:B------:R-:W2:Y:S01]  /*eba40*/  LDL.LU R18, [R1+0x7aa4] ;  /* 0x007aa40001127983 */ /* 0x000ea20000300800 */
[----:B------:R-:W-:-:S03]  /*eba50*/  IMAD.MOV.U32 R9, RZ, RZ, R19 ;  /* 0x000000ffff097224 */ /* 0x000fc600078e0013 */
[----:B------:R-:W2:Y:S04]  /*eba60*/  LDL.LU R19, [R1+0x7aa0] ;  /* 0x007aa00001137983 */ /* 0x000ea80000300800 */
[----:B------:R-:W-:Y:S04]  /*eba70*/  STL.64 [R1+0x6998], R26 ;  /* 0x0069981a01007387 */ /* 0x000fe80000100a00 */
[----:B------:R0:W-:Y:S04]  /*eba80*/  STL.64 [R1+0x6990], R24 ;  /* 0x0069901801007387 */ /* 0x0001e80000100a00 */
[----:B0-----:R-:W4:Y:S04]  /*eba90*/  LDL.LU R24, [R1+0xd30] ;  /* 0x000d300001187983 */ /* 0x001f280000300800 */
[----:B------:R-:W4:Y:S04]  /*ebaa0*/  LDL.LU R25, [R1+0xd34] ;  /* 0x000d340001197983 */ /* 0x000f280000300800 */
[----:B------:R-:W4:Y:S04]  /*ebab0*/  LDL.LU R26, [R1+0xd38] ;  /* 0x000d3800011a7983 */ /* 0x000f280000300800 */
[----:B------:R-:W4:Y:S01]  /*ebac0*/  LDL.LU R27, [R1+0xd3c] ;  /* 0x000d3c00011b7983 */ /* 0x000f220000300800 */
        /* <DEDUP_REMOVED lines=24> */
[----:B------:R-:W3:Y:S01]  /*ebc50*/  LDL.LU.64 R20, [R1+0x7a38] ;  /* 0x007a380001147983 */ /* 0x000ee20000300a00 */
[----:B--2---:R-:W-:-:S15]  /*ebc60*/  HMMA.16816.F32 R12, R16, R22, R12 ;  /* 0x00000016100c723c */ /* 0x004fde000000180c */
[----:B------:R-:W-:-:S04]  /*ebc70*/  NOP ;  /* 0x0000000000007918 */ /* 0x000fc80000000000 */
[----:B------:R0:W-:Y:S04]  /*ebc80*/  STL.64 [R1+0x3e8], R14 ;  /* 0x0003e80e01007387 */ /* 0x0001e80000100a00 */
[----:B0-----:R-:W2:Y:S01]  /*ebc90*/  LDL.LU.64 R14, [R1+0x7a30] ;  /* 0x007a3000010e7983 */ /* 0x001ea20000300a00 */
[----:B------:R-:W-:Y:S02]  /*ebca0*/  IMAD.MOV.U32 R22, RZ, RZ, R12 ;  /* 0x000000ffff167224 */ /* 0x000fe400078e000c */
[----:B------:R-:W-:-:S05]  /*ebcb0*/  IMAD.MOV.U32 R23, RZ, RZ, R13 ;  /* 0x000000ffff177224 */ /* 0x000fca00078e000d */
[----:B------:R-:W-:Y:S04]  /*ebcc0*/  STL.64 [R1+0x69a8], R22 ;  /* 0x0069a81601007387 */ /* 0x000fe80000100a00 */
[----:B---3--:R0:W-:Y:S04]  /*ebcd0*/  STL.64 [R1+0x69a0], R20 ;  /* 0x0069a01401007387 */ /* 0x0081e80000100a00 */
        /* <DEDUP_REMOVED lines=10> */
[----:B------:R-:W4:Y:S01]  /*ebd80*/  LDL.LU.64 R12, [R1+0x7a10] ;  /* 0x007a1000010c7983 */ /* 0x000f220000300a00 */
[----:B---3--:R-:W-:-:S15]  /*ebd90*/  HMMA.16816.F32 R20, R16, R8, R20 ;  /* 0x000000081014723c */ /* 0x008fde0000001814 */
[----:B------:R-:W-:-:S04]  /*ebda0*/  NOP ;  /* 0x0000000000007918 */ /* 0x000fc80000000000 */
[----:B------:R0:W-:Y:S04]  /*ebdb0*/  STL.64 [R1+0x1390], R20 ;  /* 0x0013901401007387 */ /* 0x0001e80000100a00 */
[----:B------:R1:W-:Y:S04]  /*ebdc0*/  STL.64 [R1+0x1398], R22 ;  /* 0x0013981601007387 */ /* 0x0003e80000100a00 */
[----:B0-----:R-:W3:Y:S01]  /*ebdd0*/  LDL.LU R20, [R1+0xbf0] ;  /* 0x000bf00001147983 */ /* 0x001ee20000300800 */
[C---:B--2---:R-:W-:Y:S08]  /*ebde0*/  HMMA.16816.F32 R4, R16.reuse, R14, R4 ;  /* 0x0000000e1004723c */ /* 0x044ff00000001804 */
[----:B----4-:R-:W-:-:S15]  /*ebdf0*/  HMMA.16816.F32 R24, R16, R12, R24 ;  /* 0x0000000c1018723c */ /* 0x010fde0000001818 */
[----:B------:R-:W-:-:S04]  /*ebe00*/  NOP ;  /* 0x0000000000007918 */ /* 0x000fc80000000000 */
[----:B------:R-:W-:Y:S04]  /*ebe10*/  STL.64 [R1+0x1380], R24 ;  /* 0x0013801801007387 */ /* 0x000fe80000100a00 */
[----:B------:R-:W-:Y:S04]  /*ebe20*/  STL.64 [R1+0x1388], R26 ;  /* 0x0013881a01007387 */ /* 0x000fe80000100a00 */
[----:B------:R-:W-:Y:S04]  /*ebe30*/  STL.64 [R1+0x1370], R4 ;  /* 0x0013700401007387 */ /* 0x000fe80000100a00 */
[----:B------:R-:W-:Y:S04]  /*ebe40*/  STL.64 [R1+0x1378], R6 ;  /* 0x0013780601007387 */ /* 0x000fe80000100a00 */
[----:B------:R-:W3:Y:S04]  /*ebe50*/  LDL.LU R21, [R1+0xbf4] ;  /* 0x000bf40001157983 */ /* 0x000ee80000300800 */
[----:B-1----:R-:W2:Y:S04]  /*ebe60*/  LDL.LU R22, [R1+0xbf8] ;  /* 0x000bf80001167983 */ /* 0x002ea80000300800 */
[----:B------:R-:W2:Y:S04]  /*ebe70*/  LDL.LU R23, [R1+0xbfc] ;  /* 0x000bfc0001177983 */ /* 0x000ea80000300800 */
[----:B------:R-:W4:Y:S01]  /*ebe80*/  LDL.LU R14, [R1+0x338] ;  /* 0x00033800010e7983 */ /* 0x000f220000300800 */
[----:B------:R-:W-:-:S03]  /*ebe90*/  IMAD.MOV.U32 R15, RZ, RZ, R11 ;  /* 0x000000ffff0f7224 */ /* 0x000fc600078e000b */
[----:B------:R-:W2:Y:S04]  /*ebea0*/  LDL.LU R11, [R1+0x7a0c] ;  /* 0x007a0c00010b7983 */ /* 0x000ea80000300800 */
[----:B----4-:R-:W-:Y:S04]  /*ebeb0*/  STL.64 [R1+0x78a0], R14 ;  /* 0x0078a00e01007387 */ /* 0x010fe80000100a00 */
[----:B--2---:R-:W-:Y:S04]  /*ebec0*/  STL.64 [R1+0x7880], R22 ;  /* 0x0078801601007387 */ /* 0x004fe80000100a00 */
[----:B---3--:R0:W-:Y:S04]  /*ebed0*/  STL.64 [R1+0x7878], R20 ;  /* 0x0078781401007387 */ /* 0x0081e80000100a00 */
        /* <DEDUP_REMOVED lines=78> */
[----:B------:R-:W4:Y:S04]  /*ec3c0*/  LDL.LU R6, [R1+0x388] ;  /* 0x0003880001067983 */ /* 0x000f280000300800 */
[----:B------:R-:W2:Y:S04]  /*ec3d0*/  LDL.LU R11, [R1+0x79f8] ;  /* 0x0079f800010b7983 */ /* 0x000ea80000300800 */
[----:B------:R-:W2:Y:S04]  /*ec3e0*/  LDL.LU R4, [R1+0x390] ;  /* 0x0003900001047983 */ /* 0x000ea80000300800 */
[----:B------:R-:W2:Y:S04]  /*ec3f0*/  LDL.LU R5, [R1+0x394] ;  /* 0x0003940001057983 */ /* 0x000ea80000300800 */
[----:B----4-:R0:W-:Y:S04]  /*ec400*/  STL.64 [R1+0x7988], R6 ;  /* 0x0079880601007387 */ /* 0x0101e80000100a00 */
[----:B--2---:R1:W-:Y:S04]  /*ec410*/  STL.64 [R1+0x7980], R4 ;  /* 0x0079800401007387 */ /* 0x0043e80000100a00 */
[----:B------:R-:W2:Y:S04]  /*ec420*/  LDL.LU R24, [R1+0xcc0] ;  /* 0x000cc00001187983 */ /* 0x000ea80000300800 */
[----:B------:R-:W2:Y:S04]  /*ec430*/  LDL.LU R25, [R1+0xcc4] ;  /* 0x000cc40001197983 */ /* 0x000ea80000300800 */
[----:B------:R-:W4:Y:S04]  /*ec440*/  LDL.LU R26, [R1+0xcc8] ;  /* 0x000cc800011a7983 */ /* 0x000f280000300800 */
[----:B------:R-:W4:Y:S01]  /*ec450*/  LDL.LU R27, [R1+0xccc] ;  /* 0x000ccc00011b7983 */ /* 0x000f220000300800 */
[----:B0-----:R-:W-:-:S03]  /*ec460*/  IMAD.MOV.U32 R7, RZ, RZ, R11 ;  /* 0x000000ffff077224 */ /* 0x001fc600078e000b */
[----:B----4-:R-:W-:Y:S04]  /*ec470*/  STL.64 [R1+0x7998], R26 ;  /* 0x0079981a01007387 */ /* 0x010fe80000100a00 */
[----:B--2---:R0:W-:Y:S04]  /*ec480*/  STL.64 [R1+0x7990], R24 ;  /* 0x0079901801007387 */ /* 0x0041e80000100a00 */
[----:B------:R-:W2:Y:S04]  /*ec490*/  LDL.LU R6, [R1+0x398] ;  /* 0x0003980001067983 */ /* 0x000ea80000300800 */
[----:B------:R-:W4:Y:S04]  /*ec4a0*/  LDL.LU R11, [R1+0x79f4] ;  /* 0x0079f400010b7983 */ /* 0x000f280000300800 */
[----:B-1----:R-:W3:Y:S04]  /*ec4b0*/  LDL.LU R4, [R1+0x3a0] ;  /* 0x0003a00001047983 */ /* 0x002ee80000300800 */
[----:B------:R-:W3:Y:S04]  /*ec4c0*/  LDL.LU R5, [R1+0x3a4] ;  /* 0x0003a40001057983 */ /* 0x000ee80000300800 */
[----:B--2---:R1:W-:Y:S04]  /*ec4d0*/  STL.64 [R1+0x79a0], R6 ;  /* 0x0079a00601007387 */ /* 0x0043e80000100a00 */
[----:B---3--:R-:W-:Y:S04]  /*ec4e0*/  STL.64 [R1+0x79b8], R4 ;  /* 0x0079b80401007387 */ /* 0x008fe80000100a00 */
[----:B0-----:R-:W2:Y:S04]  /*ec4f0*/  LDL.LU R24, [R1+0xcd0] ;  /* 0x000cd00001187983 */ /* 0x001ea80000300800 */
[----:B------:R-:W2:Y:S04]  /*ec500*/  LDL.LU R25, [R1+0xcd4] ;  /* 0x000cd40001197983 */ /* 0x000ea80000300800 */
[----:B------:R-:W3:Y:S04]  /*ec510*/  LDL.LU R26, [R1+0xcd8] ;  /* 0x000cd800011a7983 */ /* 0x000ee80000300800 */
[----:B------:R-:W3:Y:S04]  /*ec520*/  LDL.LU R27, [R1+0xcdc] ;  /* 0x000cdc00011b7983 */ /* 0x000ee80000300800 */
[----:B-1----:R-:W2:Y:S01]  /*ec530*/  LDL.LU R6, [R1+0x3a8] ;  /* 0x0003a80001067983 */ /* 0x002ea20000300800 */
[----:B----4-:R-:W-:-:S03]  /*ec540*/  IMAD.MOV.U32 R7, RZ, RZ, R11 ;  /* 0x000000ffff077224 */ /* 0x010fc600078e000b */
[----:B------:R-:W4:Y:S04]  /*ec550*/  LDL.LU R11, [R1+0x79f0] ;  /* 0x0079f000010b7983 */ /* 0x000f280000300800 */
        /* <DEDUP_REMOVED lines=9> */
[----:B--2---:R0:W-:Y:S04]  /*ec5f0*/  STL.64 [R1+0x79e8], R4 ;  /* 0x0079e80401007387 */ /* 0x0041e80000100a00 */
[----:B------:R-:W4:Y:S04]  /*ec600*/  LDL.LU R10, [R1+0x3b8] ;  /* 0x0003b800010a7983 */ /* 0x000f280000300800 */
        /* <DEDUP_REMOVED lines=39> */
[----:B------:R-:W4:Y:S04]  /*ec880*/  LDL.LU.64 R4, [R1+0x79e8] ;  /* 0x0079e80001047983 */ /* 0x000f280000300a00 */
[----:B------:R0:W-:Y:S04]  /*ec890*/  STL.64 [R1+0x1360], R8 ;  /* 0x0013600801007387 */ /* 0x0001e80000100a00 */
[----:B------:R1:W-:Y:S04]  /*ec8a0*/  STL.64 [R1+0x1368], R10 ;  /* 0x0013680a01007387 */ /* 0x0003e80000100a00 */
[----:B0-----:R-:W2:Y:S04]  /*ec8b0*/  LDL.LU R8, [R1+0xbe0] ;  /* 0x000be00001087983 */ /* 0x001ea80000300800 */
[----:B------:R-:W2:Y:S04]  /*ec8c0*/  LDL.LU R9, [R1+0xbe4] ;  /* 0x000be40001097983 */ /* 0x000ea80000300800 */
[----:B-1----:R-:W2:Y:S04]  /*ec8d0*/  LDL.LU R10, [R1+0xbe8] ;  /* 0x000be800010a7983 */ /* 0x002ea80000300800 */
        /* <DEDUP_REMOVED lines=24> */
[----:B0-----:R-:W3:Y:S04]  /*eca60*/  LDL.LU.64 R6, [R1+0x7988] ;  /* 0x0079880001067983 */ /* 0x001ee80000300a00 */
[----:B------:R-:W4:Y:S02]  /*eca70*/  LDL.LU.64 R4, [R1+0x7980] ;  /* 0x0079800001047983 */ /* 0x000f240000300a00 */
[C---:B----4-:R-:W-:Y:S08]  /*eca80*/  HMMA.16816.F32 R24, R16.reuse, R4, R24 ;  /* 0x000000041018723c */ /* 0x050ff00000001818 */
[C---:B---3--:R-:W-:Y:S11]  /*eca90*/  HMMA.16816.F32 R4, R16.reuse, R6, R12 ;  /* 0x000000061004723c */ /* 0x048ff6000000180c */
[----:B------:R0:W-:Y:S04]  /*ecaa0*/  STL.64 [R1+0x1310], R24 ;  /* 0x0013101801007387 */ /* 0x0001e80000100a00 */
[----:B------:R1:W-:Y:S04]  /*ecab0*/  STL.64 [R1+0x1318], R26 ;  /* 0x0013181a01007387 */ /* 0x0003e80000100a00 */
[----:B0-----:R-:W3:Y:S04]  /*ecac0*/  LDL.LU R24, [R1+0xbd0] ;  /* 0x000bd00001187983 */ /* 0x001ee80000300800 */
[----:B------:R-:W3:Y:S04]  /*ecad0*/  LDL.LU R25, [R1+0xbd4] ;  /* 0x000bd40001197983 */ /* 0x000ee80000300800 */
[----:B-1----:R-:W3:Y:S04]  /*ecae0*/  LDL.LU R26, [R1+0xbd8] ;  /* 0x000bd800011a7983 */ /* 0x002ee80000300800 */
[----:B------:R-:W3:Y:S04]  /*ecaf0*/  LDL.LU R27, [R1+0xbdc] ;  /* 0x000bdc00011b7983 */ /* 0x000ee80000300800 */
[----:B------:R-:W2:Y:S04]  /*ecb00*/  LDL.LU.64 R12, [R1+0x7978] ;  /* 0x00797800010c7983 */ /* 0x000ea80000300a00 */
[----:B------:R0:W-:Y:S04]  /*ecb10*/  STL.64 [R1+0x1300], R4 ;  /* 0x0013000401007387 */ /* 0x0001e80000100a00 */
[----:B------:R1:W-:Y:S04]  /*ecb20*/  STL.64 [R1+0x1308], R6 ;  /* 0x0013080601007387 */ /* 0x0003e80000100a00 */
[----:B0-----:R-:W4:Y:S04]  /*ecb30*/  LDL.LU R4, [R1+0xbc0] ;  /* 0x000bc00001047983 */ /* 0x001f280000300800 */
[----:B------:R-:W4:Y:S04]  /*ecb40*/  LDL.LU R5, [R1+0xbc4] ;  /* 0x000bc40001057983 */ /* 0x000f280000300800 */
[----:B-1----:R-:W4:Y:S04]  /*ecb50*/  LDL.LU R6, [R1+0xbc8] ;  /* 0x000bc80001067983 */ /* 0x002f280000300800 */
        /* <DEDUP_REMOVED lines=66> */
[----:B0-----:R-:W3:Y:S01]  /*ecf80*/  LDL.LU.64 R14, [R1+0x7870] ;  /* 0x00787000010e7983 */ /* 0x001ee20000300a00 */
[----:B--2---:R-:W-:-:S15]  /*ecf90*/  HMMA.16816.F32 R20, R16, R2, R20 ;  /* 0x000000021014723c */ /* 0x004fde0000001814 */
[----:B------:R-:W-:-:S04]  /*ecfa0*/  NOP ;  /* 0x0000000000007918 */ /* 0x000fc80000000000 */
[----:B------:R0:W-:Y:S04]  /*ecfb0*/  STL.64 [R1+0x1270], R20 ;  /* 0x0012701401007387 */ /* 0x0001e80000100a00 */
[----:B------:R-:W-:Y:S04]  /*ecfc0*/  STL.64 [R1+0x1278], R22 ;  /* 0x0012781601007387 */ /* 0x000fe80000100a00 */
[----:B------:R-:W2:Y:S01]  /*ecfd0*/  LDL R2, [R1+0x2e8] ;  /* 0x0002e80001027983 */ /* 0x000ea20000100800 */
[----:B---3--:R-:W-:Y:S03]  /*ecfe0*/  HMMA.16816.F32 R12, R16, R14, R8 ;  /* 0x0000000e100c723c */ /* 0x008fe60000001808 */
[----:B0-----:R-:W3:Y:S04]  /*ecff0*/  LDL R20, [R1+0x2d8] ;  /* 0x0002d80001147983 */ /* 0x001ee80000100800 */
[----:B------:R-:W3:Y:S04]  /*ed000*/  LDL R21, [R1+0x2dc] ;  /* 0x0002dc0001157983 */ /* 0x000ee80000100800 */
[----:B------:R-:W2:Y:S04]  /*ed010*/  LDL R3, [R1+0x2ec] ;  /* 0x0002ec0001037983 */ /* 0x000ea80000100800 */
[----:B------:R-:W2:Y:S04]  /*ed020*/  LDL.LU R10, [R1+0x7868] ;  /* 0x00786800010a7983 */ /* 0x000ea80000300800 */
[----:B------:R-:W3:Y:S04]  /*ed030*/  LDL.LU.64 R8, [R1+0x7860] ;  /* 0x0078600001087983 */ /* 0x000ee80000300a00 */
[----:B------:R0:W-:Y:S04]  /*ed040*/  STL.64 [R1+0x1260], R12 ;  /* 0x0012600c01007387 */ /* 0x0001e80000100a00 */
[----:B------:R1:W-:Y:S04]  /*ed050*/  STL.64 [R1+0x1268], R14 ;  /* 0x0012680e01007387 */ /* 0x0003e80000100a00 */
[----:B0-----:R-:W4:Y:S04]  /*ed060*/  LDL R12, [R1+0x270] ;  /* 0x00027000010c7983 */ /* 0x001f280000100800 */
[----:B-1----:R-:W4:Y:S04]  /*ed070*/  LDL R14, [R1+0x260] ;  /* 0x00026000010e7983 */ /* 0x002f280000100800 */
[----:B------:R-:W4:Y:S04]  /*ed080*/  LDL R15, [R1+0x264] ;  /* 0x00026400010f7983 */ /* 0x000f280000100800 */
[----:B------:R-:W4:Y:S01]  /*ed090*/  LDL R13, [R1+0x274] ;  /* 0x00027400010d7983 */ /* 0x000f220000100800 */
[----:B------:R-:W-:-:S02]  /*ed0a0*/  IMAD.MOV.U32 R23, RZ, RZ, R0 ;  /* 0x000000ffff177224 */ /* 0x000fc400078e0000 */
[----:B--2---:R-:W-:Y:S02]  /*ed0b0*/  IMAD.MOV.U32 R22, RZ, RZ, R10 ;  /* 0x000000ffff167224 */ /* 0x004fe400078e000a */
[----:B---3--:R-:W-:-:S15]  /*ed0c0*/  HMMA.16816.F32 R8, R16, R8, R24 ;  /* 0x000000081008723c */ /* 0x008fde0000001818 */
[----:B------:R-:W-:-:S04]  /*ed0d0*/  NOP ;  /* 0x0000000000007918 */ /* 0x000fc80000000000 */
[----:B------:R-:W-:Y:S01]  /*ed0e0*/  IMAD.MOV.U32 R0, RZ, RZ, R11 ;  /* 0x000000ffff007224 */ /* 0x000fe200078e000b */
[----:B----4-:R-:W-:Y:S04]  /*ed0f0*/  STL.64 [R1+0x77d0], R14 ;  /* 0x0077d00e01007387 */ /* 0x010fe80000100a00 */
[----:B------:R-:W-:Y:S04]  /*ed100*/  STL.64 [R1+0x77c8], R12 ;  /* 0x0077c80c01007387 */ /* 0x000fe80000100a00 */
[----:B------:R-:W-:Y:S04]  /*ed110*/  STL.64 [R1+0x1250], R8 ;  /* 0x0012500801007387 */ /* 0x000fe80000100a00 */
[----:B------:R0:W-:Y:S04]  /*ed120*/  STL [R1+0x1258], R10 ;  /* 0x0012580a01007387 */ /* 0x0001e80000100800 */
[----:B------:R-:W2:Y:S04]  /*ed130*/  LDL R11, [R1+0x244] ;  /* 0x00024400010b7983 */ /* 0x000ea80000100800 */
[----:B0-----:R-:W2:Y:S04]  /*ed140*/  LDL R10, [R1+0x240] ;  /* 0x00024000010a7983 */ /* 0x001ea80000100800 */
[----:B------:R-:W-:Y:S04]  /*ed150*/  STL [R1+0x6898], R0 ;  /* 0x0068980001007387 */ /* 0x000fe80000100800 */
[----:B------:R-:W3:Y:S04]  /*ed160*/  LDL.LU R12, [R1+0xba0] ;  /* 0x000ba000010c7983 */ /* 0x000ee80000300800 */
[----:B------:R-:W3:Y:S04]  /*ed170*/  LDL.LU R13, [R1+0xba4] ;  /* 0x000ba400010d7983 */ /* 0x000ee80000300800 */
[----:B------:R-:W3:Y:S04]  /*ed180*/  LDL.LU R14, [R1+0xba8] ;  /* 0x000ba800010e7983 */ /* 0x000ee80000300800 */
[----:B------:R-:W3:Y:S04]  /*ed190*/  LDL.LU R15, [R1+0xbac] ;  /* 0x000bac00010f7983 */ /* 0x000ee80000300800 */
[----:B------:R-:W4:Y:S01]  /*ed1a0*/  LDL.64 R8, [R1+0x220] ;  /* 0x0002200001087983 */ /* 0x000f220000100a00 */
[C---:B------:R-:W-:Y:S03]  /*ed1b0*/  HMMA.16816.F32 R4, R16.reuse, R28, R4 ;  /* 0x0000001c1004723c */ /* 0x040fe60000001804 */
[----:B------:R-:W3:Y:S04]  /*ed1c0*/  LDL.64 R28, [R1+0x318] ;  /* 0x00031800011c7983 */ /* 0x000ee80000100a00 */
[----:B--2---:R-:W-:Y:S04]  /*ed1d0*/  STL.64 [R1+0x77c0], R10 ;  /* 0x0077c00a01007387 */ /* 0x004fe80000100a00 */
[----:B----4-:R0:W-:Y:S04]  /*ed1e0*/  STL.64 [R1+0x77b8], R8 ;  /* 0x0077b80801007387 */ /* 0x0101e80000100a00 */
[----:B0-----:R-:W2:Y:S04]  /*ed1f0*/  LDL.LU R8, [R1+0xbb0] ;  /* 0x000bb00001087983 */ /* 0x001ea80000300800 */
[----:B------:R-:W2:Y:S04]  /*ed200*/  LDL.LU R9, [R1+0xbb4] ;  /* 0x000bb40001097983 */ /* 0x000ea80000300800 */
[----:B------:R-:W2:Y:S04]  /*ed210*/  LDL.LU R10, [R1+0xbb8] ;  /* 0x000bb800010a7983 */ /* 0x000ea80000300800 */
[----:B------:R-:W2:Y:S04]  /*ed220*/  LDL.LU R11, [R1+0xbbc] ;  /* 0x000bbc00010b7983 */ /* 0x000ea80000300800 */
[----:B------:R0:W-:Y:S04]  /*ed230*/  STL.64 [R1+0x66b0], R6 ;  /* 0x0066b00601007387 */ /* 0x0001e80000100a00 */
[----:B0-----:R-:W4:Y:S04]  /*ed240*/  LDL.LU R6, [R1+0x160] ;  /* 0x0001600001067983 */ /* 0x001f280000300800 */
[----:B------:R-:W4:Y:S04]  /*ed250*/  LDL.LU R7, [R1+0x164] ;  /* 0x0001640001077983 */ /* 0x000f280000300800 */
[----:B------:R-:W2:Y:S04]  /*ed260*/  LDL.LU.64 R24, [R1+0x1d0] ;  /* 0x0001d00001187983 */ /* 0x000ea80000300a00 */
[----:B------:R-:W2:Y:S04]  /*ed270*/  LDL.LU.64 R26, [R1+0x1c0] ;  /* 0x0001c000011a7983 */ /* 0x000ea80000300a00 */
[----:B--2---:R-:W-:Y:S04]  /*ed280*/  STL [R1+0x7748], R27 ;  /* 0x0077481b01007387 */ /* 0x004fe80000100800 */
[----:B------:R-:W-:Y:S04]  /*ed290*/  STL [R1+0x7758], R26 ;  /* 0x0077581a01007387 */ /* 0x000fe80000100800 */
[----:B------:R-:W-:Y:S04]  /*ed2a0*/  STL.64 [R1+0x7750], R24 ;  /* 0x0077501801007387 */ /* 0x000fe80000100a00 */
[----:B------:R0:W-:Y:S04]  /*ed2b0*/  STL.64 [R1+0x66a8], R4 ;  /* 0x0066a80401007387 */ /* 0x0001e80000100a00 */
[----:B0-----:R-:W2:Y:S04]  /*ed2c0*/  LDL.LU R4, [R1+0x170] ;  /* 0x0001700001047983 */ /* 0x001ea80000300800 */
[----:B------:R-:W2:Y:S04]  /*ed2d0*/  LDL.LU R5, [R1+0x174] ;  /* 0x0001740001057983 */ /* 0x000ea80000300800 */
[----:B----4-:R-:W-:Y:S04]  /*ed2e0*/  STL.64 [R1+0x76e8], R6 ;  /* 0x0076e80601007387 */ /* 0x010fe80000100a00 */
[----:B--2---:R0:W-:Y:S02]  /*ed2f0*/  STL.64 [R1+0x76e0], R4 ;  /* 0x0076e00401007387 */ /* 0x0041e40000100a00 */
[----:B0-----:R-:W-:Y:S02]  /*ed300*/  HMMA.16816.F32 R4, R16, R22, R8 ;  /* 0x000000161004723c */ /* 0x001fe40000001808 */
[----:B------:R-:W2:-:S15]  /*ed310*/  LDL.LU R16, [R1+0x2c8] ;  /* 0x0002c80001107983 */ /* 0x000e9e0000300800 */
[----:B------:R-:W-:Y:S02]  /*ed320*/  NOP ;  /* 0x0000000000007918 */ /* 0x000fe40000000000 */
[----:B------:R-:W-:Y:S04]  /*ed330*/  STL.64 [R1+0x1240], R4 ;  /* 0x0012400401007387 */ /* 0x000fe80000100a00 */
[----:B------:R-:W-:Y:S04]  /*ed340*/  STL.64 [R1+0x1248], R6 ;  /* 0x0012480601007387 */ /* 0x000fe80000100a00 */
[----:B------:R-:W2:Y:S04]  /*ed350*/  LDL.LU R17, [R1+0x2cc] ;  /* 0x0002cc0001117983 */ /* 0x000ea80000300800 */
[----:B------:R-:W4:Y:S04]  /*ed360*/  LDL R22, [R1+0x138] ;  /* 0x0001380001167983 */ /* 0x000f280000100800 */
[----:B------:R-:W4:Y:S04]  /*ed370*/  LDL R23, [R1+0x13c] ;  /* 0x00013c0001177983 */ /* 0x000f280000100800 */
[----:B----4-:R-:W-:Y:S04]  /*ed380*/  STL.64 [R1+0x7838], R22 ;  /* 0x0078381601007387 */ /* 0x010fe80000100a00 */
[----:B------:R-:W-:Y:S04]  /*ed390*/  STL.64 [R1+0x7830], R20 ;  /* 0x0078301401007387 */ /* 0x000fe80000100a00 */
[----:B------:R-:W4:Y:S04]  /*ed3a0*/  LDL.LU R18, [R1+0x150] ;  /* 0x0001500001127983 */ /* 0x000f280000300800 */
[----:B------:R-:W4:Y:S04]  /*ed3b0*/  LDL.LU R19, [R1+0x154] ;  /* 0x0001540001137983 */ /* 0x000f280000300800 */
[----:B----4-:R0:W-:Y:S04]  /*ed3c0*/  STL.64 [R1+0x7818], R18 ;  /* 0x0078181201007387 */ /* 0x0101e80000100a00 */
[----:B--2---:R1:W-:Y:S04]  /*ed3d0*/  STL.64 [R1+0x7810], R16 ;  /* 0x0078101001007387 */ /* 0x0043e80000100a00 */
[----:B0-----:R-:W3:Y:S04]  /*ed3e0*/  LDL R18, [R1+0x108] ;  /* 0x0001080001127983 */ /* 0x001ee80000100800 */
[----:B-1----:R-:W3:Y:S04]  /*ed3f0*/  LDL R16, [R1+0x100] ;  /* 0x0001000001107983 */ /* 0x002ee80000100800 */
[----:B------:R-:W3:Y:S04]  /*ed400*/  LDL R17, [R1+0x104] ;  /* 0x0001040001117983 */ /* 0x000ee80000100800 */
[----:B------:R-:W3:Y:S02]  /*ed410*/  LDL R19, [R1+0x10c] ;  /* 0x00010c0001137983 */ /* 0x000ee40000100800 */
[----:B---3--:R-:W-:-:S15]  /*ed420*/  HMMA.16816.F32 R8, R16, R28, R12 ;  /* 0x0000001c1008723c */ /* 0x008fde000000180c */
[----:B------:R-:W-:-:S04]  /*ed430*/  NOP ;  /* 0x0000000000007918 */ /* 0x000fc80000000000 */
[----:B------:R-:W-:Y:S04]  /*ed440*/  STL.64 [R1+0x1230], R8 ;  /* 0x0012300801007387 */ /* 0x000fe80000100a00 */
[----:B------:R0:W-:Y:S04]  /*ed450*/  STL.64 [R1+0x1238], R10 ;  /* 0x0012380a01007387 */ /* 0x0001e80000100a00 */
[----:B------:R-:W2:Y:S04]  /*ed460*/  LDL.LU R12, [R1+0xb10] ;  /* 0x000b1000010c7983 */ /* 0x000ea80000300800 */
[----:B------:R-:W2:Y:S04]  /*ed470*/  LDL.LU R13, [R1+0xb14] ;  /* 0x000b1400010d7983 */ /* 0x000ea80000300800 */
[----:B------:R-:W3:Y:S04]  /*ed480*/  LDL.LU R14, [R1+0xb18] ;  /* 0x000b1800010e7983 */ /* 0x000ee80000300800 */
[----:B------:R-:W3:Y:S04]  /*ed490*/  LDL.LU R15, [R1+0xb1c] ;  /* 0x000b1c00010f7983 */ /* 0x000ee80000300800 */
[----:B------:R-:W4:Y:S04]  /*ed4a0*/  LDL R6, [R1+0x290] ;  /* 0x0002900001067983 */ /* 0x000f280000100800 */
[----:B------:R-:W4:Y:S04]  /*ed4b0*/  LDL R7, [R1+0x294] ;  /* 0x0002940001077983 */ /* 0x000f280000100800 */
[----:B0-----:R-:W2:Y:S04]  /*ed4c0*/  LDL R10, [R1+0x2b8] ;  /* 0x0002b800010a7983 */ /* 0x001ea80000100800 */
        /* <DEDUP_REMOVED lines=49> */
[----:B------:R-:W3:Y:S04]  /*ed7e0*/  LDL.64 R24, [R1+0x280] ;  /* 0x0002800001187983 */ /* 0x000ee80000100a00 */
[----:B------:R-:W-:Y:S04]  /*ed7f0*/  STL [R1+0x770c], R4 ;  /* 0x00770c0401007387 */ /* 0x000fe80000100800 */
        /* <DEDUP_REMOVED lines=11> */
[----:B------:R0:W-:Y:S04]  /*ed8b0*/  STL [R1+0x7740], R28 ;  /* 0x0077401c01007387 */ /* 0x0001e80000100800 */
[----:B0-----:R-:W3:Y:S01]  /*ed8c0*/  LDL.64 R28, [R1+0x2a8] ;  /* 0x0002a800011c7983 */ /* 0x001ee20000100a00 */
        /* <DEDUP_REMOVED lines=28> */
[----:B------:R-:W-:Y:S04]  /*eda90*/  STL [R1+0x7618], R16 ;  /* 0x0076181001007387 */ /* 0x000fe80000100800 */
[----:B------:R-:W-:Y:S01]  /*edaa0*/  STL [R1+0x7614], R17 ;  /* 0x0076141101007387 */ /* 0x000fe20000100800 */
[----:B--2---:R-:W-:Y:S03]  /*edab0*/  HMMA.16816.F32 R8, R20, R10, R12 ;  /* 0x0000000a1408723c */ /* 0x004fe6000000180c */
[----:B------:R-:W3:Y:S04]  /*edac0*/  LDL.LU.64 R14, [R1+0x7800] ;  /* 0x00780000010e7983 */ /* 0x000ee80000300a00 */
[----:B------:R-:W3:Y:S01]  /*edad0*/  LDL.LU.64 R12, [R1+0x77f8] ;  /* 0x0077f800010c7983 */ /* 0x000ee20000300a00 */
[----:B------:R-:W-:-:S02]  /*edae0*/  IMAD.MOV.U32 R4, RZ, RZ, R26 ;  /* 0x000000ffff047224 */ /* 0x000fc400078e001a */
[----:B------:R-:W-:-:S09]  /*edaf0*/  IMAD.MOV.U32 R5, RZ, RZ, R27 ;  /* 0x000000ffff057224 */ /* 0x000fd200078e001b */
[----:B------:R0:W-:Y:S04]  /*edb00*/  STL.64 [R1+0x11d0], R8 ;  /* 0x0011d00801007387 */ /* 0x0001e80000100a00 */
[----:B------:R1:W-:Y:S04]  /*edb10*/  STL.64 [R1+0x11d8], R10 ;  /* 0x0011d80a01007387 */ /* 0x0003e80000100a00 */
[----:B0-----:R-:W2:Y:S04]  /*edb20*/  LDL.LU R8, [R1+0xb00] ;  /* 0x000b000001087983 */ /* 0x001ea80000300800 */
[----:B------:R-:W2:Y:S04]  /*edb30*/  LDL.LU R9, [R1+0xb04] ;  /* 0x000b040001097983 */ /* 0x000ea80000300800 */
[----:B-1----:R-:W2:Y:S04]  /*edb40*/  LDL.LU R10, [R1+0xb08] ;  /* 0x000b0800010a7983 */ /* 0x002ea80000300800 */
[----:B------:R-:W2:Y:S04]  /*edb50*/  LDL.LU R11, [R1+0xb0c] ;  /* 0x000b0c00010b7983 */ /* 0x000ea80000300800 */
[----:B------:R-:W2:Y:S04]  /*edb60*/  LDL R26, [R1+0x250] ;  /* 0x00025000011a7983 */ /* 0x000ea80000100800 */
[----:B------:R-:W2:Y:S01]  /*edb70*/  LDL R27, [R1+0x254] ;  /* 0x00025400011b7983 */ /* 0x000ea20000100800 */
[----:B---3--:R-:W-:-:S15]  /*edb80*/  HMMA.16816.F32 R12, R20, R28, R12 ;  /* 0x0000001c140c723c */ /* 0x008fde000000180c */
        /* <DEDUP_REMOVED lines=13> */
[----:B0-----:R-:W3:Y:S04]  /*edc60*/  LDL.LU.64 R14, [R1+0x77e0] ;  /* 0x0077e000010e7983 */ /* 0x001ee80000300a00 */
[----:B------:R-:W3:Y:S01]  /*edc70*/  LDL.LU.64 R12, [R1+0x77d8] ;  /* 0x0077d800010c7983 */ /* 0x000ee20000300a00 */
[----:B------:R-:W-:-:S02]  /*edc80*/  IMAD.MOV.U32 R17, RZ, RZ, R24 ;  /* 0x000000ffff117224 */ /* 0x000fc400078e0018 */
[----:B------:R-:W-:Y:S01]  /*edc90*/  IMAD.MOV.U32 R16, RZ, RZ, R25 ;  /* 0x000000ffff107224 */ /* 0x000fe200078e0019 */
[----:B---3--:R-:W-:-:S15]  /*edca0*/  HMMA.16816.F32 R12, R20, R24, R12 ;  /* 0x00000018140c723c */ /* 0x008fde000000180c */
[----:B------:R-:W-:-:S04]  /*edcb0*/  NOP ;  /* 0x0000000000007918 */ /* 0x000fc80000000000 */
[----:B------:R-:W-:Y:S04]  /*edcc0*/  STL.64 [R1+0x11a0], R12 ;  /* 0x0011a00c01007387 */ /* 0x000fe80000100a00 */
[----:B------:R0:W-:Y:S04]  /*edcd0*/  STL.64 [R1+0x11a8], R14 ;  /* 0x0011a80e01007387 */ /* 0x0001e80000100a00 */
[----:B0-----:R-:W3:Y:S04]  /*edce0*/  LDL.LU.64 R14, [R1+0x77d0] ;  /* 0x0077d000010e7983 */ /* 0x001ee80000300a00 */
[----:B------:R-:W2:Y:S04]  /*edcf0*/  LDL.LU.64 R12, [R1+0x77c8] ;  /* 0x0077c800010c7983 */ /* 0x000ea80000300a00 */
[----:B------:R0:W-:Y:S04]  /*edd00*/  STL.64 [R1+0x76c8], R18 ;  /* 0x0076c81201007387 */ /* 0x0001e80000100a00 */
[----:B0-----:R-:W4:Y:S04]  /*edd10*/  LDL.64 R18, [R1+0x210] ;  /* 0x0002100001127983 */ /* 0x001f280000100a00 */
[----:B------:R0:W-:Y:S04]  /*edd20*/  STL.64 [R1+0x76c0], R16 ;  /* 0x0076c01001007387 */ /* 0x0001e80000100a00 */
[----:B0-----:R-:W2:Y:S04]  /*edd30*/  LDL.64 R16, [R1+0x200] ;  /* 0x0002000001107983 */ /* 0x001ea80000100a00 */
[----:B----4-:R-:W-:Y:S04]  /*edd40*/  STL.64 [R1+0x7788], R18 ;  /* 0x0077881201007387 */ /* 0x010fe80000100a00 */
[----:B--2---:R0:W-:Y:S04]  /*edd50*/  STL.64 [R1+0x7780], R16 ;  /* 0x0077801001007387 */ /* 0x0041e80000100a00 */
[----:B0-----:R-:W2:Y:S04]  /*edd60*/  LDL.LU R16, [R1+0xab0] ;  /* 0x000ab00001107983 */ /* 0x001ea80000300800 */
[----:B------:R-:W2:Y:S04]  /*edd70*/  LDL.LU R17, [R1+0xab4] ;  /* 0x000ab40001117983 */ /* 0x000ea80000300800 */
[----:B------:R-:W4:Y:S04]  /*edd80*/  LDL.LU R18, [R1+0xab8] ;  /* 0x000ab80001127983 */ /* 0x000f280000300800 */
[----:B------:R-:W4:Y:S04]  /*edd90*/  LDL.LU R19, [R1+0xabc] ;  /* 0x000abc0001137983 */ /* 0x000f280000300800 */
[----:B----4-:R0:W-:Y:S04]  /*edda0*/  STL.64 [R1+0x7798], R18 ;  /* 0x0077981201007387 */ /* 0x0101e80000100a00 */
[----:B0-----:R-:W4:Y:S04]  /*eddb0*/  LDL R18, [R1+0x230] ;  /* 0x0002300001127983 */ /* 0x001f280000100800 */
[----:B------:R-:W4:Y:S04]  /*eddc0*/  LDL R19, [R1+0x234] ;  /* 0x0002340001137983 */ /* 0x000f280000100800 */
[----:B--2---:R0:W-:Y:S04]  /*eddd0*/  STL.64 [R1+0x7790], R16 ;  /* 0x0077901001007387 */ /* 0x0041e80000100a00 */
[----:B----4-:R1:W-:Y:S04]  /*edde0*/  STL.64 [R1+0x77b0], R18 ;  /* 0x0077b01201007387 */ /* 0x0103e80000100a00 */
[----:B0-----:R-:W3:Y:S04]  /*eddf0*/  LDL.LU R16, [R1+0xaf0] ;  /* 0x000af00001107983 */ /* 0x001ee80000300800 */
[----:B------:R-:W3:Y:S04]  /*ede00*/  LDL.LU R17, [R1+0xaf4] ;  /* 0x000af40001117983 */ /* 0x000ee80000300800 */
[----:B-1----:R-:W3:Y:S04]  /*ede10*/  LDL.LU R18, [R1+0xaf8] ;  /* 0x000af80001127983 */ /* 0x002ee80000300800 */
[----:B------:R-:W3:Y:S01]  /*ede20*/  LDL.LU R19, [R1+0xafc] ;  /* 0x000afc0001137983 */ /* 0x000ee20000300800 */
[----:B------:R-:W-:-:S15]  /*ede30*/  HMMA.16816.F32 R8, R20, R12, R8 ;  /* 0x0000000c1408723c */ /* 0x000fde0000001808 */
[----:B------:R-:W-:-:S04]  /*ede40*/  NOP ;  /* 0x0000000000007918 */ /* 0x000fc80000000000 */
        /* <DEDUP_REMOVED lines=8> */
[----:B0-----:R-:W2:Y:S04]  /*eded0*/  LDL.LU R16, [R1+0xad0] ;  /* 0x000ad00001107983 */ /* 0x001ea80000300800 */
[----:B------:R-:W2:Y:S04]  /*edee0*/  LDL.LU R17, [R1+0xad4] ;  /* 0x000ad40001117983 */ /* 0x000ea80000300800 */
[----:B-1----:R-:W2:Y:S04]  /*edef0*/  LDL.LU R18, [R1+0xad8] ;  /* 0x000ad80001127983 */ /* 0x002ea80000300800 */
[----:B------:R-:W2:Y:S04]  /*edf00*/  LDL.LU R19, [R1+0xadc] ;  /* 0x000adc0001137983 */ /* 0x000ea80000300800 */
[----:B------:R-:W-:Y:S04]  /*edf10*/  STL.64 [R1+0x75a8], R14 ;  /* 0x0075a80e01007387 */ /* 0x000fe80000100a00 */
[----:B------:R0:W-:Y:S04]  /*edf20*/  STL.64 [R1+0x75a0], R12 ;  /* 0x0075a00c01007387 */ /* 0x0001e80000100a00 */
[----:B0-----:R-:W3:Y:S04]  /*edf30*/  LDL.LU R12, [R1+0xae0] ;  /* 0x000ae000010c7983 */ /* 0x001ee80000300800 */
[----:B------:R-:W3:Y:S04]  /*edf40*/  LDL.LU R13, [R1+0xae4] ;  /* 0x000ae400010d7983 */ /* 0x000ee80000300800 */
[----:B------:R-:W3:Y:S04]  /*edf50*/  LDL.LU R14, [R1+0xae8] ;  /* 0x000ae800010e7983 */ /* 0x000ee80000300800 */
[----:B------:R-:W3:Y:S04]  /*edf60*/  LDL.LU R15, [R1+0xaec] ;  /* 0x000aec00010f7983 */ /* 0x000ee80000300800 */
[----:B------:R-:W2:Y:S01]  /*edf70*/  LDL.LU R24, [R1+0xa80] ;  /* 0x000a800001187983 */ /* 0x000ea20000300800 */
        /* <DEDUP_REMOVED lines=13> */
[C---:B------:R-:W-:Y:S03]  /*ee050*/  HMMA.16816.F32 R16, R20.reuse, R10, R16 ;  /* 0x0000000a1410723c */ /* 0x040fe60000001810 */
        /* <DEDUP_REMOVED lines=17> */
[----:B------:R-:W2:Y:S04]  /*ee170*/  LDL.64 R6, [R1+0x1e0] ;  /* 0x0001e00001067983 */ /* 0x000ea80000100a00 */
        /* <DEDUP_REMOVED lines=24> */
[----:B------:R-:W-:-:S03]  /*ee300*/  IMAD.MOV.U32 R0, RZ, RZ, R19 ;  /* 0x000000ffff007224 */ /* 0x000fc600078e0013 */
[----:B------:R-:W3:Y:S04]  /*ee310*/  LDL.64 R18, [R1+0x1a0] ;  /* 0x0001a00001127983 */ /* 0x000ee80000100a00 */
[----:B------:R-:W-:Y:S01]  /*ee320*/  STL [R1+0x7548], R0 ;  /* 0x0075480001007387 */ /* 0x000fe20000100800 */
[----:B----4-:R-:W-:Y:S02]  /*ee330*/  IMAD.MOV.U32 R8, RZ, RZ, R16 ;  /* 0x000000ffff087224 */ /* 0x010fe400078e0010 */
[----:B------:R-:W-:Y:S01]  /*ee340*/  IMAD.MOV.U32 R9, RZ, RZ, R17 ;  /* 0x000000ffff097224 */ /* 0x000fe200078e0011 */
[----:B--2---:R-:W-:-:S15]  /*ee350*/  HMMA.16816.F32 R24, R20, R16, R24 ;  /* 0x000000101418723c */ /* 0x004fde0000001818 */
[----:B------:R-:W-:-:S04]  /*ee360*/  NOP ;  /* 0x0000000000007918 */ /* 0x000fc80000000000 */
[----:B------:R-:W-:Y:S04]  /*ee370*/  STL.64 [R1+0x1120], R24 ;  /* 0x0011201801007387 */ /* 0x000fe80000100a00 */
[----:B------:R0:W-:Y:S04]  /*ee380*/  STL.64 [R1+0x1128], R26 ;  /* 0x0011281a01007387 */ /* 0x0001e80000100a00 */
[----:B0-----:R-:W2:Y:S04]  /*ee390*/  LDL.LU.64 R26, [R1+0x7768] ;  /* 0x00776800011a7983 */ /* 0x001ea80000300a00 */
[----:B------:R-:W2:Y:S04]  /*ee3a0*/  LDL.LU.64 R24, [R1+0x7760] ;  /* 0x0077600001187983 */ /* 0x000ea80000300a00 */
[----:B------:R-:W4:Y:S04]  /*ee3b0*/  LDL.64 R16, [R1+0x1b0] ;  /* 0x0001b00001107983 */ /* 0x000f280000100a00 */
[----:B---3--:R-:W-:Y:S01]  /*ee3c0*/  STL.64 [R1+0x7728], R18 ;  /* 0x0077281201007387 */ /* 0x008fe20000100a00 */
[C---:B------:R-:W-:Y:S03]  /*ee3d0*/  HMMA.16816.F32 R12, R20.reuse, R6, R12 ;  /* 0x00000006140c723c */ /* 0x040fe6000000180c */
[----:B----4-:R0:W-:Y:S04]  /*ee3e0*/  STL.64 [R1+0x7720], R16 ;  /* 0x0077201001007387 */ /* 0x0101e80000100a00 */
[----:B0-----:R-:W3:Y:S04]  /*ee3f0*/  LDL.LU R16, [R1+0xa50] ;  /* 0x000a500001107983 */ /* 0x001ee80000300800 */
[----:B------:R-:W3:Y:S04]  /*ee400*/  LDL.LU R17, [R1+0xa54] ;  /* 0x000a540001117983 */ /* 0x000ee80000300800 */
[----:B------:R-:W4:Y:S04]  /*ee410*/  LDL.LU R18, [R1+0xa58] ;  /* 0x000a580001127983 */ /* 0x000f280000300800 */
[----:B------:R-:W4:Y:S01]  /*ee420*/  LDL.LU R19, [R1+0xa5c] ;  /* 0x000a5c0001137983 */ /* 0x000f220000300800 */
[----:B--2---:R-:W-:Y:S01]  /*ee430*/  HMMA.16816.F32 R24, R20, R28, R24 ;  /* 0x0000001c1418723c */ /* 0x004fe20000001818 */
[----:B------:R-:W-:-:S02]  /*ee440*/  IMAD.MOV.U32 R0, RZ, RZ, R29 ;  /* 0x000000ffff007224 */ /* 0x000fc400078e001d */
[----:B------:R-:W-:Y:S02]  /*ee450*/  IMAD.MOV.U32 R29, RZ, RZ, R21 ;  /* 0x000000ffff1d7224 */ /* 0x000fe400078e0015 */
[----:B------:R-:W-:Y:S01]  /*ee460*/  IMAD.MOV.U32 R28, RZ, RZ, R22 ;  /* 0x000000ffff1c7224 */ /* 0x000fe200078e0016 */
[----:B----4-:R-:W-:Y:S04]  /*ee470*/  STL.64 [R1+0x7738], R18 ;  /* 0x0077381201007387 */ /* 0x010fe80000100a00 */
[----:B---3--:R0:W-:Y:S04]  /*ee480*/  STL.64 [R1+0x7730], R16 ;  /* 0x0077301001007387 */ /* 0x0081e80000100a00 */
[----:B0-----:R-:W2:Y:S04]  /*ee490*/  LDL.LU R16, [R1+0xa60] ;  /* 0x000a600001107983 */ /* 0x001ea80000300800 */
[----:B------:R-:W2:Y:S04]  /*ee4a0*/  LDL.LU R17, [R1+0xa64] ;  /* 0x000a640001117983 */ /* 0x000ea80000300800 */
[----:B------:R-:W2:Y:S04]  /*ee4b0*/  LDL.LU R18, [R1+0xa68] ;  /* 0x000a680001127983 */ /* 0x000ea80000300800 */
[----:B------:R-:W2:Y:S04]  /*ee4c0*/  LDL.LU R19, [R1+0xa6c] ;  /* 0x000a6c0001137983 */ /* 0x000ea80000300800 */
[----:B------:R-:W-:Y:S04]  /*ee4d0*/  STL [R1+0x7550], R9 ;  /* 0x0075500901007387 */ /* 0x000fe80000100800 */
[----:B------:R-:W-:Y:S04]  /*ee4e0*/  STL [R1+0x754c], R8 ;  /* 0x00754c0801007387 */ /* 0x000fe80000100800 */
[----:B------:R-:W-:Y:S04]  /*ee4f0*/  STL.64 [R1+0x1110], R24 ;  /* 0x0011101801007387 */ /* 0x000fe80000100a00 */
[----:B------:R0:W-:Y:S04]  /*ee500*/  STL.64 [R1+0x1118], R26 ;  /* 0x0011181a01007387 */ /* 0x0001e80000100a00 */
[----:B0-----:R-:W3:Y:S04]  /*ee510*/  LDL.LU R26, [R1+0x7758] ;  /* 0x00775800011a7983 */ /* 0x001ee80000300800 */
[----:B------:R-:W2:Y:S04]  /*ee520*/  LDL.LU.64 R24, [R1+0x7750] ;  /* 0x0077500001187983 */ /* 0x000ea80000300a00 */
[----:B------:R0:W-:Y:S04]  /*ee530*/  STL [R1+0x7554], R0 ;  /* 0x0075540001007387 */ /* 0x0001e80000100800 */
[----:B------:R-:W-:Y:S01]  /*ee540*/  STL.64 [R1+0x1100], R12 ;  /* 0x0011000c01007387 */ /* 0x000fe20000100a00 */
[----:B------:R-:W-:-:S03]  /*ee550*/  IMAD.MOV.U32 R27, RZ, RZ, R20 ;  /* 0x000000ffff1b7224 */ /* 0x000fc600078e0014 */
[----:B------:R-:W-:Y:S04]  /*ee560*/  STL.64 [R1+0x1108], R14 ;  /* 0x0011080e01007387 */ /* 0x000fe80000100a00 */
[----:B------:R-:W4:Y:S04]  /*ee570*/  LDL.LU R20, [R1+0xa20] ;  /* 0x000a200001147983 */ /* 0x000f280000300800 */
[----:B------:R-:W4:Y:S04]  /*ee580*/  LDL.LU R21, [R1+0xa24] ;  /* 0x000a240001157983 */ /* 0x000f280000300800 */
[----:B------:R-:W2:Y:S01]  /*ee590*/  LDL.LU R22, [R1+0xa28] ;  /* 0x000a280001167983 */ /* 0x000ea20000300800 */
[----:B0-----:R-:W-:-:S03]  /*ee5a0*/  IMAD.MOV.U32 R0, RZ, RZ, R23 ;  /* 0x000000ffff007224 */ /* 0x001fc600078e0017 */
[----:B------:R-:W2:Y:S04]  /*ee5b0*/  LDL.LU R23, [R1+0xa2c] ;  /* 0x000a2c0001177983 */ /* 0x000ea80000300800 */
[----:B--2---:R-:W-:Y:S04]  /*ee5c0*/  STL.64 [R1+0x7718], R22 ;  /* 0x0077181601007387 */ /* 0x004fe80000100a00 */
[----:B----4-:R0:W-:Y:S04]  /*ee5d0*/  STL.64 [R1+0x7710], R20 ;  /* 0x0077101401007387 */ /* 0x0101e80000100a00 */
[----:B0-----:R-:W2:Y:S04]  /*ee5e0*/  LDL.LU R20, [R1+0xa30] ;  /* 0x000a300001147983 */ /* 0x001ea80000300800 */
[----:B------:R-:W2:Y:S04]  /*ee5f0*/  LDL.LU R21, [R1+0xa34] ;  /* 0x000a340001157983 */ /* 0x000ea80000300800 */
[----:B------:R-:W2:Y:S04]  /*ee600*/  LDL.LU R22, [R1+0xa38] ;  /* 0x000a380001167983 */ /* 0x000ea80000300800 */
[----:B------:R-:W2:Y:S04]  /*ee610*/  LDL.LU R23, [R1+0xa3c] ;  /* 0x000a3c0001177983 */ /* 0x000ea80000300800 */
[----:B------:R-:W4:Y:S04]  /*ee620*/  LDL.64 R14, [R1+0xd8] ;  /* 0x0000d800010e7983 */ /* 0x000f280000100a00 */
[----:B------:R-:W2:Y:S01]  /*ee630*/  LDL.64 R12, [R1+0xd0] ;  /* 0x0000d000010c7983 */ /* 0x000ea20000100a00 */
[----:B------:R-:W-:-:S02]  /*ee640*/  IMAD.MOV.U32 R9, RZ, RZ, R6 ;  /* 0x000000ffff097224 */ /* 0x000fc400078e0006 */
[----:B------:R-:W-:Y:S02]  /*ee650*/  IMAD.MOV.U32 R8, RZ, RZ, R7 ;  /* 0x000000ffff087224 */ /* 0x000fe400078e0007 */
[----:B------:R-:W3:Y:S04]  /*ee660*/  LDL.64 R6, [R1+0x190] ;  /* 0x0001900001067983 */ /* 0x000ee80000100a00 */
[----:B----4-:R0:W-:Y:S04]  /*ee670*/  STL.64 [R1+0x7680], R14 ;  /* 0x0076800e01007387 */ /* 0x0101e80000100a00 */
[----:B--2---:R1:W-:Y:S01]  /*ee680*/  STL.64 [R1+0x7678], R12 ;  /* 0x0076780c01007387 */ /* 0x0043e20000100a00 */
[----:B0-----:R-:W-:-:S02]  /*ee690*/  IMAD.MOV.U32 R14, RZ, RZ, R28 ;  /* 0x000000ffff0e7224 */ /* 0x001fc400078e001c */
[----:B-1----:R-:W-:Y:S02]  /*ee6a0*/  IMAD.MOV.U32 R12, RZ, RZ, R27 ;  /* 0x000000ffff0c7224 */ /* 0x002fe400078e001b */
[----:B------:R-:W-:Y:S02]  /*ee6b0*/  IMAD.MOV.U32 R13, RZ, RZ, R29 ;  /* 0x000000ffff0d7224 */ /* 0x000fe400078e001d */
[----:B------:R-:W-:Y:S01]  /*ee6c0*/  IMAD.MOV.U32 R15, RZ, RZ, R0 ;  /* 0x000000ffff0f7224 */ /* 0x000fe200078e0000 */
[----:B------:R-:W3:Y:S04]  /*ee6d0*/  LDL.LU R27, [R1+0x7748] ;  /* 0x00774800011b7983 */ /* 0x000ee80000300800 */
[----:B------:R-:W2:Y:S04]  /*ee6e0*/  LDL.LU R29, [R1+0x7744] ;  /* 0x00774400011d7983 */ /* 0x000ea80000300800 */
[----:B------:R-:W4:Y:S01]  /*ee6f0*/  LDL.LU R28, [R1+0x7740] ;  /* 0x00774000011c7983 */ /* 0x000f220000300800 */
[----:B------:R-:W-:Y:S03]  /*ee700*/  HMMA.16816.F32 R16, R12, R24, R16 ;  /* 0x000000180c10723c */ /* 0x000fe60000001810 */
[----:B------:R-:W-:-:S15]  /*ee710*/  STL [R1+0x7558], R9 ;  /* 0x0075580901007387 */ /* 0x000fde0000100800 */
[----:B------:R-:W-:Y:S01]  /*ee720*/  NOP ;  /* 0x0000000000007918 */ /* 0x000fe20000000000 */
        /* <DEDUP_REMOVED lines=10> */
[----:B------:R-:W-:Y:S04]  /*ee7d0*/  STL.64 [R1+0x74d8], R26 ;  /* 0x0074d81a01007387 */ /* 0x000fe80000100a00 */
[----:B------:R0:W-:Y:S04]  /*ee7e0*/  STL.64 [R1+0x74d0], R24 ;  /* 0x0074d01801007387 */ /* 0x0001e80000100a00 */
[----:B0-----:R-:W2:Y:S04]  /*ee7f0*/  LDL.LU R24, [R1+0xa40] ;  /* 0x000a400001187983 */ /* 0x001ea80000300800 */
[----:B------:R-:W2:Y:S04]  /*ee800*/  LDL.LU R25, [R1+0xa44] ;  /* 0x000a440001197983 */ /* 0x000ea80000300800 */
[----:B------:R-:W2:Y:S04]  /*ee810*/  LDL.LU R26, [R1+0xa48] ;  /* 0x000a4800011a7983 */ /* 0x000ea80000300800 */
[----:B------:R-:W2:Y:S01]  /*ee820*/  LDL.LU R27, [R1+0xa4c] ;  /* 0x000a4c00011b7983 */ /* 0x000ea20000300800 */
[C---:B---3--:R-:W-:Y:S08]  /*ee830*/  HMMA.16816.F32 R20, R12.reuse, R18, R20 ;  /* 0x000000120c14723c */ /* 0x048ff00000001814 */
[----:B--2---:R-:W-:-:S15]  /*ee840*/  HMMA.16816.F32 R24, R12, R16, R24 ;  /* 0x000000100c18723c */ /* 0x004fde0000001818 */
[----:B------:R-:W-:-:S04]  /*ee850*/  NOP ;  /* 0x0000000000007918 */ /* 0x000fc80000000000 */
[----:B------:R0:W-:Y:S04]  /*ee860*/  STL.64 [R1+0x10d0], R24 ;  /* 0x0010d01801007387 */ /* 0x0001e80000100a00 */
[----:B------:R1:W-:Y:S04]  /*ee870*/  STL.64 [R1+0x10d8], R26 ;  /* 0x0010d81a01007387 */ /* 0x0003e80000100a00 */
[----:B------:R-:W-:Y:S04]  /*ee880*/  STL.64 [R1+0x10c0], R20 ;  /* 0x0010c01401007387 */ /* 0x000fe80000100a00 */
[----:B------:R2:W-:Y:S01]  /*ee890*/  STL.64 [R1+0x10c8], R22 ;  /* 0x0010c81601007387 */ /* 0x0005e20000100a00 */
[----:B0-----:R-:W-:-:S02]  /*ee8a0*/  IMAD.MOV.U32 R25, RZ, RZ, R16 ;  /* 0x000000ffff197224 */ /* 0x001fc400078e0010 */
[----:B-1----:R-:W-:Y:S02]  /*ee8b0*/  IMAD.MOV.U32 R27, RZ, RZ, R18 ;  /* 0x000000ffff1b7224 */ /* 0x002fe400078e0012 */
[----:B------:R-:W-:Y:S02]  /*ee8c0*/  IMAD.MOV.U32 R26, RZ, RZ, R19 ;  /* 0x000000ffff1a7224 */ /* 0x000fe400078e0013 */
[----:B------:R-:W-:Y:S01]  /*ee8d0*/  IMAD.MOV.U32 R24, RZ, RZ, R17 ;  /* 0x000000ffff187224 */ /* 0x000fe200078e0011 */
[----:B--2---:R-:W2:Y:S04]  /*ee8e0*/  LDL.LU.64 R22, [R1+0x7718] ;  /* 0x0077180001167983 */ /* 0x004ea80000300a00 */
[----:B------:R-:W2:Y:S04]  /*ee8f0*/  LDL.LU.64 R20, [R1+0x7710] ;  /* 0x0077100001147983 */ /* 0x000ea80000300a00 */
[----:B------:R-:W-:Y:S04]  /*ee900*/  STL.64 [R1+0x7568], R26 ;  /* 0x0075681a01007387 */ /* 0x000fe80000100a00 */
[----:B------:R0:W-:Y:S04]  /*ee910*/  STL.64 [R1+0x7560], R24 ;  /* 0x0075601801007387 */ /* 0x0001e80000100a00 */
[----:B0-----:R-:W3:Y:S04]  /*ee920*/  LDL.LU R24, [R1+0x960] ;  /* 0x0009600001187983 */ /* 0x001ee80000300800 */
[----:B------:R-:W3:Y:S04]  /*ee930*/  LDL.LU R25, [R1+0x964] ;  /* 0x0009640001197983 */ /* 0x000ee80000300800 */
[----:B------:R-:W2:Y:S04]  /*ee940*/  LDL.LU R26, [R1+0x968] ;  /* 0x00096800011a7983 */ /* 0x000ea80000300800 */
[----:B------:R-:W2:Y:S04]  /*ee950*/  LDL.LU R27, [R1+0x96c] ;  /* 0x00096c00011b7983 */ /* 0x000ea80000300800 */
[----:B--2---:R0:W-:Y:S02]  /*ee960*/  STL.64 [R1+0x7630], R26 ;  /* 0x0076301a01007387 */ /* 0x0041e40000100a00 */
[----:B0-----:R-:W-:-:S02]  /*ee970*/  IMAD.MOV.U32 R26, RZ, RZ, R4 ;  /* 0x000000ffff1a7224 */ /* 0x001fc400078e0004 */
[----:B------:R-:W-:Y:S01]  /*ee980*/  IMAD.MOV.U32 R27, RZ, RZ, R5 ;  /* 0x000000ffff1b7224 */ /* 0x000fe200078e0005 */
[----:B------:R-:W2:Y:S04]  /*ee990*/  LDL.LU R4, [R1+0x770c] ;  /* 0x00770c0001047983 */ /* 0x000ea80000300800 */
[----:B------:R-:W2:Y:S01]  /*ee9a0*/  LDL.LU R5, [R1+0x7708] ;  /* 0x0077080001057983 */ /* 0x000ea20000300800 */
[----:B------:R-:W-:Y:S03]  /*ee9b0*/  HMMA.16816.F32 R16, R12, R6, R20 ;  /* 0x000000060c10723c */ /* 0x000fe60000001814 */
[----:B---3--:R4:W-:Y:S02]  /*ee9c0*/  STL.64 [R1+0x7628], R24 ;  /* 0x0076281801007387 */ /* 0x0089e40000100a00 */
[----:B----4-:R-:W-:-:S02]  /*ee9d0*/  IMAD.MOV.U32 R24, RZ, RZ, R28 ;  /* 0x000000ffff187224 */ /* 0x010fc400078e001c */
[----:B------:R-:W-:Y:S01]  /*ee9e0*/  IMAD.MOV.U32 R25, RZ, RZ, R29 ;  /* 0x000000ffff197224 */ /* 0x000fe200078e001d */
[----:B------:R-:W3:Y:S04]  /*ee9f0*/  LDL.LU R28, [R1+0x7704] ;  /* 0x00770400011c7983 */ /* 0x000ee80000300800 */
[----:B------:R-:W3:Y:S04]  /*eea00*/  LDL.LU R29, [R1+0x7700] ;  /* 0x00770000011d7983 */ /* 0x000ee80000300800 */
[----:B------:R2:W-:Y:S04]  /*eea10*/  STL.64 [R1+0x7648], R26 ;  /* 0x0076481a01007387 */ /* 0x0005e80000100a00 */
[----:B------:R0:W-:Y:S04]  /*eea20*/  STL.64 [R1+0x7660], R24 ;  /* 0x0076601801007387 */ /* 0x0001e80000100a00 */
[----:B------:R-:W-:Y:S04]  /*eea30*/  STL.64 [R1+0x10b0], R16 ;  /* 0x0010b01001007387 */ /* 0x000fe80000100a00 */
[----:B------:R-:W-:Y:S01]  /*eea40*/  STL.64 [R1+0x10b8], R18 ;  /* 0x0010b81201007387 */ /* 0x000fe20000100a00 */
[----:B--2---:R-:W-:-:S02]  /*eea50*/  IMAD.MOV.U32 R27, RZ, RZ, R4 ;  /* 0x000000ffff1b7224 */ /* 0x004fc400078e0004 */
[----:B------:R-:W-:-:S05]  /*eea60*/  IMAD.MOV.U32 R26, RZ, RZ, R5 ;  /* 0x000000ffff1a7224 */ /* 0x000fca00078e0005 */
[----:B------:R1:W-:Y:S04]  /*eea70*/  STL.64 [R1+0x7688], R26 ;  /* 0x0076881a01007387 */ /* 0x0003e80000100a00 */
[----:B0-----:R-:W2:Y:S04]  /*eea80*/  LDL.LU R24, [R1+0x9b0] ;  /* 0x0009b00001187983 */ /* 0x001ea80000300800 */
[----:B------:R-:W2:Y:S04]  /*eea90*/  LDL.LU R25, [R1+0x9b4] ;  /* 0x0009b40001197983 */ /* 0x000ea80000300800 */
[----:B-1----:R-:W4:Y:S04]  /*eeaa0*/  LDL.LU R26, [R1+0x9b8] ;  /* 0x0009b800011a7983 */ /* 0x002f280000300800 */
        /* <DEDUP_REMOVED lines=18> */
[----:B------:R-:W4:Y:S01]  /*eebd0*/  LDL.LU R19, [R1+0x9fc] ;  /* 0x0009fc0001137983 */ /* 0x000f220000300800 */
[----:B------:R-:W-:-:S02]  /*eebe0*/  IMAD.MOV.U32 R9, RZ, RZ, R6 ;  /* 0x000000ffff097224 */ /* 0x000fc400078e0006 */
[----:B------:R-:W-:Y:S01]  /*eebf0*/  IMAD.MOV.U32 R0, RZ, RZ, R7 ;  /* 0x000000ffff007224 */ /* 0x000fe200078e0007 */
[----:B----4-:R-:W-:Y:S04]  /*eec00*/  STL.64 [R1+0x76f8], R18 ;  /* 0x0076f81201007387 */ /* 0x010fe80000100a00 */
[----:B--2---:R0:W-:Y:S04]  /*eec10*/  STL.64 [R1+0x76f0], R16 ;  /* 0x0076f01001007387 */ /* 0x0041e80000100a00 */
[----:B------:R-:W2:Y:S04]  /*eec20*/  LDL R6, [R1+0x180] ;  /* 0x0001800001067983 */ /* 0x000ea80000100800 */
[----:B------:R-:W2:Y:S04]  /*eec30*/  LDL R7, [R1+0x184] ;  /* 0x0001840001077983 */ /* 0x000ea80000100800 */
        /* <DEDUP_REMOVED lines=12> */
[----:B------:R-:W-:Y:S04]  /*eed00*/  STL [R1+0x7610], R0 ;  /* 0x0076100001007387 */ /* 0x000fe80000100800 */
        /* <DEDUP_REMOVED lines=26> */
[----:B------:R-:W2:Y:S04]  /*eeeb0*/  LDL.LU.64 R16, [R1+0x76f0] ;  /* 0x0076f00001107983 */ /* 0x000ea80000300a00 */
[----:B------:R-:W-:Y:S04]  /*eeec0*/  STL.64 [R1+0x10a0], R4 ;  /* 0x0010a00401007387 */ /* 0x000fe80000100a00 */
[----:B------:R0:W-:Y:S04]  /*eeed0*/  STL.64 [R1+0x10a8], R6 ;  /* 0x0010a80601007387 */ /* 0x0001e80000100a00 */
[----:B0-----:R-:W2:Y:S04]  /*eeee0*/  LDL.LU.64 R6, [R1+0x76e8] ;  /* 0x0076e80001067983 */ /* 0x001ea80000300a00 */
[----:B------:R-:W4:Y:S02]  /*eeef0*/  LDL.LU.64 R4, [R1+0x76e0] ;  /* 0x0076e00001047983 */ /* 0x000f240000300a00 */
[C---:B----4-:R-:W-:Y:S08]  /*eef00*/  HMMA.16816.F32 R24, R12.reuse, R4, R24 ;  /* 0x000000040c18723c */ /* 0x050ff00000001818 */
[C---:B--2---:R-:W-:Y:S11]  /*eef10*/  HMMA.16816.F32 R16, R12.reuse, R6, R16 ;  /* 0x000000060c10723c */ /* 0x044ff60000001810 */
[----:B------:R-:W-:Y:S04]  /*eef20*/  STL.64 [R1+0x1090], R24 ;  /* 0x0010901801007387 */ /* 0x000fe80000100a00 */
[----:B------:R0:W-:Y:S04]  /*eef30*/  STL.64 [R1+0x1098], R26 ;  /* 0x0010981a01007387 */ /* 0x0001e80000100a00 */
[----:B0-----:R-:W2:Y:S04]  /*eef40*/  LDL.LU.64 R26, [R1+0x76d8] ;  /* 0x0076d800011a7983 */ /* 0x001ea80000300a00 */
[----:B------:R-:W2:Y:S04]  /*eef50*/  LDL.LU.64 R24, [R1+0x76d0] ;  /* 0x0076d00001187983 */ /* 0x000ea80000300a00 */
[----:B------:R0:W-:Y:S04]  /*eef60*/  STL.64 [R1+0x7450], R4 ;  /* 0x0074500401007387 */ /* 0x0001e80000100a00 */
[----:B0-----:R-:W4:Y:S04]  /*eef70*/  LDL.64 R4, [R1+0x120] ;  /* 0x0001200001047983 */ /* 0x001f280000100a00 */
        /* <DEDUP_REMOVED lines=21> */
[----:B------:R-:W3:Y:S02]  /*ef0d0*/  LDL.LU.64 R24, [R1+0x7690] ;  /* 0x0076900001187983 */ /* 0x000ee40000300a00 */
[----:B---3--:R-:W-:Y:S02]  /*ef0e0*/  HMMA.16816.F32 R12, R12, R28, R24 ;  /* 0x0000001c0c0c723c */ /* 0x008fe40000001818 */
[----:B------:R-:W2:-:S15]  /*ef0f0*/  LDL.LU.64 R26, [R1+0x7688] ;  /* 0x00768800011a7983 */ /* 0x000e9e0000300a00 */
[----:B------:R-:W-:Y:S02]  /*ef100*/  NOP ;  /* 0x0000000000007918 */ /* 0x000fe40000000000 */
[----:B------:R-:W-:Y:S04]  /*ef110*/  STL.64 [R1+0x1040], R12 ;  /* 0x0010400c01007387 */ /* 0x000fe80000100a00 */
[----:B------:R0:W-:Y:S04]  /*ef120*/  STL.64 [R1+0x1048], R14 ;  /* 0x0010480e01007387 */ /* 0x0001e80000100a00 */
[----:B0-----:R-:W2:Y:S04]  /*ef130*/  LDL.LU.64 R14, [R1+0x7680] ;  /* 0x00768000010e7983 */ /* 0x001ea80000300a00 */
[----:B------:R-:W2:Y:S04]  /*ef140*/  LDL.LU.64 R12, [R1+0x7678] ;  /* 0x00767800010c7983 */ /* 0x000ea80000300a00 */
[----:B------:R-:W-:Y:S04]  /*ef150*/  STL [R1+0x7424], R28 ;  /* 0x0074241c01007387 */ /* 0x000fe80000100800 */
        /* <DEDUP_REMOVED lines=13> */
[----:B------:R-:W-:Y:S01]  /*ef230*/  IMAD.MOV.U32 R0, RZ, RZ, R5 ;  /* 0x000000ffff007224 */ /* 0x000fe200078e0005 */
[----:B--2---:R-:W-:Y:S02]  /*ef240*/  HMMA.16816.F32 R24, R12, R26, R8 ;  /* 0x0000001a0c18723c */ /* 0x004fe40000001808 */
[----:B------:R-:W2:Y:S04]  /*ef250*/  LDL.LU.64 R10, [R1+0x7640] ;  /* 0x00764000010a7983 */ /* 0x000ea80000300a00 */
[----:B------:R-:W2:-:S13]  /*ef260*/  LDL.LU.64 R8, [R1+0x7638] ;  /* 0x0076380001087983 */ /* 0x000e9a0000300a00 */
[----:B------:R-:W-:Y:S04]  /*ef270*/  STL.64 [R1+0x1010], R24 ;  /* 0x0010101801007387 */ /* 0x000fe80000100a00 */
[----:B------:R0:W-:Y:S04]  /*ef280*/  STL.64 [R1+0x1018], R26 ;  /* 0x0010181a01007387 */ /* 0x0001e80000100a00 */
[----:B0-----:R-:W3:Y:S04]  /*ef290*/  LDL.LU.64 R26, [R1+0x7630] ;  /* 0x00763000011a7983 */ /* 0x001ee80000300a00 */
[----:B------:R-:W3:Y:S04]  /*ef2a0*/  LDL.LU.64 R24, [R1+0x7628] ;  /* 0x0076280001187983 */ /* 0x000ee80000300a00 */
[----:B------:R-:W4:Y:S04]  /*ef2b0*/  LDL.64 R4, [R1+0x230] ;  /* 0x0002300001047983 */ /* 0x000f280000100a00 */
[----:B------:R0:W-:Y:S02]  /*ef2c0*/  STL.64 [R1+0x7588], R6 ;  /* 0x0075880601007387 */ /* 0x0001e40000100a00 */
[----:B0-----:R-:W-:-:S02]  /*ef2d0*/  IMAD.MOV.U32 R6, RZ, RZ, R13 ;  /* 0x000000ffff067224 */ /* 0x001fc400078e000d */
[----:B------:R-:W-:Y:S01]  /*ef2e0*/  IMAD.MOV.U32 R7, RZ, RZ, R12 ;  /* 0x000000ffff077224 */ /* 0x000fe200078e000c */
[----:B--2---:R-:W-:-:S15]  /*ef2f0*/  HMMA.16816.F32 R8, R12, R2, R8 ;  /* 0x000000020c08723c */ /* 0x004fde0000001808 */
[----:B------:R-:W-:-:S04]  /*ef300*/  NOP ;  /* 0x0000000000007918 */ /* 0x000fc80000000000 */
[----:B------:R-:W-:Y:S04]  /*ef310*/  STL.64 [R1+0x1000], R8 ;  /* 0x0010000801007387 */ /* 0x000fe80000100a00 */
[----:B------:R3:W-:Y:S02]  /*ef320*/  STL.64 [R1+0x1008], R10 ;  /* 0x0010080a01007387 */ /* 0x0007e40000100a00 */
[----:B---3--:R-:W-:Y:S02]  /*ef330*/  HMMA.16816.F32 R8, R12, R20, R24 ;  /* 0x000000140c08723c */ /* 0x008fe40000001818 */
[----:B----4-:R0:W-:Y:S02]  /*ef340*/  STL.64 [R1+0x7580], R4 ;  /* 0x0075800401007387 */ /* 0x0101e40000100a00 */
[----:B0-----:R-:W-:-:S02]  /*ef350*/  IMAD.MOV.U32 R4, RZ, RZ, R15 ;  /* 0x000000ffff047224 */ /* 0x001fc400078e000f */
[----:B------:R-:W-:-:S13]  /*ef360*/  IMAD.MOV.U32 R5, RZ, RZ, R14 ;  /* 0x000000ffff057224 */ /* 0x000fda00078e000e */
[----:B------:R-:W-:Y:S04]  /*ef370*/  STL.64 [R1+0xff8], R10 ;  /* 0x000ff80a01007387 */ /* 0x000fe80000100a00 */
[----:B------:R0:W-:Y:S04]  /*ef380*/  STL.64 [R1+0x7438], R22 ;  /* 0x0074381601007387 */ /* 0x0001e80000100a00 */
[----:B------:R1:W-:Y:S01]  /*ef390*/  STL.64 [R1+0x7430], R20 ;  /* 0x0074301401007387 */ /* 0x0003e20000100a00 */
[----:B0-----:R-:W-:Y:S02]  /*ef3a0*/  IMAD.MOV.U32 R23, RZ, RZ, R4 ;  /* 0x000000ffff177224 */ /* 0x001fe400078e0004 */
[----:B------:R-:W-:Y:S01]  /*ef3b0*/  IMAD.MOV.U32 R22, RZ, RZ, R5 ;  /* 0x000000ffff167224 */ /* 0x000fe200078e0005 */
[----:B------:R-:W2:Y:S01]  /*ef3c0*/  LDL.LU R4, [R1+0x8f0] ;  /* 0x0008f00001047983 */ /* 0x000ea20000300800 */
[----:B-1----:R-:W-:-:S03]  /*ef3d0*/  IMAD.MOV.U32 R21, RZ, RZ, R6 ;  /* 0x000000ffff157224 */ /* 0x002fc600078e0006 */
[----:B------:R-:W2:Y:S01]  /*ef3e0*/  LDL.LU R5, [R1+0x8f4] ;  /* 0x0008f40001057983 */ /* 0x000ea20000300800 */
[----:B------:R-:W-:-:S03]  /*ef3f0*/  IMAD.MOV.U32 R20, RZ, RZ, R7 ;  /* 0x000000ffff147224 */ /* 0x000fc600078e0007 */
[----:B------:R-:W3:Y:S04]  /*ef400*/  LDL.LU R6, [R1+0x8f8] ;  /* 0x0008f80001067983 */ /* 0x000ee80000300800 */
[----:B------:R-:W3:Y:S01]  /*ef410*/  LDL.LU R7, [R1+0x8fc] ;  /* 0x0008fc0001077983 */ /* 0x000ee20000300800 */
[----:B------:R-:W-:Y:S02]  /*ef420*/  IMAD.MOV.U32 R14, RZ, RZ, R17 ;  /* 0x000000ffff0e7224 */ /* 0x000fe400078e0011 */
[----:B------:R-:W-:Y:S01]  /*ef430*/  IMAD.MOV.U32 R15, RZ, RZ, R16 ;  /* 0x000000ffff0f7224 */ /* 0x000fe200078e0010 */
        /* <DEDUP_REMOVED lines=9> */
[----:B------:R4:W-:Y:S02]  /*ef4d0*/  STL.64 [R1+0x75d8], R14 ;  /* 0x0075d80e01007387 */ /* 0x0009e40000100a00 */
[----:B----4-:R-:W-:-:S02]  /*ef4e0*/  IMAD.MOV.U32 R14, RZ, RZ, R16 ;  /* 0x000000ffff0e7224 */ /* 0x010fc400078e0010 */
[----:B------:R-:W-:Y:S01]  /*ef4f0*/  IMAD.MOV.U32 R15, RZ, RZ, R17 ;  /* 0x000000ffff0f7224 */ /* 0x000fe200078e0011 */
[----:B--2---:R-:W-:Y:S04]  /*ef500*/  STL.64 [R1+0x75d0], R12 ;  /* 0x0075d00c01007387 */ /* 0x004fe80000100a00 */
[----:B---3--:R-:W-:Y:S04]  /*ef510*/  STL.64 [R1+0x75b8], R6 ;  /* 0x0075b80601007387 */ /* 0x008fe80000100a00 */
[----:B------:R0:W-:Y:S04]  /*ef520*/  STL.64 [R1+0x75b0], R4 ;  /* 0x0075b00401007387 */ /* 0x0001e80000100a00 */
[----:B0-----:R-:W2:Y:S04]  /*ef530*/  LDL.LU R4, [R1+0x910] ;  /* 0x0009100001047983 */ /* 0x001ea80000300800 */
[----:B------:R-:W2:Y:S04]  /*ef540*/  LDL.LU R5, [R1+0x914] ;  /* 0x0009140001057983 */ /* 0x000ea80000300800 */
[----:B------:R-:W3:Y:S04]  /*ef550*/  LDL.LU R6, [R1+0x918] ;  /* 0x0009180001067983 */ /* 0x000ee80000300800 */
[----:B------:R-:W3:Y:S04]  /*ef560*/  LDL.LU R7, [R1+0x91c] ;  /* 0x00091c0001077983 */ /* 0x000ee80000300800 */
[----:B------:R-:W4:Y:S04]  /*ef570*/  LDL.LU R16, [R1+0x7618] ;  /* 0x0076180001107983 */ /* 0x000f280000300800 */
[----:B------:R-:W4:Y:S04]  /*ef580*/  LDL.LU R17, [R1+0x7614] ;  /* 0x0076140001117983 */ /* 0x000f280000300800 */
[----:B------:R-:W2:Y:S04]  /*ef590*/  LDL.64 R12, [R1+0x2b8] ;  /* 0x0002b800010c7983 */ /* 0x000ea80000100a00 */
[----:B------:R-:W-:Y:S04]  /*ef5a0*/  STL.64 [R1+0x7608], R14 ;  /* 0x0076080e01007387 */ /* 0x000fe80000100a00 */
        /* <DEDUP_REMOVED lines=17> */
[----:B----4-:R-:W-:Y:S01]  /*ef6c0*/  HMMA.16816.F32 R12, R20, R16, R12 ;  /* 0x00000010140c723c */ /* 0x010fe2000000180c */
        /* <DEDUP_REMOVED lines=16> */
[----:B------:R0:W-:Y:S04]  /*ef7d0*/  STL [R1+0x64b4], R3 ;  /* 0x0064b40301007387 */ /* 0x0001e80000100800 */
[----:B------:R1:W-:Y:S01]  /*ef7e0*/  STL [R1+0x64b0], R2 ;  /* 0x0064b00201007387 */ /* 0x0003e20000100800 */
[----:B0-----:R-:W-:-:S03]  /*ef7f0*/  IMAD.MOV.U32 R3, RZ, RZ, R0 ;  /* 0x000000ffff037224 */ /* 0x001fc600078e0000 */
[----:B-1----:R-:W2:Y:S04]  /*ef800*/  LDL.LU R2, [R1+0x120] ;  /* 0x0001200001027983 */ /* 0x002ea80000300800 */
[----:B------:R-:W2:Y:S04]  /*ef810*/  LDL.LU R0, [R1+0x7610] ;  /* 0x0076100001007983 */ /* 0x000ea80000300800 */
        /* <DEDUP_REMOVED lines=35> */
[----:B--2---:R-:W-:Y:S01]  /*efa50*/  HMMA.16816.F32 R12, R20, R14, R4 ;  /* 0x0000000e140c723c */ /* 0x004fe20000001804 */
[----:B------:R-:W2:Y:S04]  /*efa60*/  LDL.LU.64 R6, [R1+0x75b8] ;  /* 0x0075b80001067983 */ /* 0x000ea80000300a00 */
[----:B------:R-:W2:-:S14]  /*efa70*/  LDL.LU.64 R4, [R1+0x75b0] ;  /* 0x0075b00001047983 */ /* 0x000e9c0000300a00 */
        /* <DEDUP_REMOVED lines=20> */
[----:B0-----:R-:W3:Y:S02]  /*efbc0*/  LDL.64 R14, [R1+0x250] ;  /* 0x00025000010e7983 */ /* 0x001ee40000100a00 */
[----:B---3--:R-:W-:-:S15]  /*efbd0*/  HMMA.16816.F32 R8, R20, R14, R8 ;  /* 0x0000000e1408723c */ /* 0x008fde0000001808 */
[----:B------:R-:W-:-:S04]  /*efbe0*/  NOP ;  /* 0x0000000000007918 */ /* 0x000fc80000000000 */
[----:B------:R-:W-:Y:S04]  /*efbf0*/  STL.64 [R1+0xf70], R8 ;  /* 0x000f700801007387 */ /* 0x000fe80000100a00 */
[----:B------:R0:W-:Y:S04]  /*efc00*/  STL.64 [R1+0xf78], R10 ;  /* 0x000f780a01007387 */ /* 0x0001e80000100a00 */
[----:B0-----:R-:W4:Y:S01]  /*efc10*/  LDL.LU.64 R10, [R1+0x7578] ;  /* 0x00757800010a7983 */ /* 0x001f220000300a00 */
[----:B--2---:R-:W-:Y:S03]  /*efc20*/  HMMA.16816.F32 R16, R20, R4, R16 ;  /* 0x000000041410723c */ /* 0x004fe60000001810 */
[----:B------:R-:W2:Y:S01]  /*efc30*/  LDL.LU.64 R8, [R1+0x7570] ;  /* 0x0075700001087983 */ /* 0x000ea20000300a00 */
[----:B------:R-:W-:-:S02]  /*efc40*/  IMAD.MOV.U32 R12, RZ, RZ, R14 ;  /* 0x000000ffff0c7224 */ /* 0x000fc400078e000e */
[----:B------:R-:W-:Y:S02]  /*efc50*/  IMAD.MOV.U32 R13, RZ, RZ, R15 ;  /* 0x000000ffff0d7224 */ /* 0x000fe400078e000f */
[----:B------:R-:W-:Y:S02]  /*efc60*/  IMAD.MOV.U32 R14, RZ, RZ, R4 ;  /* 0x000000ffff0e7224 */ /* 0x000fe400078e0004 */
[----:B------:R-:W-:Y:S01]  /*efc70*/  IMAD.MOV.U32 R15, RZ, RZ, R5 ;  /* 0x000000ffff0f7224 */ /* 0x000fe200078e0005 */
[----:B----4-:R-:W-:-:S15]  /*efc80*/  HMMA.16816.F32 R24, R20, R10, R24 ;  /* 0x0000000a1418723c */ /* 0x010fde0000001818 */
[----:B------:R-:W-:-:S04]  /*efc90*/  NOP ;  /* 0x0000000000007918 */ /* 0x000fc80000000000 */
[----:B------:R-:W-:Y:S04]  /*efca0*/  STL.64 [R1+0xf60], R24 ;  /* 0x000f601801007387 */ /* 0x000fe80000100a00 */
[----:B------:R0:W-:Y:S04]  /*efcb0*/  STL.64 [R1+0xf68], R26 ;  /* 0x000f681a01007387 */ /* 0x0001e80000100a00 */
[----:B0-----:R-:W3:Y:S04]  /*efcc0*/  LDL.LU.64 R26, [R1+0x7568] ;  /* 0x00756800011a7983 */ /* 0x001ee80000300a00 */
[----:B------:R-:W4:Y:S04]  /*efcd0*/  LDL.LU.64 R24, [R1+0x7560] ;  /* 0x0075600001187983 */ /* 0x000f280000300a00 */
[----:B------:R-:W-:Y:S04]  /*efce0*/  STL.64 [R1+0xf50], R16 ;  /* 0x000f501001007387 */ /* 0x000fe80000100a00 */
[----:B------:R-:W-:Y:S04]  /*efcf0*/  STL.64 [R1+0xf58], R18 ;  /* 0x000f581201007387 */ /* 0x000fe80000100a00 */
[----:B------:R-:W2:Y:S04]  /*efd00*/  LDL.64 R4, [R1+0x180] ;  /* 0x0001800001047983 */ /* 0x000ea80000100a00 */
[----:B------:R0:W-:Y:S04]  /*efd10*/  STL.64 [R1+0x7470], R6 ;  /* 0x0074700601007387 */ /* 0x0001e80000100a00 */
[----:B--2---:R-:W-:Y:S04]  /*efd20*/  STL.64 [R1+0x7468], R4 ;  /* 0x0074680401007387 */ /* 0x004fe80000100a00 */
[----:B------:R-:W2:Y:S04]  /*efd30*/  LDL.LU R20, [R1+0x7f0] ;  /* 0x0007f00001147983 */ /* 0x000ea80000300800 */
[----:B------:R-:W2:Y:S04]  /*efd40*/  LDL.LU R21, [R1+0x7f4] ;  /* 0x0007f40001157983 */ /* 0x000ea80000300800 */
[----:B------:R-:W2:Y:S04]  /*efd50*/  LDL.LU R22, [R1+0x7f8] ;  /* 0x0007f80001167983 */ /* 0x000ea80000300800 */
[----:B------:R-:W2:Y:S01]  /*efd60*/  LDL.LU R23, [R1+0x7fc] ;  /* 0x0007fc0001177983 */ /* 0x000ea20000300800 */
[----:B0-----:R-:W-:-:S02]  /*efd70*/  IMAD.MOV.U32 R6, RZ, RZ, R9 ;  /* 0x000000ffff067224 */ /* 0x001fc400078e0009 */
[----:B------:R-:W-:Y:S01]  /*efd80*/  IMAD.MOV.U32 R7, RZ, RZ, R0 ;  /* 0x000000ffff077224 */ /* 0x000fe200078e0000 */
[----:B------:R-:W3:Y:S04]  /*efd90*/  LDL.LU R9, [R1+0x7558] ;  /* 0x0075580001097983 */ /* 0x000ee80000300800 */
[----:B------:R-:W3:Y:S04]  /*efda0*/  LDL.LU R0, [R1+0x7554] ;  /* 0x0075540001007983 */ /* 0x000ee80000300800 */
[----:B------:R-:W-:Y:S04]  /*efdb0*/  STL.64 [R1+0x7488], R6 ;  /* 0x0074880601007387 */ /* 0x000fe80000100a00 */
[----:B--2---:R-:W-:Y:S04]  /*efdc0*/  STL.64 [R1+0x7460], R22 ;  /* 0x0074601601007387 */ /* 0x004fe80000100a00 */
[----:B------:R0:W-:Y:S04]  /*efdd0*/  STL.64 [R1+0x7458], R20 ;  /* 0x0074581401007387 */ /* 0x0001e80000100a00 */
[----:B0-----:R-:W2:Y:S04]  /*efde0*/  LDL.LU R20, [R1+0x810] ;  /* 0x0008100001147983 */ /* 0x001ea80000300800 */
[----:B------:R-:W2:Y:S04]  /*efdf0*/  LDL.LU R21, [R1+0x814] ;  /* 0x0008140001157983 */ /* 0x000ea80000300800 */
[----:B------:R-:W2:Y:S04]  /*efe00*/  LDL.LU R22, [R1+0x818] ;  /* 0x0008180001167983 */ /* 0x000ea80000300800 */
[----:B------:R-:W2:Y:S01]  /*efe10*/  LDL.LU R23, [R1+0x81c] ;  /* 0x00081c0001177983 */ /* 0x000ea20000300800 */
[----:B---3--:R-:W-:-:S02]  /*efe20*/  IMAD.MOV.U32 R4, RZ, RZ, R27 ;  /* 0x000000ffff047224 */ /* 0x008fc400078e001b */
[----:B------:R-:W-:Y:S02]  /*efe30*/  IMAD.MOV.U32 R5, RZ, RZ, R26 ;  /* 0x000000ffff057224 */ /* 0x000fe400078e001a */
[----:B----4-:R-:W-:Y:S02]  /*efe40*/  IMAD.MOV.U32 R6, RZ, RZ, R25 ;  /* 0x000000ffff067224 */ /* 0x010fe400078e0019 */
[----:B------:R-:W-:Y:S01]  /*efe50*/  IMAD.MOV.U32 R7, RZ, RZ, R24 ;  /* 0x000000ffff077224 */ /* 0x000fe200078e0018 */
[----:B------:R-:W-:Y:S04]  /*efe60*/  STL.64 [R1+0x74a0], R4 ;  /* 0x0074a00401007387 */ /* 0x000fe80000100a00 */
[----:B------:R-:W-:Y:S04]  /*efe70*/  STL.64 [R1+0x74b8], R6 ;  /* 0x0074b80601007387 */ /* 0x000fe80000100a00 */
[----:B--2---:R-:W-:Y:S04]  /*efe80*/  STL.64 [R1+0x7480], R22 ;  /* 0x0074801601007387 */ /* 0x004fe80000100a00 */
        /* <DEDUP_REMOVED lines=19> */
[----:B------:R-:W2:Y:S04]  /*effc0*/  LDL.LU R9, [R1+0x7550] ;  /* 0x0075500001097983 */ /* 0x000ea80000300800 */
[----:B------:R-:W4:Y:S04]  /*effd0*/  LDL.LU R8, [R1+0x754c] ;  /* 0x00754c0001087983 */ /* 0x000f280000300800 */
[----:B------:R-:W2:Y:S01]  /*effe0*/  LDL R24, [R1+0x1f0] ;  /* 0x0001f00001187983 */ /* 0x000ea20000100800 */
[----:B------:R-:W-:-:S03]  /*efff0*/  IMAD.MOV.U32 R25, RZ, RZ, R0 ;  /* 0x000000ffff197224 */ /* 0x000fc600078e0000 */
[----:B------:R-:W3:Y:S04]  /*f0000*/  LDL.LU R0, [R1+0x7548] ;  /* 0x0075480001007983 */ /* 0x000ee80000300800 */
[----:B------:R4:W-:Y:S04]  /*f0010*/  STL.64 [R1+0x74f0], R26 ;  /* 0x0074f01a01007387 */ /* 0x0009e80000100a00 */
[----:B--2---:R-:W-:Y:S04]  /*f0020*/  STL.64 [R1+0x7508], R24 ;  /* 0x0075081801007387 */ /* 0x004fe80000100a00 */
[----:B0-----:R-:W2:Y:S04]  /*f0030*/  LDL.LU R4, [R1+0x870] ;  /* 0x0008700001047983 */ /* 0x001ea80000300800 */
[----:B------:R-:W2:Y:S04]  /*f0040*/  LDL.LU R5, [R1+0x874] ;  /* 0x0008740001057983 */ /* 0x000ea80000300800 */
[----:B------:R-:W2:Y:S04]  /*f0050*/  LDL.LU R6, [R1+0x878] ;  /* 0x0008780001067983 */ /* 0x000ea80000300800 */
[----:B------:R-:W2:Y:S01]  /*f0060*/  LDL.LU R7, [R1+0x87c] ;  /* 0x00087c0001077983 */ /* 0x000ea20000300800 */
[----:B----4-:R-:W-:-:S02]  /*f0070*/  IMAD.MOV.U32 R26, RZ, RZ, R8 ;  /* 0x000000ffff1a7224 */ /* 0x010fc400078e0008 */
[----:B------:R-:W-:Y:S01]  /*f0080*/  IMAD.MOV.U32 R27, RZ, RZ, R9 ;  /* 0x000000ffff1b7224 */ /* 0x000fe200078e0009 */
[----:B------:R-:W4:Y:S04]  /*f0090*/  LDL.LU R8, [R1+0x7544] ;  /* 0x0075440001087983 */ /* 0x000f280000300800 */
[----:B------:R-:W4:Y:S04]  /*f00a0*/  LDL.LU R9, [R1+0x7540] ;  /* 0x0075400001097983 */ /* 0x000f280000300800 */
        /* <DEDUP_REMOVED lines=45> */
[----:B------:R-:W4:Y:S02]  /*f0380*/  LDL.LU.64 R14, [R1+0xd8] ;  /* 0x0000d800010e7983 */ /* 0x000f240000300a00 */
[----:B----4-:R-:W-:-:S15]  /*f0390*/  HMMA.16816.F32 R24, R12, R8, R24 ;  /* 0x000000080c18723c */ /* 0x010fde0000001818 */
[----:B------:R-:W-:-:S04]  /*f03a0*/  NOP ;  /* 0x0000000000007918 */ /* 0x000fc80000000000 */
[----:B------:R0:W-:Y:S04]  /*f03b0*/  STL.64 [R1+0xf40], R24 ;  /* 0x000f401801007387 */ /* 0x0001e80000100a00 */
[----:B------:R-:W-:Y:S04]  /*f03c0*/  STL.64 [R1+0xf48], R26 ;  /* 0x000f481a01007387 */ /* 0x000fe80000100a00 */
[----:B0-----:R-:W4:Y:S04]  /*f03d0*/  LDL.LU.64 R24, [R1+0x7538] ;  /* 0x0075380001187983 */ /* 0x001f280000300a00 */
[----:B------:R-:W-:Y:S04]  /*f03e0*/  STL.64 [R1+0x7330], R10 ;  /* 0x0073300a01007387 */ /* 0x000fe80000100a00 */
[----:B------:R0:W-:Y:S04]  /*f03f0*/  STL.64 [R1+0x7328], R8 ;  /* 0x0073280801007387 */ /* 0x0001e80000100a00 */
[----:B0-----:R-:W2:Y:S04]  /*f0400*/  LDL.LU R8, [R1+0x7c0] ;  /* 0x0007c00001087983 */ /* 0x001ea80000300800 */
        /* <DEDUP_REMOVED lines=60> */
[----:B--2---:R-:W-:Y:S01]  /*f07d0*/  HMMA.16816.F32 R20, R12, R4, R20 ;  /* 0x000000040c14723c */ /* 0x004fe20000001814 */
[----:B------:R-:W-:-:S02]  /*f07e0*/  IMAD.MOV.U32 R26, RZ, RZ, R4 ;  /* 0x000000ffff1a7224 */ /* 0x000fc400078e0004 */
[----:B------:R-:W-:-:S15]  /*f07f0*/  IMAD.MOV.U32 R27, RZ, RZ, R5 ;  /* 0x000000ffff1b7224 */ /* 0x000fde00078e0005 */
[----:B------:R-:W-:Y:S01]  /*f0800*/  NOP ;  /* 0x0000000000007918 */ /* 0x000fe20000000000 */
[----:B------:R-:W-:Y:S04]  /*f0810*/  STL.64 [R1+0xea0], R20 ;  /* 0x000ea01401007387 */ /* 0x000fe80000100a00 */
[----:B------:R0:W-:Y:S04]  /*f0820*/  STL.64 [R1+0xea8], R22 ;  /* 0x000ea81601007387 */ /* 0x0001e80000100a00 */
[----:B0-----:R-:W4:Y:S04]  /*f0830*/  LDL.LU.64 R22, [R1+0x7460] ;  /* 0x0074600001167983 */ /* 0x001f280000300a00 */
[----:B------:R-:W4:Y:S04]  /*f0840*/  LDL.LU.64 R20, [R1+0x7458] ;  /* 0x0074580001147983 */ /* 0x000f280000300a00 */
[----:B------:R-:W3:Y:S04]  /*f0850*/  LDL.LU.64 R4, [R1+0x7450] ;  /* 0x0074500001047983 */ /* 0x000ee80000300a00 */
[----:B------:R-:W-:Y:S04]  /*f0860*/  STL.64 [R1+0x72e8], R26 ;  /* 0x0072e81a01007387 */ /* 0x000fe80000100a00 */
[----:B------:R0:W-:Y:S04]  /*f0870*/  STL.64 [R1+0x72e0], R24 ;  /* 0x0072e01801007387 */ /* 0x0001e80000100a00 */
[----:B0-----:R-:W2:Y:S04]  /*f0880*/  LDL.LU R24, [R1+0x7d0] ;  /* 0x0007d00001187983 */ /* 0x001ea80000300800 */
[----:B------:R-:W2:Y:S04]  /*f0890*/  LDL.LU R25, [R1+0x7d4] ;  /* 0x0007d40001197983 */ /* 0x000ea80000300800 */
[----:B------:R-:W2:Y:S04]  /*f08a0*/  LDL.LU R26, [R1+0x7d8] ;  /* 0x0007d800011a7983 */ /* 0x000ea80000300800 */
[----:B------:R-:W2:Y:S01]  /*f08b0*/  LDL.LU R27, [R1+0x7dc] ;  /* 0x0007dc00011b7983 */ /* 0x000ea20000300800 */
[C---:B---3--:R-:W-:Y:S08]  /*f08c0*/  HMMA.16816.F32 R16, R12.reuse, R4, R16 ;  /* 0x000000040c10723c */ /* 0x048ff00000001810 */
[C---:B----4-:R-:W-:Y:S11]  /*f08d0*/  HMMA.16816.F32 R20, R12.reuse, R6, R20 ;  /* 0x000000060c14723c */ /* 0x050ff60000001814 */
[----:B------:R-:W-:Y:S04]  /*f08e0*/  STL.64 [R1+0xe90], R16 ;  /* 0x000e901001007387 */ /* 0x000fe80000100a00 */
[----:B------:R0:W-:Y:S04]  /*f08f0*/  STL.64 [R1+0xe98], R18 ;  /* 0x000e981201007387 */ /* 0x0001e80000100a00 */
[----:B0-----:R-:W3:Y:S04]  /*f0900*/  LDL.LU.64 R18, [R1+0x7448] ;  /* 0x0074480001127983 */ /* 0x001ee80000300a00 */
[----:B------:R-:W4:Y:S04]  /*f0910*/  LDL.LU.64 R16, [R1+0x7440] ;  /* 0x0074400001107983 */ /* 0x000f280000300a00 */
[----:B------:R-:W-:Y:S04]  /*f0920*/  STL.64 [R1+0xe80], R20 ;  /* 0x000e801401007387 */ /* 0x000fe80000100a00 */
[----:B------:R0:W-:Y:S04]  /*f0930*/  STL.64 [R1+0xe88], R22 ;  /* 0x000e881601007387 */ /* 0x0001e80000100a00 */
[----:B0-----:R-:W2:Y:S04]  /*f0940*/  LDL.LU.64 R22, [R1+0x7438] ;  /* 0x0074380001167983 */ /* 0x001ea80000300a00 */
[----:B------:R-:W2:Y:S04]  /*f0950*/  LDL.LU.64 R20, [R1+0x7430] ;  /* 0x0074300001147983 */ /* 0x000ea80000300a00 */
[----:B------:R-:W-:Y:S04]  /*f0960*/  STL.64 [R1+0x7290], R6 ;  /* 0x0072900601007387 */ /* 0x000fe80000100a00 */
[----:B------:R0:W-:Y:S04]  /*f0970*/  STL.64 [R1+0x7288], R4 ;  /* 0x0072880401007387 */ /* 0x0001e80000100a00 */
[----:B0-----:R-:W2:Y:S04]  /*f0980*/  LDL.LU R4, [R1+0x7e0] ;  /* 0x0007e00001047983 */ /* 0x001ea80000300800 */
[----:B------:R-:W2:Y:S04]  /*f0990*/  LDL.LU R5, [R1+0x7e4] ;  /* 0x0007e40001057983 */ /* 0x000ea80000300800 */
[----:B------:R-:W2:Y:S04]  /*f09a0*/  LDL.LU R6, [R1+0x7e8] ;  /* 0x0007e80001067983 */ /* 0x000ea80000300800 */
[----:B------:R-:W2:Y:S04]  /*f09b0*/  LDL.LU R7, [R1+0x7ec] ;  /* 0x0007ec0001077983 */ /* 0x000ea80000300800 */
[----:B---3--:R-:W-:Y:S04]  /*f09c0*/  STL [R1+0x726c], R18 ;  /* 0x00726c1201007387 */ /* 0x008fe80000100800 */
[----:B------:R-:W-:Y:S01]  /*f09d0*/  STL [R1+0x7268], R19 ;  /* 0x0072681301007387 */ /* 0x000fe20000100800 */
[----:B--2---:R-:W-:-:S15]  /*f09e0*/  HMMA.16816.F32 R4, R12, R18, R4 ;  /* 0x000000120c04723c */ /* 0x004fde0000001804 */
[----:B------:R-:W-:-:S04]  /*f09f0*/  NOP ;  /* 0x0000000000007918 */ /* 0x000fc80000000000 */
[----:B------:R-:W-:Y:S04]  /*f0a00*/  STL.64 [R1+0xe70], R4 ;  /* 0x000e700401007387 */ /* 0x000fe80000100a00 */
[----:B------:R0:W-:Y:S02]  /*f0a10*/  STL.64 [R1+0xe78], R6 ;  /* 0x000e780601007387 */ /* 0x0001e40000100a00 */
[C---:B0-----:R-:W-:Y:S02]  /*f0a20*/  HMMA.16816.F32 R4, R12.reuse, R22, R24 ;  /* 0x000000160c04723c */ /* 0x041fe40000001818 */
[----:B----4-:R-:W-:Y:S04]  /*f0a30*/  STL.64 [R1+0x73f8], R16 ;  /* 0x0073f81001007387 */ /* 0x010fe80000100a00 */
[----:B------:R-:W-:Y:S04]  /*f0a40*/  STL.64 [R1+0x73d0], R22 ;  /* 0x0073d01601007387 */ /* 0x000fe80000100a00 */
[----:B------:R-:W-:Y:S09]  /*f0a50*/  STL.64 [R1+0x73c8], R20 ;  /* 0x0073c81401007387 */ /* 0x000ff20000100a00 */
[----:B------:R-:W-:Y:S04]  /*f0a60*/  STL.64 [R1+0xe60], R4 ;  /* 0x000e600401007387 */ /* 0x000fe80000100a00 */
[----:B------:R0:W-:Y:S02]  /*f0a70*/  STL.64 [R1+0xe68], R6 ;  /* 0x000e680601007387 */ /* 0x0001e40000100a00 */
[----:B0-----:R-:W-:-:S15]  /*f0a80*/  HMMA.16816.F32 R4, R12, R2, R8 ;  /* 0x000000020c04723c */ /* 0x001fde0000001808 */
[----:B------:R-:W-:-:S04]  /*f0a90*/  NOP ;  /* 0x0000000000007918 */ /* 0x000fc80000000000 */
[----:B------:R0:W-:Y:S04]  /*f0aa0*/  STL.64 [R1+0xe50], R4 ;  /* 0x000e500401007387 */ /* 0x0001e80000100a00 */
[----:B------:R1:W-:Y:S04]  /*f0ab0*/  STL.64 [R1+0xe58], R6 ;  /* 0x000e580601007387 */ /* 0x0003e80000100a00 */
[----:B------:R-:W2:Y:S04]  /*f0ac0*/  LDL.LU R24, [R1+0x710] ;  /* 0x0007100001187983 */ /* 0x000ea80000300800 */
[----:B------:R-:W2:Y:S04]  /*f0ad0*/  LDL.LU R25, [R1+0x714] ;  /* 0x0007140001197983 */ /* 0x000ea80000300800 */
[----:B------:R-:W3:Y:S04]  /*f0ae0*/  LDL.LU R26, [R1+0x718] ;  /* 0x00071800011a7983 */ /* 0x000ee80000300800 */
[----:B------:R-:W3:Y:S01]  /*f0af0*/  LDL.LU R27, [R1+0x71c] ;  /* 0x00071c00011b7983 */ /* 0x000ee20000300800 */
[----:B------:R-:W-:-:S02]  /*f0b00*/  IMAD.MOV.U32 R8, RZ, RZ, R29 ;  /* 0x000000ffff087224 */ /* 0x000fc400078e001d */
[----:B------:R-:W-:Y:S01]  /*f0b10*/  IMAD.MOV.U32 R9, RZ, RZ, R28 ;  /* 0x000000ffff097224 */ /* 0x000fe200078e001c */
[----:B---3--:R-:W-:Y:S04]  /*f0b20*/  STL.64 [R1+0x7380], R26 ;  /* 0x0073801a01007387 */ /* 0x008fe80000100a00 */
[----:B--2---:R2:W-:Y:S04]  /*f0b30*/  STL.64 [R1+0x7378], R24 ;  /* 0x0073781801007387 */ /* 0x0045e80000100a00 */
[----:B------:R-:W3:Y:S04]  /*f0b40*/  LDL.LU R29, [R1+0x742c] ;  /* 0x00742c00011d7983 */ /* 0x000ee80000300800 */
[----:B------:R-:W4:Y:S04]  /*f0b50*/  LDL.LU R28, [R1+0x7428] ;  /* 0x00742800011c7983 */ /* 0x000f280000300800 */
[----:B0-----:R-:W2:Y:S04]  /*f0b60*/  LDL.LU R4, [R1+0x720] ;  /* 0x0007200001047983 */ /* 0x001ea80000300800 */
[----:B------:R-:W2:Y:S04]  /*f0b70*/  LDL.LU R5, [R1+0x724] ;  /* 0x0007240001057983 */ /* 0x000ea80000300800 */
[----:B-1----:R-:W2:Y:S04]  /*f0b80*/  LDL.LU R6, [R1+0x728] ;  /* 0x0007280001067983 */ /* 0x002ea80000300800 */
[----:B------:R-:W2:Y:S01]  /*f0b90*/  LDL.LU R7, [R1+0x72c] ;  /* 0x00072c0001077983 */ /* 0x000ea20000300800 */
[----:B------:R-:W-:-:S02]  /*f0ba0*/  IMAD.MOV.U32 R10, RZ, RZ, R14 ;  /* 0x000000ffff0a7224 */ /* 0x000fc400078e000e */
[----:B------:R-:W-:Y:S01]  /*f0bb0*/  IMAD.MOV.U32 R0, RZ, RZ, R15 ;  /* 0x000000ffff007224 */ /* 0x000fe200078e000f */
[----:B--2---:R-:W-:Y:S04]  /*f0bc0*/  STL.64 [R1+0x7390], R6 ;  /* 0x0073900601007387 */ /* 0x004fe80000100a00 */
[----:B------:R-:W-:Y:S04]  /*f0bd0*/  STL.64 [R1+0x7388], R4 ;  /* 0x0073880401007387 */ /* 0x000fe80000100a00 */
[----:B------:R-:W2:Y:S04]  /*f0be0*/  LDL R14, [R1+0x2a8] ;  /* 0x0002a800010e7983 */ /* 0x000ea80000100800 */
[----:B------:R-:W2:Y:S04]  /*f0bf0*/  LDL R15, [R1+0x2ac] ;  /* 0x0002ac00010f7983 */ /* 0x000ea80000100800 */
[----:B------:R-:W2:Y:S04]  /*f0c00*/  LDL.LU R24, [R1+0x730] ;  /* 0x0007300001187983 */ /* 0x000ea80000300800 */
[----:B------:R-:W2:Y:S04]  /*f0c10*/  LDL.LU R25, [R1+0x734] ;  /* 0x0007340001197983 */ /* 0x000ea80000300800 */
[----:B------:R-:W2:Y:S04]  /*f0c20*/  LDL.LU R26, [R1+0x738] ;  /* 0x00073800011a7983 */ /* 0x000ea80000300800 */
[----:B------:R-:W2:Y:S04]  /*f0c30*/  LDL.LU R27, [R1+0x73c] ;  /* 0x00073c00011b7983 */ /* 0x000ea80000300800 */
[----:B--2---:R0:W-:Y:S04]  /*f0c40*/  STL.64 [R1+0x73a0], R26 ;  /* 0x0073a01a01007387 */ /* 0x0041e80000100a00 */
[----:B------:R1:W-:Y:S04]  /*f0c50*/  STL.64 [R1+0x7398], R24 ;  /* 0x0073981801007387 */ /* 0x0003e80000100a00 */
[----:B0-----:R-:W2:Y:S04]  /*f0c60*/  LDL R26, [R1+0xa8] ;  /* 0x0000a800011a7983 */ /* 0x001ea80000100800 */
[----:B------:R-:W2:Y:S04]  /*f0c70*/  LDL R27, [R1+0xac] ;  /* 0x0000ac00011b7983 */ /* 0x000ea80000100800 */
[----:B-1----:R-:W2:Y:S04]  /*f0c80*/  LDL R24, [R1+0xa0] ;  /* 0x0000a00001187983 */ /* 0x002ea80000100800 */
[----:B------:R-:W2:Y:S01]  /*f0c90*/  LDL R25, [R1+0xa4] ;  /* 0x0000a40001197983 */ /* 0x000ea20000100800 */
[----:B------:R-:W-:-:S02]  /*f0ca0*/  IMAD.MOV.U32 R16, RZ, RZ, R12 ;  /* 0x000000ffff107224 */ /* 0x000fc400078e000c */
[----:B------:R-:W-:Y:S02]  /*f0cb0*/  IMAD.MOV.U32 R11, RZ, RZ, R13 ;  /* 0x000000ffff0b7224 */ /* 0x000fe400078e000d */
[----:B----4-:R-:W-:Y:S02]  /*f0cc0*/  IMAD.MOV.U32 R12, RZ, RZ, R28 ;  /* 0x000000ffff0c7224 */ /* 0x010fe400078e001c */
[----:B---3--:R-:W-:Y:S01]  /*f0cd0*/  IMAD.MOV.U32 R13, RZ, RZ, R29 ;  /* 0x000000ffff0d7224 */ /* 0x008fe200078e001d */
[----:B--2---:R-:W-:Y:S04]  /*f0ce0*/  STL.64 [R1+0x7408], R26 ;  /* 0x0074081a01007387 */ /* 0x004fe80000100a00 */
[----:B------:R-:W-:Y:S04]  /*f0cf0*/  STL.64 [R1+0x7400], R24 ;  /* 0x0074001801007387 */ /* 0x000fe80000100a00 */
[----:B------:R-:W2:Y:S04]  /*f0d00*/  LDL.LU R28, [R1+0x7424] ;  /* 0x00742400011c7983 */ /* 0x000ea80000300800 */
[----:B------:R-:W2:Y:S04]  /*f0d10*/  LDL.LU R29, [R1+0x7420] ;  /* 0x00742000011d7983 */ /* 0x000ea80000300800 */
[----:B------:R-:W-:Y:S04]  /*f0d20*/  STL.64 [R1+0x73b0], R14 ;  /* 0x0073b00e01007387 */ /* 0x000fe80000100a00 */
[----:B------:R0:W-:Y:S04]  /*f0d30*/  STL.64 [R1+0x73a8], R12 ;  /* 0x0073a80c01007387 */ /* 0x0001e80000100a00 */
[----:B0-----:R-:W3:Y:S04]  /*f0d40*/  LDL.LU R12, [R1+0x750] ;  /* 0x00075000010c7983 */ /* 0x001ee80000300800 */
[----:B------:R-:W3:Y:S04]  /*f0d50*/  LDL.LU R13, [R1+0x754] ;  /* 0x00075400010d7983 */ /* 0x000ee80000300800 */
[----:B------:R-:W4:Y:S04]  /*f0d60*/  LDL.LU R14, [R1+0x758] ;  /* 0x00075800010e7983 */ /* 0x000f280000300800 */
[----:B------:R-:W4:Y:S04]  /*f0d70*/  LDL.LU R15, [R1+0x75c] ;  /* 0x00075c00010f7983 */ /* 0x000f280000300800 */
[----:B------:R-:W2:Y:S04]  /*f0d80*/  LDL.LU R20, [R1+0x770] ;  /* 0x0007700001147983 */ /* 0x000ea80000300800 */
        /* <DEDUP_REMOVED lines=40> */
[----:B------:R-:W2:Y:S04]  /*f1010*/  LDL.64 R10, [R1+0x280] ;  /* 0x00028000010a7983 */ /* 0x000ea80000100a00 */
[----:B------:R-:W-:Y:S04]  /*f1020*/  STL [R1+0x7274], R2 ;  /* 0x0072740201007387 */ /* 0x000fe80000100800 */
[----:B------:R0:W-:Y:S04]  /*f1030*/  STL [R1+0x7270], R3 ;  /* 0x0072700301007387 */ /* 0x0001e80000100800 */
[----:B0-----:R-:W2:Y:S04]  /*f1040*/  LDL.64 R2, [R1+0x318] ;  /* 0x0003180001027983 */ /* 0x001ea80000100a00 */
[----:B------:R-:W2:Y:S04]  /*f1050*/  LDL.LU.64 R18, [R1+0x7418] ;  /* 0x0074180001127983 */ /* 0x000ea80000300a00 */
[----:B------:R-:W2:Y:S04]  /*f1060*/  LDL.LU.64 R16, [R1+0x7410] ;  /* 0x0074100001107983 */ /* 0x000ea80000300a00 */
[----:B------:R-:W-:Y:S04]  /*f1070*/  STL.64 [R1+0xe40], R24 ;  /* 0x000e401801007387 */ /* 0x000fe80000100a00 */
[----:B------:R0:W-:Y:S04]  /*f1080*/  STL.64 [R1+0xe48], R26 ;  /* 0x000e481a01007387 */ /* 0x0001e80000100a00 */
[----:B0-----:R-:W2:Y:S04]  /*f1090*/  LDL.LU.64 R26, [R1+0x7408] ;  /* 0x00740800011a7983 */ /* 0x001ea80000300a00 */
[----:B------:R-:W2:Y:S04]  /*f10a0*/  LDL.LU.64 R24, [R1+0x7400] ;  /* 0x0074000001187983 */ /* 0x000ea80000300a00 */
[----:B------:R-:W-:Y:S04]  /*f10b0*/  STL [R1+0x727c], R28 ;  /* 0x00727c1c01007387 */ /* 0x000fe80000100800 */
[----:B------:R0:W-:Y:S04]  /*f10c0*/  STL [R1+0x7278], R29 ;  /* 0x0072781d01007387 */ /* 0x0001e80000100800 */
[----:B0-----:R-:W3:Y:S01]  /*f10d0*/  LDL.64 R28, [R1+0x308] ;  /* 0x00030800011c7983 */ /* 0x001ee20000100a00 */
[C---:B--2---:R-:W-:Y:S08]  /*f10e0*/  HMMA.16816.F32 R16, R24.reuse, R2, R16 ;  /* 0x000000021810723c */ /* 0x044ff00000001810 */
[----:B---3--:R-:W-:Y:S11]  /*f10f0*/  HMMA.16816.F32 R20, R24, R28, R20 ;  /* 0x0000001c1814723c */ /* 0x008ff60000001814 */
[----:B------:R0:W-:Y:S04]  /*f1100*/  STL.64 [R1+0xe30], R16 ;  /* 0x000e301001007387 */ /* 0x0001e80000100a00 */
[----:B------:R1:W-:Y:S04]  /*f1110*/  STL.64 [R1+0xe38], R18 ;  /* 0x000e381201007387 */ /* 0x0003e80000100a00 */
[----:B0-----:R-:W2:Y:S01]  /*f1120*/  LDL.LU.64 R16, [R1+0x73f8] ;  /* 0x0073f80001107983 */ /* 0x001ea20000300a00 */
[----:B-1----:R-:W-:-:S02]  /*f1130*/  IMAD.MOV.U32 R19, RZ, RZ, R3 ;  /* 0x000000ffff137224 */ /* 0x002fc400078e0003 */
[----:B------:R-:W-:-:S03]  /*f1140*/  IMAD.MOV.U32 R18, RZ, RZ, R2 ;  /* 0x000000ffff127224 */ /* 0x000fc600078e0002 */
[----:B------:R-:W-:Y:S04]  /*f1150*/  STL [R1+0x7284], R19 ;  /* 0x0072841301007387 */ /* 0x000fe80000100800 */
[----:B------:R0:W-:Y:S04]  /*f1160*/  STL [R1+0x7280], R18 ;  /* 0x0072801201007387 */ /* 0x0001e80000100800 */
[----:B0-----:R-:W3:Y:S04]  /*f1170*/  LDL.64 R18, [R1+0x2f8] ;  /* 0x0002f80001127983 */ /* 0x001ee80000100a00 */
[----:B------:R-:W-:Y:S04]  /*f1180*/  STL.64 [R1+0xe20], R20 ;  /* 0x000e201401007387 */ /* 0x000fe80000100a00 */
[----:B------:R0:W-:Y:S04]  /*f1190*/  STL.64 [R1+0xe28], R22 ;  /* 0x000e281601007387 */ /* 0x0001e80000100a00 */
[----:B0-----:R-:W3:Y:S04]  /*f11a0*/  LDL.LU.64 R22, [R1+0x73f0] ;  /* 0x0073f00001167983 */ /* 0x001ee80000300a00 */
[----:B------:R-:W3:Y:S01]  /*f11b0*/  LDL.LU.64 R20, [R1+0x73e8] ;  /* 0x0073e80001147983 */ /* 0x000ee20000300a00 */
[----:B------:R-:W-:-:S02]  /*f11c0*/  IMAD.MOV.U32 R3, RZ, RZ, R29 ;  /* 0x000000ffff037224 */ /* 0x000fc400078e001d */
[----:B------:R-:W-:-:S03]  /*f11d0*/  IMAD.MOV.U32 R2, RZ, RZ, R28 ;  /* 0x000000ffff027224 */ /* 0x000fc600078e001c */
[----:B------:R-:W-:Y:S04]  /*f11e0*/  STL [R1+0x729c], R3 ;  /* 0x00729c0301007387 */ /* 0x000fe80000100800 */
[----:B------:R0:W-:Y:S04]  /*f11f0*/  STL [R1+0x7298], R2 ;  /* 0x0072980201007387 */ /* 0x0001e80000100800 */
[----:B0-----:R-:W2:Y:S01]  /*f1200*/  LDL.64 R2, [R1+0x2e8] ;  /* 0x0002e80001027983 */ /* 0x001ea20000100a00 */
[----:B---3--:R-:W-:-:S15]  /*f1210*/  HMMA.16816.F32 R20, R24, R18, R20 ;  /* 0x000000121814723c */ /* 0x008fde0000001814 */
        /* <DEDUP_REMOVED lines=8> */
[----:B--2---:R-:W-:-:S15]  /*f12a0*/  HMMA.16816.F32 R20, R24, R2, R20 ;  /* 0x000000021814723c */ /* 0x004fde0000001814 */
[----:B------:R-:W-:-:S04]  /*f12b0*/  NOP ;  /* 0x0000000000007918 */ /* 0x000fc80000000000 */
        /* <DEDUP_REMOVED lines=9> */
[----:B------:R-:W3:Y:S04]  /*f1350*/  LDL.LU.64 R12, [R1+0x73b8] ;  /* 0x0073b800010c7983 */ /* 0x000ee80000300a00 */
[----:B------:R-:W-:Y:S01]  /*f1360*/  STL [R1+0x7230], R21 ;  /* 0x0072301501007387 */ /* 0x000fe20000100800 */
[----:B------:R-:W-:-:S02]  /*f1370*/  IMAD.MOV.U32 R19, RZ, RZ, R2 ;  /* 0x000000ffff137224 */ /* 0x000fc400078e0002 */
[----:B------:R-:W-:Y:S01]  /*f1380*/  IMAD.MOV.U32 R18, RZ, RZ, R3 ;  /* 0x000000ffff127224 */ /* 0x000fe200078e0003 */
[----:B---3--:R-:W-:Y:S01]  /*f1390*/  HMMA.16816.F32 R24, R24, R16, R12 ;  /* 0x000000101818723c */ /* 0x008fe2000000180c */
[----:B------:R-:W3:Y:S04]  /*f13a0*/  LDL.LU.64 R14, [R1+0x73b0] ;  /* 0x0073b000010e7983 */ /* 0x000ee80000300a00 */
[----:B------:R-:W4:-:S14]  /*f13b0*/  LDL.LU.64 R12, [R1+0x73a8] ;  /* 0x0073a800010c7983 */ /* 0x000f1c0000300a00 */
[----:B------:R-:W-:Y:S04]  /*f13c0*/  STL.64 [R1+0xdd0], R24 ;  /* 0x000dd01801007387 */ /* 0x000fe80000100a00 */
[----:B------:R0:W-:Y:S04]  /*f13d0*/  STL.64 [R1+0xdd8], R26 ;  /* 0x000dd81a01007387 */ /* 0x0001e80000100a00 */
[----:B0-----:R-:W3:Y:S04]  /*f13e0*/  LDL.LU.64 R26, [R1+0x73a0] ;  /* 0x0073a000011a7983 */ /* 0x001ee80000300a00 */
[----:B------:R-:W3:Y:S04]  /*f13f0*/  LDL.LU.64 R24, [R1+0x7398] ;  /* 0x0073980001187983 */ /* 0x000ee80000300a00 */
        /* <DEDUP_REMOVED lines=10> */
[----:B---3--:R-:W-:Y:S03]  /*f14a0*/  HMMA.16816.F32 R12, R16, R14, R24 ;  /* 0x0000000e100c723c */ /* 0x008fe60000001818 */
[----:B------:R-:W3:Y:S04]  /*f14b0*/  LDL.LU.64 R26, [R1+0x7380] ;  /* 0x00738000011a7983 */ /* 0x000ee80000300a00 */
[----:B------:R-:W3:-:S12]  /*f14c0*/  LDL.LU.64 R24, [R1+0x7378] ;  /* 0x0073780001187983 */ /* 0x000ed80000300a00 */
[----:B------:R-:W-:Y:S04]  /*f14d0*/  STL.64 [R1+0xdb0], R12 ;  /* 0x000db00c01007387 */ /* 0x000fe80000100a00 */
[----:B------:R0:W-:Y:S04]  /*f14e0*/  STL.64 [R1+0xdb8], R14 ;  /* 0x000db80e01007387 */ /* 0x0001e80000100a00 */
[----:B0-----:R-:W2:Y:S04]  /*f14f0*/  LDL.LU.64 R14, [R1+0x7370] ;  /* 0x00737000010e7983 */ /* 0x001ea80000300a00 */
[----:B------:R-:W2:Y:S01]  /*f1500*/  LDL.LU.64 R12, [R1+0x7368] ;  /* 0x00736800010c7983 */ /* 0x000ea20000300a00 */
[----:B----4-:R-:W-:-:S15]  /*f1510*/  HMMA.16816.F32 R4, R16, R8, R4 ;  /* 0x000000081004723c */ /* 0x010fde0000001804 */
[----:B------:R-:W-:-:S04]  /*f1520*/  NOP ;  /* 0x0000000000007918 */ /* 0x000fc80000000000 */
[----:B------:R-:W-:Y:S04]  /*f1530*/  STL.64 [R1+0xda0], R4 ;  /* 0x000da00401007387 */ /* 0x000fe80000100a00 */
[----:B------:R3:W-:Y:S02]  /*f1540*/  STL.64 [R1+0xda8], R6 ;  /* 0x000da80601007387 */ /* 0x0007e40000100a00 */
[----:B---3--:R-:W-:-:S15]  /*f1550*/  HMMA.16816.F32 R4, R16, R10, R24 ;  /* 0x0000000a1004723c */ /* 0x008fde0000001818 */
[----:B------:R-:W-:-:S04]  /*f1560*/  NOP ;  /* 0x0000000000007918 */ /* 0x000fc80000000000 */
[----:B------:R-:W-:Y:S04]  /*f1570*/  STL.64 [R1+0xd90], R4 ;  /* 0x000d900401007387 */ /* 0x000fe80000100a00 */
[----:B------:R-:W-:Y:S04]  /*f1580*/  STL.64 [R1+0xd98], R6 ;  /* 0x000d980601007387 */ /* 0x000fe80000100a00 */
        /* <DEDUP_REMOVED lines=10> */
[----:B----4-:R2:W-:Y:S02]  /*f1630*/  STL.64 [R1+0x7308], R26 ;  /* 0x0073081a01007387 */ /* 0x0105e40000100a00 */
[----:B--2---:R-:W-:-:S02]  /*f1640*/  IMAD.MOV.U32 R26, RZ, RZ, R14 ;  /* 0x000000ffff1a7224 */ /* 0x004fc400078e000e */
[----:B------:R-:W-:Y:S01]  /*f1650*/  IMAD.MOV.U32 R27, RZ, RZ, R15 ;  /* 0x000000ffff1b7224 */ /* 0x000fe200078e000f */
[----:B------:R-:W2:Y:S04]  /*f1660*/  LDL.LU R14, [R1+0x7364] ;  /* 0x00736400010e7983 */ /* 0x000ea80000300800 */
[----:B------:R-:W2:Y:S04]  /*f1670*/  LDL.LU R15, [R1+0x7360] ;  /* 0x00736000010f7983 */ /* 0x000ea80000300800 */
[----:B------:R-:W4:Y:S04]  /*f1680*/  LDL.LU R4, [R1+0x6f0] ;  /* 0x0006f00001047983 */ /* 0x000f280000300800 */
[----:B------:R-:W4:Y:S04]  /*f1690*/  LDL.LU R5, [R1+0x6f4] ;  /* 0x0006f40001057983 */ /* 0x000f280000300800 */
[----:B------:R-:W2:Y:S04]  /*f16a0*/  LDL.LU R6, [R1+0x6f8] ;  /* 0x0006f80001067983 */ /* 0x000ea80000300800 */
[----:B------:R-:W2:Y:S01]  /*f16b0*/  LDL.LU R7, [R1+0x6fc] ;  /* 0x0006fc0001077983 */ /* 0x000ea20000300800 */
[----:B------:R-:W-:-:S02]  /*f16c0*/  IMAD.MOV.U32 R21, RZ, RZ, R10 ;  /* 0x000000ffff157224 */ /* 0x000fc400078e000a */
[----:B------:R-:W-:Y:S02]  /*f16d0*/  IMAD.MOV.U32 R0, RZ, RZ, R11 ;  /* 0x000000ffff007224 */ /* 0x000fe400078e000b */
[----:B------:R-:W-:Y:S02]  /*f16e0*/  IMAD.MOV.U32 R10, RZ, RZ, R12 ;  /* 0x000000ffff0a7224 */ /* 0x000fe400078e000c */
[----:B------:R-:W-:Y:S01]  /*f16f0*/  IMAD.MOV.U32 R11, RZ, RZ, R13 ;  /* 0x000000ffff0b7224 */ /* 0x000fe200078e000d */
[----:B--2---:R-:W-:Y:S04]  /*f1700*/  STL.64 [R1+0x7350], R6 ;  /* 0x0073500601007387 */ /* 0x004fe80000100a00 */
[----:B----4-:R0:W-:Y:S04]  /*f1710*/  STL.64 [R1+0x7348], R4 ;  /* 0x0073480401007387 */ /* 0x0101e80000100a00 */
[----:B0-----:R-:W2:Y:S04]  /*f1720*/  LDL.LU R4, [R1+0x700] ;  /* 0x0007000001047983 */ /* 0x001ea80000300800 */
[----:B------:R-:W2:Y:S04]  /*f1730*/  LDL.LU R5, [R1+0x704] ;  /* 0x0007040001057983 */ /* 0x000ea80000300800 */
[----:B------:R-:W2:Y:S04]  /*f1740*/  LDL.LU R6, [R1+0x708] ;  /* 0x0007080001067983 */ /* 0x000ea80000300800 */
[----:B------:R-:W2:Y:S04]  /*f1750*/  LDL.LU R7, [R1+0x70c] ;  /* 0x00070c0001077983 */ /* 0x000ea80000300800 */
[----:B------:R-:W2:Y:S04]  /*f1760*/  LDL.LU R12, [R1+0x735c] ;  /* 0x00735c00010c7983 */ /* 0x000ea80000300800 */
[----:B------:R-:W2:Y:S04]  /*f1770*/  LDL.LU R13, [R1+0x7358] ;  /* 0x00735800010d7983 */ /* 0x000ea80000300800 */
[----:B---3--:R0:W-:Y:S04]  /*f1780*/  STL.64 [R1+0x7300], R24 ;  /* 0x0073001801007387 */ /* 0x0081e80000100a00 */
[----:B------:R1:W-:Y:S04]  /*f1790*/  STL.64 [R1+0x7320], R26 ;  /* 0x0073201a01007387 */ /* 0x0003e80000100a00 */
[----:B0-----:R-:W3:Y:S04]  /*f17a0*/  LDL.LU R24, [R1+0x6d0] ;  /* 0x0006d00001187983 */ /* 0x001ee80000300800 */
[----:B------:R-:W3:Y:S04]  /*f17b0*/  LDL.LU R25, [R1+0x6d4] ;  /* 0x0006d40001197983 */ /* 0x000ee80000300800 */
[----:B-1----:R-:W4:Y:S04]  /*f17c0*/  LDL.LU R26, [R1+0x6d8] ;  /* 0x0006d800011a7983 */ /* 0x002f280000300800 */
[----:B------:R-:W4:Y:S04]  /*f17d0*/  LDL.LU R27, [R1+0x6dc] ;  /* 0x0006dc00011b7983 */ /* 0x000f280000300800 */
[----:B----4-:R-:W-:Y:S04]  /*f17e0*/  STL.64 [R1+0x7340], R26 ;  /* 0x0073401a01007387 */ /* 0x010fe80000100a00 */
[----:B---3--:R0:W-:Y:S04]  /*f17f0*/  STL.64 [R1+0x7338], R24 ;  /* 0x0073381801007387 */ /* 0x0081e80000100a00 */
[----:B0-----:R-:W3:Y:S04]  /*f1800*/  LDL.LU R24, [R1+0x6e0] ;  /* 0x0006e00001187983 */ /* 0x001ee80000300800 */
[----:B------:R-:W3:Y:S04]  /*f1810*/  LDL.LU R25, [R1+0x6e4] ;  /* 0x0006e40001197983 */ /* 0x000ee80000300800 */
[----:B------:R-:W3:Y:S04]  /*f1820*/  LDL.LU R26, [R1+0x6e8] ;  /* 0x0006e800011a7983 */ /* 0x000ee80000300800 */
[----:B------:R-:W3:Y:S04]  /*f1830*/  LDL.LU R27, [R1+0x6ec] ;  /* 0x0006ec00011b7983 */ /* 0x000ee80000300800 */
[----:B------:R-:W4:Y:S04]  /*f1840*/  LDL.64 R28, [R1+0x1f0] ;  /* 0x0001f000011c7983 */ /* 0x000f280000100a00 */
[----:B------:R-:W3:Y:S04]  /*f1850*/  LDL.64 R2, [R1+0x1e0] ;  /* 0x0001e00001027983 */ /* 0x000ee80000100a00 */
        /* <DEDUP_REMOVED lines=17> */
[C---:B------:R-:W-:Y:S03]  /*f1970*/  HMMA.16816.F32 R8, R16.reuse, R10, R24 ;  /* 0x0000000a1008723c */ /* 0x040fe60000001818 */
[----:B------:R-:W-:Y:S05]  /*f1980*/  STL.64 [R1+0x7150], R12 ;  /* 0x0071500c01007387 */ /* 0x000fea0000100a00 */
[----:B---3--:R-:W-:-:S15]  /*f1990*/  HMMA.16816.F32 R4, R16, R14, R4 ;  /* 0x0000000e1004723c */ /* 0x008fde0000001804 */
[----:B------:R-:W-:-:S04]  /*f19a0*/  NOP ;  /* 0x0000000000007918 */ /* 0x000fc80000000000 */
[----:B------:R0:W-:Y:S04]  /*f19b0*/  STL.64 [R1+0xd70], R4 ;  /* 0x000d700401007387 */ /* 0x0001e80000100a00 */
[----:B------:R1:W-:Y:S04]  /*f19c0*/  STL.64 [R1+0xd78], R6 ;  /* 0x000d780601007387 */ /* 0x0003e80000100a00 */
[----:B0-----:R-:W3:Y:S04]  /*f19d0*/  LDL.LU R4, [R1+0x660] ;  /* 0x0006600001047983 */ /* 0x001ee80000300800 */
[----:B------:R-:W3:Y:S04]  /*f19e0*/  LDL.LU R5, [R1+0x664] ;  /* 0x0006640001057983 */ /* 0x000ee80000300800 */
[----:B-1----:R-:W3:Y:S04]  /*f19f0*/  LDL.LU R6, [R1+0x668] ;  /* 0x0006680001067983 */ /* 0x002ee80000300800 */
[----:B------:R-:W3:Y:S04]  /*f1a00*/  LDL.LU R7, [R1+0x66c] ;  /* 0x00066c0001077983 */ /* 0x000ee80000300800 */
[----:B------:R0:W-:Y:S04]  /*f1a10*/  STL [R1+0x713c], R14 ;  /* 0x00713c0e01007387 */ /* 0x0001e80000100800 */
[----:B------:R1:W-:Y:S04]  /*f1a20*/  STL [R1+0x7138], R15 ;  /* 0x0071380f01007387 */ /* 0x0003e80000100800 */
[----:B------:R-:W2:Y:S04]  /*f1a30*/  LDL.LU R12, [R1+0x6b0] ;  /* 0x0006b000010c7983 */ /* 0x000ea80000300800 */
[----:B------:R-:W2:Y:S04]  /*f1a40*/  LDL.LU R13, [R1+0x6b4] ;  /* 0x0006b400010d7983 */ /* 0x000ea80000300800 */
[----:B0-----:R-:W2:Y:S04]  /*f1a50*/  LDL.LU R14, [R1+0x6b8] ;  /* 0x0006b800010e7983 */ /* 0x001ea80000300800 */
[----:B-1----:R-:W2:Y:S04]  /*f1a60*/  LDL.LU R15, [R1+0x6bc] ;  /* 0x0006bc00010f7983 */ /* 0x002ea80000300800 */
[----:B------:R-:W2:Y:S04]  /*f1a70*/  LDL.LU.64 R26, [R1+0x7340] ;  /* 0x00734000011a7983 */ /* 0x000ea80000300a00 */
[----:B------:R-:W2:Y:S04]  /*f1a80*/  LDL.LU.64 R24, [R1+0x7338] ;  /* 0x0073380001187983 */ /* 0x000ea80000300a00 */
        /* <DEDUP_REMOVED lines=9> */
[----:B------:R0:W-:Y:S04]  /*f1b20*/  STL.64 [R1+0x7100], R10 ;  /* 0x0071000a01007387 */ /* 0x0001e80000100a00 */
[----:B0-----:R-:W3:Y:S01]  /*f1b30*/  LDL.64 R10, [R1+0x210] ;  /* 0x00021000010a7983 */ /* 0x001ee20000100a00 */
        /* <DEDUP_REMOVED lines=12> */
[----:B------:R-:W-:-:S03]  /*f1c00*/  IMAD.MOV.U32 R14, RZ, RZ, R8 ;  /* 0x000000ffff0e7224 */ /* 0x000fc600078e0008 */
[----:B------:R-:W-:Y:S04]  /*f1c10*/  STL [R1+0x7144], R15 ;  /* 0x0071440f01007387 */ /* 0x000fe80000100800 */
[----:B------:R0:W-:Y:S04]  /*f1c20*/  STL [R1+0x7140], R14 ;  /* 0x0071400e01007387 */ /* 0x0001e80000100800 */
[----:B------:R-:W4:Y:S04]  /*f1c30*/  LDL.LU R12, [R1+0x680] ;  /* 0x00068000010c7983 */ /* 0x000f280000300800 */
[----:B------:R-:W4:Y:S01]  /*f1c40*/  LDL.LU R13, [R1+0x684] ;  /* 0x00068400010d7983 */ /* 0x000f220000300800 */
[----:B------:R-:W-:-:S02]  /*f1c50*/  IMAD.MOV.U32 R8, RZ, RZ, R11 ;  /* 0x000000ffff087224 */ /* 0x000fc400078e000b */
[----:B------:R-:W-:Y:S01]  /*f1c60*/  IMAD.MOV.U32 R9, RZ, RZ, R10 ;  /* 0x000000ffff097224 */ /* 0x000fe200078e000a */
[----:B0-----:R-:W4:Y:S04]  /*f1c70*/  LDL.LU R14, [R1+0x688] ;  /* 0x00068800010e7983 */ /* 0x001f280000300800 */
[----:B------:R-:W4:Y:S01]  /*f1c80*/  LDL.LU R15, [R1+0x68c] ;  /* 0x00068c00010f7983 */ /* 0x000f220000300800 */
        /* <DEDUP_REMOVED lines=8> */
[----:B0-----:R-:W2:Y:S01]  /*f1d10*/  LDL.64 R8, [R1+0x200] ;  /* 0x0002000001087983 */ /* 0x001ea20000100a00 */
[C---:B----4-:R-:W-:Y:S08]  /*f1d20*/  HMMA.16816.F32 R12, R16.reuse, R28, R12 ;  /* 0x0000001c100c723c */ /* 0x050ff0000000180c */
[----:B--2---:R-:W-:-:S15]  /*f1d30*/  HMMA.16816.F32 R24, R16, R8, R24 ;  /* 0x000000081018723c */ /* 0x004fde0000001818 */
[----:B------:R-:W-:-:S04]  /*f1d40*/  NOP ;  /* 0x0000000000007918 */ /* 0x000fc80000000000 */
[----:B------:R-:W-:Y:S04]  /*f1d50*/  STL.64 [R1+0xd10], R24 ;  /* 0x000d101801007387 */ /* 0x000fe80000100a00 */
[----:B------:R0:W-:Y:S04]  /*f1d60*/  STL.64 [R1+0xd18], R26 ;  /* 0x000d181a01007387 */ /* 0x0001e80000100a00 */
[----:B0-----:R-:W2:Y:S04]  /*f1d70*/  LDL.LU.64 R26, [R1+0x72e8] ;  /* 0x0072e800011a7983 */ /* 0x001ea80000300a00 */
[----:B------:R-:W3:Y:S04]  /*f1d80*/  LDL.LU.64 R24, [R1+0x72e0] ;  /* 0x0072e00001187983 */ /* 0x000ee80000300a00 */
[----:B------:R-:W-:Y:S04]  /*f1d90*/  STL.64 [R1+0xd00], R12 ;  /* 0x000d000c01007387 */ /* 0x000fe80000100a00 */
[----:B------:R0:W-:Y:S02]  /*f1da0*/  STL.64 [R1+0xd08], R14 ;  /* 0x000d080e01007387 */ /* 0x0001e40000100a00 */
[----:B0-----:R-:W-:-:S02]  /*f1db0*/  IMAD.MOV.U32 R15, RZ, RZ, R28 ;  /* 0x000000ffff0f7224 */ /* 0x001fc400078e001c */
[----:B------:R-:W-:-:S05]  /*f1dc0*/  IMAD.MOV.U32 R14, RZ, RZ, R29 ;  /* 0x000000ffff0e7224 */ /* 0x000fca00078e001d */
[----:B------:R0:W-:Y:S02]  /*f1dd0*/  STL.64 [R1+0x7168], R14 ;  /* 0x0071680e01007387 */ /* 0x0001e40000100a00 */
[----:B0-----:R-:W-:Y:S01]  /*f1de0*/  HMMA.16816.F32 R12, R16, R2, R20 ;  /* 0x00000002100c723c */ /* 0x001fe20000001814 */
[----:B------:R-:W-:Y:S02]  /*f1df0*/  IMAD.MOV.U32 R11, RZ, RZ, R8 ;  /* 0x000000ffff0b7224 */ /* 0x000fe400078e0008 */
[----:B------:R-:W-:Y:S02]  /*f1e00*/  IMAD.MOV.U32 R10, RZ, RZ, R9 ;  /* 0x000000ffff0a7224 */ /* 0x000fe400078e0009 */
[----:B------:R-:W-:Y:S02]  /*f1e10*/  IMAD.MOV.U32 R8, RZ, RZ, R2 ;  /* 0x000000ffff087224 */ /* 0x000fe400078e0002 */
[----:B------:R-:W-:-:S12]  /*f1e20*/  IMAD.MOV.U32 R9, RZ, RZ, R3 ;  /* 0x000000ffff097224 */ /* 0x000fd800078e0003 */
[----:B------:R-:W-:Y:S04]  /*f1e30*/  STL.64 [R1+0xcf0], R12 ;  /* 0x000cf00c01007387 */ /* 0x000fe80000100a00 */
[----:B------:R-:W-:Y:S04]  /*f1e40*/  STL.64 [R1+0xcf8], R14 ;  /* 0x000cf80e01007387 */ /* 0x000fe80000100a00 */
[----:B------:R-:W4:Y:S04]  /*f1e50*/  LDL.64 R28, [R1+0x190] ;  /* 0x00019000011c7983 */ /* 0x000f280000100a00 */
[----:B------:R-:W-:Y:S04]  /*f1e60*/  STL.64 [R1+0x7160], R10 ;  /* 0x0071600a01007387 */ /* 0x000fe80000100a00 */
[----:B------:R0:W-:Y:S04]  /*f1e70*/  STL.64 [R1+0x7158], R8 ;  /* 0x0071580801007387 */ /* 0x0001e80000100a00 */
[----:B------:R-:W2:Y:S04]  /*f1e80*/  LDL.64 R2, [R1+0x1a0] ;  /* 0x0001a00001027983 */ /* 0x000ea80000100a00 */
[----:B0-----:R-:W2:Y:S04]  /*f1e90*/  LDL.64 R8, [R1+0x1b0] ;  /* 0x0001b00001087983 */ /* 0x001ea80000100a00 */
        /* <DEDUP_REMOVED lines=32> */
[----:B------:R-:W-:Y:S04]  /*f20a0*/  STL [R1+0x708c], R24 ;  /* 0x00708c1801007387 */ /* 0x000fe80000100800 */
[----:B------:R-:W-:Y:S01]  /*f20b0*/  STL [R1+0x7088], R25 ;  /* 0x0070881901007387 */ /* 0x000fe20000100800 */
[----:B--2---:R-:W-:-:S15]  /*f20c0*/  HMMA.16816.F32 R12, R16, R26, R12 ;  /* 0x0000001a100c723c */ /* 0x004fde000000180c */
[----:B------:R-:W-:-:S04]  /*f20d0*/  NOP ;  /* 0x0000000000007918 */ /* 0x000fc80000000000 */
[----:B------:R-:W-:Y:S04]  /*f20e0*/  STL.64 [R1+0xcd0], R12 ;  /* 0x000cd00c01007387 */ /* 0x000fe80000100a00 */
[----:B------:R0:W-:Y:S04]  /*f20f0*/  STL.64 [R1+0xcd8], R14 ;  /* 0x000cd80e01007387 */ /* 0x0001e80000100a00 */
[----:B0-----:R-:W4:Y:S04]  /*f2100*/  LDL.LU.64 R14, [R1+0x72d0] ;  /* 0x0072d000010e7983 */ /* 0x001f280000300a00 */
[----:B------:R-:W4:Y:S04]  /*f2110*/  LDL.LU.64 R12, [R1+0x72c8] ;  /* 0x0072c800010c7983 */ /* 0x000f280000300a00 */
[----:B------:R0:W-:Y:S04]  /*f2120*/  STL [R1+0x7094], R26 ;  /* 0x0070941a01007387 */ /* 0x0001e80000100800 */
[----:B------:R1:W-:Y:S04]  /*f2130*/  STL [R1+0x7090], R27 ;  /* 0x0070901b01007387 */ /* 0x0003e80000100800 */
[----:B------:R-:W2:Y:S04]  /*f2140*/  LDL.LU R24, [R1+0x640] ;  /* 0x0006400001187983 */ /* 0x000ea80000300800 */
[----:B------:R-:W2:Y:S04]  /*f2150*/  LDL.LU R25, [R1+0x644] ;  /* 0x0006440001197983 */ /* 0x000ea80000300800 */
[----:B0-----:R-:W2:Y:S04]  /*f2160*/  LDL.LU R26, [R1+0x648] ;  /* 0x00064800011a7983 */ /* 0x001ea80000300800 */
[----:B-1----:R-:W2:Y:S02]  /*f2170*/  LDL.LU R27, [R1+0x64c] ;  /* 0x00064c00011b7983 */ /* 0x002ea40000300800 */
[----:B--2---:R-:W-:-:S15]  /*f2180*/  HMMA.16816.F32 R24, R16, R8, R24 ;  /* 0x000000081018723c */ /* 0x004fde0000001818 */
[----:B------:R-:W-:-:S04]  /*f2190*/  NOP ;  /* 0x0000000000007918 */ /* 0x000fc80000000000 */
[----:B------:R0:W-:Y:S04]  /*f21a0*/  STL.64 [R1+0xcc0], R24 ;  /* 0x000cc01801007387 */ /* 0x0001e80000100a00 */
[----:B------:R-:W-:Y:S01]  /*f21b0*/  STL.64 [R1+0xcc8], R26 ;  /* 0x000cc81a01007387 */ /* 0x000fe20000100a00 */
[----:B0-----:R-:W-:Y:S02]  /*f21c0*/  IMAD.MOV.U32 R25, RZ, RZ, R9 ;  /* 0x000000ffff197224 */ /* 0x001fe400078e0009 */
[----:B------:R-:W-:-:S03]  /*f21d0*/  IMAD.MOV.U32 R24, RZ, RZ, R8 ;  /* 0x000000ffff187224 */ /* 0x000fc600078e0008 */
[----:B------:R-:W-:Y:S04]  /*f21e0*/  STL [R1+0x709c], R25 ;  /* 0x00709c1901007387 */ /* 0x000fe80000100800 */
[----:B------:R0:W-:Y:S04]  /*f21f0*/  STL [R1+0x7098], R24 ;  /* 0x0070981801007387 */ /* 0x0001e80000100800 */
[----:B0-----:R-:W2:Y:S04]  /*f2200*/  LDL.LU R24, [R1+0x630] ;  /* 0x0006300001187983 */ /* 0x001ea80000300800 */
[----:B------:R-:W2:Y:S04]  /*f2210*/  LDL.LU R25, [R1+0x634] ;  /* 0x0006340001197983 */ /* 0x000ea80000300800 */
[----:B------:R-:W2:Y:S04]  /*f2220*/  LDL.LU R26, [R1+0x638] ;  /* 0x00063800011a7983 */ /* 0x000ea80000300800 */
[----:B------:R-:W2:Y:S01]  /*f2230*/  LDL.LU R27, [R1+0x63c] ;  /* 0x00063c00011b7983 */ /* 0x000ea20000300800 */
[----:B----4-:R-:W-:Y:S01]  /*f2240*/  HMMA.16816.F32 R12, R16, R28, R12 ;  /* 0x0000001c100c723c */ /* 0x010fe2000000180c */
[----:B------:R-:W-:-:S02]  /*f2250*/  IMAD.MOV.U32 R9, RZ, RZ, R18 ;  /* 0x000000ffff097224 */ /* 0x000fc400078e0012 */
[----:B------:R-:W-:-:S05]  /*f2260*/  IMAD.MOV.U32 R8, RZ, RZ, R19 ;  /* 0x000000ffff087224 */ /* 0x000fca00078e0013 */
        /* <DEDUP_REMOVED lines=8> */
[----:B------:R-:W-:Y:S01]  /*f22f0*/  IMAD.MOV.U32 R27, RZ, RZ, R3 ;  /* 0x000000ffff1b7224 */ /* 0x000fe200078e0003 */
[----:B--2---:R-:W2:Y:S04]  /*f2300*/  LDL.LU.64 R14, [R1+0x72c0] ;  /* 0x0072c000010e7983 */ /* 0x004ea80000300a00 */
[----:B------:R-:W2:Y:S01]  /*f2310*/  LDL.LU.64 R12, [R1+0x72b8] ;  /* 0x0072b800010c7983 */ /* 0x000ea20000300a00 */
[----:B------:R-:W-:Y:S02]  /*f2320*/  IMAD.MOV.U32 R24, RZ, RZ, R29 ;  /* 0x000000ffff187224 */ /* 0x000fe400078e001d */
[----:B------:R-:W-:-:S02]  /*f2330*/  IMAD.MOV.U32 R3, RZ, RZ, R16 ;  /* 0x000000ffff037224 */ /* 0x000fc400078e0010 */
[----:B------:R-:W-:Y:S01]  /*f2340*/  IMAD.MOV.U32 R2, RZ, RZ, R17 ;  /* 0x000000ffff027224 */ /* 0x000fe200078e0011 */
[----:B------:R-:W4:Y:S04]  /*f2350*/  LDL.LU.64 R18, [R1+0x72b0] ;  /* 0x0072b00001127983 */ /* 0x000f280000300a00 */
[----:B------:R-:W2:Y:S04]  /*f2360*/  LDL.LU.64 R16, [R1+0x72a8] ;  /* 0x0072a80001107983 */ /* 0x000ea80000300a00 */
[----:B------:R-:W2:Y:S04]  /*f2370*/  LDL.LU.64 R28, [R1+0x72a0] ;  /* 0x0072a000011c7983 */ /* 0x000ea80000300a00 */
        /* <DEDUP_REMOVED lines=9> */
[----:B-1----:R-:W-:Y:S02]  /*f2410*/  IMAD.MOV.U32 R24, RZ, RZ, R3 ;  /* 0x000000ffff187224 */ /* 0x002fe400078e0003 */
[----:B------:R-:W-:Y:S02]  /*f2420*/  IMAD.MOV.U32 R25, RZ, RZ, R2 ;  /* 0x000000ffff197224 */ /* 0x000fe400078e0002 */
[----:B------:R-:W-:Y:S01]  /*f2430*/  IMAD.MOV.U32 R27, RZ, RZ, R8 ;  /* 0x000000ffff1b7224 */ /* 0x000fe200078e0008 */
[----:B------:R-:W2:Y:S04]  /*f2440*/  LDL.LU R3, [R1+0x729c] ;  /* 0x00729c0001037983 */ /* 0x000ea80000300800 */
[----:B------:R-:W3:Y:S02]  /*f2450*/  LDL.LU R2, [R1+0x7298] ;  /* 0x0072980001027983 */ /* 0x000ee40000300800 */
[----:B------:R-:W-:Y:S02]  /*f2460*/  HMMA.16816.F32 R8, R24, R10, R4 ;  /* 0x0000000a1808723c */ /* 0x000fe40000001804 */
[----:B------:R-:W2:Y:S04]  /*f2470*/  LDL.LU.64 R6, [R1+0x7290] ;  /* 0x0072900001067983 */ /* 0x000ea80000300a00 */
[----:B------:R-:W2:-:S13]  /*f2480*/  LDL.LU.64 R4, [R1+0x7288] ;  /* 0x0072880001047983 */ /* 0x000e9a0000300a00 */
[----:B------:R-:W-:Y:S04]  /*f2490*/  STL.64 [R1+0xc90], R8 ;  /* 0x000c900801007387 */ /* 0x000fe80000100a00 */
[----:B------:R2:W-:Y:S02]  /*f24a0*/  STL.64 [R1+0xc98], R10 ;  /* 0x000c980a01007387 */ /* 0x0005e40000100a00 */
[C---:B--2---:R-:W-:Y:S08]  /*f24b0*/  HMMA.16816.F32 R8, R24.reuse, R4, R12 ;  /* 0x000000041808723c */ /* 0x044ff0000000180c */
[----:B------:R-:W-:Y:S01]  /*f24c0*/  HMMA.16816.F32 R20, R24, R6, R20 ;  /* 0x000000061814723c */ /* 0x000fe20000001814 */
[----:B------:R-:W2:Y:S10]  /*f24d0*/  LDL.64 R14, [R1+0x2a8] ;  /* 0x0002a800010e7983 */ /* 0x000eb40000100a00 */
        /* <DEDUP_REMOVED lines=32> */
[----:B--2---:R4:W-:Y:S02]  /*f26e0*/  STL.64 [R1+0x71b8], R10 ;  /* 0x0071b80a01007387 */ /* 0x0049e40000100a00 */
[----:B----4-:R-:W-:-:S02]  /*f26f0*/  IMAD.MOV.U32 R10, RZ, RZ, R19 ;  /* 0x000000ffff0a7224 */ /* 0x010fc400078e0013 */
[----:B------:R-:W-:Y:S01]  /*f2700*/  IMAD.MOV.U32 R11, RZ, RZ, R18 ;  /* 0x000000ffff0b7224 */ /* 0x000fe200078e0012 */
[----:B------:R-:W2:Y:S04]  /*f2710*/  LDL.LU R19, [R1+0x7284] ;  /* 0x0072840001137983 */ /* 0x000ea80000300800 */
[----:B------:R-:W4:Y:S04]  /*f2720*/  LDL.LU R18, [R1+0x7280] ;  /* 0x0072800001127983 */ /* 0x000f280000300800 */
[----:B------:R0:W-:Y:S02]  /*f2730*/  STL.64 [R1+0x71b0], R8 ;  /* 0x0071b00801007387 */ /* 0x0001e40000100a00 */
[----:B0-----:R-:W-:-:S02]  /*f2740*/  IMAD.MOV.U32 R8, RZ, RZ, R28 ;  /* 0x000000ffff087224 */ /* 0x001fc400078e001c */
[----:B------:R-:W-:Y:S01]  /*f2750*/  IMAD.MOV.U32 R9, RZ, RZ, R29 ;  /* 0x000000ffff097224 */ /* 0x000fe200078e001d */
[----:B------:R-:W4:Y:S04]  /*f2760*/  LDL.LU R28, [R1+0x727c] ;  /* 0x00727c00011c7983 */ /* 0x000f280000300800 */
[----:B------:R-:W4:Y:S04]  /*f2770*/  LDL.LU R29, [R1+0x7278] ;  /* 0x00727800011d7983 */ /* 0x000f280000300800 */
[----:B------:R3:W-:Y:S02]  /*f2780*/  STL.64 [R1+0x71d0], R10 ;  /* 0x0071d00a01007387 */ /* 0x0007e40000100a00 */
[----:B---3--:R-:W-:-:S02]  /*f2790*/  IMAD.MOV.U32 R10, RZ, RZ, R2 ;  /* 0x000000ffff0a7224 */ /* 0x008fc400078e0002 */
[----:B------:R-:W-:Y:S01]  /*f27a0*/  IMAD.MOV.U32 R11, RZ, RZ, R3 ;  /* 0x000000ffff0b7224 */ /* 0x000fe200078e0003 */
[----:B------:R-:W3:Y:S04]  /*f27b0*/  LDL.LU R2, [R1+0x7274] ;  /* 0x0072740001027983 */ /* 0x000ee80000300800 */
[----:B------:R-:W3:Y:S04]  /*f27c0*/  LDL.LU R3, [R1+0x7270] ;  /* 0x0072700001037983 */ /* 0x000ee80000300800 */
[----:B------:R2:W-:Y:S02]  /*f27d0*/  STL.64 [R1+0x71e8], R8 ;  /* 0x0071e80801007387 */ /* 0x0005e40000100a00 */
[----:B--2---:R-:W-:-:S02]  /*f27e0*/  IMAD.MOV.U32 R9, RZ, RZ, R19 ;  /* 0x000000ffff097224 */ /* 0x004fc400078e0013 */
[----:B----4-:R-:W-:Y:S02]  /*f27f0*/  IMAD.MOV.U32 R8, RZ, RZ, R18 ;  /* 0x000000ffff087224 */ /* 0x010fe400078e0012 */
[----:B------:R-:W2:Y:S04]  /*f2800*/  LDL.LU R18, [R1+0x726c] ;  /* 0x00726c0001127983 */ /* 0x000ea80000300800 */
[----:B------:R-:W2:Y:S04]  /*f2810*/  LDL.LU R19, [R1+0x7268] ;  /* 0x0072680001137983 */ /* 0x000ea80000300800 */
[----:B------:R-:W-:Y:S04]  /*f2820*/  STL.64 [R1+0x7200], R10 ;  /* 0x0072000a01007387 */ /* 0x000fe80000100a00 */
[----:B------:R-:W-:Y:S04]  /*f2830*/  STL.64 [R1+0x7228], R8 ;  /* 0x0072280801007387 */ /* 0x000fe80000100a00 */
[----:B------:R-:W4:Y:S04]  /*f2840*/  LDL.64 R12, [R1+0x290] ;  /* 0x00029000010c7983 */ /* 0x000f280000100a00 */
[----:B------:R-:W-:Y:S04]  /*f2850*/  STL.64 [R1+0x71c8], R14 ;  /* 0x0071c80e01007387 */ /* 0x000fe80000100a00 */
[----:B----4-:R0:W-:Y:S04]  /*f2860*/  STL.64 [R1+0x71c0], R12 ;  /* 0x0071c00c01007387 */ /* 0x0101e80000100a00 */
        /* <DEDUP_REMOVED lines=25> */
[----:B----4-:R0:W-:Y:S04]  /*f2a00*/  STL.64 [R1+0x71d8], R12 ;  /* 0x0071d80c01007387 */ /* 0x0101e80000100a00 */
[----:B0-----:R-:W4:Y:S04]  /*f2a10*/  LDL.LU R12, [R1+0x580] ;  /* 0x00058000010c7983 */ /* 0x001f280000300800 */
[----:B------:R-:W4:Y:S04]  /*f2a20*/  LDL.LU R13, [R1+0x584] ;  /* 0x00058400010d7983 */ /* 0x000f280000300800 */
[----:B------:R-:W2:Y:S04]  /*f2a30*/  LDL.LU R14, [R1+0x588] ;  /* 0x00058800010e7983 */ /* 0x000ea80000300800 */
[----:B------:R-:W2:Y:S01]  /*f2a40*/  LDL.LU R15, [R1+0x58c] ;  /* 0x00058c00010f7983 */ /* 0x000ea20000300800 */
[C---:B---3--:R-:W-:Y:S03]  /*f2a50*/  HMMA.16816.F32 R20, R24.reuse, R18, R20 ;  /* 0x000000121814723c */ /* 0x048fe60000001814 */
[----:B--2---:R-:W-:Y:S04]  /*f2a60*/  STL.64 [R1+0x71f8], R14 ;  /* 0x0071f80e01007387 */ /* 0x004fe80000100a00 */
[----:B----4-:R0:W-:Y:S04]  /*f2a70*/  STL.64 [R1+0x71f0], R12 ;  /* 0x0071f00c01007387 */ /* 0x0101e80000100a00 */
        /* <DEDUP_REMOVED lines=19> */
[----:B------:R-:W2:Y:S01]  /*f2bb0*/  LDL.LU.64 R20, [R1+0x7258] ;  /* 0x0072580001147983 */ /* 0x000ea20000300a00 */
        /* <DEDUP_REMOVED lines=11> */
[----:B------:R-:W4:Y:S04]  /*f2c70*/  LDL.LU.64 R8, [R1+0x7238] ;  /* 0x0072380001087983 */ /* 0x000f280000300a00 */
[----:B------:R2:W-:Y:S04]  /*f2c80*/  STL [R1+0x711c], R2 ;  /* 0x00711c0201007387 */ /* 0x0005e80000100800 */
[----:B------:R-:W-:Y:S01]  /*f2c90*/  STL [R1+0x7118], R3 ;  /* 0x0071180301007387 */ /* 0x000fe20000100800 */
[----:B--2---:R-:W-:-:S03]  /*f2ca0*/  IMAD.MOV.U32 R2, RZ, RZ, R21 ;  /* 0x000000ffff027224 */ /* 0x004fc600078e0015 */
[----:B------:R-:W2:Y:S01]  /*f2cb0*/  LDL.LU R21, [R1+0x7230] ;  /* 0x0072300001157983 */ /* 0x000ea20000300800 */
[----:B----4-:R-:W-:Y:S03]  /*f2cc0*/  HMMA.16816.F32 R24, R24, R28, R8 ;  /* 0x0000001c1818723c */ /* 0x010fe60000001808 */
[----:B------:R-:W4:-:S15]  /*f2cd0*/  LDL.LU.64 R8, [R1+0x7228] ;  /* 0x0072280001087983 */ /* 0x000f1e0000300a00 */
[----:B------:R-:W-:Y:S01]  /*f2ce0*/  NOP ;  /* 0x0000000000007918 */ /* 0x000fe20000000000 */
[----:B------:R-:W-:Y:S04]  /*f2cf0*/  STL.64 [R1+0xc30], R24 ;  /* 0x000c301801007387 */ /* 0x000fe80000100a00 */
[----:B------:R0:W-:Y:S04]  /*f2d00*/  STL.64 [R1+0xc38], R26 ;  /* 0x000c381a01007387 */ /* 0x0001e80000100a00 */
[----:B0-----:R-:W4:Y:S04]  /*f2d10*/  LDL.LU.64 R26, [R1+0x7220] ;  /* 0x00722000011a7983 */ /* 0x001f280000300a00 */
[----:B------:R-:W4:Y:S02]  /*f2d20*/  LDL.LU.64 R24, [R1+0x7218] ;  /* 0x0072180001187983 */ /* 0x000f240000300a00 */
        /* <DEDUP_REMOVED lines=38> */
[----:B0-----:R-:W2:Y:S02]  /*f2f90*/  LDL.64 R16, [R1+0x2b8] ;  /* 0x0002b80001107983 */ /* 0x001ea40000100a00 */
        /* <DEDUP_REMOVED lines=16> */
[----:B------:R-:W-:Y:S02]  /*f30a0*/  IMAD.MOV.U32 R16, RZ, RZ, R15 ;  /* 0x000000ffff107224 */ /* 0x000fe400078e000f */
[----:B------:R-:W4:Y:S04]  /*f30b0*/  LDL.LU.64 R14, [R1+0x7168] ;  /* 0x00716800010e7983 */ /* 0x000f280000300a00 */
[----:B------:R-:W-:Y:S04]  /*f30c0*/  STL.64 [R1+0x7000], R18 ;  /* 0x0070001201007387 */ /* 0x000fe80000100a00 */
[----:B------:R0:W-:Y:S01]  /*f30d0*/  STL.64 [R1+0x6ff8], R16 ;  /* 0x006ff81001007387 */ /* 0x0001e20000100a00 */
[----:B------:R-:W-:-:S03]  /*f30e0*/  IMAD.MOV.U32 R21, RZ, RZ, R13 ;  /* 0x000000ffff157224 */ /* 0x000fc600078e000d */
        /* <DEDUP_REMOVED lines=10> */
[----:B------:R-:W2:Y:S04]  /*f3190*/  LDL.LU.64 R12, [R1+0x7150] ;  /* 0x00715000010c7983 */ /* 0x000ea80000300a00 */
[----:B------:R-:W-:Y:S04]  /*f31a0*/  STL.64 [R1+0x6ff0], R22 ;  /* 0x006ff01601007387 */ /* 0x000fe80000100a00 */
[----:B------:R3:W-:Y:S02]  /*f31b0*/  STL.64 [R1+0x6fe8], R20 ;  /* 0x006fe81401007387 */ /* 0x0007e40000100a00 */
[----:B---3--:R-:W-:-:S15]  /*f31c0*/  HMMA.16816.F32 R20, R24, R2, R16 ;  /* 0x000000021814723c */ /* 0x008fde0000001810 */
[----:B------:R-:W-:-:S04]  /*f31d0*/  NOP ;  /* 0x0000000000007918 */ /* 0x000fc80000000000 */
[----:B------:R-:W-:Y:S04]  /*f31e0*/  STL.64 [R1+0xb90], R20 ;  /* 0x000b901401007387 */ /* 0x000fe80000100a00 */
[----:B------:R-:W-:Y:S01]  /*f31f0*/  STL.64 [R1+0xb98], R22 ;  /* 0x000b981601007387 */ /* 0x000fe20000100a00 */
[----:B--2---:R-:W-:Y:S01]  /*f3200*/  HMMA.16816.F32 R4, R24, R12, R4 ;  /* 0x0000000c1804723c */ /* 0x004fe20000001804 */
[----:B------:R-:W-:Y:S02]  /*f3210*/  IMAD.MOV.U32 R18, RZ, RZ, R8 ;  /* 0x000000ffff127224 */ /* 0x000fe400078e0008 */
[----:B------:R-:W-:Y:S01]  /*f3220*/  IMAD.MOV.U32 R19, RZ, RZ, R9 ;  /* 0x000000ffff137224 */ /* 0x000fe200078e0009 */
[----:B------:R-:W2:Y:S01]  /*f3230*/  LDL.LU R8, [R1+0x714c] ;  /* 0x00714c0001087983 */ /* 0x000ea20000300800 */
[----:B------:R-:W-:-:S02]  /*f3240*/  IMAD.MOV.U32 R26, RZ, RZ, R11 ;  /* 0x000000ffff1a7224 */ /* 0x000fc400078e000b */
[----:B------:R-:W-:-:S12]  /*f3250*/  IMAD.MOV.U32 R27, RZ, RZ, R10 ;  /* 0x000000ffff1b7224 */ /* 0x000fd800078e000a */
[----:B------:R4:W-:Y:S04]  /*f3260*/  STL.64 [R1+0xb80], R4 ;  /* 0x000b800401007387 */ /* 0x0009e80000100a00 */
[----:B------:R-:W-:Y:S04]  /*f3270*/  STL.64 [R1+0xb88], R6 ;  /* 0x000b880601007387 */ /* 0x000fe80000100a00 */
[----:B------:R-:W3:Y:S04]  /*f3280*/  LDL.LU R9, [R1+0x7148] ;  /* 0x0071480001097983 */ /* 0x000ee80000300800 */
[----:B------:R0:W-:Y:S01]  /*f3290*/  STL.64 [R1+0x70b0], R18 ;  /* 0x0070b01201007387 */ /* 0x0001e20000100a00 */
[----:B----4-:R-:W-:-:S02]  /*f32a0*/  IMAD.MOV.U32 R4, RZ, RZ, R15 ;  /* 0x000000ffff047224 */ /* 0x010fc400078e000f */
[----:B------:R-:W-:Y:S01]  /*f32b0*/  IMAD.MOV.U32 R5, RZ, RZ, R14 ;  /* 0x000000ffff057224 */ /* 0x000fe200078e000e */
[----:B------:R-:W4:Y:S04]  /*f32c0*/  LDL.LU R15, [R1+0x7144] ;  /* 0x00714400010f7983 */ /* 0x000f280000300800 */
[----:B------:R-:W2:Y:S04]  /*f32d0*/  LDL.LU R14, [R1+0x7140] ;  /* 0x00714000010e7983 */ /* 0x000ea80000300800 */
[----:B------:R-:W-:Y:S04]  /*f32e0*/  STL.64 [R1+0x70b8], R26 ;  /* 0x0070b81a01007387 */ /* 0x000fe80000100a00 */
[----:B------:R-:W2:Y:S04]  /*f32f0*/  LDL.LU R16, [R1+0x490] ;  /* 0x0004900001107983 */ /* 0x000ea80000300800 */
[----:B------:R-:W2:Y:S04]  /*f3300*/  LDL.LU R17, [R1+0x494] ;  /* 0x0004940001117983 */ /* 0x000ea80000300800 */
[----:B0-----:R-:W2:Y:S04]  /*f3310*/  LDL.LU R18, [R1+0x498] ;  /* 0x0004980001127983 */ /* 0x001ea80000300800 */
[----:B------:R-:W2:Y:S04]  /*f3320*/  LDL.LU R19, [R1+0x49c] ;  /* 0x00049c0001137983 */ /* 0x000ea80000300800 */
[----:B------:R-:W2:Y:S04]  /*f3330*/  LDL.64 R6, [R1+0x230] ;  /* 0x0002300001067983 */ /* 0x000ea80000100a00 */
[----:B--2---:R-:W-:Y:S04]  /*f3340*/  STL.64 [R1+0x70f8], R6 ;  /* 0x0070f80601007387 */ /* 0x004fe80000100a00 */
[----:B------:R0:W-:Y:S04]  /*f3350*/  STL.64 [R1+0x70f0], R4 ;  /* 0x0070f00401007387 */ /* 0x0001e80000100a00 */
[----:B------:R-:W-:Y:S04]  /*f3360*/  STL.64 [R1+0x70c8], R18 ;  /* 0x0070c81201007387 */ /* 0x000fe80000100a00 */
[----:B------:R-:W-:Y:S04]  /*f3370*/  STL.64 [R1+0x70c0], R16 ;  /* 0x0070c01001007387 */ /* 0x000fe80000100a00 */
[----:B------:R-:W2:Y:S01]  /*f3380*/  LDL.64 R10, [R1+0x250] ;  /* 0x00025000010a7983 */ /* 0x000ea20000100a00 */
[----:B------:R-:W-:-:S03]  /*f3390*/  IMAD.MOV.U32 R25, RZ, RZ, R8 ;  /* 0x000000ffff197224 */ /* 0x000fc600078e0008 */
[----:B--2---:R1:W-:Y:S04]  /*f33a0*/  STL.64 [R1+0x7130], R10 ;  /* 0x0071300a01007387 */ /* 0x0043e80000100a00 */
[----:B0-----:R-:W2:Y:S04]  /*f33b0*/  LDL.LU R4, [R1+0x4d0] ;  /* 0x0004d00001047983 */ /* 0x001ea80000300800 */
[----:B------:R-:W2:Y:S04]  /*f33c0*/  LDL.LU R5, [R1+0x4d4] ;  /* 0x0004d40001057983 */ /* 0x000ea80000300800 */
[----:B------:R-:W2:Y:S04]  /*f33d0*/  LDL.LU R6, [R1+0x4d8] ;  /* 0x0004d80001067983 */ /* 0x000ea80000300800 */
[----:B------:R-:W2:Y:S01]  /*f33e0*/  LDL.LU R7, [R1+0x4dc] ;  /* 0x0004dc0001077983 */ /* 0x000ea20000300800 */
[----:B---3--:R-:W-:-:S03]  /*f33f0*/  IMAD.MOV.U32 R24, RZ, RZ, R9 ;  /* 0x000000ffff187224 */ /* 0x008fc600078e0009 */
[----:B------:R-:W3:Y:S04]  /*f3400*/  LDL.LU R8, [R1+0x4f0] ;  /* 0x0004f00001087983 */ /* 0x000ee80000300800 */
[----:B------:R-:W3:Y:S04]  /*f3410*/  LDL.LU R9, [R1+0x4f4] ;  /* 0x0004f40001097983 */ /* 0x000ee80000300800 */
[----:B-1----:R-:W3:Y:S04]  /*f3420*/  LDL.LU R10, [R1+0x4f8] ;  /* 0x0004f800010a7983 */ /* 0x002ee80000300800 */
[----:B------:R-:W3:Y:S04]  /*f3430*/  LDL.LU R11, [R1+0x4fc] ;  /* 0x0004fc00010b7983 */ /* 0x000ee80000300800 */
        /* <DEDUP_REMOVED lines=8> */
[----:B0-----:R-:W2:Y:S04]  /*f34c0*/  LDL.LU.64 R4, [R1+0x70] ;  /* 0x0000700001047983 */ /* 0x001ea80000300a00 */
[----:B------:R-:W3:Y:S04]  /*f34d0*/  LDL.LU.64 R6, [R1+0x78] ;  /* 0x0000780001067983 */ /* 0x000ee80000300a00 */
[----:B------:R0:W-:Y:S04]  /*f34e0*/  STL.64 [R1+0x70d0], R24 ;  /* 0x0070d01801007387 */ /* 0x0001e80000100a00 */
[----:B------:R-:W2:Y:S04]  /*f34f0*/  LDL.LU R16, [R1+0x4a0] ;  /* 0x0004a00001107983 */ /* 0x000ea80000300800 */
[----:B------:R-:W2:Y:S04]  /*f3500*/  LDL.LU R17, [R1+0x4a4] ;  /* 0x0004a40001117983 */ /* 0x000ea80000300800 */
[----:B------:R-:W2:Y:S04]  /*f3510*/  LDL.LU R18, [R1+0x4a8] ;  /* 0x0004a80001127983 */ /* 0x000ea80000300800 */
[----:B------:R-:W2:Y:S01]  /*f3520*/  LDL.LU R19, [R1+0x4ac] ;  /* 0x0004ac0001137983 */ /* 0x000ea20000300800 */
[----:B------:R-:W-:-:S02]  /*f3530*/  IMAD.MOV.U32 R26, RZ, RZ, R14 ;  /* 0x000000ffff1a7224 */ /* 0x000fc400078e000e */
[----:B----4-:R-:W-:Y:S01]  /*f3540*/  IMAD.MOV.U32 R27, RZ, RZ, R15 ;  /* 0x000000ffff1b7224 */ /* 0x010fe200078e000f */
[----:B--2---:R-:W-:Y:S04]  /*f3550*/  STL.64 [R1+0x70e0], R18 ;  /* 0x0070e01201007387 */ /* 0x004fe80000100a00 */
[----:B------:R-:W-:Y:S04]  /*f3560*/  STL.64 [R1+0x70d8], R16 ;  /* 0x0070d81001007387 */ /* 0x000fe80000100a00 */
[----:B------:R-:W3:Y:S04]  /*f3570*/  LDL.LU R14, [R1+0x713c] ;  /* 0x00713c00010e7983 */ /* 0x000ee80000300800 */
[----:B------:R-:W3:Y:S04]  /*f3580*/  LDL.LU R15, [R1+0x7138] ;  /* 0x00713800010f7983 */ /* 0x000ee80000300800 */
[----:B------:R1:W-:Y:S04]  /*f3590*/  STL.64 [R1+0x70e8], R26 ;  /* 0x0070e81a01007387 */ /* 0x0003e80000100a00 */
[----:B0-----:R-:W2:Y:S04]  /*f35a0*/  LDL.LU R24, [R1+0x4c0] ;  /* 0x0004c00001187983 */ /* 0x001ea80000300800 */
[----:B------:R-:W2:Y:S04]  /*f35b0*/  LDL.LU R25, [R1+0x4c4] ;  /* 0x0004c40001197983 */ /* 0x000ea80000300800 */
[----:B-1----:R-:W2:Y:S04]  /*f35c0*/  LDL.LU R26, [R1+0x4c8] ;  /* 0x0004c800011a7983 */ /* 0x002ea80000300800 */
        /* <DEDUP_REMOVED lines=8> */
[----:B------:R-:W2:Y:S01]  /*f3650*/  LDL.LU R23, [R1+0x47c] ;  /* 0x00047c0001177983 */ /* 0x000ea20000300800 */
[----:B------:R-:W-:-:S02]  /*f3660*/  IMAD.MOV.U32 R2, RZ, RZ, R4 ;  /* 0x000000ffff027224 */ /* 0x000fc400078e0004 */
[----:B------:R-:W-:Y:S01]  /*f3670*/  IMAD.MOV.U32 R3, RZ, RZ, R5 ;  /* 0x000000ffff037224 */ /* 0x000fe200078e0005 */
[----:B---3--:R-:W-:-:S15]  /*f3680*/  HMMA.16816.F32 R8, R4, R14, R8 ;  /* 0x0000000e0408723c */ /* 0x008fde0000001808 */
[----:B------:R-:W-:-:S04]  /*f3690*/  NOP ;  /* 0x0000000000007918 */ /* 0x000fc80000000000 */
[----:B------:R0:W-:Y:S04]  /*f36a0*/  STL.64 [R1+0xb70], R8 ;  /* 0x000b700801007387 */ /* 0x0001e80000100a00 */
[----:B------:R1:W-:Y:S01]  /*f36b0*/  STL.64 [R1+0xb78], R10 ;  /* 0x000b780a01007387 */ /* 0x0003e20000100a00 */
[----:B0-----:R-:W-:-:S03]  /*f36c0*/  IMAD.MOV.U32 R9, RZ, RZ, R6 ;  /* 0x000000ffff097224 */ /* 0x001fc600078e0006 */
[----:B-1----:R-:W3:Y:S01]  /*f36d0*/  LDL.LU.64 R10, [R1+0x7130] ;  /* 0x00713000010a7983 */ /* 0x002ee20000300a00 */
[----:B------:R-:W-:-:S03]  /*f36e0*/  IMAD.MOV.U32 R8, RZ, RZ, R7 ;  /* 0x000000ffff087224 */ /* 0x000fc600078e0007 */
[----:B------:R-:W3:Y:S04]  /*f36f0*/  LDL.LU.64 R6, [R1+0x7128] ;  /* 0x0071280001067983 */ /* 0x000ee80000300a00 */
[----:B------:R-:W3:Y:S04]  /*f3700*/  LDL.LU.64 R4, [R1+0x7120] ;  /* 0x0071200001047983 */ /* 0x000ee80000300a00 */
[----:B------:R0:W-:Y:S04]  /*f3710*/  STL.64 [R1+0x6f38], R14 ;  /* 0x006f380e01007387 */ /* 0x0001e80000100a00 */
[----:B------:R1:W-:Y:S01]  /*f3720*/  STL.64 [R1+0x6f30], R12 ;  /* 0x006f300c01007387 */ /* 0x0003e20000100a00 */
[----:B0-----:R-:W-:-:S02]  /*f3730*/  IMAD.MOV.U32 R14, RZ, RZ, R9 ;  /* 0x000000ffff0e7224 */ /* 0x001fc400078e0009 */
[----:B-1----:R-:W-:Y:S02]  /*f3740*/  IMAD.MOV.U32 R12, RZ, RZ, R2 ;  /* 0x000000ffff0c7224 */ /* 0x002fe400078e0002 */
[----:B------:R-:W-:Y:S02]  /*f3750*/  IMAD.MOV.U32 R13, RZ, RZ, R3 ;  /* 0x000000ffff0d7224 */ /* 0x000fe400078e0003 */
[----:B------:R-:W-:Y:S01]  /*f3760*/  IMAD.MOV.U32 R15, RZ, RZ, R8 ;  /* 0x000000ffff0f7224 */ /* 0x000fe200078e0008 */
[----:B------:R-:W2:Y:S04]  /*f3770*/  LDL.LU R2, [R1+0x711c] ;  /* 0x00711c0001027983 */ /* 0x000ea80000300800 */
[----:B------:R-:W2:Y:S02]  /*f3780*/  LDL.LU R3, [R1+0x7118] ;  /* 0x0071180001037983 */ /* 0x000ea40000300800 */
[----:B---3--:R-:W-:Y:S01]  /*f3790*/  HMMA.16816.F32 R4, R12, R10, R4 ;  /* 0x0000000a0c04723c */ /* 0x008fe20000001804 */
[----:B------:R-:W-:-:S02]  /*f37a0*/  IMAD.MOV.U32 R8, RZ, RZ, R10 ;  /* 0x000000ffff087224 */ /* 0x000fc400078e000a */
[----:B------:R-:W-:-:S15]  /*f37b0*/  IMAD.MOV.U32 R9, RZ, RZ, R11 ;  /* 0x000000ffff097224 */ /* 0x000fde00078e000b */
[----:B------:R-:W-:Y:S01]  /*f37c0*/  NOP ;  /* 0x0000000000007918 */ /* 0x000fe20000000000 */
        /* <DEDUP_REMOVED lines=10> */
[----:B------:R-:W3:Y:S01]  /*f3870*/  LDL.LU.64 R4, [R1+0x70f0] ;  /* 0x0070f00001047983 */ /* 0x000ee20000300a00 */
[----:B--2---:R-:W-:Y:S01]  /*f3880*/  HMMA.16816.F32 R24, R12, R6, R24 ;  /* 0x000000060c18723c */ /* 0x004fe20000001818 */
[----:B------:R-:W-:-:S02]  /*f3890*/  IMAD.MOV.U32 R10, RZ, RZ, R6 ;  /* 0x000000ffff0a7224 */ /* 0x000fc400078e0006 */
[----:B------:R-:W-:-:S15]  /*f38a0*/  IMAD.MOV.U32 R11, RZ, RZ, R7 ;  /* 0x000000ffff0b7224 */ /* 0x000fde00078e0007 */
[----:B------:R-:W-:Y:S01]  /*f38b0*/  NOP ;  /* 0x0000000000007918 */ /* 0x000fe20000000000 */
[----:B------:R-:W-:Y:S04]  /*f38c0*/  STL.64 [R1+0xb40], R24 ;  /* 0x000b401801007387 */ /* 0x000fe80000100a00 */
[----:B------:R0:W-:Y:S04]  /*f38d0*/  STL.64 [R1+0xb48], R26 ;  /* 0x000b481a01007387 */ /* 0x0001e80000100a00 */
[----:B0-----:R-:W4:Y:S04]  /*f38e0*/  LDL.LU.64 R26, [R1+0x70e8] ;  /* 0x0070e800011a7983 */ /* 0x001f280000300a00 */
[----:B------:R-:W2:Y:S04]  /*f38f0*/  LDL R6, [R1+0x180] ;  /* 0x0001800001067983 */ /* 0x000ea80000100800 */
[----:B------:R-:W2:Y:S04]  /*f3900*/  LDL R7, [R1+0x184] ;  /* 0x0001840001077983 */ /* 0x000ea80000100800 */
[----:B--2---:R-:W-:Y:S04]  /*f3910*/  STL.64 [R1+0x7028], R6 ;  /* 0x0070280601007387 */ /* 0x004fe80000100a00 */
[----:B------:R-:W-:Y:S04]  /*f3920*/  STL.64 [R1+0x6f28], R10 ;  /* 0x006f280a01007387 */ /* 0x000fe80000100a00 */
[----:B------:R0:W-:Y:S04]  /*f3930*/  STL.64 [R1+0x6f20], R8 ;  /* 0x006f200801007387 */ /* 0x0001e80000100a00 */
[----:B0-----:R-:W2:Y:S04]  /*f3940*/  LDL.LU.64 R8, [R1+0x40] ;  /* 0x0000400001087983 */ /* 0x001ea80000300a00 */
[----:B------:R-:W2:Y:S01]  /*f3950*/  LDL.LU.64 R10, [R1+0x48] ;  /* 0x00004800010a7983 */ /* 0x000ea20000300a00 */
[C---:B----4-:R-:W-:Y:S03]  /*f3960*/  HMMA.16816.F32 R24, R12.reuse, R26, R16 ;  /* 0x0000001a0c18723c */ /* 0x050fe60000001810 */
[----:B--2---:R-:W-:Y:S04]  /*f3970*/  STL.64 [R1+0x6fe0], R10 ;  /* 0x006fe00a01007387 */ /* 0x004fe80000100a00 */
[----:B------:R0:W-:Y:S04]  /*f3980*/  STL.64 [R1+0x6fd8], R8 ;  /* 0x006fd80801007387 */ /* 0x0001e80000100a00 */
[----:B0-----:R-:W3:Y:S04]  /*f3990*/  LDL.LU R8, [R1+0x480] ;  /* 0x0004800001087983 */ /* 0x001ee80000300800 */
[----:B------:R-:W3:Y:S04]  /*f39a0*/  LDL.LU R9, [R1+0x484] ;  /* 0x0004840001097983 */ /* 0x000ee80000300800 */
[----:B------:R-:W3:Y:S04]  /*f39b0*/  LDL.LU R10, [R1+0x488] ;  /* 0x00048800010a7983 */ /* 0x000ee80000300800 */
[----:B------:R-:W3:Y:S04]  /*f39c0*/  LDL.LU R11, [R1+0x48c] ;  /* 0x00048c00010b7983 */ /* 0x000ee80000300800 */
[----:B------:R-:W2:Y:S04]  /*f39d0*/  LDL.LU.64 R18, [R1+0x70e0] ;  /* 0x0070e00001127983 */ /* 0x000ea80000300a00 */
[----:B------:R-:W2:Y:S04]  /*f39e0*/  LDL.LU.64 R16, [R1+0x70d8] ;  /* 0x0070d80001107983 */ /* 0x000ea80000300a00 */
        /* <DEDUP_REMOVED lines=14> */
[----:B0-----:R-:W4:Y:S04]  /*f3ad0*/  LDL.LU.64 R26, [R1+0x70a8] ;  /* 0x0070a800011a7983 */ /* 0x001f280000300a00 */
[----:B------:R-:W2:Y:S01]  /*f3ae0*/  LDL.LU.64 R24, [R1+0x70a0] ;  /* 0x0070a00001187983 */ /* 0x000ea20000300a00 */
[----:B---3--:R-:W-:Y:S01]  /*f3af0*/  HMMA.16816.F32 R8, R12, R4, R8 ;  /* 0x000000040c08723c */ /* 0x008fe20000001808 */
[----:B--2---:R-:W-:-:S02]  /*f3b00*/  IMAD.MOV.U32 R4, RZ, RZ, R25 ;  /* 0x000000ffff047224 */ /* 0x004fc400078e0019 */
[----:B------:R-:W2:-:S15]  /*f3b10*/  LDL.LU R25, [R1+0x709c] ;  /* 0x00709c0001197983 */ /* 0x000e9e0000300800 */
[----:B------:R-:W-:Y:S01]  /*f3b20*/  NOP ;  /* 0x0000000000007918 */ /* 0x000fe20000000000 */
[----:B------:R-:W-:Y:S04]  /*f3b30*/  STL.64 [R1+0xb00], R8 ;  /* 0x000b000801007387 */ /* 0x000fe80000100a00 */
[----:B------:R-:W-:Y:S01]  /*f3b40*/  STL.64 [R1+0xb08], R10 ;  /* 0x000b080a01007387 */ /* 0x000fe20000100a00 */
[----:B------:R-:W-:-:S03]  /*f3b50*/  IMAD.MOV.U32 R5, RZ, RZ, R24 ;  /* 0x000000ffff057224 */ /* 0x000fc600078e0018 */
[----:B------:R-:W3:Y:S04]  /*f3b60*/  LDL.LU R24, [R1+0x7098] ;  /* 0x0070980001187983 */ /* 0x000ee80000300800 */
[----:B------:R0:W-:Y:S04]  /*f3b70*/  STL.64 [R1+0x7040], R4 ;  /* 0x0070400401007387 */ /* 0x0001e80000100a00 */
[----:B------:R-:W3:Y:S01]  /*f3b80*/  LDL.LU R16, [R1+0xb0] ;  /* 0x0000b00001107983 */ /* 0x000ee20000300800 */
[----:B0-----:R-:W-:-:S15]  /*f3b90*/  HMMA.16816.F32 R4, R12, R18, R20 ;  /* 0x000000120c04723c */ /* 0x001fde0000001814 */
[----:B------:R-:W-:-:S04]  /*f3ba0*/  NOP ;  /* 0x0000000000007918 */ /* 0x000fc80000000000 */
[----:B------:R-:W-:Y:S04]  /*f3bb0*/  STL.64 [R1+0xaf0], R4 ;  /* 0x000af00401007387 */ /* 0x000fe80000100a00 */
[----:B------:R4:W-:Y:S04]  /*f3bc0*/  STL.64 [R1+0xaf8], R6 ;  /* 0x000af80601007387 */ /* 0x0009e80000100a00 */
[----:B------:R-:W3:Y:S04]  /*f3bd0*/  LDL.LU R17, [R1+0xb4] ;  /* 0x0000b40001117983 */ /* 0x000ee80000300800 */
[----:B------:R-:W3:Y:S04]  /*f3be0*/  LDL.LU R18, [R1+0xb8] ;  /* 0x0000b80001127983 */ /* 0x000ee80000300800 */
[----:B------:R-:W3:Y:S01]  /*f3bf0*/  LDL.LU R19, [R1+0xbc] ;  /* 0x0000bc0001137983 */ /* 0x000ee20000300800 */
[----:B----4-:R-:W-:-:S02]  /*f3c00*/  IMAD.MOV.U32 R6, RZ, RZ, R26 ;  /* 0x000000ffff067224 */ /* 0x010fc400078e001a */
[----:B------:R-:W-:Y:S01]  /*f3c10*/  IMAD.MOV.U32 R7, RZ, RZ, R27 ;  /* 0x000000ffff077224 */ /* 0x000fe200078e001b */
[----:B------:R-:W4:Y:S04]  /*f3c20*/  LDL.LU R26, [R1+0x7094] ;  /* 0x00709400011a7983 */ /* 0x000f280000300800 */
[----:B------:R-:W4:Y:S01]  /*f3c30*/  LDL.LU R27, [R1+0x7090] ;  /* 0x00709000011b7983 */ /* 0x000f220000300800 */
[----:B--2---:R-:W-:Y:S02]  /*f3c40*/  IMAD.MOV.U32 R5, RZ, RZ, R25 ;  /* 0x000000ffff057224 */ /* 0x004fe400078e0019 */
[----:B---3--:R-:W-:Y:S02]  /*f3c50*/  IMAD.MOV.U32 R4, RZ, RZ, R24 ;  /* 0x000000ffff047224 */ /* 0x008fe400078e0018 */
        /* <DEDUP_REMOVED lines=49> */
[----:B0-----:R-:W4:Y:S04]  /*f3f70*/  LDL.LU.64 R6, [R1+0x7080] ;  /* 0x0070800001067983 */ /* 0x001f280000300a00 */
[----:B------:R-:W4:Y:S04]  /*f3f80*/  LDL.LU.64 R4, [R1+0x7078] ;  /* 0x0070780001047983 */ /* 0x000f280000300a00 */
[----:B------:R-:W-:Y:S01]  /*f3f90*/  STL.64 [R1+0x6e68], R24 ;  /* 0x006e681801007387 */ /* 0x000fe20000100a00 */
[----:B----4-:R-:W-:-:S15]  /*f3fa0*/  HMMA.16816.F32 R4, R12, R26, R4 ;  /* 0x0000001a0c04723c */ /* 0x010fde0000001804 */
[----:B------:R-:W-:-:S04]  /*f3fb0*/  NOP ;  /* 0x0000000000007918 */ /* 0x000fc80000000000 */
[----:B------:R0:W-:Y:S04]  /*f3fc0*/  STL.64 [R1+0xad0], R4 ;  /* 0x000ad00401007387 */ /* 0x0001e80000100a00 */
[----:B------:R-:W-:Y:S04]  /*f3fd0*/  STL.64 [R1+0xad8], R6 ;  /* 0x000ad80601007387 */ /* 0x000fe80000100a00 */
[----:B0-----:R-:W2:Y:S04]  /*f3fe0*/  LDL.LU.64 R4, [R1+0x7070] ;  /* 0x0070700001047983 */ /* 0x001ea80000300a00 */
[----:B------:R0:W-:Y:S04]  /*f3ff0*/  STL [R1+0x6f0c], R26 ;  /* 0x006f0c1a01007387 */ /* 0x0001e80000100800 */
[----:B------:R1:W-:Y:S04]  /*f4000*/  STL [R1+0x6f08], R27 ;  /* 0x006f081b01007387 */ /* 0x0003e80000100800 */
[----:B------:R-:W4:Y:S04]  /*f4010*/  LDL.LU R24, [R1+0xe0] ;  /* 0x0000e00001187983 */ /* 0x000f280000300800 */
[----:B------:R-:W4:Y:S04]  /*f4020*/  LDL.LU R25, [R1+0xe4] ;  /* 0x0000e40001197983 */ /* 0x000f280000300800 */
[----:B0-----:R-:W4:Y:S04]  /*f4030*/  LDL.LU R26, [R1+0xe8] ;  /* 0x0000e800011a7983 */ /* 0x001f280000300800 */
[----:B-1----:R-:W4:Y:S01]  /*f4040*/  LDL.LU R27, [R1+0xec] ;  /* 0x0000ec00011b7983 */ /* 0x002f220000300800 */
        /* <DEDUP_REMOVED lines=24> */
[----:B------:R-:W4:Y:S02]  /*f41d0*/  LDL.LU.64 R4, [R1+0x7008] ;  /* 0x0070080001047983 */ /* 0x000f240000300a00 */
[----:B----4-:R-:W-:-:S15]  /*f41e0*/  HMMA.16816.F32 R24, R12, R4, R24 ;  /* 0x000000040c18723c */ /* 0x010fde0000001818 */
[----:B------:R-:W-:-:S04]  /*f41f0*/  NOP ;  /* 0x0000000000007918 */ /* 0x000fc80000000000 */
[----:B------:R0:W-:Y:S04]  /*f4200*/  STL.64 [R1+0xa80], R24 ;  /* 0x000a801801007387 */ /* 0x0001e80000100a00 */
[----:B------:R1:W-:Y:S04]  /*f4210*/  STL.64 [R1+0xa88], R26 ;  /* 0x000a881a01007387 */ /* 0x0003e80000100a00 */
[----:B0-----:R-:W4:Y:S04]  /*f4220*/  LDL.LU R24, [R1+0x1920] ;  /* 0x0019200001187983 */ /* 0x001f280000300800 */
[----:B------:R-:W4:Y:S04]  /*f4230*/  LDL.LU R25, [R1+0x1924] ;  /* 0x0019240001197983 */ /* 0x000f280000300800 */
[----:B-1----:R-:W3:Y:S04]  /*f4240*/  LDL.LU R26, [R1+0x1928] ;  /* 0x00192800011a7983 */ /* 0x002ee80000300800 */
[----:B------:R-:W3:Y:S01]  /*f4250*/  LDL.LU R27, [R1+0x192c] ;  /* 0x00192c00011b7983 */ /* 0x000ee20000300800 */
[C---:B--2---:R-:W-:Y:S03]  /*f4260*/  HMMA.16816.F32 R16, R12.reuse, R6, R16 ;  /* 0x000000060c10723c */ /* 0x044fe60000001810 */
[----:B---3--:R-:W-:Y:S04]  /*f4270*/  STL.64 [R1+0x6f48], R26 ;  /* 0x006f481a01007387 */ /* 0x008fe80000100a00 */
[----:B----4-:R0:W-:Y:S04]  /*f4280*/  STL.64 [R1+0x6f40], R24 ;  /* 0x006f401801007387 */ /* 0x0101e80000100a00 */
        /* <DEDUP_REMOVED lines=8> */
[----:B0-----:R-:W3:Y:S04]  /*f4310*/  LDL.LU.64 R18, [R1+0x7000] ;  /* 0x0070000001127983 */ /* 0x001ee80000300a00 */
[----:B------:R-:W4:Y:S04]  /*f4320*/  LDL.LU.64 R16, [R1+0x6ff8] ;  /* 0x006ff80001107983 */ /* 0x000f280000300a00 */
[----:B------:R0:W-:Y:S04]  /*f4330*/  STL [R1+0x6e04], R6 ;  /* 0x006e040601007387 */ /* 0x0001e80000100800 */
[----:B------:R1:W-:Y:S04]  /*f4340*/  STL [R1+0x6e00], R7 ;  /* 0x006e000701007387 */ /* 0x0003e80000100800 */
[----:B------:R-:W2:Y:S04]  /*f4350*/  LDL.LU R4, [R1+0x19e0] ;  /* 0x0019e00001047983 */ /* 0x000ea80000300800 */
[----:B------:R-:W2:Y:S04]  /*f4360*/  LDL.LU R5, [R1+0x19e4] ;  /* 0x0019e40001057983 */ /* 0x000ea80000300800 */
[----:B0-----:R-:W2:Y:S04]  /*f4370*/  LDL.LU R6, [R1+0x19e8] ;  /* 0x0019e80001067983 */ /* 0x001ea80000300800 */
[----:B-1----:R-:W2:Y:S01]  /*f4380*/  LDL.LU R7, [R1+0x19ec] ;  /* 0x0019ec0001077983 */ /* 0x002ea20000300800 */
[----:B---3--:R-:W-:-:S15]  /*f4390*/  HMMA.16816.F32 R20, R12, R18, R20 ;  /* 0x000000120c14723c */ /* 0x008fde0000001814 */
[----:B------:R-:W-:-:S04]  /*f43a0*/  NOP ;  /* 0x0000000000007918 */ /* 0x000fc80000000000 */
[----:B------:R-:W-:Y:S04]  /*f43b0*/  STL.64 [R1+0xa60], R20 ;  /* 0x000a601401007387 */ /* 0x000fe80000100a00 */
[----:B------:R0:W-:Y:S04]  /*f43c0*/  STL.64 [R1+0xa68], R22 ;  /* 0x000a681601007387 */ /* 0x0001e80000100a00 */
[----:B0-----:R-:W3:Y:S01]  /*f43d0*/  LDL.LU.64 R22, [R1+0x6ff0] ;  /* 0x006ff00001167983 */ /* 0x001ee20000300a00 */
[C---:B--2---:R-:W-:Y:S03]  /*f43e0*/  HMMA.16816.F32 R4, R12.reuse, R2, R4 ;  /* 0x000000020c04723c */ /* 0x044fe60000001804 */
[----:B------:R-:W2:Y:S05]  /*f43f0*/  LDL.LU.64 R20, [R1+0x6fe8] ;  /* 0x006fe80001147983 */ /* 0x000eaa0000300a00 */
        /* <DEDUP_REMOVED lines=8> */
[----:B------:R0:W-:Y:S02]  /*f4480*/  STL.64 [R1+0xa48], R6 ;  /* 0x000a480601007387 */ /* 0x0001e40000100a00 */
[----:B0-----:R-:W-:Y:S01]  /*f4490*/  HMMA.16816.F32 R4, R12, R28, R24 ;  /* 0x0000001c0c04723c */ /* 0x001fe20000001818 */
[----:B----4-:R-:W-:-:S02]  /*f44a0*/  IMAD.MOV.U32 R14, RZ, RZ, R17 ;  /* 0x000000ffff0e7224 */ /* 0x010fc400078e0011 */
[----:B------:R-:W-:-:S15]  /*f44b0*/  IMAD.MOV.U32 R15, RZ, RZ, R16 ;  /* 0x000000ffff0f7224 */ /* 0x000fde00078e0010 */
[----:B------:R-:W-:Y:S01]  /*f44c0*/  NOP ;  /* 0x0000000000007918 */ /* 0x000fe20000000000 */
[----:B------:R-:W-:Y:S04]  /*f44d0*/  STL.64 [R1+0xa30], R4 ;  /* 0x000a300401007387 */ /* 0x000fe80000100a00 */
[----:B------:R0:W-:Y:S04]  /*f44e0*/  STL.64 [R1+0xa38], R6 ;  /* 0x000a380601007387 */ /* 0x0001e80000100a00 */
[----:B------:R-:W4:Y:S04]  /*f44f0*/  LDL.64 R16, [R1+0x2d8] ;  /* 0x0002d80001107983 */ /* 0x000f280000100a00 */
[----:B------:R-:W-:Y:S04]  /*f4500*/  STL.64 [R1+0x6f90], R18 ;  /* 0x006f901201007387 */ /* 0x000fe80000100a00 */
[----:B----4-:R1:W-:Y:S04]  /*f4510*/  STL.64 [R1+0x6f88], R16 ;  /* 0x006f881001007387 */ /* 0x0103e80000100a00 */
[----:B------:R-:W-:Y:S04]  /*f4520*/  STL.64 [R1+0x6f50], R14 ;  /* 0x006f500e01007387 */ /* 0x000fe80000100a00 */
[----:B------:R-:W4:Y:S04]  /*f4530*/  LDL.LU R24, [R1+0x1950] ;  /* 0x0019500001187983 */ /* 0x000f280000300800 */
[----:B------:R-:W4:Y:S04]  /*f4540*/  LDL.LU R25, [R1+0x1954] ;  /* 0x0019540001197983 */ /* 0x000f280000300800 */
[----:B------:R-:W2:Y:S04]  /*f4550*/  LDL.LU R26, [R1+0x1958] ;  /* 0x00195800011a7983 */ /* 0x000ea80000300800 */
[----:B------:R-:W2:Y:S04]  /*f4560*/  LDL.LU R27, [R1+0x195c] ;  /* 0x00195c00011b7983 */ /* 0x000ea80000300800 */
[----:B0-----:R-:W2:Y:S04]  /*f4570*/  LDL R6, [R1+0x2e8] ;  /* 0x0002e80001067983 */ /* 0x001ea80000100800 */
[----:B------:R-:W2:Y:S04]  /*f4580*/  LDL R7, [R1+0x2ec] ;  /* 0x0002ec0001077983 */ /* 0x000ea80000100800 */
[----:B--2---:R-:W-:Y:S04]  /*f4590*/  STL.64 [R1+0x6fb8], R6 ;  /* 0x006fb80601007387 */ /* 0x004fe80000100a00 */
[----:B-1----:R-:W2:Y:S04]  /*f45a0*/  LDL.LU R16, [R1+0x1990] ;  /* 0x0019900001107983 */ /* 0x002ea80000300800 */
[----:B------:R-:W2:Y:S04]  /*f45b0*/  LDL.LU R17, [R1+0x1994] ;  /* 0x0019940001117983 */ /* 0x000ea80000300800 */
[----:B------:R-:W2:Y:S04]  /*f45c0*/  LDL.LU R18, [R1+0x1998] ;  /* 0x0019980001127983 */ /* 0x000ea80000300800 */
[----:B------:R-:W2:Y:S04]  /*f45d0*/  LDL.LU R19, [R1+0x199c] ;  /* 0x00199c0001137983 */ /* 0x000ea80000300800 */
[----:B--2---:R0:W-:Y:S04]  /*f45e0*/  STL.64 [R1+0x6fa0], R18 ;  /* 0x006fa01201007387 */ /* 0x0041e80000100a00 */
[----:B------:R-:W3:Y:S04]  /*f45f0*/  LDL.64 R22, [R1+0x318] ;  /* 0x0003180001167983 */ /* 0x000ee80000100a00 */
[----:B0-----:R-:W2:Y:S04]  /*f4600*/  LDL R18, [R1+0x2f8] ;  /* 0x0002f80001127983 */ /* 0x001ea80000100800 */
[----:B------:R-:W2:Y:S04]  /*f4610*/  LDL R19, [R1+0x2fc] ;  /* 0x0002fc0001137983 */ /* 0x000ea80000100800 */
[----:B------:R-:W-:Y:S04]  /*f4620*/  STL.64 [R1+0x6f98], R16 ;  /* 0x006f981001007387 */ /* 0x000fe80000100a00 */
[----:B------:R-:W-:Y:S04]  /*f4630*/  STL.64 [R1+0x6f60], R26 ;  /* 0x006f601a01007387 */ /* 0x000fe80000100a00 */
[----:B----4-:R-:W-:Y:S04]  /*f4640*/  STL.64 [R1+0x6f58], R24 ;  /* 0x006f581801007387 */ /* 0x010fe80000100a00 */
[----:B------:R-:W4:Y:S04]  /*f4650*/  LDL.LU R4, [R1+0x19b0] ;  /* 0x0019b00001047983 */ /* 0x000f280000300800 */
[----:B------:R-:W4:Y:S04]  /*f4660*/  LDL.LU R5, [R1+0x19b4] ;  /* 0x0019b40001057983 */ /* 0x000f280000300800 */
[----:B------:R-:W2:Y:S04]  /*f4670*/  LDL.LU R6, [R1+0x19b8] ;  /* 0x0019b80001067983 */ /* 0x000ea80000300800 */
[----:B------:R-:W2:Y:S01]  /*f4680*/  LDL.LU R7, [R1+0x19bc] ;  /* 0x0019bc0001077983 */ /* 0x000ea20000300800 */
[----:B------:R-:W-:-:S02]  /*f4690*/  IMAD.MOV.U32 R12, RZ, RZ, R20 ;  /* 0x000000ffff0c7224 */ /* 0x000fc400078e0014 */
[----:B------:R-:W-:Y:S01]  /*f46a0*/  IMAD.MOV.U32 R13, RZ, RZ, R0 ;  /* 0x000000ffff0d7224 */ /* 0x000fe200078e0000 */
[----:B--2---:R-:W-:Y:S04]  /*f46b0*/  STL.64 [R1+0x6fd0], R6 ;  /* 0x006fd00601007387 */ /* 0x004fe80000100a00 */
[----:B----4-:R0:W-:Y:S04]  /*f46c0*/  STL.64 [R1+0x6fc8], R4 ;  /* 0x006fc80401007387 */ /* 0x0101e80000100a00 */
[----:B0-----:R-:W3:Y:S04]  /*f46d0*/  LDL.LU R4, [R1+0x19c0] ;  /* 0x0019c00001047983 */ /* 0x001ee80000300800 */
[----:B------:R-:W3:Y:S04]  /*f46e0*/  LDL.LU R5, [R1+0x19c4] ;  /* 0x0019c40001057983 */ /* 0x000ee80000300800 */
[----:B------:R-:W3:Y:S04]  /*f46f0*/  LDL.LU R6, [R1+0x19c8] ;  /* 0x0019c80001067983 */ /* 0x000ee80000300800 */
[----:B------:R-:W3:Y:S04]  /*f4700*/  LDL.LU R7, [R1+0x19cc] ;  /* 0x0019cc0001077983 */ /* 0x000ee80000300800 */
[----:B------:R-:W2:Y:S04]  /*f4710*/  LDL.64 R16, [R1+0x308] ;  /* 0x0003080001107983 */ /* 0x000ea80000100a00 */
[----:B------:R0:W-:Y:S04]  /*f4720*/  STL.64 [R1+0x6f68], R12 ;  /* 0x006f680c01007387 */ /* 0x0001e80000100a00 */
[----:B0-----:R-:W4:Y:S04]  /*f4730*/  LDL.LU R12, [R1+0x1970] ;  /* 0x00197000010c7983 */ /* 0x001f280000300800 */
        /* <DEDUP_REMOVED lines=9> */
[----:B---3--:R-:W-:Y:S01]  /*f47d0*/  HMMA.16816.F32 R4, R8, R22, R4 ;  /* 0x000000160804723c */ /* 0x008fe20000001804 */
        /* <DEDUP_REMOVED lines=15> */
[----:B------:R-:W4:Y:S04]  /*f48d0*/  LDL.LU.64 R4, [R1+0x6fc8] ;  /* 0x006fc80001047983 */ /* 0x000f280000300a00 */
[----:B------:R-:W2:Y:S01]  /*f48e0*/  LDL.LU.64 R22, [R1+0x6fc0] ;  /* 0x006fc00001167983 */ /* 0x000ea20000300a00 */
[----:B----4-:R-:W-:Y:S03]  /*f48f0*/  HMMA.16816.F32 R4, R8, R16, R4 ;  /* 0x000000100804723c */ /* 0x010fe60000001804 */
[----:B--2---:R0:W-:Y:S04]  /*f4900*/  STL.64 [R1+0x6e20], R22 ;  /* 0x006e201601007387 */ /* 0x0041e80000100a00 */
[----:B0-----:R-:W2:Y:S04]  /*f4910*/  LDL R22, [R1+0x280] ;  /* 0x0002800001167983 */ /* 0x001ea80000100800 */
[----:B------:R-:W2:Y:S04]  /*f4920*/  LDL R23, [R1+0x284] ;  /* 0x0002840001177983 */ /* 0x000ea80000100800 */
[----:B------:R0:W-:Y:S04]  /*f4930*/  STL [R1+0x6e18], R20 ;  /* 0x006e181401007387 */ /* 0x0001e80000100800 */
[----:B0-----:R-:W4:Y:S04]  /*f4940*/  LDL R20, [R1+0x290] ;  /* 0x0002900001147983 */ /* 0x001f280000100800 */
[----:B------:R0:W-:Y:S02]  /*f4950*/  STL.64 [R1+0xa10], R4 ;  /* 0x000a100401007387 */ /* 0x0001e40000100a00 */
[----:B0-----:R-:W-:-:S02]  /*f4960*/  IMAD.MOV.U32 R4, RZ, RZ, R16 ;  /* 0x000000ffff047224 */ /* 0x001fc400078e0010 */
[----:B------:R-:W-:Y:S02]  /*f4970*/  IMAD.MOV.U32 R5, RZ, RZ, R17 ;  /* 0x000000ffff057224 */ /* 0x000fe400078e0011 */
[C---:B------:R-:W-:Y:S01]  /*f4980*/  HMMA.16816.F32 R16, R8.reuse, R18, R12 ;  /* 0x000000120810723c */ /* 0x040fe2000000180c */
[----:B------:R0:W-:Y:S04]  /*f4990*/  STL.64 [R1+0xa18], R6 ;  /* 0x000a180601007387 */ /* 0x0001e80000100a00 */
[----:B0-----:R-:W2:Y:S04]  /*f49a0*/  LDL.LU.64 R6, [R1+0x6fb8] ;  /* 0x006fb80001067983 */ /* 0x001ea80000300a00 */
[----:B------:R-:W2:Y:S04]  /*f49b0*/  LDL.LU.64 R14, [R1+0x6fb0] ;  /* 0x006fb000010e7983 */ /* 0x000ea80000300a00 */
[----:B------:R-:W2:Y:S06]  /*f49c0*/  LDL.LU.64 R12, [R1+0x6fa8] ;  /* 0x006fa800010c7983 */ /* 0x000eac0000300a00 */
        /* <DEDUP_REMOVED lines=27> */
[----:B------:R0:W-:Y:S04]  /*f4b80*/  STL.64 [R1+0x9d0], R12 ;  /* 0x0009d00c01007387 */ /* 0x0001e80000100a00 */
[----:B------:R-:W-:Y:S04]  /*f4b90*/  STL.64 [R1+0x9d8], R14 ;  /* 0x0009d80e01007387 */ /* 0x000fe80000100a00 */
        /* <DEDUP_REMOVED lines=8> */
[----:B------:R-:W2:Y:S04]  /*f4c20*/  LDL.LU.64 R26, [R1+0x6f60] ;  /* 0x006f6000011a7983 */ /* 0x000ea80000300a00 */
[----:B------:R-:W2:-:S12]  /*f4c30*/  LDL.LU.64 R24, [R1+0x6f58] ;  /* 0x006f580001187983 */ /* 0x000e980000300a00 */
[----:B------:R-:W-:Y:S04]  /*f4c40*/  STL.64 [R1+0x9c0], R12 ;  /* 0x0009c00c01007387 */ /* 0x000fe80000100a00 */
[----:B------:R0:W-:Y:S04]  /*f4c50*/  STL.64 [R1+0x9c8], R14 ;  /* 0x0009c80e01007387 */ /* 0x0001e80000100a00 */
[----:B0-----:R-:W2:Y:S01]  /*f4c60*/  LDL.LU.64 R14, [R1+0x6f50] ;  /* 0x006f5000010e7983 */ /* 0x001ea20000300a00 */
[C---:B----4-:R-:W-:Y:S08]  /*f4c70*/  HMMA.16816.F32 R16, R8.reuse, R20, R16 ;  /* 0x000000140810723c */ /* 0x050ff00000001810 */
[----:B--2---:R-:W-:Y:S01]  /*f4c80*/  HMMA.16816.F32 R12, R8, R14, R24 ;  /* 0x0000000e080c723c */ /* 0x004fe20000001818 */
[----:B------:R-:W2:Y:S04]  /*f4c90*/  LDL.LU.64 R26, [R1+0x6f48] ;  /* 0x006f4800011a7983 */ /* 0x000ea80000300a00 */
[----:B------:R-:W2:-:S14]  /*f4ca0*/  LDL.LU.64 R24, [R1+0x6f40] ;  /* 0x006f400001187983 */ /* 0x000e9c0000300a00 */
[----:B------:R-:W-:Y:S04]  /*f4cb0*/  STL.64 [R1+0x9b0], R12 ;  /* 0x0009b00c01007387 */ /* 0x000fe80000100a00 */
[----:B------:R0:W-:Y:S04]  /*f4cc0*/  STL.64 [R1+0x9b8], R14 ;  /* 0x0009b80e01007387 */ /* 0x0001e80000100a00 */
[----:B0-----:R-:W3:Y:S04]  /*f4cd0*/  LDL.LU.64 R14, [R1+0x6f38] ;  /* 0x006f3800010e7983 */ /* 0x001ee80000300a00 */
[----:B------:R-:W2:Y:S04]  /*f4ce0*/  LDL.LU.64 R12, [R1+0x6f30] ;  /* 0x006f3000010c7983 */ /* 0x000ea80000300a00 */
[----:B------:R-:W-:Y:S04]  /*f4cf0*/  STL.64 [R1+0x9a0], R16 ;  /* 0x0009a01001007387 */ /* 0x000fe80000100a00 */
[----:B------:R0:W-:Y:S02]  /*f4d00*/  STL.64 [R1+0x9a8], R18 ;  /* 0x0009a81201007387 */ /* 0x0001e40000100a00 */
[----:B0-----:R-:W-:-:S15]  /*f4d10*/  HMMA.16816.F32 R16, R8, R22, R4 ;  /* 0x000000160810723c */ /* 0x001fde0000001804 */
[----:B------:R-:W-:-:S04]  /*f4d20*/  NOP ;  /* 0x0000000000007918 */ /* 0x000fc80000000000 */
[----:B------:R-:W-:Y:S04]  /*f4d30*/  STL.64 [R1+0x990], R16 ;  /* 0x0009901001007387 */ /* 0x000fe80000100a00 */
[----:B------:R-:W-:Y:S01]  /*f4d40*/  STL.64 [R1+0x998], R18 ;  /* 0x0009981201007387 */ /* 0x000fe20000100a00 */
[----:B--2---:R-:W-:Y:S01]  /*f4d50*/  HMMA.16816.F32 R4, R8, R12, R24 ;  /* 0x0000000c0804723c */ /* 0x004fe20000001818 */
[----:B------:R-:W-:Y:S02]  /*f4d60*/  IMAD.MOV.U32 R13, RZ, RZ, R10 ;  /* 0x000000ffff0d7224 */ /* 0x000fe400078e000a */
[----:B------:R-:W-:Y:S02]  /*f4d70*/  IMAD.MOV.U32 R12, RZ, RZ, R11 ;  /* 0x000000ffff0c7224 */ /* 0x000fe400078e000b */
[----:B------:R-:W-:-:S02]  /*f4d80*/  IMAD.MOV.U32 R26, RZ, RZ, R8 ;  /* 0x000000ffff1a7224 */ /* 0x000fc400078e0008 */
[----:B------:R-:W-:-:S12]  /*f4d90*/  IMAD.MOV.U32 R27, RZ, RZ, R9 ;  /* 0x000000ffff1b7224 */ /* 0x000fd800078e0009 */
[----:B------:R-:W-:Y:S04]  /*f4da0*/  STL.64 [R1+0x980], R4 ;  /* 0x0009800401007387 */ /* 0x000fe80000100a00 */
[----:B------:R-:W-:Y:S04]  /*f4db0*/  STL.64 [R1+0x988], R6 ;  /* 0x0009880601007387 */ /* 0x000fe80000100a00 */
[----:B------:R-:W2:Y:S04]  /*f4dc0*/  LDL.LU.64 R10, [R1+0x6f28] ;  /* 0x006f2800010a7983 */ /* 0x000ea80000300a00 */
[----:B------:R-:W4:Y:S04]  /*f4dd0*/  LDL.LU.64 R8, [R1+0x6f20] ;  /* 0x006f200001087983 */ /* 0x000f280000300a00 */
        /* <DEDUP_REMOVED lines=11> */
[----:B------:R-:W-:Y:S01]  /*f4e90*/  IMAD.MOV.U32 R7, RZ, RZ, R11 ;  /* 0x000000ffff077224 */ /* 0x000fe200078e000b */
[----:B--2---:R4:W-:Y:S02]  /*f4ea0*/  STL.64 [R1+0x6ee8], R22 ;  /* 0x006ee81601007387 */ /* 0x0049e40000100a00 */
[----:B----4-:R-:W-:Y:S02]  /*f4eb0*/  IMAD.MOV.U32 R22, RZ, RZ, R8 ;  /* 0x000000ffff167224 */ /* 0x010fe400078e0008 */
[----:B------:R-:W-:Y:S01]  /*f4ec0*/  IMAD.MOV.U32 R23, RZ, RZ, R9 ;  /* 0x000000ffff177224 */ /* 0x000fe200078e0009 */
[----:B------:R-:W2:Y:S04]  /*f4ed0*/  LDL.LU R8, [R1+0x6f1c] ;  /* 0x006f1c0001087983 */ /* 0x000ea80000300800 */
[----:B------:R-:W4:Y:S04]  /*f4ee0*/  LDL.LU R9, [R1+0x6f18] ;  /* 0x006f180001097983 */ /* 0x000f280000300800 */
[----:B------:R0:W-:Y:S04]  /*f4ef0*/  STL.64 [R1+0x6ee0], R20 ;  /* 0x006ee01401007387 */ /* 0x0001e80000100a00 */
[----:B------:R1:W-:Y:S04]  /*f4f00*/  STL.64 [R1+0x6f00], R22 ;  /* 0x006f001601007387 */ /* 0x0003e80000100a00 */
[----:B0-----:R-:W3:Y:S04]  /*f4f10*/  LDL.LU R20, [R1+0x1910] ;  /* 0x0019100001147983 */ /* 0x001ee80000300800 */
[----:B------:R-:W3:Y:S04]  /*f4f20*/  LDL.LU R21, [R1+0x1914] ;  /* 0x0019140001157983 */ /* 0x000ee80000300800 */
[----:B-1----:R-:W3:Y:S04]  /*f4f30*/  LDL.LU R22, [R1+0x1918] ;  /* 0x0019180001167983 */ /* 0x002ee80000300800 */
[----:B------:R-:W3:Y:S04]  /*f4f40*/  LDL.LU R23, [R1+0x191c] ;  /* 0x00191c0001177983 */ /* 0x000ee80000300800 */
[----:B------:R-:W3:Y:S04]  /*f4f50*/  LDL.64 R4, [R1+0x240] ;  /* 0x0002400001047983 */ /* 0x000ee80000100a00 */
[----:B------:R-:W3:Y:S04]  /*f4f60*/  LDL.LU R10, [R1+0x6f14] ;  /* 0x006f1400010a7983 */ /* 0x000ee80000300800 */
[----:B------:R-:W3:Y:S04]  /*f4f70*/  LDL.LU R11, [R1+0x6f10] ;  /* 0x006f1000010b7983 */ /* 0x000ee80000300800 */
[----:B------:R-:W-:Y:S01]  /*f4f80*/  STL.64 [R1+0x6ef8], R6 ;  /* 0x006ef80601007387 */ /* 0x000fe20000100a00 */
[----:B--2---:R-:W-:-:S02]  /*f4f90*/  IMAD.MOV.U32 R19, RZ, RZ, R8 ;  /* 0x000000ffff137224 */ /* 0x004fc400078e0008 */
[----:B----4-:R-:W-:Y:S01]  /*f4fa0*/  IMAD.MOV.U32 R18, RZ, RZ, R9 ;  /* 0x000000ffff127224 */ /* 0x010fe200078e0009 */
[----:B---3--:R0:W-:Y:S01]  /*f4fb0*/  STL.64 [R1+0x6ef0], R4 ;  /* 0x006ef00401007387 */ /* 0x0081e20000100a00 */
[----:B------:R-:W-:Y:S02]  /*f4fc0*/  IMAD.MOV.U32 R17, RZ, RZ, R10 ;  /* 0x000000ffff117224 */ /* 0x000fe400078e000a */
[----:B------:R-:W-:Y:S01]  /*f4fd0*/  IMAD.MOV.U32 R16, RZ, RZ, R11 ;  /* 0x000000ffff107224 */ /* 0x000fe200078e000b */
[----:B0-----:R-:W2:Y:S04]  /*f4fe0*/  LDL.LU R4, [R1+0x1900] ;  /* 0x0019000001047983 */ /* 0x001ea80000300800 */
[----:B------:R-:W2:Y:S04]  /*f4ff0*/  LDL.LU R5, [R1+0x1904] ;  /* 0x0019040001057983 */ /* 0x000ea80000300800 */
[----:B------:R-:W2:Y:S04]  /*f5000*/  LDL.LU R6, [R1+0x1908] ;  /* 0x0019080001067983 */ /* 0x000ea80000300800 */
[----:B------:R-:W2:Y:S04]  /*f5010*/  LDL.LU R7, [R1+0x190c] ;  /* 0x00190c0001077983 */ /* 0x000ea80000300800 */
[----:B------:R-:W3:Y:S04]  /*f5020*/  LDL.64 R24, [R1+0x220] ;  /* 0x0002200001187983 */ /* 0x000ee80000100a00 */
[----:B------:R-:W4:Y:S04]  /*f5030*/  LDL.LU R8, [R1+0x10] ;  /* 0x0000100001087983 */ /* 0x000f280000300800 */
[----:B------:R-:W4:Y:S04]  /*f5040*/  LDL.LU R9, [R1+0x14] ;  /* 0x0000140001097983 */ /* 0x000f280000300800 */
[----:B------:R-:W2:Y:S04]  /*f5050*/  LDL.LU R10, [R1+0x18] ;  /* 0x00001800010a7983 */ /* 0x000ea80000300800 */
[----:B------:R-:W2:Y:S04]  /*f5060*/  LDL.LU R11, [R1+0x1c] ;  /* 0x00001c00010b7983 */ /* 0x000ea80000300800 */
[----:B--2---:R0:W-:Y:S04]  /*f5070*/  STL.64 [R1+0x6d98], R10 ;  /* 0x006d980a01007387 */ /* 0x0041e80000100a00 */
[----:B----4-:R1:W-:Y:S01]  /*f5080*/  STL.64 [R1+0x6d90], R8 ;  /* 0x006d900801007387 */ /* 0x0103e20000100a00 */
[----:B0-----:R-:W-:-:S02]  /*f5090*/  IMAD.MOV.U32 R10, RZ, RZ, R13 ;  /* 0x000000ffff0a7224 */ /* 0x001fc400078e000d */
[----:B-1----:R-:W-:Y:S02]  /*f50a0*/  IMAD.MOV.U32 R8, RZ, RZ, R26 ;  /* 0x000000ffff087224 */ /* 0x002fe400078e001a */
[----:B------:R-:W-:Y:S02]  /*f50b0*/  IMAD.MOV.U32 R9, RZ, RZ, R27 ;  /* 0x000000ffff097224 */ /* 0x000fe400078e001b */
[----:B------:R-:W-:Y:S01]  /*f50c0*/  IMAD.MOV.U32 R11, RZ, RZ, R12 ;  /* 0x000000ffff0b7224 */ /* 0x000fe200078e000c */
[----:B------:R-:W2:Y:S04]  /*f50d0*/  LDL.LU R26, [R1+0x6f0c] ;  /* 0x006f0c00011a7983 */ /* 0x000ea80000300800 */
[----:B------:R-:W2:Y:S02]  /*f50e0*/  LDL.LU R27, [R1+0x6f08] ;  /* 0x006f0800011b7983 */ /* 0x000ea40000300800 */
[----:B------:R-:W-:-:S15]  /*f50f0*/  HMMA.16816.F32 R20, R8, R14, R20 ;  /* 0x0000000e0814723c */ /* 0x000fde0000001814 */
[----:B------:R-:W-:-:S04]  /*f5100*/  NOP ;  /* 0x0000000000007918 */ /* 0x000fc80000000000 */
[----:B------:R-:W-:Y:S02]  /*f5110*/  IMAD.MOV.U32 R13, RZ, RZ, R22 ;  /* 0x000000ffff0d7224 */ /* 0x000fe400078e0016 */
[----:B------:R-:W-:Y:S02]  /*f5120*/  IMAD.MOV.U32 R12, RZ, RZ, R23 ;  /* 0x000000ffff0c7224 */ /* 0x000fe400078e0017 */
[----:B------:R-:W4:Y:S01]  /*f5130*/  LDL.LU.64 R22, [R1+0x6f00] ;  /* 0x006f000001167983 */ /* 0x000f220000300a00 */
[----:B------:R-:W-:Y:S02]  /*f5140*/  IMAD.MOV.U32 R14, RZ, RZ, R21 ;  /* 0x000000ffff0e7224 */ /* 0x000fe400078e0015 */
[----:B------:R-:W-:Y:S01]  /*f5150*/  IMAD.MOV.U32 R15, RZ, RZ, R20 ;  /* 0x000000ffff0f7224 */ /* 0x000fe200078e0014 */
[----:B------:R-:W-:Y:S04]  /*f5160*/  STL [R1+0x5dc0], R12 ;  /* 0x005dc00c01007387 */ /* 0x000fe80000100800 */
[----:B------:R0:W-:Y:S04]  /*f5170*/  STL [R1+0x5dbc], R13 ;  /* 0x005dbc0d01007387 */ /* 0x0001e80000100800 */
[----:B0-----:R-:W2:Y:S04]  /*f5180*/  LDL.LU.64 R12, [R1+0x2f8] ;  /* 0x0002f800010c7983 */ /* 0x001ea80000300a00 */
[----:B------:R-:W-:Y:S04]  /*f5190*/  STL [R1+0x5db8], R14 ;  /* 0x005db80e01007387 */ /* 0x000fe80000100800 */
[----:B------:R0:W-:Y:S04]  /*f51a0*/  STL [R1+0x5db4], R15 ;  /* 0x005db40f01007387 */ /* 0x0001e80000100800 */
[----:B0-----:R-:W2:Y:S01]  /*f51b0*/  LDL.LU.64 R14, [R1+0x2b8] ;  /* 0x0002b800010e7983 */ /* 0x001ea20000300a00 */
[C---:B----4-:R-:W-:Y:S03]  /*f51c0*/  HMMA.16816.F32 R20, R8.reuse, R22, R4 ;  /* 0x000000160814723c */ /* 0x050fe60000001804 */
[----:B--2---:R-:W-:Y:S04]  /*f51d0*/  STL [R1+0x6cec], R14 ;  /* 0x006cec0e01007387 */ /* 0x004fe80000100800 */
[----:B------:R-:W-:Y:S04]  /*f51e0*/  STL [R1+0x6ce8], R15 ;  /* 0x006ce80f01007387 */ /* 0x000fe80000100800 */
[----:B------:R-:W2:Y:S04]  /*f51f0*/  LDL.LU.64 R6, [R1+0x6ef8] ;  /* 0x006ef80001067983 */ /* 0x000ea80000300a00 */
[----:B------:R-:W4:Y:S04]  /*f5200*/  LDL.LU.64 R4, [R1+0x6ef0] ;  /* 0x006ef00001047983 */ /* 0x000f280000300a00 */
        /* <DEDUP_REMOVED lines=9> */
[----:B------:R-:W3:Y:S01]  /*f52a0*/  LDL.LU.64 R20, [R1+0x6ed0] ;  /* 0x006ed00001147983 */ /* 0x000ee20000300a00 */
[----:B--2---:R-:W-:Y:S01]  /*f52b0*/  HMMA.16816.F32 R16, R8, R6, R16 ;  /* 0x000000060810723c */ /* 0x004fe20000001810 */
[----:B------:R-:W-:-:S02]  /*f52c0*/  IMAD.MOV.U32 R14, RZ, RZ, R4 ;  /* 0x000000ffff0e7224 */ /* 0x000fc400078e0004 */
[----:B------:R-:W-:-:S05]  /*f52d0*/  IMAD.MOV.U32 R15, RZ, RZ, R5 ;  /* 0x000000ffff0f7224 */ /* 0x000fca00078e0005 */
[----:B------:R0:W-:Y:S04]  /*f52e0*/  STL [R1+0x6cf4], R15 ;  /* 0x006cf40f01007387 */ /* 0x0001e80000100800 */
[----:B------:R1:W-:Y:S07]  /*f52f0*/  STL [R1+0x6cf0], R14 ;  /* 0x006cf00e01007387 */ /* 0x0003ee0000100800 */
[----:B------:R-:W-:Y:S04]  /*f5300*/  STL.64 [R1+0x940], R16 ;  /* 0x0009401001007387 */ /* 0x000fe80000100a00 */
[----:B------:R-:W-:Y:S01]  /*f5310*/  STL.64 [R1+0x948], R18 ;  /* 0x0009481201007387 */ /* 0x000fe20000100a00 */
[----:B---3--:R-:W-:-:S15]  /*f5320*/  HMMA.16816.F32 R4, R8, R24, R20 ;  /* 0x000000180804723c */ /* 0x008fde0000001814 */
[----:B------:R-:W-:-:S04]  /*f5330*/  NOP ;  /* 0x0000000000007918 */ /* 0x000fc80000000000 */
[----:B------:R-:W-:Y:S04]  /*f5340*/  STL.64 [R1+0x930], R4 ;  /* 0x0009300401007387 */ /* 0x000fe80000100a00 */
[----:B------:R-:W-:Y:S04]  /*f5350*/  STL.64 [R1+0x938], R6 ;  /* 0x0009380601007387 */ /* 0x000fe80000100a00 */
[----:B------:R-:W2:Y:S04]  /*f5360*/  LDL.LU R20, [R1+0x1840] ;  /* 0x0018400001147983 */ /* 0x000ea80000300800 */
[----:B------:R-:W2:Y:S04]  /*f5370*/  LDL.LU R21, [R1+0x1844] ;  /* 0x0018440001157983 */ /* 0x000ea80000300800 */
[----:B------:R-:W3:Y:S04]  /*f5380*/  LDL.LU R22, [R1+0x1848] ;  /* 0x0018480001167983 */ /* 0x000ee80000300800 */
[----:B------:R-:W3:Y:S01]  /*f5390*/  LDL.LU R23, [R1+0x184c] ;  /* 0x00184c0001177983 */ /* 0x000ee20000300800 */
[----:B0-----:R-:W-:-:S02]  /*f53a0*/  IMAD.MOV.U32 R15, RZ, RZ, R24 ;  /* 0x000000ffff0f7224 */ /* 0x001fc400078e0018 */
[----:B-1----:R-:W-:Y:S01]  /*f53b0*/  IMAD.MOV.U32 R14, RZ, RZ, R25 ;  /* 0x000000ffff0e7224 */ /* 0x002fe200078e0019 */
        /* <DEDUP_REMOVED lines=58> */
[----:B------:R-:W2:Y:S04]  /*f5760*/  LDL.64 R16, [R1+0x190] ;  /* 0x0001900001107983 */ /* 0x000ea80000100a00 */
[----:B------:R-:W3:Y:S04]  /*f5770*/  LDL.LU R4, [R1+0x1830] ;  /* 0x0018300001047983 */ /* 0x000ee80000300800 */
[----:B------:R-:W3:Y:S04]  /*f5780*/  LDL.LU R5, [R1+0x1834] ;  /* 0x0018340001057983 */ /* 0x000ee80000300800 */
[----:B------:R-:W3:Y:S04]  /*f5790*/  LDL.LU R6, [R1+0x1838] ;  /* 0x0018380001067983 */ /* 0x000ee80000300800 */
[----:B------:R-:W3:Y:S04]  /*f57a0*/  LDL.LU R7, [R1+0x183c] ;  /* 0x00183c0001077983 */ /* 0x000ee80000300800 */
[----:B------:R-:W3:Y:S04]  /*f57b0*/  LDL.64 R18, [R1+0x180] ;  /* 0x0001800001127983 */ /* 0x000ee80000100a00 */
        /* <DEDUP_REMOVED lines=35> */
[----:B------:R-:W-:Y:S04]  /*f59f0*/  STL [R1+0x6d0c], R14 ;  /* 0x006d0c0e01007387 */ /* 0x000fe80000100800 */
[----:B------:R0:W-:Y:S04]  /*f5a00*/  STL [R1+0x6d08], R15 ;  /* 0x006d080f01007387 */ /* 0x0001e80000100800 */
[----:B0-----:R-:W3:Y:S01]  /*f5a10*/  LDL.64 R14, [R1+0x1a0] ;  /* 0x0001a000010e7983 */ /* 0x001ee20000100a00 */
        /* <DEDUP_REMOVED lines=33> */
[----:B0-----:R-:W2:Y:S01]  /*f5c30*/  LDL.LU.64 R22, [R1+0x6e20] ;  /* 0x006e200001167983 */ /* 0x001ea20000300a00 */
[----:B------:R-:W-:Y:S01]  /*f5c40*/  HMMA.16816.F32 R4, R8, R18, R4 ;  /* 0x000000120804723c */ /* 0x000fe20000001804 */
[----:B------:R-:W-:-:S02]  /*f5c50*/  IMAD.MOV.U32 R21, RZ, RZ, R17 ;  /* 0x000000ffff157224 */ /* 0x000fc400078e0011 */
[----:B------:R-:W3:Y:S01]  /*f5c60*/  LDL.LU R20, [R1+0x6e18] ;  /* 0x006e180001147983 */ /* 0x000ee20000300800 */
[----:B------:R-:W-:-:S03]  /*f5c70*/  IMAD.MOV.U32 R26, RZ, RZ, R25 ;  /* 0x000000ffff1a7224 */ /* 0x000fc600078e0019 */
[----:B--2---:R-:W-:Y:S04]  /*f5c80*/  STL.64 [R1+0x6dd0], R22 ;  /* 0x006dd01601007387 */ /* 0x004fe80000100a00 */
[----:B------:R-:W-:Y:S08]  /*f5c90*/  STL [R1+0x6dc8], R21 ;  /* 0x006dc81501007387 */ /* 0x000ff00000100800 */
[----:B------:R-:W-:Y:S04]  /*f5ca0*/  STL.64 [R1+0x890], R4 ;  /* 0x0008900401007387 */ /* 0x000fe80000100a00 */
[----:B------:R0:W-:Y:S04]  /*f5cb0*/  STL.64 [R1+0x898], R6 ;  /* 0x0008980601007387 */ /* 0x0001e80000100a00 */
[----:B0-----:R-:W2:Y:S04]  /*f5cc0*/  LDL.LU.64 R6, [R1+0x6e10] ;  /* 0x006e100001067983 */ /* 0x001ea80000300a00 */
[----:B------:R-:W4:Y:S01]  /*f5cd0*/  LDL.LU.64 R4, [R1+0x6e08] ;  /* 0x006e080001047983 */ /* 0x000f220000300a00 */
[----:B------:R-:W-:-:S02]  /*f5ce0*/  IMAD.MOV.U32 R25, RZ, RZ, R14 ;  /* 0x000000ffff197224 */ /* 0x000fc400078e000e */
[----:B------:R-:W-:Y:S02]  /*f5cf0*/  IMAD.MOV.U32 R24, RZ, RZ, R15 ;  /* 0x000000ffff187224 */ /* 0x000fe400078e000f */
[----:B------:R-:W-:Y:S02]  /*f5d00*/  IMAD.MOV.U32 R15, RZ, RZ, R16 ;  /* 0x000000ffff0f7224 */ /* 0x000fe400078e0010 */
[----:B------:R-:W-:Y:S02]  /*f5d10*/  IMAD.MOV.U32 R14, RZ, RZ, R19 ;  /* 0x000000ffff0e7224 */ /* 0x000fe400078e0013 */
[----:B------:R-:W-:-:S03]  /*f5d20*/  IMAD.MOV.U32 R27, RZ, RZ, R18 ;  /* 0x000000ffff1b7224 */ /* 0x000fc600078e0012 */
[----:B------:R-:W-:Y:S04]  /*f5d30*/  STL.64 [R1+0x6d60], R14 ;  /* 0x006d600e01007387 */ /* 0x000fe80000100a00 */
[----:B------:R-:W-:Y:S04]  /*f5d40*/  STL.64 [R1+0x6d58], R12 ;  /* 0x006d580c01007387 */ /* 0x000fe80000100a00 */
[----:B------:R2:W-:Y:S02]  /*f5d50*/  STL.64 [R1+0x6d20], R26 ;  /* 0x006d201a01007387 */ /* 0x0005e40000100a00 */
[----:B--2---:R-:W-:-:S02]  /*f5d60*/  IMAD.MOV.U32 R26, RZ, RZ, R6 ;  /* 0x000000ffff1a7224 */ /* 0x004fc400078e0006 */
[----:B----4-:R-:W-:Y:S02]  /*f5d70*/  IMAD.MOV.U32 R14, RZ, RZ, R4 ;  /* 0x000000ffff0e7224 */ /* 0x010fe400078e0004 */
[----:B------:R-:W-:Y:S01]  /*f5d80*/  IMAD.MOV.U32 R15, RZ, RZ, R5 ;  /* 0x000000ffff0f7224 */ /* 0x000fe200078e0005 */
[----:B------:R-:W2:Y:S01]  /*f5d90*/  LDL.LU R6, [R1+0x6e04] ;  /* 0x006e040001067983 */ /* 0x000ea20000300800 */
[----:B------:R-:W-:-:S03]  /*f5da0*/  IMAD.MOV.U32 R27, RZ, RZ, R7 ;  /* 0x000000ffff1b7224 */ /* 0x000fc600078e0007 */
[----:B------:R-:W2:Y:S04]  /*f5db0*/  LDL.LU R7, [R1+0x6e00] ;  /* 0x006e000001077983 */ /* 0x000ea80000300800 */
[----:B------:R-:W4:Y:S04]  /*f5dc0*/  LDL.LU R4, [R1+0x6dfc] ;  /* 0x006dfc0001047983 */ /* 0x000f280000300800 */
[----:B------:R-:W4:Y:S04]  /*f5dd0*/  LDL.LU R5, [R1+0x6df8] ;  /* 0x006df80001057983 */ /* 0x000f280000300800 */
[----:B------:R-:W-:Y:S04]  /*f5de0*/  STL.64 [R1+0x6d78], R14 ;  /* 0x006d780e01007387 */ /* 0x000fe80000100a00 */
[----:B------:R0:W-:Y:S04]  /*f5df0*/  STL.64 [R1+0x6d18], R24 ;  /* 0x006d181801007387 */ /* 0x0001e80000100a00 */
[----:B0-----:R-:W2:Y:S04]  /*f5e00*/  LDL.64 R24, [R1+0x2e8] ;  /* 0x0002e80001187983 */ /* 0x001ea80000100a00 */
[----:B------:R-:W-:Y:S04]  /*f5e10*/  STL.64 [R1+0x6d50], R26 ;  /* 0x006d501a01007387 */ /* 0x000fe80000100a00 */
        /* <DEDUP_REMOVED lines=13> */
[----:B0-----:R-:W4:Y:S04]  /*f5ef0*/  LDL.LU R16, [R1+0x1820] ;  /* 0x0018200001107983 */ /* 0x001f280000300800 */
[----:B------:R-:W4:Y:S04]  /*f5f00*/  LDL.LU R17, [R1+0x1824] ;  /* 0x0018240001117983 */ /* 0x000f280000300800 */
[----:B------:R-:W4:Y:S04]  /*f5f10*/  LDL.LU R18, [R1+0x1828] ;  /* 0x0018280001127983 */ /* 0x000f280000300800 */
[----:B------:R-:W4:Y:S04]  /*f5f20*/  LDL.LU R19, [R1+0x182c] ;  /* 0x00182c0001137983 */ /* 0x000f280000300800 */
[----:B------:R-:W-:Y:S04]  /*f5f30*/  STL.64 [R1+0x6da0], R12 ;  /* 0x006da00c01007387 */ /* 0x000fe80000100a00 */
        /* <DEDUP_REMOVED lines=17> */
[----:B------:R-:W4:Y:S04]  /*f6050*/  LDL.LU R20, [R1+0x1800] ;  /* 0x0018000001147983 */ /* 0x000f280000300800 */
[----:B------:R-:W4:Y:S04]  /*f6060*/  LDL.LU R21, [R1+0x1804] ;  /* 0x0018040001157983 */ /* 0x000f280000300800 */
[----:B------:R-:W4:Y:S04]  /*f6070*/  LDL.LU R22, [R1+0x1808] ;  /* 0x0018080001167983 */ /* 0x000f280000300800 */
[----:B------:R-:W4:Y:S04]  /*f6080*/  LDL.LU R23, [R1+0x180c] ;  /* 0x00180c0001177983 */ /* 0x000f280000300800 */
        /* <DEDUP_REMOVED lines=44> */
[----:B------:R-:W2:Y:S01]  /*f6350*/  LDL.LU R21, [R1+0x6dc8] ;  /* 0x006dc80001157983 */ /* 0x000ea20000300800 */
[----:B----4-:R-:W-:-:S15]  /*f6360*/  HMMA.16816.F32 R12, R8, R22, R12 ;  /* 0x00000016080c723c */ /* 0x010fde000000180c */
[----:B------:R-:W-:-:S04]  /*f6370*/  NOP ;  /* 0x0000000000007918 */ /* 0x000fc80000000000 */
[----:B------:R-:W-:Y:S04]  /*f6380*/  STL.64 [R1+0x850], R12 ;  /* 0x0008500c01007387 */ /* 0x000fe80000100a00 */
[----:B------:R0:W-:Y:S04]  /*f6390*/  STL.64 [R1+0x858], R14 ;  /* 0x0008580e01007387 */ /* 0x0001e80000100a00 */
[----:B0-----:R-:W4:Y:S04]  /*f63a0*/  LDL.LU.64 R14, [R1+0x6dc0] ;  /* 0x006dc000010e7983 */ /* 0x001f280000300a00 */
[----:B------:R-:W4:Y:S04]  /*f63b0*/  LDL.LU.64 R12, [R1+0x6db8] ;  /* 0x006db800010c7983 */ /* 0x000f280000300a00 */
[----:B------:R-:W-:Y:S01]  /*f63c0*/  STL.64 [R1+0x6b30], R22 ;  /* 0x006b301601007387 */ /* 0x000fe20000100a00 */
[----:B----4-:R-:W-:-:S15]  /*f63d0*/  HMMA.16816.F32 R12, R8, R2, R12 ;  /* 0x00000002080c723c */ /* 0x010fde000000180c */
[----:B------:R-:W-:-:S04]  /*f63e0*/  NOP ;  /* 0x0000000000007918 */ /* 0x000fc80000000000 */
[----:B------:R-:W-:Y:S04]  /*f63f0*/  STL.64 [R1+0x840], R12 ;  /* 0x0008400c01007387 */ /* 0x000fe80000100a00 */
[----:B------:R0:W-:Y:S04]  /*f6400*/  STL.64 [R1+0x848], R14 ;  /* 0x0008480e01007387 */ /* 0x0001e80000100a00 */
[----:B0-----:R-:W4:Y:S04]  /*f6410*/  LDL.LU.64 R14, [R1+0x6db0] ;  /* 0x006db000010e7983 */ /* 0x001f280000300a00 */
[----:B------:R-:W4:Y:S02]  /*f6420*/  LDL.LU.64 R12, [R1+0x6da8] ;  /* 0x006da800010c7983 */ /* 0x000f240000300a00 */
[----:B----4-:R-:W-:Y:S02]  /*f6430*/  HMMA.16816.F32 R8, R8, R28, R12 ;  /* 0x0000001c0808723c */ /* 0x010fe4000000180c */
[----:B------:R-:W3:-:S15]  /*f6440*/  LDL.LU.64 R12, [R1+0x6da0] ;  /* 0x006da000010c7983 */ /* 0x000ede0000300a00 */
[----:B------:R-:W-:Y:S02]  /*f6450*/  NOP ;  /* 0x0000000000007918 */ /* 0x000fe40000000000 */
[----:B------:R-:W-:Y:S04]  /*f6460*/  STL.64 [R1+0x830], R8 ;  /* 0x0008300801007387 */ /* 0x000fe80000100a00 */
[----:B------:R0:W-:Y:S04]  /*f6470*/  STL.64 [R1+0x838], R10 ;  /* 0x0008380a01007387 */ /* 0x0001e80000100a00 */
[----:B0-----:R-:W3:Y:S04]  /*f6480*/  LDL.LU.64 R10, [R1+0x6d98] ;  /* 0x006d9800010a7983 */ /* 0x001ee80000300a00 */
[----:B------:R-:W3:Y:S02]  /*f6490*/  LDL.LU.64 R8, [R1+0x6d90] ;  /* 0x006d900001087983 */ /* 0x000ee40000300a00 */
        /* <DEDUP_REMOVED lines=11> */
[----:B0-----:R-:W4:Y:S04]  /*f6550*/  LDL.LU.64 R14, [R1+0x6d60] ;  /* 0x006d6000010e7983 */ /* 0x001f280000300a00 */
[----:B------:R-:W3:Y:S02]  /*f6560*/  LDL.LU.64 R12, [R1+0x6d58] ;  /* 0x006d5800010c7983 */ /* 0x000ee40000300a00 */
[----:B---3--:R-:W-:-:S15]  /*f6570*/  HMMA.16816.F32 R24, R8, R12, R24 ;  /* 0x0000000c0818723c */ /* 0x008fde0000001818 */
[----:B------:R-:W-:-:S04]  /*f6580*/  NOP ;  /* 0x0000000000007918 */ /* 0x000fc80000000000 */
        /* <DEDUP_REMOVED lines=12> */
[----:B---3--:R-:W-:Y:S01]  /*f6650*/  HMMA.16816.F32 R24, R8, R26, R4 ;  /* 0x0000001a0818723c */ /* 0x008fe20000001804 */
[----:B------:R-:W2:Y:S04]  /*f6660*/  LDL.LU.64 R6, [R1+0x6d30] ;  /* 0x006d300001067983 */ /* 0x000ea80000300a00 */
[----:B------:R-:W2:-:S14]  /*f6670*/  LDL.LU.64 R4, [R1+0x6d28] ;  /* 0x006d280001047983 */ /* 0x000e9c0000300a00 */
[----:B------:R-:W-:Y:S04]  /*f6680*/  STL.64 [R1+0x7e0], R24 ;  /* 0x0007e01801007387 */ /* 0x000fe80000100a00 */
[----:B------:R0:W-:Y:S04]  /*f6690*/  STL.64 [R1+0x7e8], R26 ;  /* 0x0007e81a01007387 */ /* 0x0001e80000100a00 */
[----:B0-----:R-:W3:Y:S04]  /*f66a0*/  LDL.LU.64 R26, [R1+0x6d20] ;  /* 0x006d2000011a7983 */ /* 0x001ee80000300a00 */
[----:B------:R-:W3:Y:S01]  /*f66b0*/  LDL.LU.64 R24, [R1+0x6d18] ;  /* 0x006d180001187983 */ /* 0x000ee20000300a00 */
[----:B----4-:R-:W-:Y:S01]  /*f66c0*/  IMAD.MOV.U32 R23, RZ, RZ, R14 ;  /* 0x000000ffff177224 */ /* 0x010fe200078e000e */
[----:B--2---:R-:W-:Y:S01]  /*f66d0*/  HMMA.16816.F32 R4, R8, R16, R4 ;  /* 0x000000100804723c */ /* 0x004fe20000001804 */
[----:B---3--:R-:W-:-:S02]  /*f66e0*/  IMAD.MOV.U32 R22, RZ, RZ, R27 ;  /* 0x000000ffff167224 */ /* 0x008fc400078e001b */
[----:B------:R-:W2:-:S15]  /*f66f0*/  LDL.LU R27, [R1+0x6d10] ;  /* 0x006d1000011b7983 */ /* 0x000e9e0000300800 */
[----:B------:R-:W-:Y:S01]  /*f6700*/  NOP ;  /* 0x0000000000007918 */ /* 0x000fe20000000000 */
[----:B------:R-:W-:Y:S04]  /*f6710*/  STL.64 [R1+0x7d0], R4 ;  /* 0x0007d00401007387 */ /* 0x000fe80000100a00 */
[----:B------:R0:W-:Y:S04]  /*f6720*/  STL.64 [R1+0x7d8], R6 ;  /* 0x0007d80601007387 */ /* 0x0001e80000100a00 */
[----:B------:R-:W3:Y:S04]  /*f6730*/  LDL.LU R14, [R1+0x6d0c] ;  /* 0x006d0c00010e7983 */ /* 0x000ee80000300800 */
[----:B------:R-:W-:Y:S04]  /*f6740*/  STL.64 [R1+0x6b60], R22 ;  /* 0x006b601601007387 */ /* 0x000fe80000100a00 */
[----:B------:R1:W-:Y:S01]  /*f6750*/  STL [R1+0x6b58], R20 ;  /* 0x006b581401007387 */ /* 0x0003e20000100800 */
[----:B0-----:R-:W-:-:S02]  /*f6760*/  IMAD.MOV.U32 R6, RZ, RZ, R15 ;  /* 0x000000ffff067224 */ /* 0x001fc400078e000f */
[----:B------:R-:W-:Y:S01]  /*f6770*/  IMAD.MOV.U32 R7, RZ, RZ, R21 ;  /* 0x000000ffff077224 */ /* 0x000fe200078e0015 */
[----:B------:R-:W4:Y:S04]  /*f6780*/  LDL.LU R15, [R1+0x6d08] ;  /* 0x006d0800010f7983 */ /* 0x000f280000300800 */
[----:B------:R0:W-:Y:S04]  /*f6790*/  STL.64 [R1+0x6b68], R6 ;  /* 0x006b680601007387 */ /* 0x0001e80000100a00 */
[----:B-1----:R-:W4:Y:S04]  /*f67a0*/  LDL.LU R20, [R1+0x1640] ;  /* 0x0016400001147983 */ /* 0x002f280000300800 */
[----:B------:R-:W4:Y:S04]  /*f67b0*/  LDL.LU R21, [R1+0x1644] ;  /* 0x0016440001157983 */ /* 0x000f280000300800 */
[----:B------:R-:W4:Y:S04]  /*f67c0*/  LDL.LU R22, [R1+0x1648] ;  /* 0x0016480001167983 */ /* 0x000f280000300800 */
[----:B------:R-:W4:Y:S01]  /*f67d0*/  LDL.LU R23, [R1+0x164c] ;  /* 0x00164c0001177983 */ /* 0x000f220000300800 */
[----:B------:R-:W-:-:S02]  /*f67e0*/  IMAD.MOV.U32 R4, RZ, RZ, R25 ;  /* 0x000000ffff047224 */ /* 0x000fc400078e0019 */
[----:B------:R-:W-:Y:S02]  /*f67f0*/  IMAD.MOV.U32 R5, RZ, RZ, R24 ;  /* 0x000000ffff057224 */ /* 0x000fe400078e0018 */
[----:B0-----:R-:W-:Y:S02]  /*f6800*/  IMAD.MOV.U32 R7, RZ, RZ, R26 ;  /* 0x000000ffff077224 */ /* 0x001fe400078e001a */
[----:B--2---:R-:W-:Y:S02]  /*f6810*/  IMAD.MOV.U32 R6, RZ, RZ, R27 ;  /* 0x000000ffff067224 */ /* 0x004fe400078e001b */
[----:B---3--:R-:W-:Y:S02]  /*f6820*/  IMAD.MOV.U32 R27, RZ, RZ, R14 ;  /* 0x000000ffff1b7224 */ /* 0x008fe400078e000e */
[----:B----4-:R-:W-:Y:S01]  /*f6830*/  IMAD.MOV.U32 R26, RZ, RZ, R15 ;  /* 0x000000ffff1a7224 */ /* 0x010fe200078e000f */
        /* <DEDUP_REMOVED lines=52> */
[----:B------:R-:W2:Y:S01]  /*f6b80*/  LDL R25, [R1+0x234] ;  /* 0x0002340001197983 */ /* 0x000ea20000100800 */
        /* <DEDUP_REMOVED lines=59> */
[----:B--2---:R0:W-:Y:S04]  /*f6f40*/  STL.64 [R1+0x6ce0], R26 ;  /* 0x006ce01a01007387 */ /* 0x0041e80000100a00 */
[----:B------:R-:W4:Y:S04]  /*f6f50*/  LDL.LU R24, [R1+0x1760] ;  /* 0x0017600001187983 */ /* 0x000f280000300800 */
[----:B------:R-:W4:Y:S04]  /*f6f60*/  LDL.LU R25, [R1+0x1764] ;  /* 0x0017640001197983 */ /* 0x000f280000300800 */
[----:B0-----:R-:W4:Y:S04]  /*f6f70*/  LDL.LU R26, [R1+0x1768] ;  /* 0x00176800011a7983 */ /* 0x001f280000300800 */
        /* <DEDUP_REMOVED lines=38> */
[----:B0-----:R-:W2:Y:S04]  /*f71e0*/  LDL.LU.64 R26, [R1+0x6ce0] ;  /* 0x006ce000011a7983 */ /* 0x001ea80000300a00 */
[----:B------:R-:W-:Y:S01]  /*f71f0*/  STL.64 [R1+0x6aa0], R14 ;  /* 0x006aa00e01007387 */ /* 0x000fe20000100a00 */
        /* <DEDUP_REMOVED lines=96> */
[----:B------:R-:W2:Y:S02]  /*f7800*/  LDL.LU R27, [R1+0x166c] ;  /* 0x00166c00011b7983 */ /* 0x000ea40000300800 */
[----:B--2---:R-:W-:-:S15]  /*f7810*/  HMMA.16816.F32 R24, R8, R6, R24 ;  /* 0x000000060818723c */ /* 0x004fde0000001818 */
[----:B------:R-:W-:-:S04]  /*f7820*/  NOP ;  /* 0x0000000000007918 */ /* 0x000fc80000000000 */
[----:B------:R-:W-:Y:S04]  /*f7830*/  STL.64 [R1+0x6c0], R24 ;  /* 0x0006c01801007387 */ /* 0x000fe80000100a00 */
[----:B------:R0:W-:Y:S04]  /*f7840*/  STL.64 [R1+0x6c8], R26 ;  /* 0x0006c81a01007387 */ /* 0x0001e80000100a00 */
[----:B0-----:R-:W2:Y:S01]  /*f7850*/  LDL.LU.64 R26, [R1+0x2d8] ;  /* 0x0002d800011a7983 */ /* 0x001ea20000300a00 */
[C---:B---3--:R-:W-:Y:S03]  /*f7860*/  HMMA.16816.F32 R4, R8.reuse, R4, R20 ;  /* 0x000000040804723c */ /* 0x048fe60000001814 */
[----:B--2---:R0:W-:Y:S04]  /*f7870*/  STL.64 [R1+0x6ab0], R26 ;  /* 0x006ab01a01007387 */ /* 0x0041e80000100a00 */
[----:B------:R-:W2:Y:S04]  /*f7880*/  LDL.LU R24, [R1+0x1630] ;  /* 0x0016300001187983 */ /* 0x000ea80000300800 */
[----:B------:R-:W2:Y:S04]  /*f7890*/  LDL.LU R25, [R1+0x1634] ;  /* 0x0016340001197983 */ /* 0x000ea80000300800 */
[----:B0-----:R-:W2:Y:S04]  /*f78a0*/  LDL.LU R26, [R1+0x1638] ;  /* 0x00163800011a7983 */ /* 0x001ea80000300800 */
[----:B------:R-:W2:Y:S04]  /*f78b0*/  LDL.LU R27, [R1+0x163c] ;  /* 0x00163c00011b7983 */ /* 0x000ea80000300800 */
[----:B------:R-:W3:Y:S04]  /*f78c0*/  LDL.LU.64 R22, [R1+0x6b78] ;  /* 0x006b780001167983 */ /* 0x000ee80000300a00 */
[----:B------:R-:W3:Y:S04]  /*f78d0*/  LDL.LU.64 R20, [R1+0x6b70] ;  /* 0x006b700001147983 */ /* 0x000ee80000300a00 */
[----:B------:R-:W-:Y:S04]  /*f78e0*/  STL.64 [R1+0x6b0], R4 ;  /* 0x0006b00401007387 */ /* 0x000fe80000100a00 */
[----:B------:R0:W-:Y:S04]  /*f78f0*/  STL.64 [R1+0x6b8], R6 ;  /* 0x0006b80601007387 */ /* 0x0001e80000100a00 */
[----:B0-----:R-:W3:Y:S02]  /*f7900*/  LDL.LU.64 R6, [R1+0x6b68] ;  /* 0x006b680001067983 */ /* 0x001ee40000300a00 */
[----:B---3--:R-:W-:Y:S02]  /*f7910*/  HMMA.16816.F32 R4, R8, R6, R20 ;  /* 0x000000060804723c */ /* 0x008fe40000001814 */
[----:B------:R-:W2:Y:S04]  /*f7920*/  LDL.LU.64 R22, [R1+0x6b60] ;  /* 0x006b600001167983 */ /* 0x000ea80000300a00 */
[----:B------:R-:W3:-:S13]  /*f7930*/  LDL.LU R20, [R1+0x6b58] ;  /* 0x006b580001147983 */ /* 0x000eda0000300800 */
[----:B------:R-:W-:Y:S04]  /*f7940*/  STL.64 [R1+0x6a0], R4 ;  /* 0x0006a00401007387 */ /* 0x000fe80000100a00 */
[----:B------:R0:W-:Y:S04]  /*f7950*/  STL.64 [R1+0x6a8], R6 ;  /* 0x0006a80601007387 */ /* 0x0001e80000100a00 */
[----:B0-----:R-:W3:Y:S04]  /*f7960*/  LDL.LU.64 R6, [R1+0x6b50] ;  /* 0x006b500001067983 */ /* 0x001ee80000300a00 */
[----:B------:R-:W4:Y:S01]  /*f7970*/  LDL.LU.64 R4, [R1+0x6b48] ;  /* 0x006b480001047983 */ /* 0x000f220000300a00 */
[C---:B--2---:R-:W-:Y:S08]  /*f7980*/  HMMA.16816.F32 R24, R8.reuse, R22, R24 ;  /* 0x000000160818723c */ /* 0x044ff00000001818 */
[----:B----4-:R-:W-:Y:S11]  /*f7990*/  HMMA.16816.F32 R16, R8, R4, R16 ;  /* 0x000000040810723c */ /* 0x010ff60000001810 */
[----:B------:R3:W-:Y:S04]  /*f79a0*/  STL.64 [R1+0x690], R24 ;  /* 0x0006901801007387 */ /* 0x0007e80000100a00 */
[----:B------:R-:W-:Y:S04]  /*f79b0*/  STL.64 [R1+0x698], R26 ;  /* 0x0006981a01007387 */ /* 0x000fe80000100a00 */
[----:B------:R-:W-:Y:S04]  /*f79c0*/  STL.64 [R1+0x680], R16 ;  /* 0x0006801001007387 */ /* 0x000fe80000100a00 */
[----:B------:R-:W-:Y:S04]  /*f79d0*/  STL.64 [R1+0x688], R18 ;  /* 0x0006881201007387 */ /* 0x000fe80000100a00 */
[----:B------:R-:W2:Y:S01]  /*f79e0*/  LDL.LU.64 R14, [R1+0x308] ;  /* 0x00030800010e7983 */ /* 0x000ea20000300a00 */
[----:B---3--:R-:W-:-:S02]  /*f79f0*/  IMAD.MOV.U32 R24, RZ, RZ, R20 ;  /* 0x000000ffff187224 */ /* 0x008fc400078e0014 */
[----:B------:R-:W-:Y:S01]  /*f7a00*/  IMAD.MOV.U32 R25, RZ, RZ, R0 ;  /* 0x000000ffff197224 */ /* 0x000fe200078e0000 */
[----:B--2---:R-:W-:Y:S04]  /*f7a10*/  STL.64 [R1+0x6ae8], R14 ;  /* 0x006ae80e01007387 */ /* 0x004fe80000100a00 */
[----:B------:R-:W-:Y:S04]  /*f7a20*/  STL.64 [R1+0x6ae0], R12 ;  /* 0x006ae00c01007387 */ /* 0x000fe80000100a00 */
[----:B------:R0:W-:Y:S04]  /*f7a30*/  STL.64 [R1+0x6ac8], R24 ;  /* 0x006ac81801007387 */ /* 0x0001e80000100a00 */
        /* <DEDUP_REMOVED lines=41> */
[----:B------:R0:W-:Y:S04]  /*f7cd0*/  STL.64 [R1+0x69e8], R4 ;  /* 0x0069e80401007387 */ /* 0x0001e80000100a00 */
[----:B0-----:R-:W2:Y:S04]  /*f7ce0*/  LDL.LU.64 R4, [R1+0x318] ;  /* 0x0003180001047983 */ /* 0x001ea80000300a00 */
[----:B------:R-:W-:Y:S04]  /*f7cf0*/  STL.64 [R1+0x670], R16 ;  /* 0x0006701001007387 */ /* 0x000fe80000100a00 */
[----:B------:R0:W-:Y:S04]  /*f7d00*/  STL.64 [R1+0x678], R18 ;  /* 0x0006781201007387 */ /* 0x0001e80000100a00 */
[----:B0-----:R-:W4:Y:S04]  /*f7d10*/  LDL.LU.64 R18, [R1+0x6b40] ;  /* 0x006b400001127983 */ /* 0x001f280000300a00 */
[----:B------:R-:W2:Y:S04]  /*f7d20*/  LDL.LU.64 R16, [R1+0x6b38] ;  /* 0x006b380001107983 */ /* 0x000ea80000300a00 */
[----:B------:R-:W-:Y:S01]  /*f7d30*/  STL [R1+0x69e4], R7 ;  /* 0x0069e40701007387 */ /* 0x000fe20000100800 */
[----:B----4-:R-:W-:-:S15]  /*f7d40*/  HMMA.16816.F32 R20, R8, R18, R20 ;  /* 0x000000120814723c */ /* 0x010fde0000001814 */
[----:B------:R-:W-:-:S04]  /*f7d50*/  NOP ;  /* 0x0000000000007918 */ /* 0x000fc80000000000 */
[----:B------:R-:W-:Y:S04]  /*f7d60*/  STL.64 [R1+0x660], R20 ;  /* 0x0006601401007387 */ /* 0x000fe80000100a00 */
[----:B------:R0:W-:Y:S04]  /*f7d70*/  STL.64 [R1+0x668], R22 ;  /* 0x0006681601007387 */ /* 0x0001e80000100a00 */
[----:B0-----:R-:W2:Y:S04]  /*f7d80*/  LDL.LU.64 R22, [R1+0x6b30] ;  /* 0x006b300001167983 */ /* 0x001ea80000300a00 */
        /* <DEDUP_REMOVED lines=8> */
[----:B------:R0:W-:Y:S04]  /*f7e10*/  STL.64 [R1+0x6aa8], R22 ;  /* 0x006aa81601007387 */ /* 0x0001e80000100a00 */
[----:B------:R-:W4:Y:S04]  /*f7e20*/  LDL.LU R20, [R1+0x1580] ;  /* 0x0015800001147983 */ /* 0x000f280000300800 */
[----:B------:R-:W4:Y:S04]  /*f7e30*/  LDL.LU R21, [R1+0x1584] ;  /* 0x0015840001157983 */ /* 0x000f280000300800 */
[----:B0-----:R-:W3:Y:S04]  /*f7e40*/  LDL.LU R22, [R1+0x1588] ;  /* 0x0015880001167983 */ /* 0x001ee80000300800 */
        /* <DEDUP_REMOVED lines=12> */
[----:B------:R-:W-:Y:S04]  /*f7f10*/  STL [R1+0x69dc], R2 ;  /* 0x0069dc0201007387 */ /* 0x000fe80000100800 */
[----:B------:R-:W-:Y:S01]  /*f7f20*/  STL [R1+0x69d8], R3 ;  /* 0x0069d80301007387 */ /* 0x000fe20000100800 */
[----:B---3--:R-:W-:Y:S03]  /*f7f30*/  HMMA.16816.F32 R8, R8, R28, R12 ;  /* 0x0000001c0808723c */ /* 0x008fe6000000180c */
[----:B------:R-:W3:Y:S04]  /*f7f40*/  LDL.LU.64 R14, [R1+0x6b08] ;  /* 0x006b0800010e7983 */ /* 0x000ee80000300a00 */
[----:B------:R-:W3:-:S12]  /*f7f50*/  LDL.LU.64 R12, [R1+0x6b00] ;  /* 0x006b0000010c7983 */ /* 0x000ed80000300a00 */
[----:B------:R-:W-:Y:S04]  /*f7f60*/  STL.64 [R1+0x630], R8 ;  /* 0x0006300801007387 */ /* 0x000fe80000100a00 */
[----:B------:R0:W-:Y:S04]  /*f7f70*/  STL.64 [R1+0x638], R10 ;  /* 0x0006380a01007387 */ /* 0x0001e80000100a00 */
[----:B0-----:R-:W3:Y:S04]  /*f7f80*/  LDL.LU.64 R10, [R1+0x6af8] ;  /* 0x006af800010a7983 */ /* 0x001ee80000300a00 */
[----:B------:R-:W3:Y:S04]  /*f7f90*/  LDL.LU.64 R8, [R1+0x6af0] ;  /* 0x006af00001087983 */ /* 0x000ee80000300a00 */
[----:B------:R-:W-:Y:S01]  /*f7fa0*/  STL [R1+0x69e0], R29 ;  /* 0x0069e01d01007387 */ /* 0x000fe20000100800 */
[----:B---3--:R-:W-:-:S15]  /*f7fb0*/  HMMA.16816.F32 R12, R8, R4, R12 ;  /* 0x00000004080c723c */ /* 0x008fde000000180c */
[----:B------:R-:W-:-:S04]  /*f7fc0*/  NOP ;  /* 0x0000000000007918 */ /* 0x000fc80000000000 */
[----:B------:R-:W-:Y:S04]  /*f7fd0*/  STL.64 [R1+0x620], R12 ;  /* 0x0006200c01007387 */ /* 0x000fe80000100a00 */
[----:B------:R0:W-:Y:S04]  /*f7fe0*/  STL.64 [R1+0x628], R14 ;  /* 0x0006280e01007387 */ /* 0x0001e80000100a00 */
[----:B0-----:R-:W3:Y:S04]  /*f7ff0*/  LDL.LU.64 R14, [R1+0x6ae8] ;  /* 0x006ae800010e7983 */ /* 0x001ee80000300a00 */
[----:B------:R-:W4:Y:S01]  /*f8000*/  LDL.LU.64 R12, [R1+0x6ae0] ;  /* 0x006ae000010c7983 */ /* 0x000f220000300a00 */
        /* <DEDUP_REMOVED lines=8> */
[----:B------:R0:W-:Y:S04]  /*f8090*/  STL.64 [R1+0x600], R24 ;  /* 0x0006001801007387 */ /* 0x0001e80000100a00 */
[----:B------:R2:W-:Y:S04]  /*f80a0*/  STL.64 [R1+0x608], R26 ;  /* 0x0006081a01007387 */ /* 0x0005e80000100a00 */
[----:B0-----:R-:W2:Y:S01]  /*f80b0*/  LDL.LU.64 R24, [R1+0x6ac8] ;  /* 0x006ac80001187983 */ /* 0x001ea20000300a00 */
[----:B------:R-:W-:Y:S02]  /*f80c0*/  IMAD.MOV.U32 R7, RZ, RZ, R12 ;  /* 0x000000ffff077224 */ /* 0x000fe400078e000c */
[----:B------:R-:W-:Y:S01]  /*f80d0*/  IMAD.MOV.U32 R29, RZ, RZ, R13 ;  /* 0x000000ffff1d7224 */ /* 0x000fe200078e000d */
[----:B------:R-:W3:Y:S01]  /*f80e0*/  LDL.LU R12, [R1+0x1570] ;  /* 0x00157000010c7983 */ /* 0x000ee20000300800 */
[----:B------:R-:W-:-:S03]  /*f80f0*/  IMAD.MOV.U32 R2, RZ, RZ, R14 ;  /* 0x000000ffff027224 */ /* 0x000fc600078e000e */
[----:B------:R-:W3:Y:S01]  /*f8100*/  LDL.LU R13, [R1+0x1574] ;  /* 0x00157400010d7983 */ /* 0x000ee20000300800 */
[----:B------:R-:W-:-:S03]  /*f8110*/  IMAD.MOV.U32 R3, RZ, RZ, R15 ;  /* 0x000000ffff037224 */ /* 0x000fc600078e000f */
[----:B------:R-:W3:Y:S04]  /*f8120*/  LDL.LU R14, [R1+0x1578] ;  /* 0x00157800010e7983 */ /* 0x000ee80000300800 */
[----:B------:R-:W3:Y:S01]  /*f8130*/  LDL.LU R15, [R1+0x157c] ;  /* 0x00157c00010f7983 */ /* 0x000ee20000300800 */
[----:B--2---:R-:W-:Y:S03]  /*f8140*/  HMMA.16816.F32 R24, R8, R24, R20 ;  /* 0x000000180818723c */ /* 0x004fe60000001814 */
[----:B------:R-:W2:Y:S04]  /*f8150*/  LDL.LU.64 R22, [R1+0x6ac0] ;  /* 0x006ac00001167983 */ /* 0x000ea80000300a00 */
[----:B------:R-:W2:-:S12]  /*f8160*/  LDL.LU.64 R20, [R1+0x6ab8] ;  /* 0x006ab80001147983 */ /* 0x000e980000300a00 */
[----:B------:R-:W-:Y:S04]  /*f8170*/  STL.64 [R1+0x5f0], R24 ;  /* 0x0005f01801007387 */ /* 0x000fe80000100a00 */
[----:B------:R0:W-:Y:S04]  /*f8180*/  STL.64 [R1+0x5f8], R26 ;  /* 0x0005f81a01007387 */ /* 0x0001e80000100a00 */
[----:B0-----:R-:W2:Y:S01]  /*f8190*/  LDL.LU.64 R26, [R1+0x6ab0] ;  /* 0x006ab000011a7983 */ /* 0x001ea20000300a00 */
[----:B------:R-:W-:Y:S02]  /*f81a0*/  IMAD.MOV.U32 R18, RZ, RZ, R4 ;  /* 0x000000ffff127224 */ /* 0x000fe400078e0004 */
[----:B------:R-:W-:Y:S01]  /*f81b0*/  IMAD.MOV.U32 R19, RZ, RZ, R5 ;  /* 0x000000ffff137224 */ /* 0x000fe200078e0005 */
[----:B--2---:R-:W-:-:S15]  /*f81c0*/  HMMA.16816.F32 R20, R8, R26, R20 ;  /* 0x0000001a0814723c */ /* 0x004fde0000001814 */
[----:B------:R-:W-:-:S04]  /*f81d0*/  NOP ;  /* 0x0000000000007918 */ /* 0x000fc80000000000 */
[----:B------:R-:W-:Y:S04]  /*f81e0*/  STL.64 [R1+0x5e0], R20 ;  /* 0x0005e01401007387 */ /* 0x000fe80000100a00 */
[----:B------:R0:W-:Y:S04]  /*f81f0*/  STL.64 [R1+0x5e8], R22 ;  /* 0x0005e81601007387 */ /* 0x0001e80000100a00 */
[----:B0-----:R-:W2:Y:S04]  /*f8200*/  LDL.LU.64 R22, [R1+0x6aa8] ;  /* 0x006aa80001167983 */ /* 0x001ea80000300a00 */
[----:B------:R-:W4:Y:S04]  /*f8210*/  LDL.LU.64 R4, [R1+0x280] ;  /* 0x0002800001047983 */ /* 0x000f280000300a00 */
[----:B------:R-:W-:Y:S04]  /*f8220*/  STL.64 [R1+0x6a78], R6 ;  /* 0x006a780601007387 */ /* 0x000fe80000100a00 */
[----:B----4-:R0:W-:Y:S04]  /*f8230*/  STL.64 [R1+0x6a70], R4 ;  /* 0x006a700401007387 */ /* 0x0101e80000100a00 */
[----:B0-----:R-:W4:Y:S04]  /*f8240*/  LDL.LU R4, [R1+0x1540] ;  /* 0x0015400001047983 */ /* 0x001f280000300800 */
[----:B------:R-:W4:Y:S04]  /*f8250*/  LDL.LU R5, [R1+0x1544] ;  /* 0x0015440001057983 */ /* 0x000f280000300800 */
[----:B------:R-:W2:Y:S04]  /*f8260*/  LDL.LU R6, [R1+0x1548] ;  /* 0x0015480001067983 */ /* 0x000ea80000300800 */
[----:B------:R-:W2:Y:S01]  /*f8270*/  LDL.LU R7, [R1+0x154c] ;  /* 0x00154c0001077983 */ /* 0x000ea20000300800 */
[----:B---3--:R-:W-:Y:S03]  /*f8280*/  HMMA.16816.F32 R12, R8, R16, R12 ;  /* 0x00000010080c723c */ /* 0x008fe6000000180c */
[----:B--2---:R-:W-:Y:S04]  /*f8290*/  STL.64 [R1+0x6a88], R6 ;  /* 0x006a880601007387 */ /* 0x004fe80000100a00 */
[----:B----4-:R0:W-:Y:S04]  /*f82a0*/  STL.64 [R1+0x6a80], R4 ;  /* 0x006a800401007387 */ /* 0x0101e80000100a00 */
        /* <DEDUP_REMOVED lines=61> */
[----:B------:R-:W2:Y:S04]  /*f8680*/  LDL.LU R12, [R1+0x1530] ;  /* 0x00153000010c7983 */ /* 0x000ea80000300800 */
[----:B0-----:R-:W2:Y:S04]  /*f8690*/  LDL.LU R13, [R1+0x1534] ;  /* 0x00153400010d7983 */ /* 0x001ea80000300800 */
[----:B------:R-:W2:Y:S04]  /*f86a0*/  LDL.LU R14, [R1+0x1538] ;  /* 0x00153800010e7983 */ /* 0x000ea80000300800 */
[----:B------:R-:W2:Y:S01]  /*f86b0*/  LDL.LU R15, [R1+0x153c] ;  /* 0x00153c00010f7983 */ /* 0x000ea20000300800 */
[C---:B---3--:R-:W-:Y:S08]  /*f86c0*/  HMMA.16816.F32 R20, R8.reuse, R24, R20 ;  /* 0x000000180814723c */ /* 0x048ff00000001814 */
[----:B----4-:R-:W-:Y:S01]  /*f86d0*/  HMMA.16816.F32 R16, R8, R26, R16 ;  /* 0x0000001a0810723c */ /* 0x010fe20000001810 */
[----:B------:R-:W-:-:S07]  /*f86e0*/  IMAD.MOV.U32 R0, RZ, RZ, R27 ;  /* 0x000000ffff007224 */ /* 0x000fce00078e001b */
[----:B--2---:R-:W-:-:S15]  /*f86f0*/  HMMA.16816.F32 R12, R8, R4, R12 ;  /* 0x00000004080c723c */ /* 0x004fde000000180c */
[----:B------:R-:W-:-:S04]  /*f8700*/  NOP ;  /* 0x0000000000007918 */ /* 0x000fc80000000000 */
[----:B------:R0:W-:Y:S04]  /*f8710*/  STL.64 [R1+0x590], R12 ;  /* 0x0005900c01007387 */ /* 0x0001e80000100a00 */
[----:B------:R1:W-:Y:S01]  /*f8720*/  STL.64 [R1+0x598], R14 ;  /* 0x0005980e01007387 */ /* 0x0003e20000100a00 */
[----:B0-----:R-:W-:Y:S02]  /*f8730*/  IMAD.MOV.U32 R12, RZ, RZ, R5 ;  /* 0x000000ffff0c7224 */ /* 0x001fe400078e0005 */
[----:B-1----:R-:W-:-:S03]  /*f8740*/  IMAD.MOV.U32 R15, RZ, RZ, R4 ;  /* 0x000000ffff0f7224 */ /* 0x002fc600078e0004 */
[----:B------:R-:W-:Y:S04]  /*f8750*/  STL [R1+0x68b8], R12 ;  /* 0x0068b80c01007387 */ /* 0x000fe80000100800 */
[----:B------:R-:W-:Y:S04]  /*f8760*/  STL [R1+0x68b4], R15 ;  /* 0x0068b40f01007387 */ /* 0x000fe80000100800 */
[----:B------:R0:W-:Y:S04]  /*f8770*/  STL.64 [R1+0x580], R20 ;  /* 0x0005801401007387 */ /* 0x0001e80000100a00 */
[----:B------:R1:W-:Y:S01]  /*f8780*/  STL.64 [R1+0x588], R22 ;  /* 0x0005881601007387 */ /* 0x0003e20000100a00 */
[----:B------:R-:W-:-:S02]  /*f8790*/  IMAD.MOV.U32 R14, RZ, RZ, R25 ;  /* 0x000000ffff0e7224 */ /* 0x000fc400078e0019 */
[----:B------:R-:W-:Y:S01]  /*f87a0*/  IMAD.MOV.U32 R13, RZ, RZ, R24 ;  /* 0x000000ffff0d7224 */ /* 0x000fe200078e0018 */
[----:B0-----:R-:W2:Y:S04]  /*f87b0*/  LDL.LU R20, [R1+0x1500] ;  /* 0x0015000001147983 */ /* 0x001ea80000300800 */
[----:B------:R-:W2:Y:S04]  /*f87c0*/  LDL.LU R21, [R1+0x1504] ;  /* 0x0015040001157983 */ /* 0x000ea80000300800 */
[----:B-1----:R-:W2:Y:S04]  /*f87d0*/  LDL.LU R22, [R1+0x1508] ;  /* 0x0015080001167983 */ /* 0x002ea80000300800 */
[----:B------:R-:W2:Y:S04]  /*f87e0*/  LDL.LU R23, [R1+0x150c] ;  /* 0x00150c0001177983 */ /* 0x000ea80000300800 */
[----:B------:R-:W2:Y:S04]  /*f87f0*/  LDL.LU.64 R4, [R1+0x250] ;  /* 0x0002500001047983 */ /* 0x000ea80000300a00 */
[----:B------:R-:W-:Y:S04]  /*f8800*/  STL [R1+0x68c0], R14 ;  /* 0x0068c00e01007387 */ /* 0x000fe80000100800 */
[----:B------:R-:W-:Y:S04]  /*f8810*/  STL [R1+0x68bc], R13 ;  /* 0x0068bc0d01007387 */ /* 0x000fe80000100800 */
[----:B------:R-:W-:Y:S04]  /*f8820*/  STL.64 [R1+0x570], R16 ;  /* 0x0005701001007387 */ /* 0x000fe80000100a00 */
[----:B------:R-:W-:Y:S04]  /*f8830*/  STL.64 [R1+0x578], R18 ;  /* 0x0005781201007387 */ /* 0x000fe80000100a00 */
[----:B------:R-:W3:Y:S01]  /*f8840*/  LDL.LU R24, [R1+0x14c0] ;  /* 0x0014c00001187983 */ /* 0x000ee20000300800 */
[----:B------:R-:W-:-:S03]  /*f8850*/  IMAD.MOV.U32 R15, RZ, RZ, R26 ;  /* 0x000000ffff0f7224 */ /* 0x000fc600078e001a */
        /* <DEDUP_REMOVED lines=25> */
[----:B------:R-:W-:Y:S04]  /*f89f0*/  STL [R1+0x68c8], R0 ;  /* 0x0068c80001007387 */ /* 0x000fe80000100800 */
[----:B------:R-:W-:Y:S04]  /*f8a00*/  STL [R1+0x68c4], R15 ;  /* 0x0068c40f01007387 */ /* 0x000fe80000100800 */
[----:B------:R0:W-:Y:S04]  /*f8a10*/  STL.64 [R1+0x560], R20 ;  /* 0x0005601401007387 */ /* 0x0001e80000100a00 */
[----:B------:R1:W-:Y:S04]  /*f8a20*/  STL.64 [R1+0x568], R22 ;  /* 0x0005681601007387 */ /* 0x0003e80000100a00 */
[----:B------:R-:W4:Y:S04]  /*f8a30*/  LDL.LU.64 R18, [R1+0x1f0] ;  /* 0x0001f00001127983 */ /* 0x000f280000300a00 */
[----:B0-----:R-:W2:Y:S04]  /*f8a40*/  LDL.LU R20, [R1+0x1490] ;  /* 0x0014900001147983 */ /* 0x001ea80000300800 */
[----:B------:R-:W2:Y:S04]  /*f8a50*/  LDL.LU R21, [R1+0x1494] ;  /* 0x0014940001157983 */ /* 0x000ea80000300800 */
[----:B-1----:R-:W2:Y:S04]  /*f8a60*/  LDL.LU R22, [R1+0x1498] ;  /* 0x0014980001167983 */ /* 0x002ea80000300800 */
        /* <DEDUP_REMOVED lines=52> */
[----:B---3--:R-:W-:Y:S01]  /*f8db0*/  IMAD.MOV.U32 R0, RZ, RZ, R17 ;  /* 0x000000ffff007224 */ /* 0x008fe200078e0011 */
[----:B--2---:R-:W-:-:S15]  /*f8dc0*/  HMMA.16816.F32 R12, R8, R16, R12 ;  /* 0x00000010080c723c */ /* 0x004fde000000180c */
[----:B------:R-:W-:-:S04]  /*f8dd0*/  NOP ;  /* 0x0000000000007918 */ /* 0x000fc80000000000 */
[----:B------:R-:W-:Y:S04]  /*f8de0*/  STL.64 [R1+0x510], R12 ;  /* 0x0005100c01007387 */ /* 0x000fe80000100a00 */
[----:B------:R0:W-:Y:S04]  /*f8df0*/  STL.64 [R1+0x518], R14 ;  /* 0x0005180e01007387 */ /* 0x0001e80000100a00 */
[----:B------:R-:W-:Y:S01]  /*f8e00*/  STL [R1+0x68f8], R0 ;  /* 0x0068f80001007387 */ /* 0x000fe20000100800 */
[----:B0-----:R-:W-:-:S05]  /*f8e10*/  IMAD.MOV.U32 R15, RZ, RZ, R16 ;  /* 0x000000ffff0f7224 */ /* 0x001fca00078e0010 */
[----:B------:R0:W-:Y:S04]  /*f8e20*/  STL [R1+0x68f4], R15 ;  /* 0x0068f40f01007387 */ /* 0x0001e80000100800 */
[----:B------:R-:W4:Y:S04]  /*f8e30*/  LDL.LU R12, [R1+0x14a0] ;  /* 0x0014a000010c7983 */ /* 0x000f280000300800 */
[----:B------:R-:W4:Y:S04]  /*f8e40*/  LDL.LU R13, [R1+0x14a4] ;  /* 0x0014a400010d7983 */ /* 0x000f280000300800 */
[----:B------:R-:W4:Y:S04]  /*f8e50*/  LDL.LU R14, [R1+0x14a8] ;  /* 0x0014a800010e7983 */ /* 0x000f280000300800 */
[----:B0-----:R-:W4:Y:S02]  /*f8e60*/  LDL.LU R15, [R1+0x14ac] ;  /* 0x0014ac00010f7983 */ /* 0x001f240000300800 */
[----:B----4-:R-:W-:-:S15]  /*f8e70*/  HMMA.16816.F32 R12, R8, R18, R12 ;  /* 0x00000012080c723c */ /* 0x010fde000000180c */
[----:B------:R-:W-:-:S04]  /*f8e80*/  NOP ;  /* 0x0000000000007918 */ /* 0x000fc80000000000 */
[----:B------:R0:W-:Y:S02]  /*f8e90*/  STL.64 [R1+0x500], R12 ;  /* 0x0005000c01007387 */ /* 0x0001e40000100a00 */
[----:B0-----:R-:W-:Y:S02]  /*f8ea0*/  IMAD.MOV.U32 R13, RZ, RZ, R18 ;  /* 0x000000ffff0d7224 */ /* 0x001fe400078e0012 */
[----:B------:R-:W-:Y:S02]  /*f8eb0*/  IMAD.MOV.U32 R12, RZ, RZ, R19 ;  /* 0x000000ffff0c7224 */ /* 0x000fe400078e0013 */
[----:B------:R-:W-:Y:S01]  /*f8ec0*/  HMMA.16816.F32 R16, R8, R4, R20 ;  /* 0x000000040810723c */ /* 0x000fe20000001814 */
[----:B------:R-:W-:Y:S04]  /*f8ed0*/  STL.64 [R1+0x508], R14 ;  /* 0x0005080e01007387 */ /* 0x000fe80000100a00 */
[----:B------:R-:W-:Y:S04]  /*f8ee0*/  STL [R1+0x6900], R12 ;  /* 0x0069000c01007387 */ /* 0x000fe80000100800 */
[----:B------:R-:W-:Y:S10]  /*f8ef0*/  STL [R1+0x68fc], R13 ;  /* 0x0068fc0d01007387 */ /* 0x000ff40000100800 */
[----:B------:R0:W-:Y:S04]  /*f8f00*/  STL.64 [R1+0x4f0], R16 ;  /* 0x0004f01001007387 */ /* 0x0001e80000100a00 */
[----:B------:R1:W-:Y:S04]  /*f8f10*/  STL.64 [R1+0x4f8], R18 ;  /* 0x0004f81201007387 */ /* 0x0003e80000100a00 */
[----:B------:R-:W2:Y:S04]  /*f8f20*/  LDL.LU R20, [R1+0x1470] ;  /* 0x0014700001147983 */ /* 0x000ea80000300800 */
[----:B------:R-:W2:Y:S04]  /*f8f30*/  LDL.LU R21, [R1+0x1474] ;  /* 0x0014740001157983 */ /* 0x000ea80000300800 */
[----:B------:R-:W2:Y:S04]  /*f8f40*/  LDL.LU R22, [R1+0x1478] ;  /* 0x0014780001167983 */ /* 0x000ea80000300800 */
[----:B------:R-:W2:Y:S04]  /*f8f50*/  LDL.LU R23, [R1+0x147c] ;  /* 0x00147c0001177983 */ /* 0x000ea80000300800 */
        /* <DEDUP_REMOVED lines=24> */
[----:B------:R-:W4:Y:S04]  /*f90e0*/  LDL.LU.64 R4, [R1+0x180] ;  /* 0x0001800001047983 */ /* 0x000f280000300a00 */
[----:B------:R0:W-:Y:S04]  /*f90f0*/  STL [R1+0x6908], R14 ;  /* 0x0069080e01007387 */ /* 0x0001e80000100800 */
[----:B------:R1:W-:Y:S04]  /*f9100*/  STL [R1+0x6904], R15 ;  /* 0x0069040f01007387 */ /* 0x0003e80000100800 */
[----:B------:R-:W3:Y:S04]  /*f9110*/  LDL.LU R12, [R1+0x1480] ;  /* 0x00148000010c7983 */ /* 0x000ee80000300800 */
[----:B------:R-:W3:Y:S04]  /*f9120*/  LDL.LU R13, [R1+0x1484] ;  /* 0x00148400010d7983 */ /* 0x000ee80000300800 */
[----:B0-----:R-:W3:Y:S04]  /*f9130*/  LDL.LU R14, [R1+0x1488] ;  /* 0x00148800010e7983 */ /* 0x001ee80000300800 */
[----:B-1----:R-:W3:Y:S01]  /*f9140*/  LDL.LU R15, [R1+0x148c] ;  /* 0x00148c00010f7983 */ /* 0x002ee20000300800 */
[----:B--2---:R-:W-:Y:S01]  /*f9150*/  HMMA.16816.F32 R20, R8, R26, R20 ;  /* 0x0000001a0814723c */ /* 0x004fe20000001814 */
[----:B------:R-:W-:-:S07]  /*f9160*/  IMAD.MOV.U32 R0, RZ, RZ, R25 ;  /* 0x000000ffff007224 */ /* 0x000fce00078e0019 */
[----:B---3--:R-:W-:-:S15]  /*f9170*/  HMMA.16816.F32 R12, R8, R24, R12 ;  /* 0x00000018080c723c */ /* 0x008fde000000180c */
[----:B------:R-:W-:-:S04]  /*f9180*/  NOP ;  /* 0x0000000000007918 */ /* 0x000fc80000000000 */
[----:B------:R0:W-:Y:S04]  /*f9190*/  STL.64 [R1+0x4e0], R12 ;  /* 0x0004e00c01007387 */ /* 0x0001e80000100a00 */
[----:B------:R1:W-:Y:S04]  /*f91a0*/  STL.64 [R1+0x4e8], R14 ;  /* 0x0004e80e01007387 */ /* 0x0003e80000100a00 */
[----:B------:R-:W-:Y:S01]  /*f91b0*/  STL [R1+0x6910], R0 ;  /* 0x0069100001007387 */ /* 0x000fe20000100800 */
[----:B0-----:R-:W-:Y:S02]  /*f91c0*/  IMAD.MOV.U32 R13, RZ, RZ, R24 ;  /* 0x000000ffff0d7224 */ /* 0x001fe400078e0018 */
[----:B-1----:R-:W-:-:S03]  /*f91d0*/  IMAD.MOV.U32 R15, RZ, RZ, R26 ;  /* 0x000000ffff0f7224 */ /* 0x002fc600078e001a */
[----:B------:R-:W-:Y:S04]  /*f91e0*/  STL [R1+0x690c], R13 ;  /* 0x00690c0d01007387 */ /* 0x000fe80000100800 */
[----:B------:R0:W-:Y:S04]  /*f91f0*/  STL.64 [R1+0x4d0], R20 ;  /* 0x0004d01401007387 */ /* 0x0001e80000100a00 */
[----:B------:R1:W-:Y:S04]  /*f9200*/  STL.64 [R1+0x4d8], R22 ;  /* 0x0004d81601007387 */ /* 0x0003e80000100a00 */
[----:B------:R-:W2:Y:S04]  /*f9210*/  LDL.LU R24, [R1+0x1410] ;  /* 0x0014100001187983 */ /* 0x000ea80000300800 */
[----:B------:R-:W2:Y:S01]  /*f9220*/  LDL.LU R25, [R1+0x1414] ;  /* 0x0014140001197983 */ /* 0x000ea20000300800 */
[----:B------:R-:W-:-:S03]  /*f9230*/  IMAD.MOV.U32 R12, RZ, RZ, R27 ;  /* 0x000000ffff0c7224 */ /* 0x000fc600078e001b */
[----:B------:R-:W2:Y:S04]  /*f9240*/  LDL.LU R26, [R1+0x1418] ;  /* 0x00141800011a7983 */ /* 0x000ea80000300800 */
[----:B------:R-:W2:Y:S04]  /*f9250*/  LDL.LU R27, [R1+0x141c] ;  /* 0x00141c00011b7983 */ /* 0x000ea80000300800 */
[----:B0-----:R-:W3:Y:S04]  /*f9260*/  LDL.LU R20, [R1+0x1420] ;  /* 0x0014200001147983 */ /* 0x001ee80000300800 */
[----:B------:R-:W3:Y:S04]  /*f9270*/  LDL.LU R21, [R1+0x1424] ;  /* 0x0014240001157983 */ /* 0x000ee80000300800 */
[----:B-1----:R-:W3:Y:S04]  /*f9280*/  LDL.LU R22, [R1+0x1428] ;  /* 0x0014280001167983 */ /* 0x002ee80000300800 */
[----:B------:R-:W3:Y:S04]  /*f9290*/  LDL.LU R23, [R1+0x142c] ;  /* 0x00142c0001177983 */ /* 0x000ee80000300800 */
        /* <DEDUP_REMOVED lines=21> */
[----:B------:R0:W-:Y:S04]  /*f93f0*/  STL [R1+0x6924], R15 ;  /* 0x0069240f01007387 */ /* 0x0001e80000100800 */
[----:B0-----:R-:W2:Y:S02]  /*f9400*/  LDL.LU.64 R14, [R1+0x190] ;  /* 0x00019000010e7983 */ /* 0x001ea40000300a00 */
        /* <DEDUP_REMOVED lines=9> */
[----:B----4-:R-:W-:Y:S02]  /*f94a0*/  IMAD.MOV.U32 R15, RZ, RZ, R4 ;  /* 0x000000ffff0f7224 */ /* 0x010fe400078e0004 */
[----:B------:R-:W-:Y:S01]  /*f94b0*/  IMAD.MOV.U32 R14, RZ, RZ, R5 ;  /* 0x000000ffff0e7224 */ /* 0x000fe200078e0005 */
[----:B--2---:R-:W-:-:S15]  /*f94c0*/  HMMA.16816.F32 R16, R8, R4, R16 ;  /* 0x000000040810723c */ /* 0x004fde0000001810 */
[----:B------:R-:W-:-:S04]  /*f94d0*/  NOP ;  /* 0x0000000000007918 */ /* 0x000fc80000000000 */
[----:B------:R-:W-:Y:S04]  /*f94e0*/  STL.64 [R1+0x490], R16 ;  /* 0x0004901001007387 */ /* 0x000fe80000100a00 */
[----:B------:R0:W-:Y:S04]  /*f94f0*/  STL.64 [R1+0x498], R18 ;  /* 0x0004981201007387 */ /* 0x0001e80000100a00 */
[----:B0-----:R-:W2:Y:S04]  /*f9500*/  LDL.LU.64 R18, [R1+0x69f8] ;  /* 0x0069f80001127983 */ /* 0x001ea80000300a00 */
[----:B------:R-:W4:Y:S04]  /*f9510*/  LDL.LU.64 R16, [R1+0x69f0] ;  /* 0x0069f00001107983 */ /* 0x000f280000300a00 */
[----:B------:R-:W3:Y:S04]  /*f9520*/  LDL.LU.64 R4, [R1+0x69e8] ;  /* 0x0069e80001047983 */ /* 0x000ee80000300a00 */
[----:B------:R-:W-:Y:S04]  /*f9530*/  STL.64 [R1+0x6930], R14 ;  /* 0x0069300e01007387 */ /* 0x000fe80000100a00 */
[----:B------:R0:W-:Y:S04]  /*f9540*/  STL.64 [R1+0x6928], R12 ;  /* 0x0069280c01007387 */ /* 0x0001e80000100a00 */
[----:B0-----:R-:W2:Y:S04]  /*f9550*/  LDL.LU R12, [R1+0x3f0] ;  /* 0x0003f000010c7983 */ /* 0x001ea80000300800 */
[----:B------:R-:W2:Y:S04]  /*f9560*/  LDL.LU R13, [R1+0x3f4] ;  /* 0x0003f400010d7983 */ /* 0x000ea80000300800 */
[----:B------:R-:W2:Y:S04]  /*f9570*/  LDL.LU R14, [R1+0x3f8] ;  /* 0x0003f800010e7983 */ /* 0x000ea80000300800 */
[----:B------:R-:W2:Y:S04]  /*f9580*/  LDL.LU R15, [R1+0x3fc] ;  /* 0x0003fc00010f7983 */ /* 0x000ea80000300800 */
[----:B--2---:R0:W-:Y:S02]  /*f9590*/  STL.64 [R1+0x6940], R14 ;  /* 0x0069400e01007387 */ /* 0x0041e40000100a00 */
[----:B0-----:R-:W-:-:S02]  /*f95a0*/  IMAD.MOV.U32 R14, RZ, RZ, R7 ;  /* 0x000000ffff0e7224 */ /* 0x001fc400078e0007 */
[----:B------:R-:W2:Y:S01]  /*f95b0*/  LDL.LU R7, [R1+0x69e4] ;  /* 0x0069e40001077983 */ /* 0x000ea20000300800 */
[----:B------:R-:W-:-:S03]  /*f95c0*/  IMAD.MOV.U32 R15, RZ, RZ, R29 ;  /* 0x000000ffff0f7224 */ /* 0x000fc600078e001d */
[----:B------:R-:W4:Y:S04]  /*f95d0*/  LDL.LU R29, [R1+0x69e0] ;  /* 0x0069e000011d7983 */ /* 0x000f280000300800 */
[----:B------:R0:W-:Y:S01]  /*f95e0*/  STL.64 [R1+0x6938], R12 ;  /* 0x0069380c01007387 */ /* 0x0001e20000100a00 */
[C---:B---3--:R-:W-:Y:S01]  /*f95f0*/  HMMA.16816.F32 R20, R8.reuse, R4, R20 ;  /* 0x000000040814723c */ /* 0x048fe20000001814 */
[----:B0-----:R-:W-:Y:S02]  /*f9600*/  IMAD.MOV.U32 R12, RZ, RZ, R2 ;  /* 0x000000ffff0c7224 */ /* 0x001fe400078e0002 */
[----:B------:R-:W-:Y:S01]  /*f9610*/  IMAD.MOV.U32 R13, RZ, RZ, R3 ;  /* 0x000000ffff0d7224 */ /* 0x000fe200078e0003 */
[----:B------:R-:W3:Y:S04]  /*f9620*/  LDL.LU R2, [R1+0x69dc] ;  /* 0x0069dc0001027983 */ /* 0x000ee80000300800 */
[----:B------:R-:W3:Y:S04]  /*f9630*/  LDL.LU R3, [R1+0x69d8] ;  /* 0x0069d80001037983 */ /* 0x000ee80000300800 */
[----:B------:R-:W-:Y:S04]  /*f9640*/  STL.64 [R1+0x6958], R14 ;  /* 0x0069580e01007387 */ /* 0x000fe80000100a00 */
[----:B------:R2:W-:Y:S02]  /*f9650*/  STL.64 [R1+0x6970], R12 ;  /* 0x0069700c01007387 */ /* 0x0005e40000100a00 */
[----:B--2---:R-:W-:Y:S02]  /*f9660*/  HMMA.16816.F32 R12, R8, R6, R24 ;  /* 0x00000006080c723c */ /* 0x004fe40000001818 */
[----:B------:R-:W2:Y:S04]  /*f9670*/  LDL.LU R24, [R1+0x13e0] ;  /* 0x0013e00001187983 */ /* 0x000ea80000300800 */
[----:B------:R0:W-:Y:S04]  /*f9680*/  STL.64 [R1+0x480], R20 ;  /* 0x0004801401007387 */ /* 0x0001e80000100a00 */
[----:B------:R1:W-:Y:S09]  /*f9690*/  STL.64 [R1+0x488], R22 ;  /* 0x0004881601007387 */ /* 0x0003f20000100a00 */
[----:B------:R-:W-:Y:S04]  /*f96a0*/  STL.64 [R1+0x470], R12 ;  /* 0x0004700c01007387 */ /* 0x000fe80000100a00 */
[----:B------:R0:W-:Y:S04]  /*f96b0*/  STL.64 [R1+0x478], R14 ;  /* 0x0004780e01007387 */ /* 0x0001e80000100a00 */
[----:B------:R-:W2:Y:S04]  /*f96c0*/  LDL.LU R25, [R1+0x13e4] ;  /* 0x0013e40001197983 */ /* 0x000ea80000300800 */
[----:B------:R-:W2:Y:S04]  /*f96d0*/  LDL.LU R26, [R1+0x13e8] ;  /* 0x0013e800011a7983 */ /* 0x000ea80000300800 */
[----:B------:R-:W2:Y:S04]  /*f96e0*/  LDL.LU R27, [R1+0x13ec] ;  /* 0x0013ec00011b7983 */ /* 0x000ea80000300800 */
[----:B0-----:R-:W3:Y:S04]  /*f96f0*/  LDL.LU R20, [R1+0x1400] ;  /* 0x0014000001147983 */ /* 0x001ee80000300800 */
[----:B------:R-:W3:Y:S04]  /*f9700*/  LDL.LU R21, [R1+0x1404] ;  /* 0x0014040001157983 */ /* 0x000ee80000300800 */
[----:B-1----:R-:W3:Y:S04]  /*f9710*/  LDL.LU R22, [R1+0x1408] ;  /* 0x0014080001167983 */ /* 0x002ee80000300800 */
[----:B------:R-:W3:Y:S01]  /*f9720*/  LDL.LU R23, [R1+0x140c] ;  /* 0x00140c0001177983 */ /* 0x000ee20000300800 */
        /* <DEDUP_REMOVED lines=22> */
[----:B---3--:R-:W-:Y:S03]  /*f9890*/  HMMA.16816.F32 R20, R8, R18, R20 ;  /* 0x000000120814723c */ /* 0x008fe60000001814 */
        /* <DEDUP_REMOVED lines=16> */
[----:B------:R2:W-:Y:S02]  /*f99a0*/  STL.64 [R1+0x66b8], R18 ;  /* 0x0066b81201007387 */ /* 0x0005e40000100a00 */
[----:B--2---:R-:W-:-:S02]  /*f99b0*/  IMAD.MOV.U32 R18, RZ, RZ, R21 ;  /* 0x000000ffff127224 */ /* 0x004fc400078e0015 */
        /* <DEDUP_REMOVED lines=13> */
[----:B------:R-:W4:Y:S02]  /*f9a90*/  LDL.LU.64 R24, [R1+0x6990] ;  /* 0x0069900001187983 */ /* 0x000f240000300a00 */
[----:B----4-:R-:W-:Y:S01]  /*f9aa0*/  HMMA.16816.F32 R24, R8, R28, R24 ;  /* 0x0000001c0818723c */ /* 0x010fe20000001818 */
[----:B---3--:R-:W-:-:S02]  /*f9ab0*/  IMAD.MOV.U32 R8, RZ, RZ, R22 ;  /* 0x000000ffff087224 */ /* 0x008fc400078e0016 */
[----:B------:R-:W-:Y:S01]  /*f9ac0*/  IMAD.MOV.U32 R9, RZ, RZ, R23 ;  /* 0x000000ffff097224 */ /* 0x000fe200078e0017 */
[----:B------:R-:W2:Y:S04]  /*f9ad0*/  LDL.LU R22, [R1+0x698c] ;  /* 0x00698c0001167983 */ /* 0x000ea80000300800 */
[----:B------:R-:W2:Y:S04]  /*f9ae0*/  LDL.LU R23, [R1+0x6988] ;  /* 0x0069880001177983 */ /* 0x000ea80000300800 */
[----:B------:R-:W3:Y:S04]  /*f9af0*/  LDL.LU R10, [R1+0x3e8] ;  /* 0x0003e800010a7983 */ /* 0x000ee80000300800 */
[----:B------:R-:W3:Y:S04]  /*f9b00*/  LDL.LU R11, [R1+0x3ec] ;  /* 0x0003ec00010b7983 */ /* 0x000ee80000300800 */
[----:B------:R0:W-:Y:S04]  /*f9b10*/  STL.64 [R1+0x56d0], R26 ;  /* 0x0056d01a01007387 */ /* 0x0001e80000100a00 */
[----:B0-----:R-:W4:Y:S04]  /*f9b20*/  LDL.LU R26, [R1+0x2e8] ;  /* 0x0002e800011a7983 */ /* 0x001f280000300800 */
[----:B------:R-:W4:Y:S04]  /*f9b30*/  LDL.LU R27, [R1+0x2ec] ;  /* 0x0002ec00011b7983 */ /* 0x000f280000300800 */
        /* <DEDUP_REMOVED lines=19> */
[----:B------:R-:W4:Y:S01]  /*f9c70*/  LDL.LU.64 R12, [R1+0x6938] ;  /* 0x00693800010c7983 */ /* 0x000f220000300a00 */
[C---:B---3--:R-:W-:Y:S08]  /*f9c80*/  HMMA.16816.F32 R8, R20.reuse, R18, R8 ;  /* 0x000000121408723c */ /* 0x048ff00000001808 */
[C---:B--2---:R-:W-:Y:S08]  /*f9c90*/  HMMA.16816.F32 R4, R20.reuse, R16, R4 ;  /* 0x000000101404723c */ /* 0x044ff00000001804 */
[----:B----4-:R-:W-:Y:S01]  /*f9ca0*/  HMMA.16816.F32 R24, R20, R26, R12 ;  /* 0x0000001a1418723c */ /* 0x010fe2000000180c */
[----:B------:R-:W2:Y:S04]  /*f9cb0*/  LDL.LU.64 R14, [R1+0x6930] ;  /* 0x00693000010e7983 */ /* 0x000ea80000300a00 */
[----:B------:R-:W3:-:S14]  /*f9cc0*/  LDL.LU.64 R12, [R1+0x6928] ;  /* 0x00692800010c7983 */ /* 0x000edc0000300a00 */
[----:B------:R-:W-:Y:S04]  /*f9cd0*/  STL.64 [R1+0x3f0], R24 ;  /* 0x0003f01801007387 */ /* 0x000fe80000100a00 */
[----:B------:R-:W-:Y:S04]  /*f9ce0*/  STL.64 [R1+0x3f8], R26 ;  /* 0x0003f81a01007387 */ /* 0x000fe80000100a00 */
[----:B------:R-:W4:Y:S04]  /*f9cf0*/  LDL.LU R16, [R1+0x1270] ;  /* 0x0012700001107983 */ /* 0x000f280000300800 */
[----:B------:R-:W-:Y:S04]  /*f9d00*/  STL.64 [R1+0x3e0], R8 ;  /* 0x0003e00801007387 */ /* 0x000fe80000100a00 */
[----:B------:R-:W-:Y:S04]  /*f9d10*/  STL.64 [R1+0x3e8], R10 ;  /* 0x0003e80a01007387 */ /* 0x000fe80000100a00 */
[----:B------:R-:W-:Y:S04]  /*f9d20*/  STL.64 [R1+0x3d0], R4 ;  /* 0x0003d00401007387 */ /* 0x000fe80000100a00 */
[----:B------:R2:W-:Y:S04]  /*f9d30*/  STL.64 [R1+0x3d8], R6 ;  /* 0x0003d80601007387 */ /* 0x0005e80000100a00 */
[----:B------:R-:W4:Y:S04]  /*f9d40*/  LDL.LU R17, [R1+0x1274] ;  /* 0x0012740001117983 */ /* 0x000f280000300800 */
[----:B------:R-:W3:Y:S04]  /*f9d50*/  LDL.LU R18, [R1+0x1278] ;  /* 0x0012780001127983 */ /* 0x000ee80000300800 */
[----:B------:R-:W3:Y:S01]  /*f9d60*/  LDL.LU R19, [R1+0x127c] ;  /* 0x00127c0001137983 */ /* 0x000ee20000300800 */
[----:B--2---:R-:W-:-:S02]  /*f9d70*/  IMAD.MOV.U32 R6, RZ, RZ, R15 ;  /* 0x000000ffff067224 */ /* 0x004fc400078e000f */
[----:B------:R-:W-:Y:S01]  /*f9d80*/  IMAD.MOV.U32 R7, RZ, RZ, R14 ;  /* 0x000000ffff077224 */ /* 0x000fe200078e000e */
[----:B------:R-:W2:Y:S04]  /*f9d90*/  LDL.LU R15, [R1+0x6924] ;  /* 0x00692400010f7983 */ /* 0x000ea80000300800 */
[----:B------:R-:W2:Y:S04]  /*f9da0*/  LDL.LU R14, [R1+0x6920] ;  /* 0x00692000010e7983 */ /* 0x000ea80000300800 */
[----:B------:R-:W-:Y:S04]  /*f9db0*/  STL.64 [R1+0x66f0], R6 ;  /* 0x0066f00601007387 */ /* 0x000fe80000100a00 */
[----:B---3--:R-:W-:Y:S04]  /*f9dc0*/  STL.64 [R1+0x66d0], R18 ;  /* 0x0066d01201007387 */ /* 0x008fe80000100a00 */
[----:B----4-:R0:W-:Y:S04]  /*f9dd0*/  STL.64 [R1+0x66c8], R16 ;  /* 0x0066c81001007387 */ /* 0x0101e80000100a00 */
[----:B0-----:R-:W3:Y:S04]  /*f9de0*/  LDL.LU R16, [R1+0x20] ;  /* 0x0000200001107983 */ /* 0x001ee80000300800 */
[----:B------:R-:W3:Y:S04]  /*f9df0*/  LDL.LU R17, [R1+0x24] ;  /* 0x0000240001117983 */ /* 0x000ee80000300800 */
[----:B------:R-:W4:Y:S04]  /*f9e00*/  LDL.LU R18, [R1+0x28] ;  /* 0x0000280001127983 */ /* 0x000f280000300800 */
[----:B------:R-:W4:Y:S01]  /*f9e10*/  LDL.LU R19, [R1+0x2c] ;  /* 0x00002c0001137983 */ /* 0x000f220000300800 */
[----:B------:R-:W-:-:S02]  /*f9e20*/  IMAD.MOV.U32 R4, RZ, RZ, R13 ;  /* 0x000000ffff047224 */ /* 0x000fc400078e000d */
[----:B------:R-:W-:Y:S01]  /*f9e30*/  IMAD.MOV.U32 R5, RZ, RZ, R12 ;  /* 0x000000ffff057224 */ /* 0x000fe200078e000c */
[----:B------:R-:W3:Y:S04]  /*f9e40*/  LDL.LU R13, [R1+0x691c] ;  /* 0x00691c00010d7983 */ /* 0x000ee80000300800 */
[----:B------:R-:W3:Y:S04]  /*f9e50*/  LDL.LU R12, [R1+0x6918] ;  /* 0x00691800010c7983 */ /* 0x000ee80000300800 */
[----:B------:R-:W-:Y:S01]  /*f9e60*/  STL.64 [R1+0x6708], R4 ;  /* 0x0067080401007387 */ /* 0x000fe20000100a00 */
[----:B------:R-:W-:-:S02]  /*f9e70*/  IMAD.MOV.U32 R9, RZ, RZ, R0 ;  /* 0x000000ffff097224 */ /* 0x000fc400078e0000 */
[----:B--2---:R-:W-:Y:S01]  /*f9e80*/  IMAD.MOV.U32 R8, RZ, RZ, R15 ;  /* 0x000000ffff087224 */ /* 0x004fe200078e000f */
[----:B----4-:R-:W-:Y:S04]  /*f9e90*/  STL.64 [R1+0x66e8], R18 ;  /* 0x0066e81201007387 */ /* 0x010fe80000100a00 */
[----:B---3--:R0:W-:Y:S04]  /*f9ea0*/  STL.64 [R1+0x66e0], R16 ;  /* 0x0066e01001007387 */ /* 0x0081e80000100a00 */
        /* <DEDUP_REMOVED lines=10> */
[----:B--2---:R0:W-:Y:S02]  /*f9f50*/  STL.64 [R1+0x6718], R6 ;  /* 0x0067180601007387 */ /* 0x0041e40000100a00 */
[----:B0-----:R-:W-:-:S02]  /*f9f60*/  IMAD.MOV.U32 R6, RZ, RZ, R13 ;  /* 0x000000ffff067224 */ /* 0x001fc400078e000d */
[----:B------:R-:W-:Y:S01]  /*f9f70*/  IMAD.MOV.U32 R7, RZ, RZ, R14 ;  /* 0x000000ffff077224 */ /* 0x000fe200078e000e */
[----:B------:R-:W2:Y:S04]  /*f9f80*/  LDL.LU R13, [R1+0x690c] ;  /* 0x00690c00010d7983 */ /* 0x000ea80000300800 */
[----:B------:R-:W2:Y:S04]  /*f9f90*/  LDL.LU R14, [R1+0x6908] ;  /* 0x00690800010e7983 */ /* 0x000ea80000300800 */
[----:B------:R-:W-:Y:S04]  /*f9fa0*/  STL.64 [R1+0x6710], R4 ;  /* 0x0067100401007387 */ /* 0x000fe80000100a00 */
[----:B------:R-:W-:Y:S04]  /*f9fb0*/  STL.64 [R1+0x6730], R6 ;  /* 0x0067300601007387 */ /* 0x000fe80000100a00 */
[----:B---3--:R-:W-:Y:S04]  /*f9fc0*/  STL.64 [R1+0x6700], R18 ;  /* 0x0067001201007387 */ /* 0x008fe80000100a00 */
[----:B------:R0:W-:Y:S04]  /*f9fd0*/  STL.64 [R1+0x66f8], R16 ;  /* 0x0066f81001007387 */ /* 0x0001e80000100a00 */
[----:B0-----:R-:W3:Y:S04]  /*f9fe0*/  LDL.LU R16, [R1+0x50] ;  /* 0x0000500001107983 */ /* 0x001ee80000300800 */
[----:B------:R-:W3:Y:S04]  /*f9ff0*/  LDL.LU R17, [R1+0x54] ;  /* 0x0000540001117983 */ /* 0x000ee80000300800 */
        /* <DEDUP_REMOVED lines=8> */
[----:B---3--:R0:W-:Y:S04]  /*fa080*/  STL.64 [R1+0x6720], R16 ;  /* 0x0067201001007387 */ /* 0x0081e80000100a00 */
[----:B0-----:R-:W2:Y:S04]  /*fa090*/  LDL.LU R16, [R1+0x80] ;  /* 0x0000800001107983 */ /* 0x001ea80000300800 */
[----:B------:R-:W2:Y:S04]  /*fa0a0*/  LDL.LU R17, [R1+0x84] ;  /* 0x0000840001117983 */ /* 0x000ea80000300800 */
[----:B------:R-:W3:Y:S04]  /*fa0b0*/  LDL.LU R18, [R1+0x88] ;  /* 0x0000880001127983 */ /* 0x000ee80000300800 */
[----:B------:R-:W3:Y:S01]  /*fa0c0*/  LDL.LU R19, [R1+0x8c] ;  /* 0x00008c0001137983 */ /* 0x000ee20000300800 */
[----:B------:R-:W-:-:S02]  /*fa0d0*/  IMAD.MOV.U32 R6, RZ, RZ, R13 ;  /* 0x000000ffff067224 */ /* 0x000fc400078e000d */
[----:B------:R-:W-:Y:S01]  /*fa0e0*/  IMAD.MOV.U32 R7, RZ, RZ, R0 ;  /* 0x000000ffff077224 */ /* 0x000fe200078e0000 */
[----:B------:R-:W2:Y:S01]  /*fa0f0*/  LDL.LU R13, [R1+0x68fc] ;  /* 0x0068fc00010d7983 */ /* 0x000ea20000300800 */
[----:B----4-:R-:W-:Y:S02]  /*fa100*/  IMAD.MOV.U32 R4, RZ, RZ, R15 ;  /* 0x000000ffff047224 */ /* 0x010fe400078e000f */
[----:B------:R-:W-:Y:S01]  /*fa110*/  IMAD.MOV.U32 R5, RZ, RZ, R14 ;  /* 0x000000ffff057224 */ /* 0x000fe200078e000e */
[----:B------:R-:W4:Y:S04]  /*fa120*/  LDL.LU R0, [R1+0x68f8] ;  /* 0x0068f80001007983 */ /* 0x000f280000300800 */
[----:B------:R-:W4:Y:S04]  /*fa130*/  LDL.LU R15, [R1+0x68f4] ;  /* 0x0068f400010f7983 */ /* 0x000f280000300800 */
[----:B------:R-:W4:Y:S04]  /*fa140*/  LDL.LU R14, [R1+0x68f0] ;  /* 0x0068f000010e7983 */ /* 0x000f280000300800 */
[----:B------:R-:W-:Y:S04]  /*fa150*/  STL.64 [R1+0x6760], R6 ;  /* 0x0067600601007387 */ /* 0x000fe80000100a00 */
        /* <DEDUP_REMOVED lines=9> */
[----:B------:R-:W2:Y:S04]  /*fa1f0*/  LDL.LU R13, [R1+0x68ec] ;  /* 0x0068ec00010d7983 */ /* 0x000ea80000300800 */
        /* <DEDUP_REMOVED lines=60> */
[----:B------:R-:W2:Y:S04]  /*fa5c0*/  LDL.LU R12, [R1+0x68b8] ;  /* 0x0068b800010c7983 */ /* 0x000ea80000300800 */
[----:B------:R-:W-:Y:S01]  /*fa5d0*/  STL.64 [R1+0x6820], R6 ;  /* 0x0068200601007387 */ /* 0x000fe20000100a00 */
[----:B----4-:R-:W-:-:S03]  /*fa5e0*/  IMAD.MOV.U32 R4, RZ, RZ, R15 ;  /* 0x000000ffff047224 */ /* 0x010fc600078e000f */
        /* <DEDUP_REMOVED lines=8> */
[----:B------:R-:W4:Y:S04]  /*fa670*/  LDL.LU R0, [R1+0x68b0] ;  /* 0x0068b00001007983 */ /* 0x000f280000300800 */
[----:B------:R-:W-:Y:S01]  /*fa680*/  STL.64 [R1+0x6838], R4 ;  /* 0x0068380401007387 */ /* 0x000fe20000100a00 */
[----:B------:R-:W-:Y:S02]  /*fa690*/  IMAD.MOV.U32 R6, RZ, RZ, R13 ;  /* 0x000000ffff067224 */ /* 0x000fe400078e000d */
[----:B------:R-:W-:Y:S02]  /*fa6a0*/  IMAD.MOV.U32 R7, RZ, RZ, R14 ;  /* 0x000000ffff077224 */ /* 0x000fe400078e000e */
[----:B------:R-:W-:Y:S01]  /*fa6b0*/  IMAD.MOV.U32 R11, RZ, RZ, R12 ;  /* 0x000000ffff0b7224 */ /* 0x000fe200078e000c */
[----:B---3--:R-:W-:Y:S04]  /*fa6c0*/  STL.64 [R1+0x67e8], R18 ;  /* 0x0067e81201007387 */ /* 0x008fe80000100a00 */
[----:B--2---:R0:W-:Y:S01]  /*fa6d0*/  STL.64 [R1+0x67e0], R16 ;  /* 0x0067e01001007387 */ /* 0x0041e20000100a00 */
[----:B----4-:R-:W-:-:S03]  /*fa6e0*/  IMAD.MOV.U32 R10, RZ, RZ, R15 ;  /* 0x000000ffff0a7224 */ /* 0x010fc600078e000f */
[----:B0-----:R-:W2:Y:S04]  /*fa6f0*/  LDL.LU R16, [R1+0x1310] ;  /* 0x0013100001107983 */ /* 0x001ea80000300800 */
[----:B------:R-:W2:Y:S04]  /*fa700*/  LDL.LU R17, [R1+0x1314] ;  /* 0x0013140001117983 */ /* 0x000ea80000300800 */
[----:B------:R-:W3:Y:S04]  /*fa710*/  LDL.LU R18, [R1+0x1318] ;  /* 0x0013180001127983 */ /* 0x000ee80000300800 */
[----:B------:R-:W3:Y:S04]  /*fa720*/  LDL.LU R19, [R1+0x131c] ;  /* 0x00131c0001137983 */ /* 0x000ee80000300800 */
[----:B------:R-:W4:Y:S04]  /*fa730*/  LDL.LU R13, [R1+0x68ac] ;  /* 0x0068ac00010d7983 */ /* 0x000f280000300800 */
[----:B------:R-:W2:Y:S04]  /*fa740*/  LDL.LU R14, [R1+0x68a8] ;  /* 0x0068a800010e7983 */ /* 0x000ea80000300800 */
[----:B------:R2:W-:Y:S04]  /*fa750*/  STL.64 [R1+0x6850], R6 ;  /* 0x0068500601007387 */ /* 0x0005e80000100a00 */
[----:B------:R-:W3:Y:S04]  /*fa760*/  LDL.LU R15, [R1+0x68a4] ;  /* 0x0068a400010f7983 */ /* 0x000ee80000300800 */
[----:B------:R-:W3:Y:S04]  /*fa770*/  LDL.LU R12, [R1+0x68a0] ;  /* 0x0068a000010c7983 */ /* 0x000ee80000300800 */
[----:B------:R-:W-:Y:S04]  /*fa780*/  STL.64 [R1+0x6860], R10 ;  /* 0x0068600a01007387 */ /* 0x000fe80000100a00 */
[----:B------:R-:W-:Y:S04]  /*fa790*/  STL.64 [R1+0x6858], R8 ;  /* 0x0068580801007387 */ /* 0x000fe80000100a00 */
[----:B------:R-:W3:Y:S04]  /*fa7a0*/  LDL.LU R24, [R1+0x1360] ;  /* 0x0013600001187983 */ /* 0x000ee80000300800 */
[----:B------:R-:W3:Y:S04]  /*fa7b0*/  LDL.LU R25, [R1+0x1364] ;  /* 0x0013640001197983 */ /* 0x000ee80000300800 */
[----:B------:R-:W3:Y:S04]  /*fa7c0*/  LDL.LU R26, [R1+0x1368] ;  /* 0x00136800011a7983 */ /* 0x000ee80000300800 */
[----:B------:R-:W3:Y:S01]  /*fa7d0*/  LDL.LU R27, [R1+0x136c] ;  /* 0x00136c00011b7983 */ /* 0x000ee20000300800 */
[----:B------:R-:W-:-:S02]  /*fa7e0*/  IMAD.MOV.U32 R5, RZ, RZ, R0 ;  /* 0x000000ffff057224 */ /* 0x000fc400078e0000 */
[----:B----4-:R-:W-:Y:S02]  /*fa7f0*/  IMAD.MOV.U32 R4, RZ, RZ, R13 ;  /* 0x000000ffff047224 */ /* 0x010fe400078e000d */
[----:B--2---:R-:W-:Y:S02]  /*fa800*/  IMAD.MOV.U32 R7, RZ, RZ, R14 ;  /* 0x000000ffff077224 */ /* 0x004fe400078e000e */
[----:B---3--:R-:W-:Y:S01]  /*fa810*/  IMAD.MOV.U32 R6, RZ, RZ, R15 ;  /* 0x000000ffff067224 */ /* 0x008fe200078e000f */
[----:B------:R-:W-:Y:S04]  /*fa820*/  STL.64 [R1+0x6870], R26 ;  /* 0x0068701a01007387 */ /* 0x000fe80000100a00 */
[----:B------:R0:W-:Y:S04]  /*fa830*/  STL.64 [R1+0x6868], R24 ;  /* 0x0068681801007387 */ /* 0x0001e80000100a00 */
[----:B------:R-:W2:Y:S04]  /*fa840*/  LDL.LU R13, [R1+0x689c] ;  /* 0x00689c00010d7983 */ /* 0x000ea80000300800 */
[----:B------:R-:W3:Y:S04]  /*fa850*/  LDL.LU R0, [R1+0x6898] ;  /* 0x0068980001007983 */ /* 0x000ee80000300800 */
[----:B------:R-:W-:Y:S04]  /*fa860*/  STL.64 [R1+0x6880], R6 ;  /* 0x0068800601007387 */ /* 0x000fe80000100a00 */
[----:B------:R-:W-:Y:S04]  /*fa870*/  STL.64 [R1+0x6878], R4 ;  /* 0x0068780401007387 */ /* 0x000fe80000100a00 */
        /* <DEDUP_REMOVED lines=50> */
[----:B------:R-:W4:Y:S01]  /*faba0*/  LDL.LU.64 R4, [R1+0x6878] ;  /* 0x0068780001047983 */ /* 0x000f220000300a00 */
[C---:B--2---:R-:W-:Y:S08]  /*fabb0*/  HMMA.16816.F32 R24, R20.reuse, R6, R24 ;  /* 0x000000061418723c */ /* 0x044ff00000001818 */
[C---:B----4-:R-:W-:Y:S11]  /*fabc0*/  HMMA.16816.F32 R4, R20.reuse, R4, R8 ;  /* 0x000000041404723c */ /* 0x050ff60000001808 */
[----:B------:R-:W-:Y:S04]  /*fabd0*/  STL.64 [R1+0x3b0], R24 ;  /* 0x0003b01801007387 */ /* 0x000fe80000100a00 */
[----:B------:R0:W-:Y:S04]  /*fabe0*/  STL.64 [R1+0x3b8], R26 ;  /* 0x0003b81a01007387 */ /* 0x0001e80000100a00 */
[----:B0-----:R-:W2:Y:S04]  /*fabf0*/  LDL.LU.64 R26, [R1+0x6870] ;  /* 0x00687000011a7983 */ /* 0x001ea80000300a00 */
[----:B------:R-:W2:Y:S04]  /*fac00*/  LDL.LU.64 R24, [R1+0x6868] ;  /* 0x0068680001187983 */ /* 0x000ea80000300a00 */
[----:B------:R-:W2:Y:S04]  /*fac10*/  LDL.LU.64 R10, [R1+0x6860] ;  /* 0x00686000010a7983 */ /* 0x000ea80000300a00 */
[----:B------:R-:W4:Y:S04]  /*fac20*/  LDL.LU.64 R8, [R1+0x6858] ;  /* 0x0068580001087983 */ /* 0x000f280000300a00 */
[----:B------:R-:W-:Y:S04]  /*fac30*/  STL.64 [R1+0x3a0], R4 ;  /* 0x0003a00401007387 */ /* 0x000fe80000100a00 */
[----:B------:R0:W-:Y:S04]  /*fac40*/  STL.64 [R1+0x3a8], R6 ;  /* 0x0003a80601007387 */ /* 0x0001e80000100a00 */
[----:B0-----:R-:W3:Y:S01]  /*fac50*/  LDL.LU.64 R6, [R1+0x6850] ;  /* 0x0068500001067983 */ /* 0x001ee20000300a00 */
[C---:B--2---:R-:W-:Y:S03]  /*fac60*/  HMMA.16816.F32 R24, R20.reuse, R10, R24 ;  /* 0x0000000a1418723c */ /* 0x044fe60000001818 */
[----:B------:R-:W2:Y:S05]  /*fac70*/  LDL.LU R10, [R1+0x138] ;  /* 0x00013800010a7983 */ /* 0x000eaa0000300800 */
[C---:B---3--:R-:W-:Y:S11]  /*fac80*/  HMMA.16816.F32 R4, R20.reuse, R6, R16 ;  /* 0x000000061404723c */ /* 0x048ff60000001810 */
[----:B------:R0:W-:Y:S04]  /*fac90*/  STL.64 [R1+0x390], R24 ;  /* 0x0003901801007387 */ /* 0x0001e80000100a00 */
[----:B------:R1:W-:Y:S04]  /*faca0*/  STL.64 [R1+0x398], R26 ;  /* 0x0003981a01007387 */ /* 0x0003e80000100a00 */
[----:B------:R-:W2:Y:S04]  /*facb0*/  LDL.LU R11, [R1+0x13c] ;  /* 0x00013c00010b7983 */ /* 0x000ea80000300800 */
[----:B0-----:R-:W2:Y:S04]  /*facc0*/  LDL.LU R24, [R1+0x1250] ;  /* 0x0012500001187983 */ /* 0x001ea80000300800 */
[----:B------:R-:W2:Y:S04]  /*facd0*/  LDL.LU R25, [R1+0x1254] ;  /* 0x0012540001197983 */ /* 0x000ea80000300800 */
[----:B-1----:R-:W2:Y:S04]  /*face0*/  LDL.LU R26, [R1+0x1258] ;  /* 0x00125800011a7983 */ /* 0x002ea80000300800 */
        /* <DEDUP_REMOVED lines=102> */
[----:B------:R-:W3:Y:S01]  /*fb350*/  LDL.LU.64 R18, [R1+0x66b8] ;  /* 0x0066b80001127983 */ /* 0x000ee20000300a00 */
[----:B------:R-:W-:-:S15]  /*fb360*/  IMAD.MOV.U32 R27, RZ, RZ, R0 ;  /* 0x000000ffff1b7224 */ /* 0x000fde00078e0000 */
[----:B------:R-:W-:Y:S01]  /*fb370*/  NOP ;  /* 0x0000000000007918 */ /* 0x000fe20000000000 */
[----:B------:R-:W-:Y:S01]  /*fb380*/  IMAD.MOV.U32 R0, RZ, RZ, R7 ;  /* 0x000000ffff007224 */ /* 0x000fe200078e0007 */
[----:B------:R-:W-:Y:S04]  /*fb390*/  STL.64 [R1+0x10], R4 ;  /* 0x0000100401007387 */ /* 0x000fe80000100a00 */
[----:B------:R0:W-:Y:S01]  /*fb3a0*/  STL [R1+0x18], R6 ;  /* 0x0000180601007387 */ /* 0x0001e20000100800 */
[C---:B--2---:R-:W-:Y:S03]  /*fb3b0*/  HMMA.16816.F32 R8, R20.reuse, R10, R24 ;  /* 0x0000000a1408723c */ /* 0x044fe60000001818 */
[----:B0-----:R-:W2:Y:S04]  /*fb3c0*/  LDL.LU.64 R6, [R1+0x66b0] ;  /* 0x0066b00001067983 */ /* 0x001ea80000300a00 */
[----:B------:R-:W2:Y:S04]  /*fb3d0*/  LDL.LU.64 R4, [R1+0x66a8] ;  /* 0x0066a80001047983 */ /* 0x000ea80000300a00 */
[----:B------:R-:W-:Y:S01]  /*fb3e0*/  STL [R1+0x5688], R0 ;  /* 0x0056880001007387 */ /* 0x000fe20000100800 */
[C---:B---3--:R-:W-:Y:S03]  /*fb3f0*/  HMMA.16816.F32 R16, R20.reuse, R18, R12 ;  /* 0x000000121410723c */ /* 0x048fe6000000180c */
[----:B------:R-:W3:Y:S04]  /*fb400*/  LDL R14, [R1+0x2f0] ;  /* 0x0002f000010e7983 */ /* 0x000ee80000100800 */
[----:B------:R-:W3:Y:S04]  /*fb410*/  LDL R15, [R1+0x2f4] ;  /* 0x0002f400010f7983 */ /* 0x000ee80000100800 */
[----:B------:R-:W4:Y:S08]  /*fb420*/  LDL.64 R12, [R1+0x2e0] ;  /* 0x0002e000010c7983 */ /* 0x000f300000100a00 */
[----:B------:R-:W-:Y:S04]  /*fb430*/  STL.64 [R1+0x5460], R18 ;  /* 0x0054601201007387 */ /* 0x000fe80000100a00 */
[----:B------:R0:W-:Y:S04]  /*fb440*/  STL.64 [R1+0x5458], R16 ;  /* 0x0054581001007387 */ /* 0x0001e80000100a00 */
[----:B0-----:R-:W3:Y:S04]  /*fb450*/  LDL.LU R16, [R1+0x1240] ;  /* 0x0012400001107983 */ /* 0x001ee80000300800 */
[----:B------:R-:W3:Y:S04]  /*fb460*/  LDL.LU R17, [R1+0x1244] ;  /* 0x0012440001117983 */ /* 0x000ee80000300800 */
[----:B------:R-:W3:Y:S04]  /*fb470*/  LDL.LU R18, [R1+0x1248] ;  /* 0x0012480001127983 */ /* 0x000ee80000300800 */
[----:B------:R-:W3:Y:S04]  /*fb480*/  LDL.LU R19, [R1+0x124c] ;  /* 0x00124c0001137983 */ /* 0x000ee80000300800 */
[----:B------:R-:W3:Y:S04]  /*fb490*/  LDL.64 R26, [R1+0x268] ;  /* 0x00026800011a7983 */ /* 0x000ee80000100a00 */
[----:B------:R-:W4:Y:S01]  /*fb4a0*/  LDL.64 R24, [R1+0x278] ;  /* 0x0002780001187983 */ /* 0x000f220000100a00 */
[C---:B--2---:R-:W-:Y:S03]  /*fb4b0*/  HMMA.16816.F32 R4, R20.reuse, R2, R4 ;  /* 0x000000021404723c */ /* 0x044fe60000001804 */
[----:B---3--:R-:W-:Y:S04]  /*fb4c0*/  STL.64 [R1+0x6610], R26 ;  /* 0x0066101a01007387 */ /* 0x008fe80000100a00 */
[----:B----4-:R-:W-:Y:S04]  /*fb4d0*/  STL.64 [R1+0x6608], R24 ;  /* 0x0066081801007387 */ /* 0x010fe80000100a00 */
[----:B------:R0:W-:Y:S04]  /*fb4e0*/  STL [R1+0x56fc], R8 ;  /* 0x0056fc0801007387 */ /* 0x0001e80000100800 */
[----:B------:R1:W-:Y:S04]  /*fb4f0*/  STL [R1+0x56f8], R9 ;  /* 0x0056f80901007387 */ /* 0x0003e80000100800 */
[----:B0-----:R-:W2:Y:S04]  /*fb500*/  LDL R8, [R1+0x300] ;  /* 0x0003000001087983 */ /* 0x001ea80000100800 */
[----:B-1----:R-:W2:Y:S04]  /*fb510*/  LDL R9, [R1+0x304] ;  /* 0x0003040001097983 */ /* 0x002ea80000100800 */
[----:B------:R-:W-:Y:S04]  /*fb520*/  STL.64 [R1+0x5450], R10 ;  /* 0x0054500a01007387 */ /* 0x000fe80000100a00 */
[----:B------:R-:W2:Y:S04]  /*fb530*/  LDL.LU R24, [R1+0x1220] ;  /* 0x0012200001187983 */ /* 0x000ea80000300800 */
[----:B------:R-:W2:Y:S04]  /*fb540*/  LDL.LU R25, [R1+0x1224] ;  /* 0x0012240001197983 */ /* 0x000ea80000300800 */
[----:B------:R-:W2:Y:S04]  /*fb550*/  LDL.LU R26, [R1+0x1228] ;  /* 0x00122800011a7983 */ /* 0x000ea80000300800 */
[----:B------:R-:W2:Y:S04]  /*fb560*/  LDL.LU R27, [R1+0x122c] ;  /* 0x00122c00011b7983 */ /* 0x000ea80000300800 */
[----:B------:R-:W-:Y:S04]  /*fb570*/  STL [R1+0x59cc], R4 ;  /* 0x0059cc0401007387 */ /* 0x000fe80000100800 */
[----:B------:R0:W-:Y:S04]  /*fb580*/  STL [R1+0x59c8], R5 ;  /* 0x0059c80501007387 */ /* 0x0001e80000100800 */
[----:B0-----:R-:W3:Y:S04]  /*fb590*/  LDL.64 R4, [R1+0x2d0] ;  /* 0x0002d00001047983 */ /* 0x001ee80000100a00 */
[----:B------:R0:W-:Y:S04]  /*fb5a0*/  STL.64 [R1+0x5448], R6 ;  /* 0x0054480601007387 */ /* 0x0001e80000100a00 */
[----:B0-----:R-:W4:Y:S04]  /*fb5b0*/  LDL.LU R6, [R1+0x130] ;  /* 0x0001300001067983 */ /* 0x001f280000300800 */
[----:B------:R-:W4:Y:S01]  /*fb5c0*/  LDL.LU R7, [R1+0x134] ;  /* 0x0001340001077983 */ /* 0x000f220000300800 */
[----:B------:R-:W-:Y:S03]  /*fb5d0*/  HMMA.16816.F32 R20, R20, R28, R16 ;  /* 0x0000001c1414723c */ /* 0x000fe60000001810 */
[----:B----4-:R0:W-:Y:S04]  /*fb5e0*/  STL.64 [R1+0x6680], R6 ;  /* 0x0066800601007387 */ /* 0x0101e80000100a00 */
[----:B---3--:R1:W-:Y:S04]  /*fb5f0*/  STL.64 [R1+0x6678], R4 ;  /* 0x0066780401007387 */ /* 0x0083e80000100a00 */
[----:B0-----:R-:W3:Y:S04]  /*fb600*/  LDL R6, [R1+0xf8] ;  /* 0x0000f80001067983 */ /* 0x001ee80000100800 */
[----:B-1----:R-:W3:Y:S04]  /*fb610*/  LDL R4, [R1+0xf0] ;  /* 0x0000f00001047983 */ /* 0x002ee80000100800 */
[----:B------:R-:W3:Y:S04]  /*fb620*/  LDL R5, [R1+0xf4] ;  /* 0x0000f40001057983 */ /* 0x000ee80000100800 */
[----:B------:R-:W3:Y:S04]  /*fb630*/  LDL R7, [R1+0xfc] ;  /* 0x0000fc0001077983 */ /* 0x000ee80000100800 */
        /* <DEDUP_REMOVED lines=9> */
[----:B0-----:R-:W2:Y:S04]  /*fb6d0*/  LDL.64 R18, [R1+0x310] ;  /* 0x0003100001127983 */ /* 0x001ea80000100a00 */
[----:B------:R-:W-:Y:S04]  /*fb6e0*/  STL.64 [R1+0x64e8], R16 ;  /* 0x0064e81001007387 */ /* 0x000fe80000100a00 */
[----:B------:R0:W-:Y:S04]  /*fb6f0*/  STL.64 [R1+0x5440], R22 ;  /* 0x0054401601007387 */ /* 0x0001e80000100a00 */
[----:B0-----:R-:W2:Y:S04]  /*fb700*/  LDL.LU R22, [R1+0x118] ;  /* 0x0001180001167983 */ /* 0x001ea80000300800 */
[----:B------:R-:W2:Y:S04]  /*fb710*/  LDL.LU R23, [R1+0x11c] ;  /* 0x00011c0001177983 */ /* 0x000ea80000300800 */
[----:B--2---:R-:W-:Y:S04]  /*fb720*/  STL.64 [R1+0x64c0], R22 ;  /* 0x0064c01601007387 */ /* 0x004fe80000100a00 */
[----:B------:R0:W-:Y:S04]  /*fb730*/  STL.64 [R1+0x64b8], R20 ;  /* 0x0064b81401007387 */ /* 0x0001e80000100a00 */
[----:B0-----:R-:W3:Y:S04]  /*fb740*/  LDL.LU R20, [R1+0x1230] ;  /* 0x0012300001147983 */ /* 0x001ee80000300800 */
[----:B------:R-:W3:Y:S04]  /*fb750*/  LDL.LU R21, [R1+0x1234] ;  /* 0x0012340001157983 */ /* 0x000ee80000300800 */
[----:B------:R-:W3:Y:S04]  /*fb760*/  LDL.LU R22, [R1+0x1238] ;  /* 0x0012380001167983 */ /* 0x000ee80000300800 */
[----:B------:R-:W3:Y:S01]  /*fb770*/  LDL.LU R23, [R1+0x123c] ;  /* 0x00123c0001177983 */ /* 0x000ee20000300800 */
[----:B------:R-:W-:-:S02]  /*fb780*/  IMAD.MOV.U32 R3, RZ, RZ, R18 ;  /* 0x000000ffff037224 */ /* 0x000fc400078e0012 */
[----:B------:R-:W-:Y:S01]  /*fb790*/  IMAD.MOV.U32 R2, RZ, RZ, R19 ;  /* 0x000000ffff027224 */ /* 0x000fe200078e0013 */
[----:B---3--:R-:W-:-:S15]  /*fb7a0*/  HMMA.16816.F32 R20, R4, R18, R20 ;  /* 0x000000120414723c */ /* 0x008fde0000001814 */
[----:B------:R-:W-:-:S04]  /*fb7b0*/  NOP ;  /* 0x0000000000007918 */ /* 0x000fc80000000000 */
[----:B------:R-:W-:Y:S04]  /*fb7c0*/  STL.64 [R1+0x1230], R20 ;  /* 0x0012301401007387 */ /* 0x000fe80000100a00 */
[----:B------:R0:W-:Y:S04]  /*fb7d0*/  STL.64 [R1+0x1238], R22 ;  /* 0x0012381601007387 */ /* 0x0001e80000100a00 */
[----:B------:R-:W2:Y:S01]  /*fb7e0*/  LDL R18, [R1+0x208] ;  /* 0x0002080001127983 */ /* 0x000ea20000100800 */
[----:B0-----:R-:W-:-:S15]  /*fb7f0*/  HMMA.16816.F32 R20, R4, R8, R24 ;  /* 0x000000080414723c */ /* 0x001fde0000001818 */
[----:B------:R-:W-:-:S04]  /*fb800*/  NOP ;  /* 0x0000000000007918 */ /* 0x000fc80000000000 */
[----:B------:R0:W-:Y:S04]  /*fb810*/  STL.64 [R1+0x1220], R20 ;  /* 0x0012201401007387 */ /* 0x0001e80000100a00 */
[----:B------:R1:W-:Y:S04]  /*fb820*/  STL.64 [R1+0x1228], R22 ;  /* 0x0012281601007387 */ /* 0x0003e80000100a00 */
[----:B------:R-:W2:Y:S04]  /*fb830*/  LDL R19, [R1+0x20c] ;  /* 0x00020c0001137983 */ /* 0x000ea80000100800 */
[----:B------:R-:W3:Y:S04]  /*fb840*/  LDL.64 R16, [R1+0x218] ;  /* 0x0002180001107983 */ /* 0x000ee80000100a00 */
[----:B--2---:R2:W-:Y:S04]  /*fb850*/  STL.64 [R1+0x65a8], R18 ;  /* 0x0065a81201007387 */ /* 0x0045e80000100a00 */
[----:B---3--:R-:W-:Y:S04]  /*fb860*/  STL.64 [R1+0x65a0], R16 ;  /* 0x0065a01001007387 */ /* 0x008fe80000100a00 */
[----:B0-----:R-:W3:Y:S04]  /*fb870*/  LDL.LU R20, [R1+0x1130] ;  /* 0x0011300001147983 */ /* 0x001ee80000300800 */
[----:B------:R-:W3:Y:S04]  /*fb880*/  LDL.LU R21, [R1+0x1134] ;  /* 0x0011340001157983 */ /* 0x000ee80000300800 */
[----:B-1----:R-:W2:Y:S04]  /*fb890*/  LDL.LU R22, [R1+0x1138] ;  /* 0x0011380001167983 */ /* 0x002ea80000300800 */
[----:B------:R-:W2:Y:S04]  /*fb8a0*/  LDL.LU R23, [R1+0x113c] ;  /* 0x00113c0001177983 */ /* 0x000ea80000300800 */
[----:B--2---:R-:W-:Y:S04]  /*fb8b0*/  STL.64 [R1+0x65b8], R22 ;  /* 0x0065b81601007387 */ /* 0x004fe80000100a00 */
[----:B---3--:R0:W-:Y:S04]  /*fb8c0*/  STL.64 [R1+0x65b0], R20 ;  /* 0x0065b01401007387 */ /* 0x0081e80000100a00 */
        /* <DEDUP_REMOVED lines=17> */
[----:B--2---:R-:W-:Y:S04]  /*fb9e0*/  STL.64 [R1+0x65e0], R20 ;  /* 0x0065e01401007387 */ /* 0x004fe80000100a00 */
[----:B------:R-:W2:Y:S04]  /*fb9f0*/  LDL R26, [R1+0x288] ;  /* 0x00028800011a7983 */ /* 0x000ea80000100800 */
[----:B------:R-:W2:Y:S04]  /*fba00*/  LDL R27, [R1+0x28c] ;  /* 0x00028c00011b7983 */ /* 0x000ea80000100800 */
[----:B------:R-:W3:Y:S04]  /*fba10*/  LDL R18, [R1+0x258] ;  /* 0x0002580001127983 */ /* 0x000ee80000100800 */
[----:B------:R-:W3:Y:S04]  /*fba20*/  LDL R19, [R1+0x25c] ;  /* 0x00025c0001137983 */ /* 0x000ee80000100800 */
[----:B--2---:R-:W-:Y:S04]  /*fba30*/  STL.64 [R1+0x6628], R26 ;  /* 0x0066281a01007387 */ /* 0x004fe80000100a00 */
[----:B---3--:R0:W-:Y:S04]  /*fba40*/  STL.64 [R1+0x65f0], R18 ;  /* 0x0065f01201007387 */ /* 0x0081e80000100a00 */
[----:B-1----:R-:W2:Y:S04]  /*fba50*/  LDL.LU R16, [R1+0x1190] ;  /* 0x0011900001107983 */ /* 0x002ea80000300800 */
[----:B------:R-:W2:Y:S04]  /*fba60*/  LDL.LU R17, [R1+0x1194] ;  /* 0x0011940001117983 */ /* 0x000ea80000300800 */
[----:B0-----:R-:W3:Y:S04]  /*fba70*/  LDL.LU R18, [R1+0x1198] ;  /* 0x0011980001127983 */ /* 0x001ee80000300800 */
        /* <DEDUP_REMOVED lines=84> */
[----:B------:R0:W-:Y:S04]  /*fbfc0*/  STL.64 [R1+0x11f0], R24 ;  /* 0x0011f01801007387 */ /* 0x0001e80000100a00 */
[----:B------:R-:W-:Y:S04]  /*fbfd0*/  STL.64 [R1+0x11f8], R26 ;  /* 0x0011f81a01007387 */ /* 0x000fe80000100a00 */
[----:B0-----:R-:W2:Y:S04]  /*fbfe0*/  LDL.LU.64 R24, [R1+0x6670] ;  /* 0x0066700001187983 */ /* 0x001ea80000300a00 */
[----:B------:R0:W-:Y:S04]  /*fbff0*/  STL.64 [R1+0x64e0], R6 ;  /* 0x0064e00601007387 */ /* 0x0001e80000100a00 */
[----:B0-----:R-:W3:Y:S04]  /*fc000*/  LDL.64 R6, [R1+0x228] ;  /* 0x0002280001067983 */ /* 0x001ee80000100a00 */
[----:B------:R-:W-:Y:S01]  /*fc010*/  STL.64 [R1+0x64d8], R4 ;  /* 0x0064d80401007387 */ /* 0x000fe20000100a00 */
        /* <DEDUP_REMOVED lines=37> */
[----:B0-----:R-:W3:Y:S04]  /*fc270*/  LDL.LU.64 R18, [R1+0x65f0] ;  /* 0x0065f00001127983 */ /* 0x001ee80000300a00 */
[----:B------:R0:W-:Y:S04]  /*fc280*/  STL [R1+0x63fc], R26 ;  /* 0x0063fc1a01007387 */ /* 0x0001e80000100800 */
[----:B------:R1:W-:Y:S04]  /*fc290*/  STL [R1+0x63f8], R27 ;  /* 0x0063f81b01007387 */ /* 0x0003e80000100800 */
[----:B------:R-:W2:Y:S04]  /*fc2a0*/  LDL.LU R24, [R1+0x1150] ;  /* 0x0011500001187983 */ /* 0x000ea80000300800 */
[----:B------:R-:W2:Y:S04]  /*fc2b0*/  LDL.LU R25, [R1+0x1154] ;  /* 0x0011540001197983 */ /* 0x000ea80000300800 */
[----:B0-----:R-:W2:Y:S04]  /*fc2c0*/  LDL.LU R26, [R1+0x1158] ;  /* 0x00115800011a7983 */ /* 0x001ea80000300800 */
[----:B-1----:R-:W2:Y:S01]  /*fc2d0*/  LDL.LU R27, [R1+0x115c] ;  /* 0x00115c00011b7983 */ /* 0x002ea20000300800 */
        /* <DEDUP_REMOVED lines=19> */
[----:B--2---:R-:W-:Y:S01]  /*fc410*/  HMMA.16816.F32 R24, R12, R6, R24 ;  /* 0x000000060c18723c */ /* 0x004fe20000001818 */
[----:B------:R-:W-:-:S15]  /*fc420*/  IMAD.MOV.U32 R0, RZ, RZ, R7 ;  /* 0x000000ffff007224 */ /* 0x000fde00078e0007 */
[----:B------:R-:W-:-:S03]  /*fc430*/  NOP ;  /* 0x0000000000007918 */ /* 0x000fc60000000000 */
[----:B------:R-:W-:Y:S04]  /*fc440*/  STL.64 [R1+0x1150], R24 ;  /* 0x0011501801007387 */ /* 0x000fe80000100a00 */
[----:B------:R0:W-:Y:S02]  /*fc450*/  STL.64 [R1+0x1158], R26 ;  /* 0x0011581a01007387 */ /* 0x0001e40000100a00 */
[----:B0-----:R-:W-:Y:S02]  /*fc460*/  IMAD.MOV.U32 R27, RZ, RZ, R6 ;  /* 0x000000ffff1b7224 */ /* 0x001fe400078e0006 */
[----:B------:R-:W-:Y:S04]  /*fc470*/  STL [R1+0x6404], R0 ;  /* 0x0064040001007387 */ /* 0x000fe80000100800 */
[----:B------:R-:W-:Y:S01]  /*fc480*/  STL [R1+0x6400], R27 ;  /* 0x0064001b01007387 */ /* 0x000fe20000100800 */
[----:B----4-:R-:W-:Y:S01]  /*fc490*/  HMMA.16816.F32 R4, R12, R16, R8 ;  /* 0x000000100c04723c */ /* 0x010fe20000001808 */
[----:B------:R-:W-:-:S05]  /*fc4a0*/  IMAD.MOV.U32 R26, RZ, RZ, R17 ;  /* 0x000000ffff1a7224 */ /* 0x000fca00078e0011 */
[----:B------:R-:W-:-:S13]  /*fc4b0*/  STL [R1+0x6408], R26 ;  /* 0x0064081a01007387 */ /* 0x000fda0000100800 */
[----:B------:R-:W-:Y:S04]  /*fc4c0*/  STL.64 [R1+0x1140], R4 ;  /* 0x0011400401007387 */ /* 0x000fe80000100a00 */
[----:B------:R3:W-:Y:S04]  /*fc4d0*/  STL.64 [R1+0x1148], R6 ;  /* 0x0011480601007387 */ /* 0x0007e80000100a00 */
        /* <DEDUP_REMOVED lines=30> */
[----:B---3--:R1:W-:Y:S04]  /*fc6c0*/  STL.64 [R1+0x6548], R18 ;  /* 0x0065481201007387 */ /* 0x0083e80000100a00 */
[----:B------:R-:W2:Y:S04]  /*fc6d0*/  LDL.LU R8, [R1+0x10b0] ;  /* 0x0010b00001087983 */ /* 0x000ea80000300800 */
[----:B------:R-:W2:Y:S04]  /*fc6e0*/  LDL.LU R9, [R1+0x10b4] ;  /* 0x0010b40001097983 */ /* 0x000ea80000300800 */
[----:B------:R-:W3:Y:S04]  /*fc6f0*/  LDL.LU R10, [R1+0x10b8] ;  /* 0x0010b800010a7983 */ /* 0x000ee80000300800 */
[----:B------:R-:W3:Y:S04]  /*fc700*/  LDL.LU R11, [R1+0x10bc] ;  /* 0x0010bc00010b7983 */ /* 0x000ee80000300800 */
[----:B0-----:R-:W4:Y:S04]  /*fc710*/  LDL R16, [R1+0x1b8] ;  /* 0x0001b80001107983 */ /* 0x001f280000100800 */
[----:B------:R-:W4:Y:S04]  /*fc720*/  LDL R17, [R1+0x1bc] ;  /* 0x0001bc0001117983 */ /* 0x000f280000100800 */
[----:B------:R-:W2:Y:S04]  /*fc730*/  LDL.64 R24, [R1+0x1d8] ;  /* 0x0001d80001187983 */ /* 0x000ea80000100a00 */
[----:B-1----:R-:W2:Y:S04]  /*fc740*/  LDL.64 R18, [R1+0x1c8] ;  /* 0x0001c80001127983 */ /* 0x002ea80000100a00 */
[----:B--2---:R-:W-:Y:S04]  /*fc750*/  STL.64 [R1+0x6578], R18 ;  /* 0x0065781201007387 */ /* 0x004fe80000100a00 */
[----:B----4-:R0:W-:Y:S04]  /*fc760*/  STL.64 [R1+0x6570], R16 ;  /* 0x0065701001007387 */ /* 0x0101e80000100a00 */
[----:B0-----:R-:W2:Y:S04]  /*fc770*/  LDL.LU R16, [R1+0x1100] ;  /* 0x0011000001107983 */ /* 0x001ea80000300800 */
[----:B------:R-:W2:Y:S04]  /*fc780*/  LDL.LU R17, [R1+0x1104] ;  /* 0x0011040001117983 */ /* 0x000ea80000300800 */
[----:B------:R-:W4:Y:S04]  /*fc790*/  LDL.LU R18, [R1+0x1108] ;  /* 0x0011080001127983 */ /* 0x000f280000300800 */
[----:B------:R-:W4:Y:S04]  /*fc7a0*/  LDL.LU R19, [R1+0x110c] ;  /* 0x00110c0001137983 */ /* 0x000f280000300800 */
[----:B------:R-:W2:Y:S04]  /*fc7b0*/  LDL.64 R26, [R1+0x1f8] ;  /* 0x0001f800011a7983 */ /* 0x000ea80000100a00 */
        /* <DEDUP_REMOVED lines=24> */
[----:B--2---:R-:W-:Y:S01]  /*fc940*/  HMMA.16816.F32 R16, R12, R26, R16 ;  /* 0x0000001a0c10723c */ /* 0x004fe20000001810 */
[----:B------:R-:W-:-:S02]  /*fc950*/  IMAD.MOV.U32 R0, RZ, RZ, R26 ;  /* 0x000000ffff007224 */ /* 0x000fc400078e001a */
        /* <DEDUP_REMOVED lines=42> */
[----:B------:R-:W-:Y:S02]  /*fcc00*/  IMAD.MOV.U32 R24, RZ, RZ, R18 ;  /* 0x000000ffff187224 */ /* 0x000fe400078e0012 */
[----:B------:R-:W-:Y:S01]  /*fcc10*/  IMAD.MOV.U32 R25, RZ, RZ, R19 ;  /* 0x000000ffff197224 */ /* 0x000fe200078e0013 */
[----:B------:R-:W-:Y:S04]  /*fcc20*/  STL.64 [R1+0x6428], R26 ;  /* 0x0064281a01007387 */ /* 0x000fe80000100a00 */
[----:B------:R0:W-:Y:S04]  /*fcc30*/  STL.64 [R1+0x6420], R24 ;  /* 0x0064201801007387 */ /* 0x0001e80000100a00 */
[----:B0-----:R-:W2:Y:S04]  /*fcc40*/  LDL.LU R24, [R1+0x1050] ;  /* 0x0010500001187983 */ /* 0x001ea80000300800 */
[----:B------:R-:W2:Y:S04]  /*fcc50*/  LDL.LU R25, [R1+0x1054] ;  /* 0x0010540001197983 */ /* 0x000ea80000300800 */
[----:B------:R-:W2:Y:S04]  /*fcc60*/  LDL.LU R26, [R1+0x1058] ;  /* 0x00105800011a7983 */ /* 0x000ea80000300800 */
[----:B------:R-:W2:Y:S01]  /*fcc70*/  LDL.LU R27, [R1+0x105c] ;  /* 0x00105c00011b7983 */ /* 0x000ea20000300800 */
        /* <DEDUP_REMOVED lines=17> */
[----:B0-----:R-:W3:Y:S04]  /*fcd90*/  LDL.LU.64 R16, [R1+0x6520] ;  /* 0x0065200001107983 */ /* 0x001ee80000300a00 */
[----:B------:R-:W-:Y:S04]  /*fcda0*/  STL [R1+0x635c], R28 ;  /* 0x00635c1c01007387 */ /* 0x000fe80000100800 */
[----:B------:R-:W-:Y:S01]  /*fcdb0*/  STL [R1+0x6358], R29 ;  /* 0x0063581d01007387 */ /* 0x000fe20000100800 */
[----:B---3--:R-:W-:Y:S03]  /*fcdc0*/  HMMA.16816.F32 R16, R12, R16, R8 ;  /* 0x000000100c10723c */ /* 0x008fe60000001808 */
        /* <DEDUP_REMOVED lines=11> */
[----:B------:R-:W3:Y:S02]  /*fce80*/  LDL.LU.64 R16, [R1+0x64e8] ;  /* 0x0064e80001107983 */ /* 0x000ee40000300a00 */
[C---:B---3--:R-:W-:Y:S08]  /*fce90*/  HMMA.16816.F32 R4, R12.reuse, R16, R4 ;  /* 0x000000100c04723c */ /* 0x048ff00000001804 */
[C---:B--2---:R-:W-:Y:S11]  /*fcea0*/  HMMA.16816.F32 R8, R12.reuse, R18, R8 ;  /* 0x000000120c08723c */ /* 0x044ff60000001808 */
[----:B------:R-:W-:Y:S04]  /*fceb0*/  STL.64 [R1+0x1090], R4 ;  /* 0x0010900401007387 */ /* 0x000fe80000100a00 */
[----:B------:R0:W-:Y:S04]  /*fcec0*/  STL.64 [R1+0x1098], R6 ;  /* 0x0010980601007387 */ /* 0x0001e80000100a00 */
[----:B0-----:R-:W2:Y:S04]  /*fced0*/  LDL.LU.64 R6, [R1+0x64e0] ;  /* 0x0064e00001067983 */ /* 0x001ea80000300a00 */
[----:B------:R-:W3:Y:S04]  /*fcee0*/  LDL.LU.64 R4, [R1+0x64d8] ;  /* 0x0064d80001047983 */ /* 0x000ee80000300a00 */
[----:B------:R-:W-:Y:S04]  /*fcef0*/  STL.64 [R1+0x62d0], R16 ;  /* 0x0062d01001007387 */ /* 0x000fe80000100a00 */
        /* <DEDUP_REMOVED lines=9> */
[----:B0-----:R-:W4:Y:S04]  /*fcf90*/  LDL.LU.64 R22, [R1+0x64c0] ;  /* 0x0064c00001167983 */ /* 0x001f280000300a00 */
[----:B------:R-:W4:Y:S04]  /*fcfa0*/  LDL.LU.64 R20, [R1+0x64b8] ;  /* 0x0064b80001147983 */ /* 0x000f280000300a00 */
[----:B------:R-:W-:Y:S04]  /*fcfb0*/  STL.64 [R1+0x6478], R10 ;  /* 0x0064780a01007387 */ /* 0x000fe80000100a00 */
[----:B--2---:R0:W-:Y:S04]  /*fcfc0*/  STL.64 [R1+0x6470], R8 ;  /* 0x0064700801007387 */ /* 0x0041e80000100a00 */
[----:B0-----:R-:W2:Y:S04]  /*fcfd0*/  LDL.LU R8, [R1+0x1060] ;  /* 0x0010600001087983 */ /* 0x001ea80000300800 */
[----:B------:R-:W2:Y:S04]  /*fcfe0*/  LDL.LU R9, [R1+0x1064] ;  /* 0x0010640001097983 */ /* 0x000ea80000300800 */
[----:B------:R-:W2:Y:S04]  /*fcff0*/  LDL.LU R10, [R1+0x1068] ;  /* 0x00106800010a7983 */ /* 0x000ea80000300800 */
[----:B------:R-:W2:Y:S04]  /*fd000*/  LDL.LU R11, [R1+0x106c] ;  /* 0x00106c00010b7983 */ /* 0x000ea80000300800 */
[----:B------:R-:W-:Y:S04]  /*fd010*/  STL.64 [R1+0x6448], R6 ;  /* 0x0064480601007387 */ /* 0x000fe80000100a00 */
[----:B---3--:R0:W-:Y:S02]  /*fd020*/  STL.64 [R1+0x6440], R4 ;  /* 0x0064400401007387 */ /* 0x0081e40000100a00 */
[----:B0-----:R-:W-:-:S02]  /*fd030*/  IMAD.MOV.U32 R5, RZ, RZ, R14 ;  /* 0x000000ffff057224 */ /* 0x001fc400078e000e */
[----:B------:R-:W-:Y:S01]  /*fd040*/  IMAD.MOV.U32 R4, RZ, RZ, R15 ;  /* 0x000000ffff047224 */ /* 0x000fe200078e000f */
[----:B--2---:R-:W-:-:S15]  /*fd050*/  HMMA.16816.F32 R8, R12, R6, R8 ;  /* 0x000000060c08723c */ /* 0x004fde0000001808 */
[----:B------:R-:W-:-:S04]  /*fd060*/  NOP ;  /* 0x0000000000007918 */ /* 0x000fc80000000000 */
[----:B------:R-:W-:Y:S04]  /*fd070*/  STL.64 [R1+0x1060], R8 ;  /* 0x0010600801007387 */ /* 0x000fe80000100a00 */
[----:B------:R4:W-:Y:S02]  /*fd080*/  STL.64 [R1+0x1068], R10 ;  /* 0x0010680a01007387 */ /* 0x0009e40000100a00 */
[----:B----4-:R-:W-:Y:S01]  /*fd090*/  HMMA.16816.F32 R8, R12, R22, R24 ;  /* 0x000000160c08723c */ /* 0x010fe20000001818 */
[----:B------:R-:W-:Y:S02]  /*fd0a0*/  IMAD.MOV.U32 R7, RZ, RZ, R12 ;  /* 0x000000ffff077224 */ /* 0x000fe400078e000c */
[----:B------:R-:W-:-:S15]  /*fd0b0*/  IMAD.MOV.U32 R6, RZ, RZ, R13 ;  /* 0x000000ffff067224 */ /* 0x000fde00078e000d */
[----:B------:R-:W-:Y:S01]  /*fd0c0*/  NOP ;  /* 0x0000000000007918 */ /* 0x000fe20000000000 */
[----:B------:R-:W-:Y:S04]  /*fd0d0*/  STL.64 [R1+0x1370], R8 ;  /* 0x0013700801007387 */ /* 0x000fe80000100a00 */
[----:B------:R0:W-:Y:S02]  /*fd0e0*/  STL.64 [R1+0x1378], R10 ;  /* 0x0013780a01007387 */ /* 0x0001e40000100a00 */
[----:B0-----:R-:W-:Y:S02]  /*fd0f0*/  IMAD.MOV.U32 R10, RZ, RZ, R3 ;  /* 0x000000ffff0a7224 */ /* 0x001fe400078e0003 */
[----:B------:R-:W-:Y:S01]  /*fd100*/  IMAD.MOV.U32 R11, RZ, RZ, R2 ;  /* 0x000000ffff0b7224 */ /* 0x000fe200078e0002 */
[----:B------:R-:W2:Y:S04]  /*fd110*/  LDL.LU R3, [R1+0x64b4] ;  /* 0x0064b40001037983 */ /* 0x000ea80000300800 */
[----:B------:R-:W3:Y:S04]  /*fd120*/  LDL.LU R2, [R1+0x64b0] ;  /* 0x0064b00001027983 */ /* 0x000ee80000300800 */
[----:B------:R-:W-:Y:S04]  /*fd130*/  STL.64 [R1+0x6490], R10 ;  /* 0x0064900a01007387 */ /* 0x000fe80000100a00 */
        /* <DEDUP_REMOVED lines=11> */
[----:B------:R-:W-:Y:S02]  /*fd1f0*/  IMAD.MOV.U32 R10, RZ, RZ, R5 ;  /* 0x000000ffff0a7224 */ /* 0x000fe400078e0005 */
[----:B------:R-:W-:Y:S02]  /*fd200*/  IMAD.MOV.U32 R9, RZ, RZ, R6 ;  /* 0x000000ffff097224 */ /* 0x000fe400078e0006 */
        /* <DEDUP_REMOVED lines=22> */
[----:B----4-:R3:W-:Y:S02]  /*fd370*/  STL.64 [R1+0x6430], R24 ;  /* 0x0064301801007387 */ /* 0x0107e40000100a00 */
[----:B---3--:R-:W-:-:S02]  /*fd380*/  IMAD.MOV.U32 R24, RZ, RZ, R2 ;  /* 0x000000ffff187224 */ /* 0x008fc400078e0002 */
[----:B------:R-:W-:Y:S01]  /*fd390*/  IMAD.MOV.U32 R25, RZ, RZ, R3 ;  /* 0x000000ffff197224 */ /* 0x000fe200078e0003 */
[----:B------:R-:W2:Y:S04]  /*fd3a0*/  LDL.LU R2, [R1+0x64ac] ;  /* 0x0064ac0001027983 */ /* 0x000ea80000300800 */
[----:B------:R-:W2:Y:S04]  /*fd3b0*/  LDL.LU R3, [R1+0x64a8] ;  /* 0x0064a80001037983 */ /* 0x000ea80000300800 */
[----:B------:R-:W3:Y:S04]  /*fd3c0*/  LDL.LU R26, [R1+0xff8] ;  /* 0x000ff800011a7983 */ /* 0x000ee80000300800 */
[----:B------:R-:W3:Y:S04]  /*fd3d0*/  LDL.LU R27, [R1+0xffc] ;  /* 0x000ffc00011b7983 */ /* 0x000ee80000300800 */
[----:B------:R-:W4:Y:S04]  /*fd3e0*/  LDL.64 R16, [R1+0x2a0] ;  /* 0x0002a00001107983 */ /* 0x000f280000100a00 */
[----:B------:R-:W3:Y:S04]  /*fd3f0*/  LDL.64 R28, [R1+0x288] ;  /* 0x00028800011c7983 */ /* 0x000ee80000100a00 */
[----:B------:R0:W-:Y:S04]  /*fd400*/  STL.64 [R1+0x6298], R22 ;  /* 0x0062981601007387 */ /* 0x0001e80000100a00 */
[----:B------:R1:W-:Y:S04]  /*fd410*/  STL.64 [R1+0x6290], R20 ;  /* 0x0062901401007387 */ /* 0x0003e80000100a00 */
[----:B0-----:R-:W3:Y:S04]  /*fd420*/  LDL.64 R22, [R1+0xc8] ;  /* 0x0000c80001167983 */ /* 0x001ee80000100a00 */
[----:B-1----:R-:W3:Y:S01]  /*fd430*/  LDL.64 R20, [R1+0xc0] ;  /* 0x0000c00001147983 */ /* 0x002ee20000100a00 */
[----:B--2---:R-:W-:Y:S03]  /*fd440*/  HMMA.16816.F32 R8, R8, R2, R12 ;  /* 0x000000020808723c */ /* 0x004fe6000000180c */
[----:B------:R-:W3:Y:S04]  /*fd450*/  LDL.LU.64 R14, [R1+0x64a0] ;  /* 0x0064a000010e7983 */ /* 0x000ee80000300a00 */
[----:B------:R-:W3:-:S12]  /*fd460*/  LDL.LU.64 R12, [R1+0x6498] ;  /* 0x00649800010c7983 */ /* 0x000ed80000300a00 */
[----:B------:R-:W-:Y:S04]  /*fd470*/  STL.64 [R1+0x1040], R8 ;  /* 0x0010400801007387 */ /* 0x000fe80000100a00 */
[----:B------:R0:W-:Y:S04]  /*fd480*/  STL.64 [R1+0x1048], R10 ;  /* 0x0010480a01007387 */ /* 0x0001e80000100a00 */
[----:B0-----:R-:W3:Y:S04]  /*fd490*/  LDL.LU.64 R10, [R1+0x6490] ;  /* 0x00649000010a7983 */ /* 0x001ee80000300a00 */
[----:B------:R0:W-:Y:S04]  /*fd4a0*/  STL.64 [R1+0x6368], R2 ;  /* 0x0063680201007387 */ /* 0x0001e80000100a00 */
[----:B0-----:R-:W2:Y:S01]  /*fd4b0*/  LDL.64 R2, [R1+0x2b0] ;  /* 0x0002b00001027983 */ /* 0x001ea20000100a00 */
        /* <DEDUP_REMOVED lines=12> */
[----:B------:R-:W4:Y:S04]  /*fd580*/  LDL.LU.64 R12, [R1+0x6460] ;  /* 0x00646000010c7983 */ /* 0x000f280000300a00 */
[----:B--2---:R-:W-:Y:S04]  /*fd590*/  STL.64 [R1+0x62b8], R10 ;  /* 0x0062b80a01007387 */ /* 0x004fe80000100a00 */
        /* <DEDUP_REMOVED lines=10> */
[----:B------:R-:W4:Y:S04]  /*fd640*/  LDL.LU.64 R4, [R1+0x6450] ;  /* 0x0064500001047983 */ /* 0x000f280000300a00 */
[----:B------:R-:W-:Y:S04]  /*fd650*/  STL [R1+0x6224], R14 ;  /* 0x0062240e01007387 */ /* 0x000fe80000100800 */
[----:B------:R-:W-:Y:S01]  /*fd660*/  STL [R1+0x6220], R15 ;  /* 0x0062200f01007387 */ /* 0x000fe20000100800 */
[----:B----4-:R-:W-:-:S15]  /*fd670*/  HMMA.16816.F32 R4, R20, R12, R4 ;  /* 0x0000000c1404723c */ /* 0x010fde0000001804 */
[----:B------:R-:W-:-:S04]  /*fd680*/  NOP ;  /* 0x0000000000007918 */ /* 0x000fc80000000000 */
[----:B------:R-:W-:Y:S04]  /*fd690*/  STL.64 [R1+0x1330], R4 ;  /* 0x0013300401007387 */ /* 0x000fe80000100a00 */
[----:B------:R0:W-:Y:S04]  /*fd6a0*/  STL.64 [R1+0x1338], R6 ;  /* 0x0013380601007387 */ /* 0x0001e80000100a00 */
[----:B0-----:R-:W3:Y:S04]  /*fd6b0*/  LDL.LU.64 R6, [R1+0x6448] ;  /* 0x0064480001067983 */ /* 0x001ee80000300a00 */
[----:B------:R-:W4:Y:S04]  /*fd6c0*/  LDL.LU.64 R4, [R1+0x6440] ;  /* 0x0064400001047983 */ /* 0x000f280000300a00 */
[----:B------:R-:W-:Y:S04]  /*fd6d0*/  STL [R1+0x622c], R12 ;  /* 0x00622c0c01007387 */ /* 0x000fe80000100800 */
[----:B------:R0:W-:Y:S04]  /*fd6e0*/  STL [R1+0x6228], R13 ;  /* 0x0062280d01007387 */ /* 0x0001e80000100800 */
[----:B0-----:R-:W2:Y:S01]  /*fd6f0*/  LDL.64 R12, [R1+0x2c0] ;  /* 0x0002c000010c7983 */ /* 0x001ea20000100a00 */
[----:B----4-:R-:W-:-:S15]  /*fd700*/  HMMA.16816.F32 R24, R20, R4, R24 ;  /* 0x000000041418723c */ /* 0x010fde0000001818 */
[----:B------:R-:W-:-:S04]  /*fd710*/  NOP ;  /* 0x0000000000007918 */ /* 0x000fc80000000000 */
[----:B------:R-:W-:Y:S04]  /*fd720*/  STL.64 [R1+0x1320], R24 ;  /* 0x0013201801007387 */ /* 0x000fe80000100a00 */
[----:B------:R0:W-:Y:S04]  /*fd730*/  STL.64 [R1+0x1328], R26 ;  /* 0x0013281a01007387 */ /* 0x0001e80000100a00 */
[----:B0-----:R-:W4:Y:S04]  /*fd740*/  LDL.LU.64 R26, [R1+0x6438] ;  /* 0x00643800011a7983 */ /* 0x001f280000300a00 */
[----:B------:R-:W4:Y:S04]  /*fd750*/  LDL.LU.64 R24, [R1+0x6430] ;  /* 0x0064300001187983 */ /* 0x000f280000300a00 */
[----:B---3--:R-:W-:Y:S04]  /*fd760*/  STL.64 [R1+0x62a8], R6 ;  /* 0x0062a80601007387 */ /* 0x008fe80000100a00 */
[----:B------:R0:W-:Y:S01]  /*fd770*/  STL.64 [R1+0x62a0], R4 ;  /* 0x0062a00401007387 */ /* 0x0001e20000100a00 */
[----:B--2---:R-:W-:-:S02]  /*fd780*/  IMAD.MOV.U32 R15, RZ, RZ, R13 ;  /* 0x000000ffff0f7224 */ /* 0x004fc400078e000d */
[----:B------:R-:W-:Y:S01]  /*fd790*/  IMAD.MOV.U32 R14, RZ, RZ, R12 ;  /* 0x000000ffff0e7224 */ /* 0x000fe200078e000c */
        /* <DEDUP_REMOVED lines=12> */
[----:B------:R-:W3:Y:S04]  /*fd860*/  LDL.LU R12, [R1+0xfd0] ;  /* 0x000fd000010c7983 */ /* 0x000ee80000300800 */
[----:B------:R-:W3:Y:S04]  /*fd870*/  LDL.LU R13, [R1+0xfd4] ;  /* 0x000fd400010d7983 */ /* 0x000ee80000300800 */
[----:B0-----:R-:W3:Y:S04]  /*fd880*/  LDL.LU R14, [R1+0xfd8] ;  /* 0x000fd800010e7983 */ /* 0x001ee80000300800 */
[----:B------:R-:W3:Y:S01]  /*fd890*/  LDL.LU R15, [R1+0xfdc] ;  /* 0x000fdc00010f7983 */ /* 0x000ee20000300800 */
[C---:B--2---:R-:W-:Y:S08]  /*fd8a0*/  HMMA.16816.F32 R4, R20.reuse, R16, R4 ;  /* 0x000000101404723c */ /* 0x044ff00000001804 */
[C---:B------:R-:W-:Y:S08]  /*fd8b0*/  HMMA.16816.F32 R8, R20.reuse, R28, R8 ;  /* 0x0000001c1408723c */ /* 0x040ff00000001808 */
[----:B---3--:R-:W-:-:S15]  /*fd8c0*/  HMMA.16816.F32 R12, R20, R2, R12 ;  /* 0x00000002140c723c */ /* 0x008fde000000180c */
[----:B------:R-:W-:-:S04]  /*fd8d0*/  NOP ;  /* 0x0000000000007918 */ /* 0x000fc80000000000 */
[----:B------:R0:W-:Y:S04]  /*fd8e0*/  STL.64 [R1+0x1300], R12 ;  /* 0x0013000c01007387 */ /* 0x0001e80000100a00 */
[----:B------:R1:W-:Y:S01]  /*fd8f0*/  STL.64 [R1+0x1308], R14 ;  /* 0x0013080e01007387 */ /* 0x0003e20000100a00 */
[----:B0-----:R-:W-:Y:S02]  /*fd900*/  IMAD.MOV.U32 R13, RZ, RZ, R3 ;  /* 0x000000ffff0d7224 */ /* 0x001fe400078e0003 */
[----:B------:R-:W-:Y:S02]  /*fd910*/  IMAD.MOV.U32 R12, RZ, RZ, R2 ;  /* 0x000000ffff0c7224 */ /* 0x000fe400078e0002 */
[----:B-1----:R-:W-:Y:S02]  /*fd920*/  IMAD.MOV.U32 R14, RZ, RZ, R17 ;  /* 0x000000ffff0e7224 */ /* 0x002fe400078e0011 */
[----:B------:R-:W-:Y:S01]  /*fd930*/  IMAD.MOV.U32 R15, RZ, RZ, R16 ;  /* 0x000000ffff0f7224 */ /* 0x000fe200078e0010 */
[----:B------:R-:W-:Y:S04]  /*fd940*/  STL [R1+0x623c], R13 ;  /* 0x00623c0d01007387 */ /* 0x000fe80000100800 */
[----:B------:R-:W-:Y:S04]  /*fd950*/  STL [R1+0x6238], R12 ;  /* 0x0062380c01007387 */ /* 0x000fe80000100800 */
[----:B------:R0:W-:Y:S04]  /*fd960*/  STL.64 [R1+0x12f0], R4 ;  /* 0x0012f00401007387 */ /* 0x0001e80000100a00 */
[----:B------:R-:W-:Y:S04]  /*fd970*/  STL.64 [R1+0x12f8], R6 ;  /* 0x0012f80601007387 */ /* 0x000fe80000100a00 */
[----:B------:R-:W-:Y:S04]  /*fd980*/  STL [R1+0x6244], R14 ;  /* 0x0062440e01007387 */ /* 0x000fe80000100800 */
[----:B------:R-:W-:Y:S04]  /*fd990*/  STL [R1+0x6240], R15 ;  /* 0x0062400f01007387 */ /* 0x000fe80000100800 */
[----:B------:R-:W-:Y:S04]  /*fd9a0*/  STL.64 [R1+0x12e0], R8 ;  /* 0x0012e00801007387 */ /* 0x000fe80000100a00 */
[----:B------:R4:W-:Y:S01]  /*fd9b0*/  STL.64 [R1+0x12e8], R10 ;  /* 0x0012e80a01007387 */ /* 0x0009e20000100a00 */
[----:B------:R-:W-:-:S02]  /*fd9c0*/  IMAD.MOV.U32 R3, RZ, RZ, R22 ;  /* 0x000000ffff037224 */ /* 0x000fc400078e0016 */
[----:B------:R-:W-:Y:S02]  /*fd9d0*/  IMAD.MOV.U32 R2, RZ, RZ, R23 ;  /* 0x000000ffff027224 */ /* 0x000fe400078e0017 */
[----:B0-----:R-:W-:Y:S02]  /*fd9e0*/  IMAD.MOV.U32 R5, RZ, RZ, R20 ;  /* 0x000000ffff057224 */ /* 0x001fe400078e0014 */
[----:B------:R-:W-:Y:S01]  /*fd9f0*/  IMAD.MOV.U32 R4, RZ, RZ, R21 ;  /* 0x000000ffff047224 */ /* 0x000fe200078e0015 */
[----:B------:R-:W2:Y:S04]  /*fda00*/  LDL.LU R20, [R1+0xee0] ;  /* 0x000ee00001147983 */ /* 0x000ea80000300800 */
[----:B------:R-:W2:Y:S04]  /*fda10*/  LDL.LU R21, [R1+0xee4] ;  /* 0x000ee40001157983 */ /* 0x000ea80000300800 */
[----:B------:R-:W3:Y:S04]  /*fda20*/  LDL.LU R22, [R1+0xee8] ;  /* 0x000ee80001167983 */ /* 0x000ee80000300800 */
[----:B------:R-:W3:Y:S01]  /*fda30*/  LDL.LU R23, [R1+0xeec] ;  /* 0x000eec0001177983 */ /* 0x000ee20000300800 */
[----:B----4-:R-:W-:-:S02]  /*fda40*/  IMAD.MOV.U32 R10, RZ, RZ, R24 ;  /* 0x000000ffff0a7224 */ /* 0x010fc400078e0018 */
[----:B------:R-:W-:Y:S01]  /*fda50*/  IMAD.MOV.U32 R11, RZ, RZ, R25 ;  /* 0x000000ffff0b7224 */ /* 0x000fe200078e0019 */
[----:B---3--:R-:W-:Y:S04]  /*fda60*/  STL.64 [R1+0x6330], R22 ;  /* 0x0063301601007387 */ /* 0x008fe80000100a00 */
[----:B--2---:R0:W-:Y:S04]  /*fda70*/  STL.64 [R1+0x6328], R20 ;  /* 0x0063281401007387 */ /* 0x0041e80000100a00 */
[----:B------:R-:W2:Y:S04]  /*fda80*/  LDL.LU R24, [R1+0x6418] ;  /* 0x0064180001187983 */ /* 0x000ea80000300800 */
[----:B------:R-:W2:Y:S01]  /*fda90*/  LDL.LU R25, [R1+0x6414] ;  /* 0x0064140001197983 */ /* 0x000ea20000300800 */
[----:B0-----:R-:W-:-:S02]  /*fdaa0*/  IMAD.MOV.U32 R21, RZ, RZ, R4 ;  /* 0x000000ffff157224 */ /* 0x001fc400078e0004 */
[----:B------:R-:W-:Y:S01]  /*fdab0*/  IMAD.MOV.U32 R20, RZ, RZ, R5 ;  /* 0x000000ffff147224 */ /* 0x000fe200078e0005 */
        /* <DEDUP_REMOVED lines=14> */
[----:B------:R-:W-:Y:S04]  /*fdba0*/  STL.64 [R1+0x6350], R10 ;  /* 0x0063500a01007387 */ /* 0x000fe80000100a00 */
[----:B------:R-:W-:Y:S04]  /*fdbb0*/  STL.64 [R1+0x6348], R8 ;  /* 0x0063480801007387 */ /* 0x000fe80000100a00 */
[----:B------:R-:W3:Y:S01]  /*fdbc0*/  LDL.64 R16, [R1+0x1b8] ;  /* 0x0001b80001107983 */ /* 0x000ee20000100a00 */
[----:B------:R-:W-:-:S02]  /*fdbd0*/  IMAD.MOV.U32 R22, RZ, RZ, R3 ;  /* 0x000000ffff167224 */ /* 0x000fc400078e0003 */
[----:B------:R-:W-:Y:S02]  /*fdbe0*/  IMAD.MOV.U32 R23, RZ, RZ, R2 ;  /* 0x000000ffff177224 */ /* 0x000fe400078e0002 */
[----:B------:R-:W-:Y:S02]  /*fdbf0*/  IMAD.MOV.U32 R12, RZ, RZ, R29 ;  /* 0x000000ffff0c7224 */ /* 0x000fe400078e001d */
[----:B------:R-:W-:Y:S01]  /*fdc00*/  IMAD.MOV.U32 R13, RZ, RZ, R28 ;  /* 0x000000ffff0d7224 */ /* 0x000fe200078e001c */
[----:B------:R-:W-:Y:S02]  /*fdc10*/  STL [R1+0x6388], R18 ;  /* 0x0063881201007387 */ /* 0x000fe40000100800 */
[----:B--2---:R-:W-:Y:S02]  /*fdc20*/  HMMA.16816.F32 R4, R20, R24, R4 ;  /* 0x000000181404723c */ /* 0x004fe40000001804 */
[----:B---3--:R0:W-:Y:S04]  /*fdc30*/  STL.64 [R1+0x6380], R16 ;  /* 0x0063801001007387 */ /* 0x0081e80000100a00 */
[----:B------:R-:W-:Y:S04]  /*fdc40*/  STL [R1+0x624c], R12 ;  /* 0x00624c0c01007387 */ /* 0x000fe80000100800 */
[----:B------:R1:W-:Y:S04]  /*fdc50*/  STL [R1+0x6248], R13 ;  /* 0x0062480d01007387 */ /* 0x0003e80000100800 */
[----:B------:R-:W2:Y:S01]  /*fdc60*/  LDL R22, [R1+0x1e8] ;  /* 0x0001e80001167983 */ /* 0x000ea20000100800 */
[----:B------:R-:W-:-:S04]  /*fdc70*/  IMAD.MOV.U32 R23, RZ, RZ, R26 ;  /* 0x000000ffff177224 */ /* 0x000fc800078e001a */
[----:B------:R-:W-:Y:S04]  /*fdc80*/  STL.64 [R1+0x12d0], R4 ;  /* 0x0012d00401007387 */ /* 0x000fe80000100a00 */
[----:B------:R-:W-:Y:S04]  /*fdc90*/  STL.64 [R1+0x12d8], R6 ;  /* 0x0012d80601007387 */ /* 0x000fe80000100a00 */
[----:B------:R-:W3:Y:S04]  /*fdca0*/  LDL.LU R26, [R1+0x6408] ;  /* 0x00640800011a7983 */ /* 0x000ee80000300800 */
[----:B------:R-:W2:Y:S01]  /*fdcb0*/  LDL.64 R2, [R1+0x208] ;  /* 0x0002080001027983 */ /* 0x000ea20000100a00 */
[----:B----4-:R-:W-:-:S02]  /*fdcc0*/  IMAD.MOV.U32 R20, RZ, RZ, R0 ;  /* 0x000000ffff147224 */ /* 0x010fc400078e0000 */
[----:B------:R-:W-:Y:S01]  /*fdcd0*/  IMAD.MOV.U32 R21, RZ, RZ, R27 ;  /* 0x000000ffff157224 */ /* 0x000fe200078e001b */
[----:B--2---:R-:W-:Y:S04]  /*fdce0*/  STL.64 [R1+0x63b0], R2 ;  /* 0x0063b00201007387 */ /* 0x004fe80000100a00 */
[----:B------:R-:W1:Y:S04]  /*fdcf0*/  LDL.LU R0, [R1+0x6404] ;  /* 0x0064040001007983 */ /* 0x000e680000300800 */
[----:B------:R-:W2:Y:S04]  /*fdd00*/  LDL.LU R27, [R1+0x6400] ;  /* 0x00640000011b7983 */ /* 0x000ea80000300800 */
[----:B0-----:R-:W4:Y:S04]  /*fdd10*/  LDL.LU R16, [R1+0xf30] ;  /* 0x000f300001107983 */ /* 0x001f280000300800 */
[----:B------:R-:W4:Y:S04]  /*fdd20*/  LDL.LU R17, [R1+0xf34] ;  /* 0x000f340001117983 */ /* 0x000f280000300800 */
[----:B------:R-:W4:Y:S04]  /*fdd30*/  LDL.LU R18, [R1+0xf38] ;  /* 0x000f380001127983 */ /* 0x000f280000300800 */
[----:B------:R-:W4:Y:S04]  /*fdd40*/  LDL.LU R19, [R1+0xf3c] ;  /* 0x000f3c0001137983 */ /* 0x000f280000300800 */
[----:B------:R-:W4:Y:S01]  /*fdd50*/  LDL R28, [R1+0x218] ;  /* 0x00021800011c7983 */ /* 0x000f220000100800 */
[----:B---3--:R-:W-:-:S03]  /*fdd60*/  IMAD.MOV.U32 R29, RZ, RZ, R26 ;  /* 0x000000ffff1d7224 */ /* 0x008fc600078e001a */
[----:B------:R-:W3:Y:S01]  /*fdd70*/  LDL.LU R26, [R1+0x63fc] ;  /* 0x0063fc00011a7983 */ /* 0x000ee20000300800 */
[----:B-1----:R-:W-:Y:S02]  /*fdd80*/  IMAD.MOV.U32 R13, RZ, RZ, R0 ;  /* 0x000000ffff0d7224 */ /* 0x002fe400078e0000 */
[----:B--2---:R-:W-:Y:S01]  /*fdd90*/  IMAD.MOV.U32 R12, RZ, RZ, R27 ;  /* 0x000000ffff0c7224 */ /* 0x004fe200078e001b */
[----:B----4-:R-:W-:Y:S04]  /*fdda0*/  STL.64 [R1+0x63c0], R28 ;  /* 0x0063c01c01007387 */ /* 0x010fe80000100a00 */
[----:B------:R-:W-:Y:S04]  /*fddb0*/  STL.64 [R1+0x6398], R18 ;  /* 0x0063981201007387 */ /* 0x000fe80000100a00 */
[----:B------:R0:W-:Y:S04]  /*fddc0*/  STL.64 [R1+0x6390], R16 ;  /* 0x0063901001007387 */ /* 0x0001e80000100a00 */
[----:B0-----:R-:W2:Y:S04]  /*fddd0*/  LDL.LU R16, [R1+0xf40] ;  /* 0x000f400001107983 */ /* 0x001ea80000300800 */
[----:B------:R-:W2:Y:S04]  /*fdde0*/  LDL.LU R17, [R1+0xf44] ;  /* 0x000f440001117983 */ /* 0x000ea80000300800 */
[----:B------:R-:W4:Y:S04]  /*fddf0*/  LDL.LU R18, [R1+0xf48] ;  /* 0x000f480001127983 */ /* 0x000f280000300800 */
[----:B------:R-:W4:Y:S04]  /*fde00*/  LDL.LU R19, [R1+0xf4c] ;  /* 0x000f4c0001137983 */ /* 0x000f280000300800 */
[----:B------:R-:W3:Y:S04]  /*fde10*/  LDL.LU R27, [R1+0x63f8] ;  /* 0x0063f800011b7983 */ /* 0x000ee80000300800 */
[----:B------:R-:W2:Y:S04]  /*fde20*/  LDL.64 R28, [R1+0x248] ;  /* 0x00024800011c7983 */ /* 0x000ea80000100a00 */
        /* <DEDUP_REMOVED lines=19> */
[----:B0-----:R-:W3:Y:S04]  /*fdf60*/  LDL.LU R12, [R1+0xf90] ;  /* 0x000f9000010c7983 */ /* 0x001ee80000300800 */
[----:B------:R-:W3:Y:S04]  /*fdf70*/  LDL.LU R13, [R1+0xf94] ;  /* 0x000f9400010d7983 */ /* 0x000ee80000300800 */
[----:B------:R-:W3:Y:S04]  /*fdf80*/  LDL.LU R14, [R1+0xf98] ;  /* 0x000f9800010e7983 */ /* 0x000ee80000300800 */
[----:B------:R-:W3:Y:S04]  /*fdf90*/  LDL.LU R15, [R1+0xf9c] ;  /* 0x000f9c00010f7983 */ /* 0x000ee80000300800 */
[----:B------:R-:W2:Y:S04]  /*fdfa0*/  LDL.64 R2, [R1+0x238] ;  /* 0x0002380001027983 */ /* 0x000ea80000100a00 */
        /* <DEDUP_REMOVED lines=8> */
[----:B0-----:R-:W3:Y:S04]  /*fe030*/  LDL.LU.64 R20, [R1+0xc0] ;  /* 0x0000c00001147983 */ /* 0x001ee80000300a00 */
[----:B------:R-:W3:Y:S04]  /*fe040*/  LDL.LU.64 R22, [R1+0xc8] ;  /* 0x0000c80001167983 */ /* 0x000ee80000300a00 */
        /* <DEDUP_REMOVED lines=13> */
[----:B------:R-:W3:Y:S04]  /*fe120*/  LDL.LU.64 R12, [R1+0x63e8] ;  /* 0x0063e800010c7983 */ /* 0x000ee80000300a00 */
[----:B------:R0:W-:Y:S04]  /*fe130*/  STL.64 [R1+0x6188], R26 ;  /* 0x0061881a01007387 */ /* 0x0001e80000100a00 */
[----:B0-----:R-:W3:Y:S04]  /*fe140*/  LDL.64 R26, [R1+0x258] ;  /* 0x00025800011a7983 */ /* 0x001ee80000100a00 */
        /* <DEDUP_REMOVED lines=51> */
[----:B0-----:R-:W2:Y:S04]  /*fe480*/  LDL.LU R18, [R1+0x6388] ;  /* 0x0063880001127983 */ /* 0x001ea80000300800 */
[----:B------:R-:W3:Y:S01]  /*fe490*/  LDL.LU.64 R16, [R1+0x6380] ;  /* 0x0063800001107983 */ /* 0x000ee20000300a00 */
[----:B------:R-:W-:-:S03]  /*fe4a0*/  IMAD.MOV.U32 R19, RZ, RZ, R20 ;  /* 0x000000ffff137224 */ /* 0x000fc600078e0014 */
[----:B------:R-:W4:Y:S04]  /*fe4b0*/  LDL.LU.64 R22, [R1+0x6378] ;  /* 0x0063780001167983 */ /* 0x000f280000300a00 */
[----:B------:R-:W2:Y:S01]  /*fe4c0*/  LDL.LU.64 R20, [R1+0x6370] ;  /* 0x0063700001147983 */ /* 0x000ea20000300a00 */
[----:B------:R-:W-:Y:S02]  /*fe4d0*/  IMAD.MOV.U32 R12, RZ, RZ, R2 ;  /* 0x000000ffff0c7224 */ /* 0x000fe400078e0002 */
[----:B------:R-:W-:Y:S02]  /*fe4e0*/  IMAD.MOV.U32 R13, RZ, RZ, R3 ;  /* 0x000000ffff0d7224 */ /* 0x000fe400078e0003 */
[----:B------:R-:W3:Y:S04]  /*fe4f0*/  LDL.LU.64 R2, [R1+0x6368] ;  /* 0x0063680001027983 */ /* 0x000ee80000300a00 */
[----:B------:R0:W-:Y:S04]  /*fe500*/  STL.64 [R1+0x6268], R14 ;  /* 0x0062680e01007387 */ /* 0x0001e80000100a00 */
[----:B------:R1:W-:Y:S01]  /*fe510*/  STL.64 [R1+0x6260], R12 ;  /* 0x0062600c01007387 */ /* 0x0003e20000100a00 */
[----:B0-----:R-:W-:-:S02]  /*fe520*/  IMAD.MOV.U32 R14, RZ, RZ, R29 ;  /* 0x000000ffff0e7224 */ /* 0x001fc400078e001d */
[----:B-1----:R-:W-:Y:S02]  /*fe530*/  IMAD.MOV.U32 R12, RZ, RZ, R19 ;  /* 0x000000ffff0c7224 */ /* 0x002fe400078e0013 */
[----:B------:R-:W-:Y:S02]  /*fe540*/  IMAD.MOV.U32 R13, RZ, RZ, R28 ;  /* 0x000000ffff0d7224 */ /* 0x000fe400078e001c */
[----:B------:R-:W-:Y:S01]  /*fe550*/  IMAD.MOV.U32 R15, RZ, RZ, R0 ;  /* 0x000000ffff0f7224 */ /* 0x000fe200078e0000 */
[----:B------:R-:W3:Y:S04]  /*fe560*/  LDL.LU R19, [R1+0x6360] ;  /* 0x0063600001137983 */ /* 0x000ee80000300800 */
[----:B------:R-:W3:Y:S04]  /*fe570*/  LDL.LU R28, [R1+0x635c] ;  /* 0x00635c00011c7983 */ /* 0x000ee80000300800 */
[----:B------:R-:W3:Y:S01]  /*fe580*/  LDL.LU R29, [R1+0x6358] ;  /* 0x00635800011d7983 */ /* 0x000ee20000300800 */
[C---:B--2---:R-:W-:Y:S08]  /*fe590*/  HMMA.16816.F32 R8, R12.reuse, R20, R8 ;  /* 0x000000140c08723c */ /* 0x044ff00000001808 */
[C---:B----4-:R-:W-:Y:S11]  /*fe5a0*/  HMMA.16816.F32 R20, R12.reuse, R22, R4 ;  /* 0x000000160c14723c */ /* 0x050ff60000001804 */
[----:B------:R-:W-:Y:S04]  /*fe5b0*/  STL.64 [R1+0x1250], R8 ;  /* 0x0012500801007387 */ /* 0x000fe80000100a00 */
[----:B------:R0:W-:Y:S04]  /*fe5c0*/  STL.64 [R1+0x1258], R10 ;  /* 0x0012580a01007387 */ /* 0x0001e80000100a00 */
        /* <DEDUP_REMOVED lines=9> */
[C---:B--2---:R-:W-:Y:S08]  /*fe660*/  HMMA.16816.F32 R8, R12.reuse, R10, R4 ;  /* 0x0000000a0c08723c */ /* 0x044ff00000001804 */
[----:B---3--:R-:W-:Y:S03]  /*fe670*/  HMMA.16816.F32 R4, R12, R16, R20 ;  /* 0x000000100c04723c */ /* 0x008fe60000001814 */
[----:B------:R-:W-:Y:S04]  /*fe680*/  STL.64 [R1+0x1050], R24 ;  /* 0x0010501801007387 */ /* 0x000fe80000100a00 */
[----:B------:R-:W-:Y:S04]  /*fe690*/  STL.64 [R1+0x1058], R26 ;  /* 0x0010581a01007387 */ /* 0x000fe80000100a00 */
[----:B------:R0:W-:Y:S04]  /*fe6a0*/  STL.64 [R1+0x1030], R8 ;  /* 0x0010300801007387 */ /* 0x0001e80000100a00 */
[----:B------:R1:W-:Y:S04]  /*fe6b0*/  STL.64 [R1+0x1038], R10 ;  /* 0x0010380a01007387 */ /* 0x0003e80000100a00 */
[----:B------:R-:W2:Y:S04]  /*fe6c0*/  LDL.LU R20, [R1+0xe60] ;  /* 0x000e600001147983 */ /* 0x000ea80000300800 */
[----:B------:R-:W-:Y:S04]  /*fe6d0*/  STL.64 [R1+0x1020], R4 ;  /* 0x0010200401007387 */ /* 0x000fe80000100a00 */
[----:B------:R-:W-:Y:S04]  /*fe6e0*/  STL.64 [R1+0x1028], R6 ;  /* 0x0010280601007387 */ /* 0x000fe80000100a00 */
[----:B------:R-:W2:Y:S04]  /*fe6f0*/  LDL.LU R21, [R1+0xe64] ;  /* 0x000e640001157983 */ /* 0x000ea80000300800 */
[----:B------:R-:W3:Y:S04]  /*fe700*/  LDL.LU R22, [R1+0xe68] ;  /* 0x000e680001167983 */ /* 0x000ee80000300800 */
[----:B------:R-:W3:Y:S04]  /*fe710*/  LDL.LU R23, [R1+0xe6c] ;  /* 0x000e6c0001177983 */ /* 0x000ee80000300800 */
[----:B---3--:R-:W-:Y:S04]  /*fe720*/  STL.64 [R1+0x62c8], R22 ;  /* 0x0062c81601007387 */ /* 0x008fe80000100a00 */
[----:B--2---:R-:W-:Y:S04]  /*fe730*/  STL.64 [R1+0x62c0], R20 ;  /* 0x0062c01401007387 */ /* 0x004fe80000100a00 */
        /* <DEDUP_REMOVED lines=23> */
[----:B---3--:R0:W-:Y:S04]  /*fe8b0*/  STL.64 [R1+0x6310], R10 ;  /* 0x0063100a01007387 */ /* 0x0081e80000100a00 */
[----:B0-----:R-:W3:Y:S04]  /*fe8c0*/  LDL R10, [R1+0x1a8] ;  /* 0x0001a800010a7983 */ /* 0x001ee80000100800 */
[----:B------:R-:W3:Y:S04]  /*fe8d0*/  LDL R11, [R1+0x1ac] ;  /* 0x0001ac00010b7983 */ /* 0x000ee80000100800 */
[----:B--2---:R-:W-:Y:S04]  /*fe8e0*/  STL.64 [R1+0x6308], R8 ;  /* 0x0063080801007387 */ /* 0x004fe80000100a00 */
[----:B------:R-:W2:Y:S04]  /*fe8f0*/  LDL.64 R16, [R1+0x178] ;  /* 0x0001780001107983 */ /* 0x000ea80000100a00 */
[----:B------:R-:W-:Y:S04]  /*fe900*/  STL.64 [R1+0x6320], R18 ;  /* 0x0063201201007387 */ /* 0x000fe80000100a00 */
[----:B--2---:R0:W-:Y:S04]  /*fe910*/  STL.64 [R1+0x6318], R16 ;  /* 0x0063181001007387 */ /* 0x0041e80000100a00 */
        /* <DEDUP_REMOVED lines=27> */
[----:B------:R-:W2:Y:S04]  /*fead0*/  LDL.LU R26, [R1+0xe58] ;  /* 0x000e5800011a7983 */ /* 0x000ea80000300800 */
[----:B------:R-:W2:Y:S04]  /*feae0*/  LDL.LU R27, [R1+0xe5c] ;  /* 0x000e5c00011b7983 */ /* 0x000ea80000300800 */
[----:B------:R-:W-:Y:S04]  /*feaf0*/  STL [R1+0x6108], R0 ;  /* 0x0061080001007387 */ /* 0x000fe80000100800 */
[----:B------:R-:W3:Y:S04]  /*feb00*/  LDL.LU.64 R18, [R1+0x6320] ;  /* 0x0063200001127983 */ /* 0x000ee80000300a00 */
        /* <DEDUP_REMOVED lines=27> */
[----:B0-----:R-:W3:Y:S04]  /*fecc0*/  LDL.LU.64 R10, [R1+0x62e0] ;  /* 0x0062e000010a7983 */ /* 0x001ee80000300a00 */
[----:B------:R-:W3:Y:S04]  /*fecd0*/  LDL.LU.64 R8, [R1+0x62d8] ;  /* 0x0062d80001087983 */ /* 0x000ee80000300a00 */
[----:B------:R-:W2:Y:S02]  /*fece0*/  LDL.LU.64 R16, [R1+0x62d0] ;  /* 0x0062d00001107983 */ /* 0x000ea40000300a00 */
[C---:B--2---:R-:W-:Y:S08]  /*fecf0*/  HMMA.16816.F32 R20, R12.reuse, R16, R20 ;  /* 0x000000100c14723c */ /* 0x044ff00000001814 */
[C---:B---3--:R-:W-:Y:S11]  /*fed00*/  HMMA.16816.F32 R8, R12.reuse, R18, R8 ;  /* 0x000000120c08723c */ /* 0x048ff60000001808 */
[----:B------:R-:W-:Y:S04]  /*fed10*/  STL.64 [R1+0xfd0], R20 ;  /* 0x000fd01401007387 */ /* 0x000fe80000100a00 */
[----:B------:R0:W-:Y:S04]  /*fed20*/  STL.64 [R1+0xfd8], R22 ;  /* 0x000fd81601007387 */ /* 0x0001e80000100a00 */
[----:B0-----:R-:W2:Y:S04]  /*fed30*/  LDL.LU.64 R22, [R1+0x62c8] ;  /* 0x0062c80001167983 */ /* 0x001ea80000300a00 */
[----:B------:R-:W2:Y:S04]  /*fed40*/  LDL.LU.64 R20, [R1+0x62c0] ;  /* 0x0062c00001147983 */ /* 0x000ea80000300a00 */
[----:B------:R-:W-:Y:S04]  /*fed50*/  STL.64 [R1+0xfc0], R8 ;  /* 0x000fc00801007387 */ /* 0x000fe80000100a00 */
[----:B------:R0:W-:Y:S04]  /*fed60*/  STL.64 [R1+0xfc8], R10 ;  /* 0x000fc80a01007387 */ /* 0x0001e80000100a00 */
[----:B0-----:R-:W4:Y:S04]  /*fed70*/  LDL.LU.64 R10, [R1+0x62b8] ;  /* 0x0062b800010a7983 */ /* 0x001f280000300a00 */
[----:B------:R-:W3:Y:S04]  /*fed80*/  LDL.LU.64 R8, [R1+0x62b0] ;  /* 0x0062b00001087983 */ /* 0x000ee80000300a00 */
[----:B------:R0:W-:Y:S04]  /*fed90*/  STL.64 [R1+0x6068], R18 ;  /* 0x0060681201007387 */ /* 0x0001e80000100a00 */
[----:B------:R1:W-:Y:S04]  /*feda0*/  STL.64 [R1+0x6060], R16 ;  /* 0x0060601001007387 */ /* 0x0003e80000100a00 */
[----:B0-----:R-:W2:Y:S04]  /*fedb0*/  LDL.64 R18, [R1+0x98] ;  /* 0x0000980001127983 */ /* 0x001ea80000100a00 */
[----:B-1----:R-:W2:Y:S01]  /*fedc0*/  LDL.64 R16, [R1+0x90] ;  /* 0x0000900001107983 */ /* 0x002ea20000100a00 */
[----:B----4-:R-:W-:-:S15]  /*fedd0*/  HMMA.16816.F32 R4, R12, R10, R4 ;  /* 0x0000000a0c04723c */ /* 0x010fde0000001804 */
[----:B------:R-:W-:-:S04]  /*fede0*/  NOP ;  /* 0x0000000000007918 */ /* 0x000fc80000000000 */
        /* <DEDUP_REMOVED lines=8> */
[----:B0-----:R-:W2:Y:S04]  /*fee70*/  LDL.LU.64 R22, [R1+0x6298] ;  /* 0x0062980001167983 */ /* 0x001ea80000300a00 */
[----:B------:R-:W3:Y:S04]  /*fee80*/  LDL.LU.64 R20, [R1+0x6290] ;  /* 0x0062900001147983 */ /* 0x000ee80000300a00 */
[----:B------:R-:W-:Y:S04]  /*fee90*/  STL.64 [R1+0x6208], R6 ;  /* 0x0062080601007387 */ /* 0x000fe80000100a00 */
[----:B----4-:R0:W-:Y:S04]  /*feea0*/  STL.64 [R1+0x6200], R4 ;  /* 0x0062000401007387 */ /* 0x0101e80000100a00 */
        /* <DEDUP_REMOVED lines=9> */
[----:B------:R-:W2:Y:S04]  /*fef40*/  LDL.LU.64 R24, [R1+0x6280] ;  /* 0x0062800001187983 */ /* 0x000ea80000300a00 */
[----:B------:R0:W-:Y:S04]  /*fef50*/  STL.64 [R1+0x6030], R22 ;  /* 0x0060301601007387 */ /* 0x0001e80000100a00 */
[----:B0-----:R-:W4:Y:S04]  /*fef60*/  LDL R22, [R1+0x310] ;  /* 0x0003100001167983 */ /* 0x001f280000100800 */
[----:B------:R-:W4:Y:S04]  /*fef70*/  LDL R23, [R1+0x314] ;  /* 0x0003140001177983 */ /* 0x000f280000100800 */
[----:B---3--:R-:W-:Y:S01]  /*fef80*/  STL.64 [R1+0x6028], R20 ;  /* 0x0060281401007387 */ /* 0x008fe20000100a00 */
[----:B--2---:R-:W-:Y:S03]  /*fef90*/  HMMA.16816.F32 R12, R12, R2, R24 ;  /* 0x000000020c0c723c */ /* 0x004fe60000001818 */
[----:B------:R-:W4:Y:S04]  /*fefa0*/  LDL.LU.64 R26, [R1+0x6278] ;  /* 0x00627800011a7983 */ /* 0x000f280000300a00 */
[----:B------:R-:W4:-:S12]  /*fefb0*/  LDL.LU.64 R24, [R1+0x6270] ;  /* 0x0062700001187983 */ /* 0x000f180000300a00 */
[----:B------:R-:W-:Y:S04]  /*fefc0*/  STL.64 [R1+0xe40], R12 ;  /* 0x000e400c01007387 */ /* 0x000fe80000100a00 */
[----:B------:R0:W-:Y:S04]  /*fefd0*/  STL.64 [R1+0xe48], R14 ;  /* 0x000e480e01007387 */ /* 0x0001e80000100a00 */
[----:B0-----:R-:W2:Y:S04]  /*fefe0*/  LDL.LU.64 R14, [R1+0x6268] ;  /* 0x00626800010e7983 */ /* 0x001ea80000300a00 */
[----:B------:R-:W3:Y:S01]  /*feff0*/  LDL.LU.64 R12, [R1+0x6260] ;  /* 0x00626000010c7983 */ /* 0x000ee20000300a00 */
[----:B----4-:R-:W-:Y:S03]  /*ff000*/  HMMA.16816.F32 R20, R16, R22, R24 ;  /* 0x000000161014723c */ /* 0x010fe60000001818 */
[----:B------:R-:W4:Y:S04]  /*ff010*/  LDL.LU.64 R26, [R1+0x6258] ;  /* 0x00625800011a7983 */ /* 0x000f280000300a00 */
[----:B------:R-:W2:-:S12]  /*ff020*/  LDL.LU.64 R24, [R1+0x6250] ;  /* 0x0062500001187983 */ /* 0x000e980000300a00 */
[----:B------:R-:W-:Y:S04]  /*ff030*/  STL.64 [R1+0xf80], R20 ;  /* 0x000f801401007387 */ /* 0x000fe80000100a00 */
[----:B------:R0:W-:Y:S02]  /*ff040*/  STL.64 [R1+0xf88], R22 ;  /* 0x000f881601007387 */ /* 0x0001e40000100a00 */
[----:B0-----:R-:W-:-:S15]  /*ff050*/  HMMA.16816.F32 R20, R16, R8, R4 ;  /* 0x000000081014723c */ /* 0x001fde0000001804 */
[----:B------:R-:W-:-:S04]  /*ff060*/  NOP ;  /* 0x0000000000007918 */ /* 0x000fc80000000000 */
[----:B------:R0:W-:Y:S04]  /*ff070*/  STL.64 [R1+0xf70], R20 ;  /* 0x000f701401007387 */ /* 0x0001e80000100a00 */
[----:B------:R1:W-:Y:S04]  /*ff080*/  STL.64 [R1+0xf78], R22 ;  /* 0x000f781601007387 */ /* 0x0003e80000100a00 */
[----:B0-----:R-:W2:Y:S04]  /*ff090*/  LDL.LU R20, [R1+0xd10] ;  /* 0x000d100001147983 */ /* 0x001ea80000300800 */
[----:B------:R-:W2:Y:S04]  /*ff0a0*/  LDL.LU R21, [R1+0xd14] ;  /* 0x000d140001157983 */ /* 0x000ea80000300800 */
[----:B-1----:R-:W2:Y:S04]  /*ff0b0*/  LDL.LU R22, [R1+0xd18] ;  /* 0x000d180001167983 */ /* 0x002ea80000300800 */
[----:B------:R-:W2:Y:S01]  /*ff0c0*/  LDL.LU R23, [R1+0xd1c] ;  /* 0x000d1c0001177983 */ /* 0x000ea20000300800 */
[----:B------:R-:W-:-:S02]  /*ff0d0*/  IMAD.MOV.U32 R7, RZ, RZ, R16 ;  /* 0x000000ffff077224 */ /* 0x000fc400078e0010 */
[----:B------:R-:W-:Y:S02]  /*ff0e0*/  IMAD.MOV.U32 R6, RZ, RZ, R17 ;  /* 0x000000ffff067224 */ /* 0x000fe400078e0011 */
[----:B---3--:R-:W-:Y:S02]  /*ff0f0*/  IMAD.MOV.U32 R16, RZ, RZ, R12 ;  /* 0x000000ffff107224 */ /* 0x008fe400078e000c */
[----:B------:R-:W-:Y:S02]  /*ff100*/  IMAD.MOV.U32 R17, RZ, RZ, R13 ;  /* 0x000000ffff117224 */ /* 0x000fe400078e000d */
[----:B------:R-:W-:Y:S02]  /*ff110*/  IMAD.MOV.U32 R5, RZ, RZ, R18 ;  /* 0x000000ffff057224 */ /* 0x000fe400078e0012 */
[----:B------:R-:W-:Y:S01]  /*ff120*/  IMAD.MOV.U32 R4, RZ, RZ, R19 ;  /* 0x000000ffff047224 */ /* 0x000fe200078e0013 */
[----:B--2---:R0:W-:Y:S04]  /*ff130*/  STL.64 [R1+0x6120], R22 ;  /* 0x0061201601007387 */ /* 0x0041e80000100a00 */
[----:B------:R-:W-:Y:S04]  /*ff140*/  STL.64 [R1+0x6118], R20 ;  /* 0x0061181401007387 */ /* 0x000fe80000100a00 */
[----:B------:R-:W2:Y:S04]  /*ff150*/  LDL.LU R12, [R1+0x624c] ;  /* 0x00624c00010c7983 */ /* 0x000ea80000300800 */
[----:B------:R-:W3:Y:S01]  /*ff160*/  LDL.LU R13, [R1+0x6248] ;  /* 0x00624800010d7983 */ /* 0x000ee20000300800 */
[----:B0-----:R-:W-:-:S02]  /*ff170*/  IMAD.MOV.U32 R22, RZ, RZ, R14 ;  /* 0x000000ffff167224 */ /* 0x001fc400078e000e */
[----:B------:R-:W-:Y:S01]  /*ff180*/  IMAD.MOV.U32 R23, RZ, RZ, R15 ;  /* 0x000000ffff177224 */ /* 0x000fe200078e000f */
[----:B------:R-:W2:Y:S04]  /*ff190*/  LDL.LU R14, [R1+0x6244] ;  /* 0x00624400010e7983 */ /* 0x000ea80000300800 */
[----:B------:R-:W2:Y:S04]  /*ff1a0*/  LDL.LU R15, [R1+0x6240] ;  /* 0x00624000010f7983 */ /* 0x000ea80000300800 */
[----:B------:R-:W-:Y:S04]  /*ff1b0*/  STL.64 [R1+0x6138], R22 ;  /* 0x0061381601007387 */ /* 0x000fe80000100a00 */
[----:B------:R-:W2:Y:S04]  /*ff1c0*/  LDL.64 R18, [R1+0x1f8] ;  /* 0x0001f80001127983 */ /* 0x000ea80000100a00 */
[----:B--2---:R-:W-:Y:S04]  /*ff1d0*/  STL.64 [R1+0x6130], R18 ;  /* 0x0061301201007387 */ /* 0x004fe80000100a00 */
[----:B------:R0:W-:Y:S04]  /*ff1e0*/  STL.64 [R1+0x6128], R16 ;  /* 0x0061281001007387 */ /* 0x0001e80000100a00 */
[----:B0-----:R-:W2:Y:S04]  /*ff1f0*/  LDL.LU R16, [R1+0xd50] ;  /* 0x000d500001107983 */ /* 0x001ea80000300800 */
[----:B------:R-:W2:Y:S04]  /*ff200*/  LDL.LU R17, [R1+0xd54] ;  /* 0x000d540001117983 */ /* 0x000ea80000300800 */
[----:B------:R-:W2:Y:S04]  /*ff210*/  LDL.LU R18, [R1+0xd58] ;  /* 0x000d580001127983 */ /* 0x000ea80000300800 */
[----:B------:R-:W2:Y:S01]  /*ff220*/  LDL.LU R19, [R1+0xd5c] ;  /* 0x000d5c0001137983 */ /* 0x000ea20000300800 */
[----:B----4-:R-:W-:-:S02]  /*ff230*/  IMAD.MOV.U32 R20, RZ, RZ, R27 ;  /* 0x000000ffff147224 */ /* 0x010fc400078e001b */
[----:B------:R-:W-:Y:S01]  /*ff240*/  IMAD.MOV.U32 R21, RZ, RZ, R26 ;  /* 0x000000ffff157224 */ /* 0x000fe200078e001a */
[----:B--2---:R-:W-:Y:S04]  /*ff250*/  STL.64 [R1+0x6148], R18 ;  /* 0x0061481201007387 */ /* 0x004fe80000100a00 */
[----:B------:R0:W-:Y:S04]  /*ff260*/  STL.64 [R1+0x6140], R16 ;  /* 0x0061401001007387 */ /* 0x0001e80000100a00 */
[----:B------:R1:W-:Y:S04]  /*ff270*/  STL.64 [R1+0x6150], R20 ;  /* 0x0061501401007387 */ /* 0x0003e80000100a00 */
[----:B0-----:R-:W2:Y:S04]  /*ff280*/  LDL.LU R16, [R1+0xd60] ;  /* 0x000d600001107983 */ /* 0x001ea80000300800 */
[----:B------:R-:W2:Y:S04]  /*ff290*/  LDL.LU R17, [R1+0xd64] ;  /* 0x000d640001117983 */ /* 0x000ea80000300800 */
[----:B------:R-:W4:Y:S04]  /*ff2a0*/  LDL.LU R18, [R1+0xd68] ;  /* 0x000d680001127983 */ /* 0x000f280000300800 */
[----:B------:R-:W4:Y:S01]  /*ff2b0*/  LDL.LU R19, [R1+0xd6c] ;  /* 0x000d6c0001137983 */ /* 0x000f220000300800 */
[----:B------:R-:W-:-:S02]  /*ff2c0*/  IMAD.MOV.U32 R22, RZ, RZ, R25 ;  /* 0x000000ffff167224 */ /* 0x000fc400078e0019 */
[----:B------:R-:W-:Y:S01]  /*ff2d0*/  IMAD.MOV.U32 R23, RZ, RZ, R24 ;  /* 0x000000ffff177224 */ /* 0x000fe200078e0018 */
[----:B----4-:R-:W-:Y:S04]  /*ff2e0*/  STL.64 [R1+0x6160], R18 ;  /* 0x0061601201007387 */ /* 0x010fe80000100a00 */
[----:B--2---:R-:W-:Y:S04]  /*ff2f0*/  STL.64 [R1+0x6158], R16 ;  /* 0x0061581001007387 */ /* 0x004fe80000100a00 */
[----:B------:R0:W-:Y:S04]  /*ff300*/  STL.64 [R1+0x6168], R22 ;  /* 0x0061681601007387 */ /* 0x0001e80000100a00 */
[----:B-1----:R-:W2:Y:S04]  /*ff310*/  LDL.LU R20, [R1+0xd80] ;  /* 0x000d800001147983 */ /* 0x002ea80000300800 */
[----:B------:R-:W2:Y:S04]  /*ff320*/  LDL.LU R21, [R1+0xd84] ;  /* 0x000d840001157983 */ /* 0x000ea80000300800 */
[----:B0-----:R-:W4:Y:S04]  /*ff330*/  LDL.LU R22, [R1+0xd88] ;  /* 0x000d880001167983 */ /* 0x001f280000300800 */
[----:B------:R-:W4:Y:S01]  /*ff340*/  LDL.LU R23, [R1+0xd8c] ;  /* 0x000d8c0001177983 */ /* 0x000f220000300800 */
[----:B---3--:R-:W-:-:S02]  /*ff350*/  IMAD.MOV.U32 R26, RZ, RZ, R13 ;  /* 0x000000ffff1a7224 */ /* 0x008fc400078e000d */
[----:B------:R-:W-:Y:S01]  /*ff360*/  IMAD.MOV.U32 R27, RZ, RZ, R12 ;  /* 0x000000ffff1b7224 */ /* 0x000fe200078e000c */
[----:B------:R-:W3:Y:S04]  /*ff370*/  LDL.LU R13, [R1+0x623c] ;  /* 0x00623c00010d7983 */ /* 0x000ee80000300800 */
[----:B------:R-:W3:Y:S04]  /*ff380*/  LDL.LU R12, [R1+0x6238] ;  /* 0x00623800010c7983 */ /* 0x000ee80000300800 */
[----:B------:R-:W-:Y:S01]  /*ff390*/  STL.64 [R1+0x61a0], R26 ;  /* 0x0061a01a01007387 */ /* 0x000fe20000100a00 */
[----:B------:R-:W-:-:S02]  /*ff3a0*/  IMAD.MOV.U32 R24, RZ, RZ, R15 ;  /* 0x000000ffff187224 */ /* 0x000fc400078e000f */
[----:B------:R-:W-:Y:S01]  /*ff3b0*/  IMAD.MOV.U32 R25, RZ, RZ, R14 ;  /* 0x000000ffff197224 */ /* 0x000fe200078e000e */
        /* <DEDUP_REMOVED lines=10> */
[----:B------:R-:W3:Y:S04]  /*ff460*/  LDL.LU R12, [R1+0x622c] ;  /* 0x00622c00010c7983 */ /* 0x000ee80000300800 */
[----:B------:R-:W3:Y:S04]  /*ff470*/  LDL.LU R13, [R1+0x6228] ;  /* 0x00622800010d7983 */ /* 0x000ee80000300800 */
[----:B------:R-:W-:Y:S04]  /*ff480*/  STL.64 [R1+0x61b8], R24 ;  /* 0x0061b81801007387 */ /* 0x000fe80000100a00 */
[----:B------:R0:W-:Y:S02]  /*ff490*/  STL.64 [R1+0x61d0], R26 ;  /* 0x0061d01a01007387 */ /* 0x0001e40000100a00 */
[----:B0-----:R-:W-:-:S02]  /*ff4a0*/  IMAD.MOV.U32 R27, RZ, RZ, R4 ;  /* 0x000000ffff1b7224 */ /* 0x001fc400078e0004 */
[----:B------:R-:W-:Y:S01]  /*ff4b0*/  IMAD.MOV.U32 R26, RZ, RZ, R5 ;  /* 0x000000ffff1a7224 */ /* 0x000fe200078e0005 */
[----:B----4-:R-:W-:Y:S04]  /*ff4c0*/  STL.64 [R1+0x6198], R22 ;  /* 0x0061981601007387 */ /* 0x010fe80000100a00 */
[----:B--2---:R0:W-:Y:S01]  /*ff4d0*/  STL.64 [R1+0x6190], R20 ;  /* 0x0061901401007387 */ /* 0x0041e20000100a00 */
[----:B------:R-:W-:Y:S02]  /*ff4e0*/  IMAD.MOV.U32 R24, RZ, RZ, R14 ;  /* 0x000000ffff187224 */ /* 0x000fe400078e000e */
[----:B------:R-:W-:Y:S01]  /*ff4f0*/  IMAD.MOV.U32 R25, RZ, RZ, R15 ;  /* 0x000000ffff197224 */ /* 0x000fe200078e000f */
[----:B0-----:R-:W2:Y:S04]  /*ff500*/  LDL.LU R20, [R1+0xda0] ;  /* 0x000da00001147983 */ /* 0x001ea80000300800 */
[----:B------:R-:W2:Y:S04]  /*ff510*/  LDL.LU R21, [R1+0xda4] ;  /* 0x000da40001157983 */ /* 0x000ea80000300800 */
[----:B------:R-:W4:Y:S04]  /*ff520*/  LDL.LU R22, [R1+0xda8] ;  /* 0x000da80001167983 */ /* 0x000f280000300800 */
[----:B------:R-:W4:Y:S04]  /*ff530*/  LDL.LU R23, [R1+0xdac] ;  /* 0x000dac0001177983 */ /* 0x000f280000300800 */
[----:B------:R-:W2:Y:S04]  /*ff540*/  LDL.LU R14, [R1+0x6224] ;  /* 0x00622400010e7983 */ /* 0x000ea80000300800 */
[----:B------:R-:W2:Y:S04]  /*ff550*/  LDL.LU R15, [R1+0x6220] ;  /* 0x00622000010f7983 */ /* 0x000ea80000300800 */
[----:B------:R0:W-:Y:S04]  /*ff560*/  STL.64 [R1+0x61e8], R24 ;  /* 0x0061e81801007387 */ /* 0x0001e80000100a00 */
[----:B------:R-:W2:Y:S04]  /*ff570*/  LDL.LU R4, [R1+0xe00] ;  /* 0x000e000001047983 */ /* 0x000ea80000300800 */
[----:B------:R-:W2:Y:S01]  /*ff580*/  LDL.LU R5, [R1+0xe04] ;  /* 0x000e040001057983 */ /* 0x000ea20000300800 */
[----:B0-----:R-:W-:-:S02]  /*ff590*/  IMAD.MOV.U32 R25, RZ, RZ, R6 ;  /* 0x000000ffff197224 */ /* 0x001fc400078e0006 */
[----:B------:R-:W-:Y:S01]  /*ff5a0*/  IMAD.MOV.U32 R24, RZ, RZ, R7 ;  /* 0x000000ffff187224 */ /* 0x000fe200078e0007 */
        /* <DEDUP_REMOVED lines=26> */
[C---:B------:R-:W-:Y:S03]  /*ff750*/  HMMA.16816.F32 R4, R24.reuse, R14, R4 ;  /* 0x0000000e1804723c */ /* 0x040fe60000001804 */
        /* <DEDUP_REMOVED lines=27> */
[----:B0-----:R-:W3:Y:S04]  /*ff910*/  LDL R12, [R1+0x218] ;  /* 0x00021800010c7983 */ /* 0x001ee80000100800 */
[----:B------:R-:W3:Y:S04]  /*ff920*/  LDL R13, [R1+0x21c] ;  /* 0x00021c00010d7983 */ /* 0x000ee80000100800 */
[----:B------:R0:W-:Y:S04]  /*ff930*/  STL.64 [R1+0x5ff0], R14 ;  /* 0x005ff00e01007387 */ /* 0x0001e80000100a00 */
[----:B0-----:R-:W4:Y:S01]  /*ff940*/  LDL.64 R14, [R1+0x228] ;  /* 0x00022800010e7983 */ /* 0x001f220000100a00 */
[----:B--2---:R-:W-:Y:S03]  /*ff950*/  HMMA.16816.F32 R24, R24, R4, R20 ;  /* 0x000000041818723c */ /* 0x004fe60000001814 */
[----:B------:R-:W2:Y:S04]  /*ff960*/  LDL.LU.64 R22, [R1+0x61f8] ;  /* 0x0061f80001167983 */ /* 0x000ea80000300a00 */
[----:B------:R-:W2:-:S12]  /*ff970*/  LDL.LU.64 R20, [R1+0x61f0] ;  /* 0x0061f00001147983 */ /* 0x000e980000300a00 */
[----:B------:R0:W-:Y:S04]  /*ff980*/  STL.64 [R1+0xf40], R24 ;  /* 0x000f401801007387 */ /* 0x0001e80000100a00 */
[----:B------:R-:W-:Y:S04]  /*ff990*/  STL.64 [R1+0xf48], R26 ;  /* 0x000f481a01007387 */ /* 0x000fe80000100a00 */
[----:B0-----:R-:W2:Y:S04]  /*ff9a0*/  LDL.LU.64 R24, [R1+0x61e8] ;  /* 0x0061e80001187983 */ /* 0x001ea80000300a00 */
[----:B---3--:R-:W-:Y:S04]  /*ff9b0*/  STL.64 [R1+0x6040], R6 ;  /* 0x0060400601007387 */ /* 0x008fe80000100a00 */
        /* <DEDUP_REMOVED lines=40> */
[----:B0-----:R-:W4:Y:S04]  /*ffc40*/  LDL.LU.64 R22, [R1+0x6168] ;  /* 0x0061680001167983 */ /* 0x001f280000300a00 */
[----:B------:R0:W-:Y:S04]  /*ffc50*/  STL [R1+0x5f8c], R26 ;  /* 0x005f8c1a01007387 */ /* 0x0001e80000100800 */
[----:B------:R1:W-:Y:S04]  /*ffc60*/  STL [R1+0x5f88], R27 ;  /* 0x005f881b01007387 */ /* 0x0003e80000100800 */
[----:B------:R-:W2:Y:S04]  /*ffc70*/  LDL.LU R24, [R1+0xd40] ;  /* 0x000d400001187983 */ /* 0x000ea80000300800 */
[----:B------:R-:W2:Y:S04]  /*ffc80*/  LDL.LU R25, [R1+0xd44] ;  /* 0x000d440001197983 */ /* 0x000ea80000300800 */
[----:B0-----:R-:W2:Y:S04]  /*ffc90*/  LDL.LU R26, [R1+0xd48] ;  /* 0x000d4800011a7983 */ /* 0x001ea80000300800 */
[----:B-1----:R-:W2:Y:S01]  /*ffca0*/  LDL.LU R27, [R1+0xd4c] ;  /* 0x000d4c00011b7983 */ /* 0x002ea20000300800 */
[----:B----4-:R-:W-:Y:S03]  /*ffcb0*/  HMMA.16816.F32 R20, R4, R22, R16 ;  /* 0x000000160414723c */ /* 0x010fe60000001810 */
        /* <DEDUP_REMOVED lines=10> */
[----:B0-----:R-:W3:Y:S01]  /*ffd60*/  LDL.LU.64 R22, [R1+0x6138] ;  /* 0x0061380001167983 */ /* 0x001ee20000300a00 */
[C---:B--2---:R-:W-:Y:S08]  /*ffd70*/  HMMA.16816.F32 R24, R4.reuse, R14, R24 ;  /* 0x0000000e0418723c */ /* 0x044ff00000001818 */
[----:B---3--:R-:W-:Y:S01]  /*ffd80*/  HMMA.16816.F32 R20, R4, R22, R16 ;  /* 0x000000160414723c */ /* 0x008fe20000001810 */
[----:B------:R-:W2:Y:S04]  /*ffd90*/  LDL.LU.64 R18, [R1+0x6130] ;  /* 0x0061300001127983 */ /* 0x000ea80000300a00 */
[----:B------:R-:W3:-:S14]  /*ffda0*/  LDL.LU.64 R16, [R1+0x6128] ;  /* 0x0061280001107983 */ /* 0x000edc0000300a00 */
[----:B------:R-:W-:Y:S04]  /*ffdb0*/  STL.64 [R1+0xeb0], R20 ;  /* 0x000eb01401007387 */ /* 0x000fe80000100a00 */
[----:B------:R0:W-:Y:S04]  /*ffdc0*/  STL.64 [R1+0xeb8], R22 ;  /* 0x000eb81601007387 */ /* 0x0001e80000100a00 */
[----:B0-----:R-:W2:Y:S04]  /*ffdd0*/  LDL.LU.64 R22, [R1+0x6120] ;  /* 0x0061200001167983 */ /* 0x001ea80000300a00 */
[----:B------:R-:W2:Y:S04]  /*ffde0*/  LDL.LU.64 R20, [R1+0x6118] ;  /* 0x0061180001147983 */ /* 0x000ea80000300a00 */
[----:B------:R-:W-:Y:S04]  /*ffdf0*/  STL.64 [R1+0xea0], R24 ;  /* 0x000ea01801007387 */ /* 0x000fe80000100a00 */
[----:B------:R0:W-:Y:S02]  /*ffe00*/  STL.64 [R1+0xea8], R26 ;  /* 0x000ea81a01007387 */ /* 0x0001e40000100a00 */
[----:B0-----:R-:W-:-:S02]  /*ffe10*/  IMAD.MOV.U32 R27, RZ, RZ, R15 ;  /* 0x000000ffff1b7224 */ /* 0x001fc400078e000f */
[----:B------:R-:W-:-:S03]  /*ffe20*/  IMAD.MOV.U32 R26, RZ, RZ, R14 ;  /* 0x000000ffff1a7224 */ /* 0x000fc600078e000e */
[----:B------:R-:W-:Y:S04]  /*ffe30*/  STL [R1+0x5f94], R27 ;  /* 0x005f941b01007387 */ /* 0x000fe80000100800 */
[----:B------:R0:W-:Y:S04]  /*ffe40*/  STL [R1+0x5f90], R26 ;  /* 0x005f901a01007387 */ /* 0x0001e80000100800 */
[----:B------:R-:W4:Y:S04]  /*ffe50*/  LDL.LU R24, [R1+0xd30] ;  /* 0x000d300001187983 */ /* 0x000f280000300800 */
[----:B------:R-:W4:Y:S04]  /*ffe60*/  LDL.LU R25, [R1+0xd34] ;  /* 0x000d340001197983 */ /* 0x000f280000300800 */
[----:B0-----:R-:W4:Y:S04]  /*ffe70*/  LDL.LU R26, [R1+0xd38] ;  /* 0x000d3800011a7983 */ /* 0x001f280000300800 */
[----:B------:R-:W4:Y:S02]  /*ffe80*/  LDL.LU R27, [R1+0xd3c] ;  /* 0x000d3c00011b7983 */ /* 0x000f240000300800 */
[C---:B----4-:R-:W-:Y:S08]  /*ffe90*/  HMMA.16816.F32 R24, R4.reuse, R12, R24 ;  /* 0x0000000c0418723c */ /* 0x050ff00000001818 */
[C---:B---3--:R-:W-:Y:S08]  /*ffea0*/  HMMA.16816.F32 R12, R4.reuse, R16, R8 ;  /* 0x00000010040c723c */ /* 0x048ff00000001808 */
[----:B--2---:R-:W-:Y:S03]  /*ffeb0*/  HMMA.16816.F32 R8, R4, R18, R20 ;  /* 0x000000120408723c */ /* 0x004fe60000001814 */
[----:B------:R-:W-:Y:S04]  /*ffec0*/  STL.64 [R1+0xe90], R24 ;  /* 0x000e901801007387 */ /* 0x000fe80000100a00 */
[----:B------:R-:W-:Y:S04]  /*ffed0*/  STL.64 [R1+0xe98], R26 ;  /* 0x000e981a01007387 */ /* 0x000fe80000100a00 */
[----:B------:R0:W-:Y:S04]  /*ffee0*/  STL.64 [R1+0xe80], R12 ;  /* 0x000e800c01007387 */ /* 0x0001e80000100a00 */
[----:B------:R1:W-:Y:S04]  /*ffef0*/  STL.64 [R1+0xe88], R14 ;  /* 0x000e880e01007387 */ /* 0x0003e80000100a00 */
[----:B------:R2:W-:Y:S04]  /*fff00*/  STL.64 [R1+0xe70], R8 ;  /* 0x000e700801007387 */ /* 0x0005e80000100a00 */
[----:B------:R3:W-:Y:S04]  /*fff10*/  STL.64 [R1+0xe78], R10 ;  /* 0x000e780a01007387 */ /* 0x0007e80000100a00 */
        /* <DEDUP_REMOVED lines=8> */
[----:B---3--:R-:W3:Y:S04]  /*fffa0*/  LDL.LU R10, [R1+0xc78] ;  /* 0x000c7800010a7983 */ /* 0x008ee80000300800 */
[----:B------:R-:W3:Y:S01]  /*fffb0*/  LDL.LU R11, [R1+0xc7c] ;  /* 0x000c7c00010b7983 */ /* 0x000ee20000300800 */
[----:B------:R-:W-:-:S02]  /*fffc0*/  IMAD.MOV.U32 R24, RZ, RZ, R18 ;  /* 0x000000ffff187224 */ /* 0x000fc400078e0012 */
[----:B------:R-:W-:Y:S02]  /*fffd0*/  IMAD.MOV.U32 R25, RZ, RZ, R19 ;  /* 0x000000ffff197224 */ /* 0x000fe400078e0013 */
[----:B------:R-:W-:Y:S02]  /*fffe0*/  IMAD.MOV.U32 R18, RZ, RZ, R28 ;  /* 0x000000ffff127224 */ /* 0x000fe400078e001c */
[----:B------:R-:W-:Y:S01]  /*ffff0*/  IMAD.MOV.U32 R19, RZ, RZ, R29 ;  /* 0x000000ffff137224 */ /* 0x000fe200078e001d */
[----:B---3--:R-:W-:Y:S04]  /*100000*/  STL.64 [R1+0x6078], R10 ;  /* 0x0060780a01007387 */ /* 0x008fe80000100a00 */
[----:B--2---:R0:W-:Y:S04]  /*100010*/  STL.64 [R1+0x6070], R8 ;  /* 0x0060700801007387 */ /* 0x0041e80000100a00 */
[----:B------:R-:W2:Y:S04]  /*100020*/  LDL.LU R28, [R1+0x6110] ;  /* 0x00611000011c7983 */ /* 0x000ea80000300800 */
[----:B------:R-:W2:Y:S04]  /*100030*/  LDL.LU R29, [R1+0x610c] ;  /* 0x00610c00011d7983 */ /* 0x000ea80000300800 */
[----:B------:R-:W-:Y:S04]  /*100040*/  STL.64 [R1+0x6080], R18 ;  /* 0x0060801201007387 */ /* 0x000fe80000100a00 */
[----:B0-----:R-:W3:Y:S04]  /*100050*/  LDL.LU R8, [R1+0xc90] ;  /* 0x000c900001087983 */ /* 0x001ee80000300800 */
[----:B------:R-:W3:Y:S04]  /*100060*/  LDL.LU R9, [R1+0xc94] ;  /* 0x000c940001097983 */ /* 0x000ee80000300800 */
[----:B------:R-:W4:Y:S04]  /*100070*/  LDL.LU R10, [R1+0xc98] ;  /* 0x000c9800010a7983 */ /* 0x000f280000300800 */
[----:B------:R-:W4:Y:S01]  /*100080*/  LDL.LU R11, [R1+0xc9c] ;  /* 0x000c9c00010b7983 */ /* 0x000f220000300800 */
[----:B------:R-:W-:-:S03]  /*100090*/  IMAD.MOV.U32 R17, RZ, RZ, R0 ;  /* 0x000000ffff117224 */ /* 0x000fc600078e0000 */
[----:B----4-:R-:W-:Y:S04]  /*1000a0*/  STL.64 [R1+0x6090], R10 ;  /* 0x0060900a01007387 */ /* 0x010fe80000100a00 */
[----:B---3--:R-:W-:Y:S04]  /*1000b0*/  STL.64 [R1+0x6088], R8 ;  /* 0x0060880801007387 */ /* 0x008fe80000100a00 */
[----:B------:R-:W3:Y:S04]  /*1000c0*/  LDL R16, [R1+0x188] ;  /* 0x0001880001107983 */ /* 0x000ee80000100800 */
[----:B------:R-:W4:Y:S04]  /*1000d0*/  LDL.LU R0, [R1+0x6108] ;  /* 0x0061080001007983 */ /* 0x000f280000300800 */
[----:B---3--:R0:W-:Y:S04]  /*1000e0*/  STL.64 [R1+0x6098], R16 ;  /* 0x0060981001007387 */ /* 0x0081e80000100a00 */
[----:B0-----:R-:W3:Y:S04]  /*1000f0*/  LDL.LU R16, [R1+0xcb0] ;  /* 0x000cb00001107983 */ /* 0x001ee80000300800 */
[----:B------:R-:W3:Y:S04]  /*100100*/  LDL.LU R17, [R1+0xcb4] ;  /* 0x000cb40001117983 */ /* 0x000ee80000300800 */
[----:B------:R-:W2:Y:S04]  /*100110*/  LDL.LU R18, [R1+0xcb8] ;  /* 0x000cb80001127983 */ /* 0x000ea80000300800 */
[----:B------:R-:W2:Y:S04]  /*100120*/  LDL.LU R19, [R1+0xcbc] ;  /* 0x000cbc0001137983 */ /* 0x000ea80000300800 */
[----:B--2---:R0:W-:Y:S04]  /*100130*/  STL.64 [R1+0x60a8], R18 ;  /* 0x0060a81201007387 */ /* 0x0041e80000100a00 */
[----:B0-----:R-:W2:Y:S04]  /*100140*/  LDL R18, [R1+0x1a8] ;  /* 0x0001a80001127983 */ /* 0x001ea80000100800 */
[----:B------:R-:W2:Y:S04]  /*100150*/  LDL R19, [R1+0x1ac] ;  /* 0x0001ac0001137983 */ /* 0x000ea80000100800 */
[----:B---3--:R0:W-:Y:S04]  /*100160*/  STL.64 [R1+0x60a0], R16 ;  /* 0x0060a01001007387 */ /* 0x0081e80000100a00 */
[----:B--2---:R1:W-:Y:S04]  /*100170*/  STL.64 [R1+0x60c0], R18 ;  /* 0x0060c01201007387 */ /* 0x0043e80000100a00 */
[----:B------:R-:W2:Y:S04]  /*100180*/  LDL.LU R8, [R1+0xca0] ;  /* 0x000ca00001087983 */ /* 0x000ea80000300800 */
[----:B------:R-:W2:Y:S04]  /*100190*/  LDL.LU R9, [R1+0xca4] ;  /* 0x000ca40001097983 */ /* 0x000ea80000300800 */
[----:B------:R-:W3:Y:S04]  /*1001a0*/  LDL.LU R10, [R1+0xca8] ;  /* 0x000ca800010a7983 */ /* 0x000ee80000300800 */
[----:B------:R-:W3:Y:S04]  /*1001b0*/  LDL.LU R11, [R1+0xcac] ;  /* 0x000cac00010b7983 */ /* 0x000ee80000300800 */
[----:B0-----:R-:W2:Y:S04]  /*1001c0*/  LDL R16, [R1+0x1b8] ;  /* 0x0001b80001107983 */ /* 0x001ea80000100800 */
[----:B-1----:R-:W2:Y:S01]  /*1001d0*/  LDL.64 R18, [R1+0x1c8] ;  /* 0x0001c80001127983 */ /* 0x002ea20000100a00 */
[----:B----4-:R-:W-:-:S03]  /*1001e0*/  IMAD.MOV.U32 R17, RZ, RZ, R0 ;  /* 0x000000ffff117224 */ /* 0x010fc600078e0000 */
[----:B--2---:R-:W-:Y:S04]  /*1001f0*/  STL.64 [R1+0x60f0], R18 ;  /* 0x0060f01201007387 */ /* 0x004fe80000100a00 */
[----:B------:R0:W-:Y:S04]  /*100200*/  STL.64 [R1+0x60e8], R16 ;  /* 0x0060e81001007387 */ /* 0x0001e80000100a00 */
        /* <DEDUP_REMOVED lines=65> */
[----:B------:R-:W-:-:S05]  /*100620*/  IMAD.MOV.U32 R27, RZ, RZ, R19 ;  /* 0x000000ffff1b7224 */ /* 0x000fca00078e0013 */
        /* <DEDUP_REMOVED lines=23> */
[----:B0-----:R-:W1:Y:S04]  /*1007a0*/  LDL.LU.64 R16, [R1+0x6098] ;  /* 0x0060980001107983 */ /* 0x001e680000300a00 */
[----:B------:R-:W-:Y:S04]  /*1007b0*/  STL [R1+0x5f1c], R28 ;  /* 0x005f1c1c01007387 */ /* 0x000fe80000100800 */
[----:B------:R-:W-:Y:S01]  /*1007c0*/  STL [R1+0x5f18], R29 ;  /* 0x005f181d01007387 */ /* 0x000fe20000100800 */
[----:B-1----:R-:W-:Y:S03]  /*1007d0*/  HMMA.16816.F32 R16, R4, R16, R8 ;  /* 0x000000100410723c */ /* 0x002fe60000001808 */
        /* <DEDUP_REMOVED lines=12> */
[C---:B----4-:R-:W-:Y:S08]  /*1008a0*/  HMMA.16816.F32 R12, R4.reuse, R16, R12 ;  /* 0x00000010040c723c */ /* 0x050ff0000000180c */
[----:B--2---:R-:W-:Y:S11]  /*1008b0*/  HMMA.16816.F32 R8, R4, R18, R8 ;  /* 0x000000120408723c */ /* 0x004ff60000001808 */
[----:B------:R-:W-:Y:S04]  /*1008c0*/  STL.64 [R1+0xdc0], R12 ;  /* 0x000dc00c01007387 */ /* 0x000fe80000100a00 */
[----:B------:R0:W-:Y:S04]  /*1008d0*/  STL.64 [R1+0xdc8], R14 ;  /* 0x000dc80e01007387 */ /* 0x0001e80000100a00 */
[----:B0-----:R-:W2:Y:S04]  /*1008e0*/  LDL.LU.64 R14, [R1+0x6058] ;  /* 0x00605800010e7983 */ /* 0x001ea80000300a00 */
[----:B------:R-:W2:Y:S04]  /*1008f0*/  LDL.LU.64 R12, [R1+0x6050] ;  /* 0x00605000010c7983 */ /* 0x000ea80000300a00 */
[----:B------:R-:W-:Y:S04]  /*100900*/  STL.64 [R1+0x5e60], R16 ;  /* 0x005e601001007387 */ /* 0x000fe80000100a00 */
[----:B------:R-:W-:Y:S04]  /*100910*/  STL.64 [R1+0xdb0], R8 ;  /* 0x000db00801007387 */ /* 0x000fe80000100a00 */
[----:B------:R0:W-:Y:S04]  /*100920*/  STL.64 [R1+0xdb8], R10 ;  /* 0x000db80a01007387 */ /* 0x0001e80000100a00 */
[----:B0-----:R-:W4:Y:S01]  /*100930*/  LDL.LU.64 R10, [R1+0x6048] ;  /* 0x00604800010a7983 */ /* 0x001f220000300a00 */
[----:B------:R-:W-:-:S02]  /*100940*/  IMAD.MOV.U32 R9, RZ, RZ, R5 ;  /* 0x000000ffff097224 */ /* 0x000fc400078e0005 */
[----:B------:R-:W-:Y:S02]  /*100950*/  IMAD.MOV.U32 R8, RZ, RZ, R6 ;  /* 0x000000ffff087224 */ /* 0x000fe400078e0006 */
[----:B------:R-:W-:Y:S02]  /*100960*/  IMAD.MOV.U32 R0, RZ, RZ, R7 ;  /* 0x000000ffff007224 */ /* 0x000fe400078e0007 */
[----:B------:R-:W-:Y:S01]  /*100970*/  IMAD.MOV.U32 R16, RZ, RZ, R4 ;  /* 0x000000ffff107224 */ /* 0x000fe200078e0004 */
[----:B------:R-:W3:Y:S04]  /*100980*/  LDL.LU.64 R6, [R1+0x6040] ;  /* 0x0060400001067983 */ /* 0x000ee80000300a00 */
[----:B------:R-:W2:Y:S04]  /*100990*/  LDL.LU.64 R4, [R1+0x6038] ;  /* 0x0060380001047983 */ /* 0x000ea80000300a00 */
[----:B------:R0:W-:Y:S01]  /*1009a0*/  STL.64 [R1+0x6010], R18 ;  /* 0x0060101201007387 */ /* 0x0001e20000100a00 */
[----:B------:R-:W-:-:S02]  /*1009b0*/  IMAD.MOV.U32 R17, RZ, RZ, R9 ;  /* 0x000000ffff117224 */ /* 0x000fc400078e0009 */
[----:B0-----:R-:W-:Y:S02]  /*1009c0*/  IMAD.MOV.U32 R18, RZ, RZ, R8 ;  /* 0x000000ffff127224 */ /* 0x001fe400078e0008 */
[----:B------:R-:W-:-:S07]  /*1009d0*/  IMAD.MOV.U32 R19, RZ, RZ, R0 ;  /* 0x000000ffff137224 */ /* 0x000fce00078e0000 */
[----:B----4-:R-:W-:-:S15]  /*1009e0*/  HMMA.16816.F32 R20, R16, R10, R20 ;  /* 0x0000000a1014723c */ /* 0x010fde0000001814 */
[----:B------:R-:W-:-:S04]  /*1009f0*/  NOP ;  /* 0x0000000000007918 */ /* 0x000fc80000000000 */
[----:B------:R-:W-:Y:S04]  /*100a00*/  STL.64 [R1+0xda0], R20 ;  /* 0x000da01401007387 */ /* 0x000fe80000100a00 */
[----:B------:R0:W-:Y:S04]  /*100a10*/  STL.64 [R1+0xda8], R22 ;  /* 0x000da81601007387 */ /* 0x0001e80000100a00 */
[----:B0-----:R-:W4:Y:S01]  /*100a20*/  LDL.LU.64 R22, [R1+0x6030] ;  /* 0x0060300001167983 */ /* 0x001f220000300a00 */
[C---:B---3--:R-:W-:Y:S03]  /*100a30*/  HMMA.16816.F32 R24, R16.reuse, R6, R24 ;  /* 0x000000061018723c */ /* 0x048fe60000001818 */
[----:B------:R-:W3:Y:S04]  /*100a40*/  LDL.LU.64 R20, [R1+0x6028] ;  /* 0x0060280001147983 */ /* 0x000ee80000300a00 */
[----:B------:R-:W-:Y:S04]  /*100a50*/  STL.64 [R1+0x5fd0], R6 ;  /* 0x005fd00601007387 */ /* 0x000fe80000100a00 */
[----:B--2---:R0:W-:Y:S08]  /*100a60*/  STL.64 [R1+0x5fc8], R4 ;  /* 0x005fc80401007387 */ /* 0x0041f00000100a00 */
[----:B------:R-:W-:Y:S04]  /*100a70*/  STL.64 [R1+0xd90], R24 ;  /* 0x000d901801007387 */ /* 0x000fe80000100a00 */
[----:B------:R-:W-:Y:S04]  /*100a80*/  STL.64 [R1+0xd98], R26 ;  /* 0x000d981a01007387 */ /* 0x000fe80000100a00 */
[----:B0-----:R-:W2:Y:S01]  /*100a90*/  LDL.LU R4, [R1+0xbf0] ;  /* 0x000bf00001047983 */ /* 0x001ea20000300800 */
[----:B----4-:R-:W-:-:S15]  /*100aa0*/  HMMA.16816.F32 R12, R16, R22, R12 ;  /* 0x00000016100c723c */ /* 0x010fde000000180c */
[----:B------:R-:W-:-:S04]  /*100ab0*/  NOP ;  /* 0x0000000000007918 */ /* 0x000fc80000000000 */
[----:B------:R-:W-:Y:S04]  /*100ac0*/  STL.64 [R1+0xd60], R12 ;  /* 0x000d600c01007387 */ /* 0x000fe80000100a00 */
[----:B------:R-:W-:Y:S04]  /*100ad0*/  STL.64 [R1+0xd68], R14 ;  /* 0x000d680e01007387 */ /* 0x000fe80000100a00 */
[----:B------:R-:W2:Y:S04]  /*100ae0*/  LDL.LU R5, [R1+0xbf4] ;  /* 0x000bf40001057983 */ /* 0x000ea80000300800 */
[----:B------:R-:W4:Y:S04]  /*100af0*/  LDL.LU R6, [R1+0xbf8] ;  /* 0x000bf80001067983 */ /* 0x000f280000300800 */
        /* <DEDUP_REMOVED lines=35> */
[----:B------:R0:W-:Y:S04]  /*100d30*/  STL.64 [R1+0x5e28], R22 ;  /* 0x005e281601007387 */ /* 0x0001e80000100a00 */
[----:B---3--:R1:W-:Y:S04]  /*100d40*/  STL.64 [R1+0x5e20], R20 ;  /* 0x005e201401007387 */ /* 0x0083e80000100a00 */
[----:B0-----:R-:W3:Y:S04]  /*100d50*/  LDL R22, [R1+0x68] ;  /* 0x0000680001167983 */ /* 0x001ee80000100800 */
[----:B-1----:R-:W3:Y:S04]  /*100d60*/  LDL R20, [R1+0x60] ;  /* 0x0000600001147983 */ /* 0x002ee80000100800 */
[----:B------:R-:W3:Y:S04]  /*100d70*/  LDL R21, [R1+0x64] ;  /* 0x0000640001157983 */ /* 0x000ee80000100800 */
[----:B------:R-:W3:Y:S04]  /*100d80*/  LDL R23, [R1+0x6c] ;  /* 0x00006c0001177983 */ /* 0x000ee80000100800 */
[----:B------:R-:W2:Y:S04]  /*100d90*/  LDL.LU.64 R10, [R1+0x6020] ;  /* 0x00602000010a7983 */ /* 0x000ea80000300a00 */
[----:B------:R-:W3:Y:S04]  /*100da0*/  LDL.LU.64 R8, [R1+0x6018] ;  /* 0x0060180001087983 */ /* 0x000ee80000300a00 */
[----:B------:R-:W-:Y:S04]  /*100db0*/  STL.64 [R1+0xc40], R16 ;  /* 0x000c401001007387 */ /* 0x000fe80000100a00 */
[----:B------:R0:W-:Y:S04]  /*100dc0*/  STL.64 [R1+0xc48], R18 ;  /* 0x000c481201007387 */ /* 0x0001e80000100a00 */
[----:B0-----:R-:W2:Y:S04]  /*100dd0*/  LDL.LU.64 R18, [R1+0x6010] ;  /* 0x0060100001127983 */ /* 0x001ea80000300a00 */
[----:B------:R-:W2:Y:S04]  /*100de0*/  LDL.64 R16, [R1+0x2a0] ;  /* 0x0002a00001107983 */ /* 0x000ea80000100a00 */
[----:B------:R-:W2:Y:S04]  /*100df0*/  LDL.64 R28, [R1+0x288] ;  /* 0x00028800011c7983 */ /* 0x000ea80000100a00 */
[----:B------:R-:W-:Y:S04]  /*100e00*/  STL [R1+0x5f24], R2 ;  /* 0x005f240201007387 */ /* 0x000fe80000100800 */
[----:B------:R0:W-:Y:S04]  /*100e10*/  STL [R1+0x5f20], R3 ;  /* 0x005f200301007387 */ /* 0x0001e80000100800 */
[----:B0-----:R-:W2:Y:S01]  /*100e20*/  LDL.64 R2, [R1+0x2b0] ;  /* 0x0002b00001027983 */ /* 0x001ea20000100a00 */
[----:B---3--:R-:W-:Y:S01]  /*100e30*/  HMMA.16816.F32 R12, R20, R8, R12 ;  /* 0x00000008140c723c */ /* 0x008fe2000000180c */
[----:B------:R-:W-:-:S15]  /*100e40*/  IMAD.MOV.U32 R0, RZ, RZ, R9 ;  /* 0x000000ffff007224 */ /* 0x000fde00078e0009 */
[----:B------:R-:W-:-:S03]  /*100e50*/  NOP ;  /* 0x0000000000007918 */ /* 0x000fc60000000000 */
        /* <DEDUP_REMOVED lines=9> */
[----:B0-----:R-:W4:Y:S04]  /*100ef0*/  LDL.LU.64 R14, [R1+0x5ff0] ;  /* 0x005ff000010e7983 */ /* 0x001f280000300a00 */
[----:B--2---:R-:W-:Y:S04]  /*100f00*/  STL.64 [R1+0x5e48], R10 ;  /* 0x005e480a01007387 */ /* 0x004fe80000100a00 */
[----:B------:R0:W-:Y:S04]  /*100f10*/  STL.64 [R1+0x5e40], R8 ;  /* 0x005e400801007387 */ /* 0x0001e80000100a00 */
[----:B0-----:R-:W2:Y:S04]  /*100f20*/  LDL.LU R8, [R1+0xba0] ;  /* 0x000ba00001087983 */ /* 0x001ea80000300800 */
[----:B------:R-:W2:Y:S04]  /*100f30*/  LDL.LU R9, [R1+0xba4] ;  /* 0x000ba40001097983 */ /* 0x000ea80000300800 */
[----:B------:R-:W2:Y:S04]  /*100f40*/  LDL.LU R10, [R1+0xba8] ;  /* 0x000ba800010a7983 */ /* 0x000ea80000300800 */
[----:B------:R-:W2:Y:S01]  /*100f50*/  LDL.LU R11, [R1+0xbac] ;  /* 0x000bac00010b7983 */ /* 0x000ea20000300800 */
[----:B----4-:R-:W-:Y:S03]  /*100f60*/  HMMA.16816.F32 R12, R20, R14, R4 ;  /* 0x0000000e140c723c */ /* 0x010fe60000001804 */
[----:B------:R-:W3:Y:S04]  /*100f70*/  LDL.LU.64 R6, [R1+0x5fe8] ;  /* 0x005fe80001067983 */ /* 0x000ee80000300a00 */
[----:B------:R-:W3:-:S12]  /*100f80*/  LDL.LU.64 R4, [R1+0x5fe0] ;  /* 0x005fe00001047983 */ /* 0x000ed80000300a00 */
[----:B------:R0:W-:Y:S04]  /*100f90*/  STL.64 [R1+0xd00], R12 ;  /* 0x000d000c01007387 */ /* 0x0001e80000100a00 */
[----:B------:R-:W-:Y:S04]  /*100fa0*/  STL.64 [R1+0xd08], R14 ;  /* 0x000d080e01007387 */ /* 0x000fe80000100a00 */
[----:B0-----:R-:W3:Y:S02]  /*100fb0*/  LDL.LU.64 R12, [R1+0x5fd8] ;  /* 0x005fd800010c7983 */ /* 0x001ee40000300a00 */
[----:B---3--:R-:W-:-:S15]  /*100fc0*/  HMMA.16816.F32 R4, R20, R12, R4 ;  /* 0x0000000c1404723c */ /* 0x008fde0000001804 */
[----:B------:R-:W-:-:S04]  /*100fd0*/  NOP ;  /* 0x0000000000007918 */ /* 0x000fc80000000000 */
[----:B------:R-:W-:Y:S04]  /*100fe0*/  STL.64 [R1+0xce0], R4 ;  /* 0x000ce00401007387 */ /* 0x000fe80000100a00 */
[----:B------:R0:W-:Y:S04]  /*100ff0*/  STL.64 [R1+0xce8], R6 ;  /* 0x000ce80601007387 */ /* 0x0001e80000100a00 */
[----:B0-----:R-:W3:Y:S04]  /*101000*/  LDL.LU.64 R6, [R1+0x5fd0] ;  /* 0x005fd00001067983 */ /* 0x001ee80000300a00 */
[----:B------:R-:W4:Y:S01]  /*101010*/  LDL.LU.64 R4, [R1+0x5fc8] ;  /* 0x005fc80001047983 */ /* 0x000f220000300a00 */
[----:B------:R-:W-:-:S02]  /*101020*/  IMAD.MOV.U32 R15, RZ, RZ, R13 ;  /* 0x000000ffff0f7224 */ /* 0x000fc400078e000d */
[----:B------:R-:W-:-:S03]  /*101030*/  IMAD.MOV.U32 R14, RZ, RZ, R12 ;  /* 0x000000ffff0e7224 */ /* 0x000fc600078e000c */
        /* <DEDUP_REMOVED lines=25> */
[----:B0-----:R-:W3:Y:S04]  /*1011d0*/  LDL.LU R12, [R1+0xbc0] ;  /* 0x000bc000010c7983 */ /* 0x001ee80000300800 */
[----:B------:R-:W3:Y:S04]  /*1011e0*/  LDL.LU R13, [R1+0xbc4] ;  /* 0x000bc400010d7983 */ /* 0x000ee80000300800 */
[----:B------:R-:W3:Y:S04]  /*1011f0*/  LDL.LU R14, [R1+0xbc8] ;  /* 0x000bc800010e7983 */ /* 0x000ee80000300800 */
[----:B------:R-:W3:Y:S01]  /*101200*/  LDL.LU R15, [R1+0xbcc] ;  /* 0x000bcc00010f7983 */ /* 0x000ee20000300800 */
[C---:B--2---:R-:W-:Y:S08]  /*101210*/  HMMA.16816.F32 R4, R20.reuse, R16, R4 ;  /* 0x000000101404723c */ /* 0x044ff00000001804 */
[----:B---3--:R-:W-:-:S15]  /*101220*/  HMMA.16816.F32 R12, R20, R2, R12 ;  /* 0x00000002140c723c */ /* 0x008fde000000180c */
[----:B------:R-:W-:-:S04]  /*101230*/  NOP ;  /* 0x0000000000007918 */ /* 0x000fc80000000000 */
[----:B------:R-:W-:Y:S04]  /*101240*/  STL.64 [R1+0xc80], R12 ;  /* 0x000c800c01007387 */ /* 0x000fe80000100a00 */
[----:B------:R0:W-:Y:S02]  /*101250*/  STL.64 [R1+0xc88], R14 ;  /* 0x000c880e01007387 */ /* 0x0001e40000100a00 */
[----:B0-----:R-:W-:Y:S02]  /*101260*/  IMAD.MOV.U32 R14, RZ, RZ, R3 ;  /* 0x000000ffff0e7224 */ /* 0x001fe400078e0003 */
[----:B------:R-:W-:-:S03]  /*101270*/  IMAD.MOV.U32 R15, RZ, RZ, R2 ;  /* 0x000000ffff0f7224 */ /* 0x000fc600078e0002 */
[----:B------:R-:W-:Y:S04]  /*101280*/  STL [R1+0x5dd8], R14 ;  /* 0x005dd80e01007387 */ /* 0x000fe80000100800 */
[----:B------:R-:W-:Y:S04]  /*101290*/  STL [R1+0x5dd4], R15 ;  /* 0x005dd40f01007387 */ /* 0x000fe80000100800 */
[----:B------:R-:W-:Y:S04]  /*1012a0*/  STL.64 [R1+0xc60], R4 ;  /* 0x000c600401007387 */ /* 0x000fe80000100a00 */
[----:B------:R0:W-:Y:S02]  /*1012b0*/  STL.64 [R1+0xc68], R6 ;  /* 0x000c680601007387 */ /* 0x0001e40000100a00 */
[----:B0-----:R-:W-:Y:S01]  /*1012c0*/  HMMA.16816.F32 R4, R20, R28, R8 ;  /* 0x0000001c1404723c */ /* 0x001fe20000001808 */
[----:B------:R-:W-:-:S02]  /*1012d0*/  IMAD.MOV.U32 R12, RZ, RZ, R17 ;  /* 0x000000ffff0c7224 */ /* 0x000fc400078e0011 */
[----:B------:R-:W-:Y:S02]  /*1012e0*/  IMAD.MOV.U32 R13, RZ, RZ, R16 ;  /* 0x000000ffff0d7224 */ /* 0x000fe400078e0010 */
[----:B------:R-:W-:Y:S02]  /*1012f0*/  IMAD.MOV.U32 R16, RZ, RZ, R26 ;  /* 0x000000ffff107224 */ /* 0x000fe400078e001a */
[----:B------:R-:W-:Y:S01]  /*101300*/  IMAD.MOV.U32 R17, RZ, RZ, R27 ;  /* 0x000000ffff117224 */ /* 0x000fe200078e001b */
[----:B------:R-:W-:Y:S04]  /*101310*/  STL [R1+0x5de0], R12 ;  /* 0x005de00c01007387 */ /* 0x000fe80000100800 */
[----:B------:R-:W-:Y:S07]  /*101320*/  STL [R1+0x5ddc], R13 ;  /* 0x005ddc0d01007387 */ /* 0x000fee0000100800 */
[----:B------:R-:W-:Y:S04]  /*101330*/  STL.64 [R1+0xc20], R4 ;  /* 0x000c200401007387 */ /* 0x000fe80000100a00 */
[----:B------:R-:W-:Y:S04]  /*101340*/  STL.64 [R1+0xc28], R6 ;  /* 0x000c280601007387 */ /* 0x000fe80000100a00 */
[----:B------:R-:W2:Y:S04]  /*101350*/  LDL.LU R26, [R1+0x5fa4] ;  /* 0x005fa400011a7983 */ /* 0x000ea80000300800 */
[----:B------:R-:W3:Y:S04]  /*101360*/  LDL.LU R27, [R1+0x5fa0] ;  /* 0x005fa000011b7983 */ /* 0x000ee80000300800 */
[----:B------:R-:W-:Y:S04]  /*101370*/  STL.64 [R1+0x5ed0], R18 ;  /* 0x005ed01201007387 */ /* 0x000fe80000100a00 */
[----:B------:R-:W-:Y:S04]  /*101380*/  STL.64 [R1+0x5ec8], R16 ;  /* 0x005ec81001007387 */ /* 0x000fe80000100a00 */
[----:B------:R-:W3:Y:S04]  /*101390*/  LDL.LU R20, [R1+0xae0] ;  /* 0x000ae00001147983 */ /* 0x000ee80000300800 */
[----:B------:R-:W3:Y:S04]  /*1013a0*/  LDL.LU R21, [R1+0xae4] ;  /* 0x000ae40001157983 */ /* 0x000ee80000300800 */
[----:B------:R-:W3:Y:S04]  /*1013b0*/  LDL.LU R22, [R1+0xae8] ;  /* 0x000ae80001167983 */ /* 0x000ee80000300800 */
[----:B------:R-:W3:Y:S01]  /*1013c0*/  LDL.LU R23, [R1+0xaec] ;  /* 0x000aec0001177983 */ /* 0x000ee20000300800 */
[----:B----4-:R-:W-:-:S02]  /*1013d0*/  IMAD.MOV.U32 R10, RZ, RZ, R25 ;  /* 0x000000ffff0a7224 */ /* 0x010fc400078e0019 */
[----:B------:R-:W-:Y:S02]  /*1013e0*/  IMAD.MOV.U32 R11, RZ, RZ, R24 ;  /* 0x000000ffff0b7224 */ /* 0x000fe400078e0018 */
[----:B--2---:R-:W-:Y:S02]  /*1013f0*/  IMAD.MOV.U32 R9, RZ, RZ, R26 ;  /* 0x000000ffff097224 */ /* 0x004fe400078e001a */
[----:B---3--:R-:W-:Y:S01]  /*101400*/  IMAD.MOV.U32 R8, RZ, RZ, R27 ;  /* 0x000000ffff087224 */ /* 0x008fe200078e001b */
[----:B------:R-:W-:Y:S04]  /*101410*/  STL.64 [R1+0x5ee0], R22 ;  /* 0x005ee01601007387 */ /* 0x000fe80000100a00 */
[----:B------:R-:W-:Y:S04]  /*101420*/  STL.64 [R1+0x5ed8], R20 ;  /* 0x005ed81401007387 */ /* 0x000fe80000100a00 */
[----:B------:R-:W2:Y:S04]  /*101430*/  LDL.LU R25, [R1+0x5f9c] ;  /* 0x005f9c0001197983 */ /* 0x000ea80000300800 */
[----:B------:R-:W3:Y:S04]  /*101440*/  LDL.LU R24, [R1+0x5f98] ;  /* 0x005f980001187983 */ /* 0x000ee80000300800 */
[----:B------:R-:W4:Y:S04]  /*101450*/  LDL.LU R27, [R1+0x5f94] ;  /* 0x005f9400011b7983 */ /* 0x000f280000300800 */
        /* <DEDUP_REMOVED lines=14> */
[----:B----4-:R-:W-:Y:S01]  /*101540*/  IMAD.MOV.U32 R13, RZ, RZ, R27 ;  /* 0x000000ffff0d7224 */ /* 0x010fe200078e001b */
[----:B------:R-:W4:Y:S01]  /*101550*/  LDL.LU R26, [R1+0x5f8c] ;  /* 0x005f8c00011a7983 */ /* 0x000f220000300800 */
[----:B------:R-:W-:Y:S02]  /*101560*/  IMAD.MOV.U32 R14, RZ, RZ, R28 ;  /* 0x000000ffff0e7224 */ /* 0x000fe400078e001c */
[----:B------:R-:W-:Y:S01]  /*101570*/  IMAD.MOV.U32 R15, RZ, RZ, R29 ;  /* 0x000000ffff0f7224 */ /* 0x000fe200078e001d */
[----:B------:R-:W4:Y:S04]  /*101580*/  LDL.LU R27, [R1+0x5f88] ;  /* 0x005f8800011b7983 */ /* 0x000f280000300800 */
[----:B------:R-:W3:Y:S04]  /*101590*/  LDL.64 R28, [R1+0x248] ;  /* 0x00024800011c7983 */ /* 0x000ee80000100a00 */
[----:B------:R0:W-:Y:S04]  /*1015a0*/  STL.64 [R1+0x5f28], R12 ;  /* 0x005f280c01007387 */ /* 0x0001e80000100a00 */
[----:B0-----:R-:W3:Y:S04]  /*1015b0*/  LDL.64 R12, [R1+0x238] ;  /* 0x00023800010c7983 */ /* 0x001ee80000100a00 */
[----:B--2---:R-:W-:Y:S04]  /*1015c0*/  STL.64 [R1+0x5f10], R10 ;  /* 0x005f100a01007387 */ /* 0x004fe80000100a00 */
[----:B------:R0:W-:Y:S04]  /*1015d0*/  STL.64 [R1+0x5f08], R8 ;  /* 0x005f080801007387 */ /* 0x0001e80000100a00 */
[----:B0-----:R-:W2:Y:S04]  /*1015e0*/  LDL.LU R8, [R1+0xb40] ;  /* 0x000b400001087983 */ /* 0x001ea80000300800 */
[----:B------:R-:W2:Y:S04]  /*1015f0*/  LDL.LU R9, [R1+0xb44] ;  /* 0x000b440001097983 */ /* 0x000ea80000300800 */
[----:B------:R-:W2:Y:S04]  /*101600*/  LDL.LU R10, [R1+0xb48] ;  /* 0x000b4800010a7983 */ /* 0x000ea80000300800 */
[----:B------:R-:W2:Y:S04]  /*101610*/  LDL.LU R11, [R1+0xb4c] ;  /* 0x000b4c00010b7983 */ /* 0x000ea80000300800 */
[----:B------:R-:W3:Y:S04]  /*101620*/  LDL R2, [R1+0x258] ;  /* 0x0002580001027983 */ /* 0x000ee80000100800 */
[----:B------:R-:W3:Y:S04]  /*101630*/  LDL R3, [R1+0x25c] ;  /* 0x00025c0001037983 */ /* 0x000ee80000100800 */
[----:B--2---:R-:W-:Y:S04]  /*101640*/  STL.64 [R1+0x5f38], R10 ;  /* 0x005f380a01007387 */ /* 0x004fe80000100a00 */
[----:B------:R0:W-:Y:S04]  /*101650*/  STL.64 [R1+0x5f30], R8 ;  /* 0x005f300801007387 */ /* 0x0001e80000100a00 */
[----:B0-----:R-:W2:Y:S04]  /*101660*/  LDL.LU.64 R8, [R1+0x60] ;  /* 0x0000600001087983 */ /* 0x001ea80000300a00 */
[----:B------:R-:W2:Y:S04]  /*101670*/  LDL.LU.64 R10, [R1+0x68] ;  /* 0x00006800010a7983 */ /* 0x000ea80000300a00 */
        /* <DEDUP_REMOVED lines=65> */
[----:B------:R-:W-:-:S02]  /*101a90*/  IMAD.MOV.U32 R2, RZ, RZ, R8 ;  /* 0x000000ffff027224 */ /* 0x000fc400078e0008 */
[----:B------:R-:W-:-:S15]  /*101aa0*/  IMAD.MOV.U32 R3, RZ, RZ, R9 ;  /* 0x000000ffff037224 */ /* 0x000fde00078e0009 */
[----:B------:R-:W-:Y:S01]  /*101ab0*/  NOP ;  /* 0x0000000000007918 */ /* 0x000fe20000000000 */
[----:B------:R0:W-:Y:S04]  /*101ac0*/  STL.64 [R1+0x1440], R24 ;  /* 0x0014401801007387 */ /* 0x0001e80000100a00 */
[----:B------:R1:W-:Y:S01]  /*101ad0*/  STL.64 [R1+0x1448], R26 ;  /* 0x0014481a01007387 */ /* 0x0003e20000100a00 */
[----:B0-----:R-:W-:Y:S02]  /*101ae0*/  IMAD.MOV.U32 R25, RZ, RZ, R28 ;  /* 0x000000ffff197224 */ /* 0x001fe400078e001c */
[----:B------:R-:W-:Y:S02]  /*101af0*/  IMAD.MOV.U32 R24, RZ, RZ, R29 ;  /* 0x000000ffff187224 */ /* 0x000fe400078e001d */
[----:B------:R-:W-:Y:S02]  /*101b00*/  IMAD.MOV.U32 R28, RZ, RZ, R10 ;  /* 0x000000ffff1c7224 */ /* 0x000fe400078e000a */
[----:B------:R-:W-:-:S02]  /*101b10*/  IMAD.MOV.U32 R29, RZ, RZ, R11 ;  /* 0x000000ffff1d7224 */ /* 0x000fc400078e000b */
[----:B-1----:R-:W-:Y:S02]  /*101b20*/  IMAD.MOV.U32 R27, RZ, RZ, R12 ;  /* 0x000000ffff1b7224 */ /* 0x002fe400078e000c */
[----:B------:R-:W-:Y:S01]  /*101b30*/  IMAD.MOV.U32 R26, RZ, RZ, R13 ;  /* 0x000000ffff1a7224 */ /* 0x000fe200078e000d */
[----:B--2---:R-:W-:-:S15]  /*101b40*/  HMMA.16816.F32 R4, R8, R12, R4 ;  /* 0x0000000c0804723c */ /* 0x004fde0000001804 */
[----:B------:R-:W-:-:S04]  /*101b50*/  NOP ;  /* 0x0000000000007918 */ /* 0x000fc80000000000 */
[----:B------:R-:W-:Y:S04]  /*101b60*/  STL.64 [R1+0x1430], R4 ;  /* 0x0014300401007387 */ /* 0x000fe80000100a00 */
[----:B------:R0:W-:Y:S04]  /*101b70*/  STL.64 [R1+0x1438], R6 ;  /* 0x0014380601007387 */ /* 0x0001e80000100a00 */
[----:B0-----:R-:W2:Y:S04]  /*101b80*/  LDL.LU.64 R6, [R1+0x5f48] ;  /* 0x005f480001067983 */ /* 0x001ea80000300a00 */
[----:B------:R-:W2:Y:S04]  /*101b90*/  LDL.LU.64 R4, [R1+0x5f40] ;  /* 0x005f400001047983 */ /* 0x000ea80000300a00 */
[----:B------:R-:W4:Y:S04]  /*101ba0*/  LDL.LU.64 R10, [R1+0x5f38] ;  /* 0x005f3800010a7983 */ /* 0x000f280000300a00 */
[----:B------:R-:W4:Y:S04]  /*101bb0*/  LDL.LU.64 R8, [R1+0x5f30] ;  /* 0x005f300001087983 */ /* 0x000f280000300a00 */
[----:B------:R-:W4:Y:S04]  /*101bc0*/  LDL.LU.64 R12, [R1+0x5f28] ;  /* 0x005f2800010c7983 */ /* 0x000f280000300a00 */
[----:B------:R0:W-:Y:S04]  /*101bd0*/  STL.64 [R1+0x5df8], R26 ;  /* 0x005df81a01007387 */ /* 0x0001e80000100a00 */
[----:B------:R1:W-:Y:S01]  /*101be0*/  STL.64 [R1+0x5df0], R24 ;  /* 0x005df01801007387 */ /* 0x0003e20000100a00 */
[----:B0-----:R-:W-:-:S02]  /*101bf0*/  IMAD.MOV.U32 R26, RZ, RZ, R28 ;  /* 0x000000ffff1a7224 */ /* 0x001fc400078e001c */
[----:B-1----:R-:W-:Y:S02]  /*101c00*/  IMAD.MOV.U32 R24, RZ, RZ, R2 ;  /* 0x000000ffff187224 */ /* 0x002fe400078e0002 */
[----:B------:R-:W-:Y:S02]  /*101c10*/  IMAD.MOV.U32 R25, RZ, RZ, R3 ;  /* 0x000000ffff197224 */ /* 0x000fe400078e0003 */
[----:B------:R-:W-:Y:S01]  /*101c20*/  IMAD.MOV.U32 R27, RZ, RZ, R29 ;  /* 0x000000ffff1b7224 */ /* 0x000fe200078e001d */
[----:B------:R-:W2:Y:S04]  /*101c30*/  LDL.LU R2, [R1+0x5f24] ;  /* 0x005f240001027983 */ /* 0x000ea80000300800 */
        /* <DEDUP_REMOVED lines=18> */
[----:B------:R-:W-:Y:S01]  /*101d60*/  IMAD.MOV.U32 R14, RZ, RZ, R17 ;  /* 0x000000ffff0e7224 */ /* 0x000fe200078e0011 */
[C---:B---3--:R-:W-:Y:S08]  /*101d70*/  HMMA.16816.F32 R8, R24.reuse, R16, R8 ;  /* 0x000000101808723c */ /* 0x048ff00000001808 */
[C---:B------:R-:W-:Y:S11]  /*101d80*/  HMMA.16816.F32 R16, R24.reuse, R18, R20 ;  /* 0x000000121810723c */ /* 0x040ff60000001814 */
        /* <DEDUP_REMOVED lines=9> */
[----:B------:R-:W3:Y:S04]  /*101e20*/  LDL.LU R15, [R1+0xb0c] ;  /* 0x000b0c00010f7983 */ /* 0x000ee80000300800 */
[----:B------:R-:W4:Y:S04]  /*101e30*/  LDL.LU.64 R22, [R1+0x5ee0] ;  /* 0x005ee00001167983 */ /* 0x000f280000300a00 */
[----:B------:R-:W4:Y:S04]  /*101e40*/  LDL.LU.64 R20, [R1+0x5ed8] ;  /* 0x005ed80001147983 */ /* 0x000f280000300a00 */
[----:B------:R-:W-:Y:S04]  /*101e50*/  STL.64 [R1+0x13b0], R16 ;  /* 0x0013b01001007387 */ /* 0x000fe80000100a00 */
[----:B------:R0:W-:Y:S04]  /*101e60*/  STL.64 [R1+0x13b8], R18 ;  /* 0x0013b81201007387 */ /* 0x0001e80000100a00 */
[----:B0-----:R-:W2:Y:S04]  /*101e70*/  LDL.LU.64 R18, [R1+0x5ed0] ;  /* 0x005ed00001127983 */ /* 0x001ea80000300a00 */
[----:B------:R-:W4:Y:S01]  /*101e80*/  LDL.LU.64 R16, [R1+0x5ec8] ;  /* 0x005ec80001107983 */ /* 0x000f220000300a00 */
[----:B---3--:R-:W-:-:S15]  /*101e90*/  HMMA.16816.F32 R12, R24, R8, R12 ;  /* 0x00000008180c723c */ /* 0x008fde000000180c */
[----:B------:R-:W-:-:S04]  /*101ea0*/  NOP ;  /* 0x0000000000007918 */ /* 0x000fc80000000000 */
[----:B------:R-:W-:Y:S04]  /*101eb0*/  STL.64 [R1+0x13a0], R12 ;  /* 0x0013a00c01007387 */ /* 0x000fe80000100a00 */
[----:B------:R2:W-:Y:S04]  /*101ec0*/  STL.64 [R1+0x13a8], R14 ;  /* 0x0013a80e01007387 */ /* 0x0005e80000100a00 */
[----:B------:R-:W3:Y:S01]  /*101ed0*/  LDL.LU R8, [R1+0xa70] ;  /* 0x000a700001087983 */ /* 0x000ee20000300800 */
[C---:B--2---:R-:W-:Y:S08]  /*101ee0*/  HMMA.16816.F32 R12, R24.reuse, R10, R4 ;  /* 0x0000000a180c723c */ /* 0x044ff00000001804 */
[C---:B----4-:R-:W-:Y:S11]  /*101ef0*/  HMMA.16816.F32 R4, R24.reuse, R16, R20 ;  /* 0x000000101804723c */ /* 0x050ff60000001814 */
[----:B------:R0:W-:Y:S04]  /*101f00*/  STL.64 [R1+0x1390], R12 ;  /* 0x0013900c01007387 */ /* 0x0001e80000100a00 */
[----:B------:R1:W-:Y:S04]  /*101f10*/  STL.64 [R1+0x1398], R14 ;  /* 0x0013980e01007387 */ /* 0x0003e80000100a00 */
[----:B------:R-:W-:Y:S04]  /*101f20*/  STL.64 [R1+0x1380], R4 ;  /* 0x0013800401007387 */ /* 0x000fe80000100a00 */
[----:B------:R-:W-:Y:S04]  /*101f30*/  STL.64 [R1+0x1388], R6 ;  /* 0x0013880601007387 */ /* 0x000fe80000100a00 */
[----:B------:R-:W3:Y:S04]  /*101f40*/  LDL.LU R9, [R1+0xa74] ;  /* 0x000a740001097983 */ /* 0x000ee80000300800 */
[----:B------:R-:W2:Y:S04]  /*101f50*/  LDL.LU R10, [R1+0xa78] ;  /* 0x000a7800010a7983 */ /* 0x000ea80000300800 */
[----:B------:R-:W2:Y:S04]  /*101f60*/  LDL.LU R11, [R1+0xa7c] ;  /* 0x000a7c00010b7983 */ /* 0x000ea80000300800 */
[----:B0-----:R-:W4:Y:S04]  /*101f70*/  LDL.LU R12, [R1+0xab0] ;  /* 0x000ab000010c7983 */ /* 0x001f280000300800 */
[----:B------:R-:W4:Y:S04]  /*101f80*/  LDL.LU R13, [R1+0xab4] ;  /* 0x000ab400010d7983 */ /* 0x000f280000300800 */
[----:B-1----:R-:W2:Y:S04]  /*101f90*/  LDL.LU R14, [R1+0xab8] ;  /* 0x000ab800010e7983 */ /* 0x002ea80000300800 */
[----:B------:R-:W2:Y:S04]  /*101fa0*/  LDL.LU R15, [R1+0xabc] ;  /* 0x000abc00010f7983 */ /* 0x000ea80000300800 */
[----:B--2---:R0:W-:Y:S04]  /*101fb0*/  STL.64 [R1+0x5ea0], R14 ;  /* 0x005ea00e01007387 */ /* 0x0041e80000100a00 */
[----:B0-----:R-:W2:Y:S04]  /*101fc0*/  LDL R14, [R1+0x1a8] ;  /* 0x0001a800010e7983 */ /* 0x001ea80000100800 */
[----:B------:R-:W2:Y:S04]  /*101fd0*/  LDL R15, [R1+0x1ac] ;  /* 0x0001ac00010f7983 */ /* 0x000ea80000100800 */
[----:B----4-:R0:W-:Y:S04]  /*101fe0*/  STL.64 [R1+0x5e98], R12 ;  /* 0x005e980c01007387 */ /* 0x0101e80000100a00 */
[----:B--2---:R-:W-:Y:S04]  /*101ff0*/  STL.64 [R1+0x5eb0], R14 ;  /* 0x005eb00e01007387 */ /* 0x004fe80000100a00 */
[----:B------:R-:W2:Y:S04]  /*102000*/  LDL.64 R16, [R1+0x178] ;  /* 0x0001780001107983 */ /* 0x000ea80000100a00 */
[----:B------:R1:W-:Y:S04]  /*102010*/  STL.64 [R1+0x5e80], R18 ;  /* 0x005e801201007387 */ /* 0x0003e80000100a00 */
[----:B0-----:R-:W4:Y:S04]  /*102020*/  LDL R12, [R1+0x1b8] ;  /* 0x0001b800010c7983 */ /* 0x001f280000100800 */
[----:B------:R-:W4:Y:S04]  /*102030*/  LDL R13, [R1+0x1bc] ;  /* 0x0001bc00010d7983 */ /* 0x000f280000100800 */
[----:B-1----:R-:W3:Y:S04]  /*102040*/  LDL R18, [R1+0x188] ;  /* 0x0001880001127983 */ /* 0x002ee80000100800 */
[----:B------:R-:W3:Y:S04]  /*102050*/  LDL R19, [R1+0x18c] ;  /* 0x00018c0001137983 */ /* 0x000ee80000100800 */
        /* <DEDUP_REMOVED lines=55> */
[----:B0-----:R-:W2:Y:S04]  /*1023d0*/  LDL.LU R12, [R1+0xa30] ;  /* 0x000a3000010c7983 */ /* 0x001ea80000300800 */
[----:B------:R-:W2:Y:S04]  /*1023e0*/  LDL.LU R13, [R1+0xa34] ;  /* 0x000a3400010d7983 */ /* 0x000ea80000300800 */
[----:B-1----:R-:W2:Y:S04]  /*1023f0*/  LDL.LU R14, [R1+0xa38] ;  /* 0x000a3800010e7983 */ /* 0x002ea80000300800 */
        /* <DEDUP_REMOVED lines=8> */
[----:B------:R-:W-:Y:S04]  /*102480*/  STL [R1+0x5c9c], R28 ;  /* 0x005c9c1c01007387 */ /* 0x000fe80000100800 */
[----:B------:R-:W-:Y:S04]  /*102490*/  STL [R1+0x5c98], R29 ;  /* 0x005c981d01007387 */ /* 0x000fe80000100800 */
[----:B------:R-:W2:Y:S04]  /*1024a0*/  LDL.LU.64 R10, [R1+0x5e90] ;  /* 0x005e9000010a7983 */ /* 0x000ea80000300a00 */
[----:B------:R-:W2:Y:S04]  /*1024b0*/  LDL.LU.64 R8, [R1+0x5e88] ;  /* 0x005e880001087983 */ /* 0x000ea80000300a00 */
        /* <DEDUP_REMOVED lines=15> */
[----:B0-----:R-:W3:Y:S01]  /*1025b0*/  LDL R28, [R1+0x310] ;  /* 0x00031000011c7983 */ /* 0x001ee20000100800 */
        /* <DEDUP_REMOVED lines=20> */
[----:B0-----:R-:W4:Y:S04]  /*102700*/  LDL.LU.64 R6, [R1+0x5e38] ;  /* 0x005e380001067983 */ /* 0x001f280000300a00 */
[----:B------:R-:W3:Y:S01]  /*102710*/  LDL.LU.64 R4, [R1+0x5e30] ;  /* 0x005e300001047983 */ /* 0x000ee20000300a00 */
[----:B----4-:R-:W-:-:S15]  /*102720*/  HMMA.16816.F32 R20, R24, R6, R20 ;  /* 0x000000061814723c */ /* 0x010fde0000001814 */
[----:B------:R-:W-:-:S04]  /*102730*/  NOP ;  /* 0x0000000000007918 */ /* 0x000fc80000000000 */
[----:B------:R-:W-:Y:S04]  /*102740*/  STL.64 [R1+0x1b30], R20 ;  /* 0x001b301401007387 */ /* 0x000fe80000100a00 */
[----:B------:R0:W-:Y:S04]  /*102750*/  STL.64 [R1+0x1b38], R22 ;  /* 0x001b381601007387 */ /* 0x0001e80000100a00 */
[----:B0-----:R-:W4:Y:S04]  /*102760*/  LDL.LU.64 R22, [R1+0x5e28] ;  /* 0x005e280001167983 */ /* 0x001f280000300a00 */
[----:B------:R-:W2:Y:S04]  /*102770*/  LDL.LU.64 R20, [R1+0x5e20] ;  /* 0x005e200001147983 */ /* 0x000ea80000300a00 */
[----:B------:R-:W-:Y:S04]  /*102780*/  STL.64 [R1+0x5d80], R6 ;  /* 0x005d800601007387 */ /* 0x000fe80000100a00 */
[----:B---3--:R0:W-:Y:S04]  /*102790*/  STL.64 [R1+0x5d78], R4 ;  /* 0x005d780401007387 */ /* 0x0081e80000100a00 */
        /* <DEDUP_REMOVED lines=15> */
[----:B------:R-:W2:Y:S01]  /*102890*/  LDL.LU R23, [R1+0xa2c] ;  /* 0x000a2c0001177983 */ /* 0x000ea20000300800 */
[----:B------:R-:W-:Y:S01]  /*1028a0*/  IMAD.MOV.U32 R29, RZ, RZ, R0 ;  /* 0x000000ffff1d7224 */ /* 0x000fe200078e0000 */
[----:B---3--:R-:W-:Y:S08]  /*1028b0*/  HMMA.16816.F32 R4, R16, R8, R4 ;  /* 0x000000081004723c */ /* 0x008ff00000001804 */
[----:B----4-:R-:W-:Y:S01]  /*1028c0*/  HMMA.16816.F32 R24, R24, R2, R12 ;  /* 0x000000021818723c */ /* 0x010fe2000000180c */
[----:B------:R-:W3:Y:S04]  /*1028d0*/  LDL.LU.64 R14, [R1+0x5e08] ;  /* 0x005e0800010e7983 */ /* 0x000ee80000300a00 */
[----:B------:R-:W4:Y:S03]  /*1028e0*/  LDL.LU.64 R12, [R1+0x5e00] ;  /* 0x005e0000010c7983 */ /* 0x000f260000300a00 */
[----:B--2---:R-:W-:Y:S11]  /*1028f0*/  HMMA.16816.F32 R20, R16, R28, R20 ;  /* 0x0000001c1014723c */ /* 0x004ff60000001814 */
[----:B------:R-:W-:Y:S04]  /*102900*/  STL.64 [R1+0x1540], R24 ;  /* 0x0015401801007387 */ /* 0x000fe80000100a00 */
[----:B------:R0:W-:Y:S01]  /*102910*/  STL.64 [R1+0x1548], R26 ;  /* 0x0015481a01007387 */ /* 0x0001e20000100a00 */
[----:B------:R-:W-:-:S02]  /*102920*/  IMAD.MOV.U32 R28, RZ, RZ, R18 ;  /* 0x000000ffff1c7224 */ /* 0x000fc400078e0012 */
[----:B------:R-:W-:Y:S01]  /*102930*/  IMAD.MOV.U32 R0, RZ, RZ, R19 ;  /* 0x000000ffff007224 */ /* 0x000fe200078e0013 */
[----:B0-----:R-:W2:Y:S04]  /*102940*/  LDL.LU.64 R26, [R1+0x5df8] ;  /* 0x005df800011a7983 */ /* 0x001ea80000300a00 */
[----:B------:R-:W2:Y:S04]  /*102950*/  LDL.LU.64 R24, [R1+0x5df0] ;  /* 0x005df00001187983 */ /* 0x000ea80000300a00 */
[----:B------:R-:W-:Y:S04]  /*102960*/  STL [R1+0x5db0], R3 ;  /* 0x005db00301007387 */ /* 0x000fe80000100800 */
[----:B------:R0:W-:Y:S04]  /*102970*/  STL.64 [R1+0x1b10], R20 ;  /* 0x001b101401007387 */ /* 0x0001e80000100a00 */
[----:B------:R1:W-:Y:S04]  /*102980*/  STL.64 [R1+0x1b18], R22 ;  /* 0x001b181601007387 */ /* 0x0003e80000100a00 */
[----:B------:R-:W-:Y:S04]  /*102990*/  STL.64 [R1+0x1b00], R4 ;  /* 0x001b000401007387 */ /* 0x000fe80000100a00 */
[----:B------:R-:W-:Y:S01]  /*1029a0*/  STL.64 [R1+0x1b08], R6 ;  /* 0x001b080601007387 */ /* 0x000fe20000100a00 */
[----:B---3--:R-:W-:-:S02]  /*1029b0*/  IMAD.MOV.U32 R18, RZ, RZ, R15 ;  /* 0x000000ffff127224 */ /* 0x008fc400078e000f */
[----:B------:R-:W-:Y:S01]  /*1029c0*/  IMAD.MOV.U32 R19, RZ, RZ, R14 ;  /* 0x000000ffff137224 */ /* 0x000fe200078e000e */
[----:B------:R-:W3:Y:S04]  /*1029d0*/  LDL.LU R15, [R1+0x5de8] ;  /* 0x005de800010f7983 */ /* 0x000ee80000300800 */
[----:B------:R-:W2:Y:S04]  /*1029e0*/  LDL.LU R14, [R1+0x5de4] ;  /* 0x005de400010e7983 */ /* 0x000ea80000300800 */
[----:B0-----:R-:W2:Y:S04]  /*1029f0*/  LDL.LU R20, [R1+0x920] ;  /* 0x0009200001147983 */ /* 0x001ea80000300800 */
[----:B------:R-:W2:Y:S04]  /*102a00*/  LDL.LU R21, [R1+0x924] ;  /* 0x0009240001157983 */ /* 0x000ea80000300800 */
[----:B-1----:R-:W2:Y:S04]  /*102a10*/  LDL.LU R22, [R1+0x928] ;  /* 0x0009280001167983 */ /* 0x002ea80000300800 */
[----:B------:R-:W2:Y:S01]  /*102a20*/  LDL.LU R23, [R1+0x92c] ;  /* 0x00092c0001177983 */ /* 0x000ea20000300800 */
[----:B------:R-:W-:-:S02]  /*102a30*/  IMAD.MOV.U32 R3, RZ, RZ, R16 ;  /* 0x000000ffff037224 */ /* 0x000fc400078e0010 */
[----:B------:R-:W-:Y:S02]  /*102a40*/  IMAD.MOV.U32 R29, RZ, RZ, R17 ;  /* 0x000000ffff1d7224 */ /* 0x000fe400078e0011 */
[----:B----4-:R-:W-:Y:S02]  /*102a50*/  IMAD.MOV.U32 R16, RZ, RZ, R12 ;  /* 0x000000ffff107224 */ /* 0x010fe400078e000c */
[----:B------:R-:W-:Y:S01]  /*102a60*/  IMAD.MOV.U32 R17, RZ, RZ, R13 ;  /* 0x000000ffff117224 */ /* 0x000fe200078e000d */
[----:B--2---:R-:W-:Y:S04]  /*102a70*/  STL.64 [R1+0x5ca8], R22 ;  /* 0x005ca81601007387 */ /* 0x004fe80000100a00 */
[----:B------:R-:W-:Y:S04]  /*102a80*/  STL.64 [R1+0x5ca0], R20 ;  /* 0x005ca01401007387 */ /* 0x000fe80000100a00 */
[----:B------:R-:W2:Y:S04]  /*102a90*/  LDL.LU R12, [R1+0x5de0] ;  /* 0x005de000010c7983 */ /* 0x000ea80000300800 */
[----:B------:R-:W4:Y:S04]  /*102aa0*/  LDL.LU R13, [R1+0x5ddc] ;  /* 0x005ddc00010d7983 */ /* 0x000f280000300800 */
[----:B------:R-:W-:Y:S04]  /*102ab0*/  STL.64 [R1+0x5cb8], R18 ;  /* 0x005cb81201007387 */ /* 0x000fe80000100a00 */
        /* <DEDUP_REMOVED lines=9> */
[----:B------:R-:W2:Y:S04]  /*102b50*/  LDL.LU R16, [R1+0x950] ;  /* 0x0009500001107983 */ /* 0x000ea80000300800 */
[----:B------:R-:W2:Y:S04]  /*102b60*/  LDL.LU R17, [R1+0x954] ;  /* 0x0009540001117983 */ /* 0x000ea80000300800 */
[----:B------:R-:W2:Y:S04]  /*102b70*/  LDL.LU R18, [R1+0x958] ;  /* 0x0009580001127983 */ /* 0x000ea80000300800 */
[----:B------:R-:W2:Y:S01]  /*102b80*/  LDL.LU R19, [R1+0x95c] ;  /* 0x00095c0001137983 */ /* 0x000ea20000300800 */
[----:B------:R-:W-:-:S02]  /*102b90*/  IMAD.MOV.U32 R22, RZ, RZ, R27 ;  /* 0x000000ffff167224 */ /* 0x000fc400078e001b */
[----:B------:R-:W-:Y:S02]  /*102ba0*/  IMAD.MOV.U32 R23, RZ, RZ, R26 ;  /* 0x000000ffff177224 */ /* 0x000fe400078e001a */
[----:B------:R-:W-:Y:S02]  /*102bb0*/  IMAD.MOV.U32 R20, RZ, RZ, R25 ;  /* 0x000000ffff147224 */ /* 0x000fe400078e0019 */
[----:B------:R-:W-:Y:S01]  /*102bc0*/  IMAD.MOV.U32 R21, RZ, RZ, R24 ;  /* 0x000000ffff157224 */ /* 0x000fe200078e0018 */
[----:B--2---:R-:W-:Y:S04]  /*102bd0*/  STL.64 [R1+0x5cd8], R18 ;  /* 0x005cd81201007387 */ /* 0x004fe80000100a00 */
[----:B------:R-:W-:Y:S04]  /*102be0*/  STL.64 [R1+0x5cd0], R16 ;  /* 0x005cd01001007387 */ /* 0x000fe80000100a00 */
[----:B------:R-:W-:Y:S04]  /*102bf0*/  STL.64 [R1+0x5ce8], R22 ;  /* 0x005ce81601007387 */ /* 0x000fe80000100a00 */
[----:B------:R-:W-:Y:S04]  /*102c00*/  STL.64 [R1+0x5ce0], R20 ;  /* 0x005ce01401007387 */ /* 0x000fe80000100a00 */
        /* <DEDUP_REMOVED lines=10> */
[----:B------:R-:W2:Y:S01]  /*102cb0*/  LDL.LU R11, [R1+0x98c] ;  /* 0x00098c00010b7983 */ /* 0x000ea20000300800 */
[----:B---3--:R-:W-:-:S03]  /*102cc0*/  IMAD.MOV.U32 R27, RZ, RZ, R15 ;  /* 0x000000ffff1b7224 */ /* 0x008fc600078e000f */
        /* <DEDUP_REMOVED lines=13> */
[----:B------:R-:W-:Y:S01]  /*102da0*/  STL.64 [R1+0x5d48], R24 ;  /* 0x005d481801007387 */ /* 0x000fe20000100a00 */
[----:B---3--:R-:W-:-:S02]  /*102db0*/  IMAD.MOV.U32 R16, RZ, RZ, R15 ;  /* 0x000000ffff107224 */ /* 0x008fc400078e000f */
[----:B------:R-:W-:Y:S01]  /*102dc0*/  IMAD.MOV.U32 R17, RZ, RZ, R14 ;  /* 0x000000ffff117224 */ /* 0x000fe200078e000e */
[----:B--2---:R-:W-:Y:S04]  /*102dd0*/  STL.64 [R1+0x5d28], R10 ;  /* 0x005d280a01007387 */ /* 0x004fe80000100a00 */
        /* <DEDUP_REMOVED lines=16> */
[----:B------:R0:W-:Y:S04]  /*102ee0*/  STL.64 [R1+0x5d50], R24 ;  /* 0x005d501801007387 */ /* 0x0001e80000100a00 */
[----:B------:R1:W-:Y:S04]  /*102ef0*/  STL.64 [R1+0x5d70], R26 ;  /* 0x005d701a01007387 */ /* 0x0003e80000100a00 */
        /* <DEDUP_REMOVED lines=8> */
[----:B------:R-:W2:Y:S04]  /*102f80*/  LDL.LU R14, [R1+0x5db8] ;  /* 0x005db800010e7983 */ /* 0x000ea80000300800 */
[----:B------:R-:W2:Y:S04]  /*102f90*/  LDL.LU R15, [R1+0x5db4] ;  /* 0x005db400010f7983 */ /* 0x000ea80000300800 */
[----:B------:R-:W2:Y:S04]  /*102fa0*/  LDL.64 R4, [R1+0x2f0] ;  /* 0x0002f00001047983 */ /* 0x000ea80000100a00 */
        /* <DEDUP_REMOVED lines=17> */
[----:B----4-:R-:W-:Y:S02]  /*1030c0*/  IMAD.MOV.U32 R22, RZ, RZ, R13 ;  /* 0x000000ffff167224 */ /* 0x010fe400078e000d */
[----:B------:R-:W-:Y:S02]  /*1030d0*/  IMAD.MOV.U32 R21, RZ, RZ, R14 ;  /* 0x000000ffff157224 */ /* 0x000fe400078e000e */
[----:B------:R-:W-:Y:S01]  /*1030e0*/  IMAD.MOV.U32 R20, RZ, RZ, R15 ;  /* 0x000000ffff147224 */ /* 0x000fe200078e000f */
[----:B--2---:R-:W-:Y:S04]  /*1030f0*/  STL.64 [R1+0x5d68], R10 ;  /* 0x005d680a01007387 */ /* 0x004fe80000100a00 */
[----:B---3--:R0:W-:Y:S04]  /*103100*/  STL.64 [R1+0x5d60], R8 ;  /* 0x005d600801007387 */ /* 0x0081e80000100a00 */
[----:B0-----:R-:W2:Y:S04]  /*103110*/  LDL.LU R8, [R1+0x9d0] ;  /* 0x0009d00001087983 */ /* 0x001ea80000300800 */
[----:B------:R-:W2:Y:S04]  /*103120*/  LDL.LU R9, [R1+0x9d4] ;  /* 0x0009d40001097983 */ /* 0x000ea80000300800 */
[----:B------:R-:W2:Y:S04]  /*103130*/  LDL.LU R10, [R1+0x9d8] ;  /* 0x0009d800010a7983 */ /* 0x000ea80000300800 */
[----:B------:R-:W2:Y:S04]  /*103140*/  LDL.LU R11, [R1+0x9dc] ;  /* 0x0009dc00010b7983 */ /* 0x000ea80000300800 */
[----:B------:R-:W3:Y:S04]  /*103150*/  LDL R18, [R1+0x258] ;  /* 0x0002580001127983 */ /* 0x000ee80000100800 */
[----:B------:R-:W3:Y:S04]  /*103160*/  LDL R19, [R1+0x25c] ;  /* 0x00025c0001137983 */ /* 0x000ee80000100800 */
[----:B------:R-:W4:Y:S04]  /*103170*/  LDL.LU R12, [R1] ;  /* 0x00000000010c7983 */ /* 0x000f280000300800 */
        /* <DEDUP_REMOVED lines=10> */
[----:B------:R-:W4:Y:S04]  /*103220*/  LDL.LU R29, [R1+0x5dac] ;  /* 0x005dac00011d7983 */ /* 0x000f280000300800 */
[----:B------:R-:W2:Y:S01]  /*103230*/  LDL.LU R28, [R1+0x5da8] ;  /* 0x005da800011c7983 */ /* 0x000ea20000300800 */
[----:B------:R-:W-:-:S15]  /*103240*/  HMMA.16816.F32 R24, R12, R4, R24 ;  /* 0x000000040c18723c */ /* 0x000fde0000001818 */
        /* <DEDUP_REMOVED lines=18> */
[----:B------:R0:W-:Y:S04]  /*103370*/  STL.64 [R1+0x5b98], R6 ;  /* 0x005b980601007387 */ /* 0x0001e80000100a00 */
[----:B0-----:R-:W3:Y:S04]  /*103380*/  LDL R6, [R1+0x228] ;  /* 0x0002280001067983 */ /* 0x001ee80000100800 */
[----:B------:R-:W3:Y:S04]  /*103390*/  LDL R7, [R1+0x22c] ;  /* 0x00022c0001077983 */ /* 0x000ee80000100800 */
[----:B------:R-:W-:Y:S01]  /*1033a0*/  STL.64 [R1+0x5b90], R4 ;  /* 0x005b900401007387 */ /* 0x000fe20000100a00 */
        /* <DEDUP_REMOVED lines=11> */
[----:B0-----:R-:W1:Y:S02]  /*103460*/  LDL.LU.64 R24, [R1+0x5d48] ;  /* 0x005d480001187983 */ /* 0x001e640000300a00 */
[----:B-1----:R-:W-:Y:S02]  /*103470*/  HMMA.16816.F32 R24, R12, R24, R8 ;  /* 0x000000180c18723c */ /* 0x002fe40000001808 */
        /* <DEDUP_REMOVED lines=18> */
[C---:B---3--:R-:W-:Y:S08]  /*1035a0*/  HMMA.16816.F32 R16, R12.reuse, R18, R20 ;  /* 0x000000120c10723c */ /* 0x048ff00000001814 */
        /* <DEDUP_REMOVED lines=11> */
[----:B------:R-:W3:Y:S04]  /*103660*/  LDL.LU R27, [R1+0x94c] ;  /* 0x00094c00011b7983 */ /* 0x000ee80000300800 */
[----:B------:R-:W2:Y:S04]  /*103670*/  LDL.LU.64 R22, [R1+0x5ce8] ;  /* 0x005ce80001167983 */ /* 0x000ea80000300a00 */
        /* <DEDUP_REMOVED lines=17> */
[----:B------:R-:W-:-:S15]  /*103790*/  HMMA.16816.F32 R24, R12, R6, R24 ;  /* 0x000000060c18723c */ /* 0x000fde0000001818 */
[----:B------:R-:W-:-:S04]  /*1037a0*/  NOP ;  /* 0x0000000000007918 */ /* 0x000fc80000000000 */
[----:B------:R0:W-:Y:S04]  /*1037b0*/  STL.64 [R1+0x1a30], R24 ;  /* 0x001a301801007387 */ /* 0x0001e80000100a00 */
[----:B------:R1:W-:Y:S04]  /*1037c0*/  STL.64 [R1+0x1a38], R26 ;  /* 0x001a381a01007387 */ /* 0x0003e80000100a00 */
[----:B0-----:R-:W4:Y:S01]  /*1037d0*/  LDL.LU R24, [R1+0x810] ;  /* 0x0008100001187983 */ /* 0x001f220000300800 */
[C---:B--2---:R-:W-:Y:S08]  /*1037e0*/  HMMA.16816.F32 R8, R12.reuse, R16, R8 ;  /* 0x000000100c08723c */ /* 0x044ff00000001808 */
[----:B---3--:R-:W-:Y:S11]  /*1037f0*/  HMMA.16816.F32 R4, R12, R18, R20 ;  /* 0x000000120c04723c */ /* 0x008ff60000001814 */
[----:B------:R0:W-:Y:S04]  /*103800*/  STL.64 [R1+0x1a20], R8 ;  /* 0x001a200801007387 */ /* 0x0001e80000100a00 */
[----:B------:R2:W-:Y:S04]  /*103810*/  STL.64 [R1+0x1a28], R10 ;  /* 0x001a280a01007387 */ /* 0x0005e80000100a00 */
[----:B------:R-:W-:Y:S04]  /*103820*/  STL.64 [R1+0x1a10], R4 ;  /* 0x001a100401007387 */ /* 0x000fe80000100a00 */
[----:B------:R-:W-:Y:S04]  /*103830*/  STL.64 [R1+0x1a18], R6 ;  /* 0x001a180601007387 */ /* 0x000fe80000100a00 */
[----:B------:R-:W3:Y:S04]  /*103840*/  LDL.LU R25, [R1+0x814] ;  /* 0x0008140001197983 */ /* 0x000ee80000300800 */
[----:B-1----:R-:W3:Y:S04]  /*103850*/  LDL.LU R26, [R1+0x818] ;  /* 0x00081800011a7983 */ /* 0x002ee80000300800 */
[----:B------:R-:W3:Y:S04]  /*103860*/  LDL.LU R27, [R1+0x81c] ;  /* 0x00081c00011b7983 */ /* 0x000ee80000300800 */
[----:B0-----:R-:W3:Y:S04]  /*103870*/  LDL.LU R8, [R1+0x870] ;  /* 0x0008700001087983 */ /* 0x001ee80000300800 */
[----:B------:R-:W3:Y:S04]  /*103880*/  LDL.LU R9, [R1+0x874] ;  /* 0x0008740001097983 */ /* 0x000ee80000300800 */
[----:B--2---:R-:W2:Y:S04]  /*103890*/  LDL.LU R10, [R1+0x878] ;  /* 0x00087800010a7983 */ /* 0x004ea80000300800 */
[----:B------:R-:W2:Y:S04]  /*1038a0*/  LDL.LU R11, [R1+0x87c] ;  /* 0x00087c00010b7983 */ /* 0x000ea80000300800 */
[----:B--2---:R-:W-:Y:S04]  /*1038b0*/  STL.64 [R1+0x5bb8], R10 ;  /* 0x005bb80a01007387 */ /* 0x004fe80000100a00 */
[----:B---3--:R0:W-:Y:S04]  /*1038c0*/  STL.64 [R1+0x5bb0], R8 ;  /* 0x005bb00801007387 */ /* 0x0081e80000100a00 */
[----:B0-----:R-:W2:Y:S04]  /*1038d0*/  LDL.LU R8, [R1+0x880] ;  /* 0x0008800001087983 */ /* 0x001ea80000300800 */
[----:B------:R-:W2:Y:S04]  /*1038e0*/  LDL.LU R9, [R1+0x884] ;  /* 0x0008840001097983 */ /* 0x000ea80000300800 */
[----:B------:R-:W3:Y:S04]  /*1038f0*/  LDL.LU R10, [R1+0x888] ;  /* 0x00088800010a7983 */ /* 0x000ee80000300800 */
[----:B------:R-:W3:Y:S01]  /*103900*/  LDL.LU R11, [R1+0x88c] ;  /* 0x00088c00010b7983 */ /* 0x000ee20000300800 */
[----:B------:R-:W-:-:S02]  /*103910*/  IMAD.MOV.U32 R18, RZ, RZ, R28 ;  /* 0x000000ffff127224 */ /* 0x000fc400078e001c */
[----:B----4-:R-:W-:Y:S01]  /*103920*/  IMAD.MOV.U32 R19, RZ, RZ, R29 ;  /* 0x000000ffff137224 */ /* 0x010fe200078e001d */
[----:B---3--:R-:W-:Y:S04]  /*103930*/  STL.64 [R1+0x5bd8], R10 ;  /* 0x005bd80a01007387 */ /* 0x008fe80000100a00 */
[----:B--2---:R0:W-:Y:S04]  /*103940*/  STL.64 [R1+0x5bd0], R8 ;  /* 0x005bd00801007387 */ /* 0x0041e80000100a00 */
[----:B------:R-:W2:Y:S04]  /*103950*/  LDL.LU R28, [R1+0x5c9c] ;  /* 0x005c9c00011c7983 */ /* 0x000ea80000300800 */
[----:B------:R-:W2:Y:S04]  /*103960*/  LDL.LU R29, [R1+0x5c98] ;  /* 0x005c9800011d7983 */ /* 0x000ea80000300800 */
[----:B------:R-:W3:Y:S04]  /*103970*/  LDL.64 R16, [R1+0x188] ;  /* 0x0001880001107983 */ /* 0x000ee80000100a00 */
[----:B------:R-:W-:Y:S04]  /*103980*/  STL.64 [R1+0x5bf8], R18 ;  /* 0x005bf81201007387 */ /* 0x000fe80000100a00 */
[----:B---3--:R1:W-:Y:S04]  /*103990*/  STL.64 [R1+0x5bf0], R16 ;  /* 0x005bf01001007387 */ /* 0x0083e80000100a00 */
[----:B0-----:R-:W3:Y:S04]  /*1039a0*/  LDL.LU R8, [R1+0x890] ;  /* 0x0008900001087983 */ /* 0x001ee80000300800 */
[----:B------:R-:W3:Y:S04]  /*1039b0*/  LDL.LU R9, [R1+0x894] ;  /* 0x0008940001097983 */ /* 0x000ee80000300800 */
[----:B------:R-:W4:Y:S04]  /*1039c0*/  LDL.LU R10, [R1+0x898] ;  /* 0x00089800010a7983 */ /* 0x000f280000300800 */
[----:B------:R-:W4:Y:S04]  /*1039d0*/  LDL.LU R11, [R1+0x89c] ;  /* 0x00089c00010b7983 */ /* 0x000f280000300800 */
[----:B-1----:R-:W2:Y:S04]  /*1039e0*/  LDL.LU R16, [R1+0x8b0] ;  /* 0x0008b00001107983 */ /* 0x002ea80000300800 */
[----:B------:R-:W2:Y:S04]  /*1039f0*/  LDL.LU R17, [R1+0x8b4] ;  /* 0x0008b40001117983 */ /* 0x000ea80000300800 */
[----:B------:R-:W2:Y:S04]  /*103a00*/  LDL.LU R18, [R1+0x8b8] ;  /* 0x0008b80001127983 */ /* 0x000ea80000300800 */
[----:B------:R-:W2:Y:S04]  /*103a10*/  LDL.LU R19, [R1+0x8bc] ;  /* 0x0008bc0001137983 */ /* 0x000ea80000300800 */
[----:B--2---:R0:W-:Y:S04]  /*103a20*/  STL.64 [R1+0x5c08], R18 ;  /* 0x005c081201007387 */ /* 0x0041e80000100a00 */
[----:B0-----:R-:W2:Y:S04]  /*103a30*/  LDL R18, [R1+0x1a8] ;  /* 0x0001a80001127983 */ /* 0x001ea80000100800 */
[----:B------:R-:W2:Y:S04]  /*103a40*/  LDL R19, [R1+0x1ac] ;  /* 0x0001ac0001137983 */ /* 0x000ea80000100800 */
[----:B------:R-:W-:Y:S04]  /*103a50*/  STL.64 [R1+0x5c00], R16 ;  /* 0x005c001001007387 */ /* 0x000fe80000100a00 */
[----:B--2---:R-:W-:Y:S04]  /*103a60*/  STL.64 [R1+0x5c20], R18 ;  /* 0x005c201201007387 */ /* 0x004fe80000100a00 */
[----:B----4-:R-:W-:Y:S04]  /*103a70*/  STL.64 [R1+0x5be8], R10 ;  /* 0x005be80a01007387 */ /* 0x010fe80000100a00 */
[----:B---3--:R0:W-:Y:S04]  /*103a80*/  STL.64 [R1+0x5be0], R8 ;  /* 0x005be00801007387 */ /* 0x0081e80000100a00 */
        /* <DEDUP_REMOVED lines=117> */
[----:B------:R-:W-:Y:S01]  /*1041e0*/  STL.64 [R1+0x5a48], R28 ;  /* 0x005a481c01007387 */ /* 0x000fe20000100a00 */
        /* <DEDUP_REMOVED lines=27> */
[----:B------:R0:W-:Y:S04]  /*1043a0*/  STL.64 [R1+0x5a10], R18 ;  /* 0x005a101201007387 */ /* 0x0001e80000100a00 */
[----:B0-----:R-:W3:Y:S04]  /*1043b0*/  LDL.64 R18, [R1+0x310] ;  /* 0x0003100001127983 */ /* 0x001ee80000100a00 */
[----:B------:R-:W-:Y:S01]  /*1043c0*/  STL.64 [R1+0x5a08], R16 ;  /* 0x005a081001007387 */ /* 0x000fe20000100a00 */
        /* <DEDUP_REMOVED lines=14> */
[----:B---3--:R-:W-:-:S15]  /*1044b0*/  HMMA.16816.F32 R24, R12, R22, R24 ;  /* 0x000000160c18723c */ /* 0x008fde0000001818 */
[----:B------:R-:W-:-:S04]  /*1044c0*/  NOP ;  /* 0x0000000000007918 */ /* 0x000fc80000000000 */
[----:B------:R-:W-:Y:S04]  /*1044d0*/  STL.64 [R1+0x1930], R24 ;  /* 0x0019301801007387 */ /* 0x000fe80000100a00 */
[----:B------:R0:W-:Y:S04]  /*1044e0*/  STL.64 [R1+0x1938], R26 ;  /* 0x0019381a01007387 */ /* 0x0001e80000100a00 */
[----:B0-----:R-:W3:Y:S04]  /*1044f0*/  LDL.LU.64 R26, [R1+0x5b78] ;  /* 0x005b7800011a7983 */ /* 0x001ee80000300a00 */
[----:B------:R-:W3:Y:S04]  /*104500*/  LDL.LU.64 R24, [R1+0x5b70] ;  /* 0x005b700001187983 */ /* 0x000ee80000300a00 */
[----:B------:R-:W-:Y:S04]  /*104510*/  STL.64 [R1+0x59c0], R22 ;  /* 0x0059c01601007387 */ /* 0x000fe80000100a00 */
[----:B--2---:R0:W-:Y:S04]  /*104520*/  STL.64 [R1+0x59b8], R20 ;  /* 0x0059b81401007387 */ /* 0x0041e80000100a00 */
[----:B0-----:R-:W2:Y:S04]  /*104530*/  LDL.LU R20, [R1+0x820] ;  /* 0x0008200001147983 */ /* 0x001ea80000300800 */
[----:B------:R-:W2:Y:S04]  /*104540*/  LDL.LU R21, [R1+0x824] ;  /* 0x0008240001157983 */ /* 0x000ea80000300800 */
[----:B------:R-:W2:Y:S04]  /*104550*/  LDL.LU R22, [R1+0x828] ;  /* 0x0008280001167983 */ /* 0x000ea80000300800 */
[----:B------:R-:W2:Y:S01]  /*104560*/  LDL.LU R23, [R1+0x82c] ;  /* 0x00082c0001177983 */ /* 0x000ea20000300800 */
[----:B---3--:R-:W-:Y:S03]  /*104570*/  HMMA.16816.F32 R12, R12, R2, R24 ;  /* 0x000000020c0c723c */ /* 0x008fe60000001818 */
[----:B------:R-:W4:Y:S04]  /*104580*/  LDL.LU.64 R26, [R1+0x5b68] ;  /* 0x005b6800011a7983 */ /* 0x000f280000300a00 */
[----:B------:R-:W4:-:S12]  /*104590*/  LDL.LU.64 R24, [R1+0x5b60] ;  /* 0x005b600001187983 */ /* 0x000f180000300a00 */
        /* <DEDUP_REMOVED lines=8> */
[----:B------:R0:W-:Y:S04]  /*104620*/  STL.64 [R1+0x1920], R20 ;  /* 0x0019201401007387 */ /* 0x0001e80000100a00 */
[----:B------:R-:W-:Y:S01]  /*104630*/  STL.64 [R1+0x1928], R22 ;  /* 0x0019281601007387 */ /* 0x000fe20000100a00 */
[----:B0-----:R-:W-:Y:S02]  /*104640*/  IMAD.MOV.U32 R21, RZ, RZ, R18 ;  /* 0x000000ffff157224 */ /* 0x001fe400078e0012 */
[----:B------:R-:W-:-:S05]  /*104650*/  IMAD.MOV.U32 R20, RZ, RZ, R19 ;  /* 0x000000ffff147224 */ /* 0x000fca00078e0013 */
[----:B------:R4:W-:Y:S04]  /*104660*/  STL.64 [R1+0x5b20], R20 ;  /* 0x005b201401007387 */ /* 0x0009e80000100a00 */
[----:B------:R-:W2:Y:S01]  /*104670*/  LDL R18, [R1+0x2e0] ;  /* 0x0002e00001127983 */ /* 0x000ea20000100800 */
[----:B----4-:R-:W-:-:S15]  /*104680*/  HMMA.16816.F32 R20, R12, R8, R24 ;  /* 0x000000080c14723c */ /* 0x010fde0000001818 */
[----:B------:R-:W-:-:S04]  /*104690*/  NOP ;  /* 0x0000000000007918 */ /* 0x000fc80000000000 */
[----:B------:R0:W-:Y:S04]  /*1046a0*/  STL.64 [R1+0x1910], R20 ;  /* 0x0019101401007387 */ /* 0x0001e80000100a00 */
[----:B------:R1:W-:Y:S04]  /*1046b0*/  STL.64 [R1+0x1918], R22 ;  /* 0x0019181601007387 */ /* 0x0003e80000100a00 */
[----:B------:R-:W2:Y:S04]  /*1046c0*/  LDL R19, [R1+0x2e4] ;  /* 0x0002e40001137983 */ /* 0x000ea80000100800 */
[----:B--2---:R-:W-:Y:S04]  /*1046d0*/  STL.64 [R1+0x5b38], R18 ;  /* 0x005b381201007387 */ /* 0x004fe80000100a00 */
[----:B------:R-:W2:Y:S04]  /*1046e0*/  LDL.LU R24, [R1+0x7a0] ;  /* 0x0007a00001187983 */ /* 0x000ea80000300800 */
[----:B------:R-:W2:Y:S04]  /*1046f0*/  LDL.LU R25, [R1+0x7a4] ;  /* 0x0007a40001197983 */ /* 0x000ea80000300800 */
[----:B------:R-:W3:Y:S04]  /*104700*/  LDL.LU R26, [R1+0x7a8] ;  /* 0x0007a800011a7983 */ /* 0x000ee80000300800 */
[----:B------:R-:W3:Y:S04]  /*104710*/  LDL.LU R27, [R1+0x7ac] ;  /* 0x0007ac00011b7983 */ /* 0x000ee80000300800 */
[----:B------:R-:W4:Y:S04]  /*104720*/  LDL R16, [R1+0x2f0] ;  /* 0x0002f00001107983 */ /* 0x000f280000100800 */
        /* <DEDUP_REMOVED lines=16> */
[----:B------:R-:W2:Y:S04]  /*104830*/  LDL.64 R6, [R1+0x2c0] ;  /* 0x0002c00001067983 */ /* 0x000ea80000100a00 */
[----:B------:R-:W2:Y:S04]  /*104840*/  LDL.64 R2, [R1+0x2b0] ;  /* 0x0002b00001027983 */ /* 0x000ea80000100a00 */
[----:B---3--:R-:W-:Y:S04]  /*104850*/  STL.64 [R1+0x5af8], R26 ;  /* 0x005af81a01007387 */ /* 0x008fe80000100a00 */
[----:B------:R0:W-:Y:S04]  /*104860*/  STL.64 [R1+0x5af0], R24 ;  /* 0x005af01801007387 */ /* 0x0001e80000100a00 */
[----:B0-----:R-:W3:Y:S04]  /*104870*/  LDL.LU R24, [R1+0x7b0] ;  /* 0x0007b00001187983 */ /* 0x001ee80000300800 */
[----:B------:R-:W3:Y:S04]  /*104880*/  LDL.LU R25, [R1+0x7b4] ;  /* 0x0007b40001197983 */ /* 0x000ee80000300800 */
[----:B------:R-:W2:Y:S04]  /*104890*/  LDL.LU R26, [R1+0x7b8] ;  /* 0x0007b800011a7983 */ /* 0x000ea80000300800 */
[----:B------:R-:W2:Y:S01]  /*1048a0*/  LDL.LU R27, [R1+0x7bc] ;  /* 0x0007bc00011b7983 */ /* 0x000ea20000300800 */
[----:B------:R-:W-:-:S03]  /*1048b0*/  IMAD.MOV.U32 R17, RZ, RZ, R0 ;  /* 0x000000ffff117224 */ /* 0x000fc600078e0000 */
[----:B--2---:R-:W-:Y:S04]  /*1048c0*/  STL.64 [R1+0x5b08], R26 ;  /* 0x005b081a01007387 */ /* 0x004fe80000100a00 */
[----:B---3--:R0:W-:Y:S04]  /*1048d0*/  STL.64 [R1+0x5b00], R24 ;  /* 0x005b001801007387 */ /* 0x0081e80000100a00 */
        /* <DEDUP_REMOVED lines=11> */
[----:B------:R-:W-:Y:S04]  /*104990*/  STL [R1+0x59a4], R8 ;  /* 0x0059a40801007387 */ /* 0x000fe80000100800 */
[----:B------:R0:W-:Y:S04]  /*1049a0*/  STL [R1+0x59a0], R9 ;  /* 0x0059a00901007387 */ /* 0x0001e80000100800 */
[----:B0-----:R-:W3:Y:S04]  /*1049b0*/  LDL.64 R8, [R1+0x2a0] ;  /* 0x0002a00001087983 */ /* 0x001ee80000100a00 */
        /* <DEDUP_REMOVED lines=10> */
[----:B0-----:R-:W2:Y:S01]  /*104a60*/  LDL.64 R18, [R1+0x258] ;  /* 0x0002580001127983 */ /* 0x001ea20000100a00 */
[C---:B----4-:R-:W-:Y:S03]  /*104a70*/  HMMA.16816.F32 R20, R12.reuse, R4, R20 ;  /* 0x000000040c14723c */ /* 0x050fe60000001814 */
[----:B--2---:R0:W-:Y:S04]  /*104a80*/  STL.64 [R1+0x5ad8], R18 ;  /* 0x005ad81201007387 */ /* 0x0041e80000100a00 */
[----:B------:R-:W2:Y:S04]  /*104a90*/  LDL.LU R16, [R1+0x790] ;  /* 0x0007900001107983 */ /* 0x000ea80000300800 */
[----:B------:R-:W2:Y:S04]  /*104aa0*/  LDL.LU R17, [R1+0x794] ;  /* 0x0007940001117983 */ /* 0x000ea80000300800 */
[----:B0-----:R-:W2:Y:S04]  /*104ab0*/  LDL.LU R18, [R1+0x798] ;  /* 0x0007980001127983 */ /* 0x001ea80000300800 */
[----:B------:R-:W2:Y:S04]  /*104ac0*/  LDL.LU R19, [R1+0x79c] ;  /* 0x00079c0001137983 */ /* 0x000ea80000300800 */
[----:B------:R0:W-:Y:S04]  /*104ad0*/  STL.64 [R1+0x18e0], R20 ;  /* 0x0018e01401007387 */ /* 0x0001e80000100a00 */
[----:B------:R1:W-:Y:S04]  /*104ae0*/  STL.64 [R1+0x18e8], R22 ;  /* 0x0018e81601007387 */ /* 0x0003e80000100a00 */
[----:B0-----:R-:W4:Y:S01]  /*104af0*/  LDL.LU.64 R20, [R1+0x5b20] ;  /* 0x005b200001147983 */ /* 0x001f220000300a00 */
[----:B------:R-:W-:Y:S01]  /*104b00*/  HMMA.16816.F32 R24, R12, R6, R24 ;  /* 0x000000060c18723c */ /* 0x000fe20000001818 */
[----:B-1----:R-:W-:-:S02]  /*104b10*/  IMAD.MOV.U32 R23, RZ, RZ, R4 ;  /* 0x000000ffff177224 */ /* 0x002fc400078e0004 */
[----:B------:R-:W-:-:S05]  /*104b20*/  IMAD.MOV.U32 R22, RZ, RZ, R5 ;  /* 0x000000ffff167224 */ /* 0x000fca00078e0005 */
[----:B------:R-:W-:Y:S04]  /*104b30*/  STL.64 [R1+0x59e8], R22 ;  /* 0x0059e81601007387 */ /* 0x000fe80000100a00 */
[----:B----4-:R0:W-:Y:S04]  /*104b40*/  STL.64 [R1+0x59e0], R20 ;  /* 0x0059e01401007387 */ /* 0x0101e80000100a00 */
[----:B0-----:R-:W4:Y:S04]  /*104b50*/  LDL.LU R20, [R1+0x770] ;  /* 0x0007700001147983 */ /* 0x001f280000300800 */
[----:B------:R-:W4:Y:S04]  /*104b60*/  LDL.LU R21, [R1+0x774] ;  /* 0x0007740001157983 */ /* 0x000f280000300800 */
[----:B------:R-:W4:Y:S04]  /*104b70*/  LDL.LU R22, [R1+0x778] ;  /* 0x0007780001167983 */ /* 0x000f280000300800 */
[----:B------:R-:W4:Y:S04]  /*104b80*/  LDL.LU R23, [R1+0x77c] ;  /* 0x00077c0001177983 */ /* 0x000f280000300800 */
        /* <DEDUP_REMOVED lines=25> */
[----:B------:R-:W-:Y:S01]  /*104d20*/  STL.64 [R1+0x5a60], R2 ;  /* 0x005a600201007387 */ /* 0x000fe20000100a00 */
[----:B--2---:R-:W-:-:S15]  /*104d30*/  HMMA.16816.F32 R24, R12, R4, R24 ;  /* 0x000000040c18723c */ /* 0x004fde0000001818 */
[----:B------:R-:W-:-:S04]  /*104d40*/  NOP ;  /* 0x0000000000007918 */ /* 0x000fc80000000000 */
[----:B------:R-:W-:Y:S04]  /*104d50*/  STL.64 [R1+0x18a0], R24 ;  /* 0x0018a01801007387 */ /* 0x000fe80000100a00 */
[----:B------:R0:W-:Y:S04]  /*104d60*/  STL.64 [R1+0x18a8], R26 ;  /* 0x0018a81a01007387 */ /* 0x0001e80000100a00 */
[----:B0-----:R-:W2:Y:S04]  /*104d70*/  LDL.LU.64 R26, [R1+0x5ae8] ;  /* 0x005ae800011a7983 */ /* 0x001ea80000300a00 */
[----:B------:R-:W3:Y:S01]  /*104d80*/  LDL.LU.64 R24, [R1+0x5ae0] ;  /* 0x005ae00001187983 */ /* 0x000ee20000300a00 */
[----:B------:R-:W-:-:S02]  /*104d90*/  IMAD.MOV.U32 R8, RZ, RZ, R4 ;  /* 0x000000ffff087224 */ /* 0x000fc400078e0004 */
[----:B------:R-:W-:Y:S01]  /*104da0*/  IMAD.MOV.U32 R9, RZ, RZ, R5 ;  /* 0x000000ffff097224 */ /* 0x000fe200078e0005 */
        /* <DEDUP_REMOVED lines=10> */
[----:B0-----:R-:W4:Y:S01]  /*104e50*/  LDL.LU.64 R18, [R1+0x5ad8] ;  /* 0x005ad80001127983 */ /* 0x001f220000300a00 */
[----:B------:R-:W-:Y:S02]  /*104e60*/  IMAD.MOV.U32 R5, RZ, RZ, R24 ;  /* 0x000000ffff057224 */ /* 0x000fe400078e0018 */
[----:B------:R-:W-:Y:S01]  /*104e70*/  IMAD.MOV.U32 R4, RZ, RZ, R25 ;  /* 0x000000ffff047224 */ /* 0x000fe200078e0019 */
[----:B------:R-:W-:Y:S04]  /*104e80*/  STL.64 [R1+0x5a20], R6 ;  /* 0x005a200601007387 */ /* 0x000fe80000100a00 */
[----:B------:R2:W-:Y:S02]  /*104e90*/  STL.64 [R1+0x5a18], R4 ;  /* 0x005a180401007387 */ /* 0x0005e40000100a00 */
[----:B--2---:R-:W-:Y:S01]  /*104ea0*/  HMMA.16816.F32 R4, R12, R26, R8 ;  /* 0x0000001a0c04723c */ /* 0x004fe20000001808 */
[----:B------:R-:W-:-:S02]  /*104eb0*/  IMAD.MOV.U32 R0, RZ, RZ, R27 ;  /* 0x000000ffff007224 */ /* 0x000fc400078e001b */
[----:B------:R-:W-:-:S15]  /*104ec0*/  IMAD.MOV.U32 R24, RZ, RZ, R26 ;  /* 0x000000ffff187224 */ /* 0x000fde00078e001a */
[----:B------:R-:W-:Y:S01]  /*104ed0*/  NOP ;  /* 0x0000000000007918 */ /* 0x000fe20000000000 */
[----:B------:R-:W-:Y:S04]  /*104ee0*/  STL.64 [R1+0x1880], R4 ;  /* 0x0018800401007387 */ /* 0x000fe80000100a00 */
[----:B------:R4:W-:Y:S04]  /*104ef0*/  STL.64 [R1+0x1888], R6 ;  /* 0x0018880601007387 */ /* 0x0009e80000100a00 */
[----:B------:R-:W-:Y:S04]  /*104f00*/  STL [R1+0x587c], R0 ;  /* 0x00587c0001007387 */ /* 0x000fe80000100800 */
[----:B------:R-:W-:Y:S01]  /*104f10*/  STL [R1+0x5878], R24 ;  /* 0x0058781801007387 */ /* 0x000fe20000100800 */
[----:B----4-:R-:W-:-:S15]  /*104f20*/  HMMA.16816.F32 R4, R12, R18, R20 ;  /* 0x000000120c04723c */ /* 0x010fde0000001814 */
[----:B------:R-:W-:-:S04]  /*104f30*/  NOP ;  /* 0x0000000000007918 */ /* 0x000fc80000000000 */
[----:B------:R0:W-:Y:S04]  /*104f40*/  STL.64 [R1+0x1870], R4 ;  /* 0x0018700401007387 */ /* 0x0001e80000100a00 */
        /* <DEDUP_REMOVED lines=31> */
[----:B------:R-:W3:Y:S04]  /*105140*/  LDL.64 R2, [R1+0x208] ;  /* 0x0002080001027983 */ /* 0x000ee80000100a00 */
[----:B------:R-:W4:Y:S04]  /*105150*/  LDL.LU R8, [R1+0x710] ;  /* 0x0007100001087983 */ /* 0x000f280000300800 */
[----:B------:R-:W4:Y:S04]  /*105160*/  LDL.LU R9, [R1+0x714] ;  /* 0x0007140001097983 */ /* 0x000f280000300800 */
[----:B------:R-:W4:Y:S04]  /*105170*/  LDL.LU R10, [R1+0x718] ;  /* 0x00071800010a7983 */ /* 0x000f280000300800 */
[----:B------:R-:W4:Y:S04]  /*105180*/  LDL.LU R11, [R1+0x71c] ;  /* 0x00071c00010b7983 */ /* 0x000f280000300800 */
[----:B------:R-:W2:Y:S04]  /*105190*/  LDL.64 R16, [R1+0x1f8] ;  /* 0x0001f80001107983 */ /* 0x000ea80000100a00 */
[----:B------:R-:W2:Y:S04]  /*1051a0*/  LDL.LU R20, [R1+0x700] ;  /* 0x0007000001147983 */ /* 0x000ea80000300800 */
[----:B------:R-:W2:Y:S04]  /*1051b0*/  LDL.LU R21, [R1+0x704] ;  /* 0x0007040001157983 */ /* 0x000ea80000300800 */
[----:B------:R-:W2:Y:S04]  /*1051c0*/  LDL.LU R22, [R1+0x708] ;  /* 0x0007080001167983 */ /* 0x000ea80000300800 */
[----:B------:R-:W2:Y:S04]  /*1051d0*/  LDL.LU R23, [R1+0x70c] ;  /* 0x00070c0001177983 */ /* 0x000ea80000300800 */
[----:B------:R-:W2:Y:S04]  /*1051e0*/  LDL.64 R18, [R1+0x1e8] ;  /* 0x0001e80001127983 */ /* 0x000ea80000100a00 */
[----:B------:R-:W-:Y:S04]  /*1051f0*/  STL [R1+0x5884], R25 ;  /* 0x0058841901007387 */ /* 0x000fe80000100800 */
[----:B------:R0:W-:Y:S04]  /*105200*/  STL [R1+0x5880], R26 ;  /* 0x0058801a01007387 */ /* 0x0001e80000100800 */
[----:B0-----:R-:W2:Y:S02]  /*105210*/  LDL.64 R26, [R1+0x248] ;  /* 0x00024800011a7983 */ /* 0x001ea40000100a00 */
        /* <DEDUP_REMOVED lines=42> */
[----:B---3--:R-:W-:Y:S02]  /*1054c0*/  IMAD.MOV.U32 R0, RZ, RZ, R3 ;  /* 0x000000ffff007224 */ /* 0x008fe400078e0003 */
[----:B------:R-:W-:Y:S02]  /*1054d0*/  IMAD.MOV.U32 R24, RZ, RZ, R2 ;  /* 0x000000ffff187224 */ /* 0x000fe400078e0002 */
[----:B------:R-:W-:Y:S02]  /*1054e0*/  IMAD.MOV.U32 R25, RZ, RZ, R17 ;  /* 0x000000ffff197224 */ /* 0x000fe400078e0011 */
[----:B0-----:R-:W-:-:S02]  /*1054f0*/  IMAD.MOV.U32 R26, RZ, RZ, R16 ;  /* 0x000000ffff1a7224 */ /* 0x001fc400078e0010 */
[----:B------:R-:W-:Y:S01]  /*105500*/  IMAD.MOV.U32 R27, RZ, RZ, R19 ;  /* 0x000000ffff1b7224 */ /* 0x000fe200078e0013 */
[----:B--2---:R-:W-:-:S15]  /*105510*/  HMMA.16816.F32 R4, R12, R2, R4 ;  /* 0x000000020c04723c */ /* 0x004fde0000001804 */
[----:B------:R-:W-:-:S04]  /*105520*/  NOP ;  /* 0x0000000000007918 */ /* 0x000fc80000000000 */
[----:B------:R-:W-:Y:S04]  /*105530*/  STL.64 [R1+0x1820], R4 ;  /* 0x0018200401007387 */ /* 0x000fe80000100a00 */
[----:B------:R4:W-:Y:S02]  /*105540*/  STL.64 [R1+0x1828], R6 ;  /* 0x0018280601007387 */ /* 0x0009e40000100a00 */
[----:B----4-:R-:W-:Y:S02]  /*105550*/  HMMA.16816.F32 R4, R12, R16, R8 ;  /* 0x000000100c04723c */ /* 0x010fe40000001808 */
[----:B------:R-:W-:Y:S04]  /*105560*/  STL [R1+0x58ac], R0 ;  /* 0x0058ac0001007387 */ /* 0x000fe80000100800 */
[----:B------:R-:W-:-:S13]  /*105570*/  STL [R1+0x58a8], R24 ;  /* 0x0058a81801007387 */ /* 0x000fda0000100800 */
[----:B------:R-:W-:Y:S04]  /*105580*/  STL.64 [R1+0x1810], R4 ;  /* 0x0018100401007387 */ /* 0x000fe80000100a00 */
[----:B------:R0:W-:Y:S02]  /*105590*/  STL.64 [R1+0x1818], R6 ;  /* 0x0018180601007387 */ /* 0x0001e40000100a00 */
[----:B0-----:R-:W-:Y:S02]  /*1055a0*/  HMMA.16816.F32 R4, R12, R18, R20 ;  /* 0x000000120c04723c */ /* 0x001fe40000001814 */
[----:B------:R-:W-:Y:S04]  /*1055b0*/  STL [R1+0x58b4], R25 ;  /* 0x0058b41901007387 */ /* 0x000fe80000100800 */
[----:B------:R-:W-:Y:S01]  /*1055c0*/  STL [R1+0x58b0], R26 ;  /* 0x0058b01a01007387 */ /* 0x000fe20000100800 */
[----:B------:R-:W-:-:S12]  /*1055d0*/  IMAD.MOV.U32 R24, RZ, RZ, R18 ;  /* 0x000000ffff187224 */ /* 0x000fd800078e0012 */
[----:B------:R0:W-:Y:S04]  /*1055e0*/  STL.64 [R1+0x1800], R4 ;  /* 0x0018000401007387 */ /* 0x0001e80000100a00 */
[----:B------:R1:W-:Y:S04]  /*1055f0*/  STL.64 [R1+0x1808], R6 ;  /* 0x0018080601007387 */ /* 0x0003e80000100a00 */
[----:B------:R-:W2:Y:S04]  /*105600*/  LDL R18, [R1+0x178] ;  /* 0x0001780001127983 */ /* 0x000ea80000100800 */
[----:B------:R-:W2:Y:S04]  /*105610*/  LDL R19, [R1+0x17c] ;  /* 0x00017c0001137983 */ /* 0x000ea80000100800 */
[----:B--2---:R-:W-:Y:S04]  /*105620*/  STL.64 [R1+0x5a28], R18 ;  /* 0x005a281201007387 */ /* 0x004fe80000100a00 */
        /* <DEDUP_REMOVED lines=8> */
[----:B------:R-:W2:Y:S04]  /*1056b0*/  LDL.64 R2, [R1+0x1b8] ;  /* 0x0001b80001027983 */ /* 0x000ea80000100a00 */
[----:B------:R-:W3:Y:S04]  /*1056c0*/  LDL.64 R28, [R1+0x1a8] ;  /* 0x0001a800011c7983 */ /* 0x000ee80000100a00 */
        /* <DEDUP_REMOVED lines=72> */
[----:B------:R-:W4:Y:S01]  /*105b50*/  LDL.LU.64 R2, [R1+0x5a60] ;  /* 0x005a600001027983 */ /* 0x000f220000300a00 */
[----:B---3--:R-:W-:Y:S02]  /*105b60*/  IMAD.MOV.U32 R24, RZ, RZ, R28 ;  /* 0x000000ffff187224 */ /* 0x008fe400078e001c */
        /* <DEDUP_REMOVED lines=36> */
[----:B0-----:R-:W3:Y:S01]  /*105db0*/  LDL.LU.64 R10, [R1+0x5a00] ;  /* 0x005a0000010a7983 */ /* 0x001ee20000300a00 */
[----:B------:R-:W-:Y:S03]  /*105dc0*/  HMMA.16816.F32 R20, R12, R18, R20 ;  /* 0x000000120c14723c */ /* 0x000fe60000001814 */
[----:B------:R-:W2:Y:S04]  /*105dd0*/  LDL.LU.64 R8, [R1+0x59f8] ;  /* 0x0059f80001087983 */ /* 0x000ea80000300a00 */
[----:B------:R4:W-:Y:S02]  /*105de0*/  STL.64 [R1+0x5718], R16 ;  /* 0x0057181001007387 */ /* 0x0009e40000100a00 */
[----:B----4-:R-:W-:-:S02]  /*105df0*/  IMAD.MOV.U32 R16, RZ, RZ, R5 ;  /* 0x000000ffff107224 */ /* 0x010fc400078e0005 */
[----:B------:R-:W-:Y:S01]  /*105e00*/  IMAD.MOV.U32 R17, RZ, RZ, R4 ;  /* 0x000000ffff117224 */ /* 0x000fe200078e0004 */
[----:B------:R-:W4:Y:S04]  /*105e10*/  LDL.LU R5, [R1+0x59f4] ;  /* 0x0059f40001057983 */ /* 0x000f280000300800 */
[----:B------:R-:W2:Y:S04]  /*105e20*/  LDL.LU R4, [R1+0x59f0] ;  /* 0x0059f00001047983 */ /* 0x000ea80000300800 */
[----:B------:R-:W-:Y:S04]  /*105e30*/  STL.64 [R1+0x1770], R20 ;  /* 0x0017701401007387 */ /* 0x000fe80000100a00 */
[----:B------:R0:W-:Y:S04]  /*105e40*/  STL.64 [R1+0x1778], R22 ;  /* 0x0017781601007387 */ /* 0x0001e80000100a00 */
[----:B0-----:R-:W2:Y:S04]  /*105e50*/  LDL.LU.64 R22, [R1+0x59e8] ;  /* 0x0059e80001167983 */ /* 0x001ea80000300a00 */
[----:B------:R-:W2:Y:S04]  /*105e60*/  LDL.LU.64 R20, [R1+0x59e0] ;  /* 0x0059e00001147983 */ /* 0x000ea80000300a00 */
[----:B------:R-:W-:Y:S04]  /*105e70*/  STL.64 [R1+0x58e8], R18 ;  /* 0x0058e81201007387 */ /* 0x000fe80000100a00 */
[----:B------:R3:W-:Y:S02]  /*105e80*/  STL.64 [R1+0x58e0], R16 ;  /* 0x0058e01001007387 */ /* 0x0007e40000100a00 */
[----:B---3--:R-:W-:Y:S01]  /*105e90*/  HMMA.16816.F32 R16, R12, R10, R24 ;  /* 0x0000000a0c10723c */ /* 0x008fe20000001818 */
[----:B------:R-:W-:-:S02]  /*105ea0*/  IMAD.MOV.U32 R26, RZ, RZ, R2 ;  /* 0x000000ffff1a7224 */ /* 0x000fc400078e0002 */
[----:B------:R-:W-:Y:S01]  /*105eb0*/  IMAD.MOV.U32 R27, RZ, RZ, R3 ;  /* 0x000000ffff1b7224 */ /* 0x000fe200078e0003 */
[----:B------:R-:W3:-:S15]  /*105ec0*/  LDL.LU R2, [R1+0x59dc] ;  /* 0x0059dc0001027983 */ /* 0x000ede0000300800 */
[----:B------:R0:W-:Y:S04]  /*105ed0*/  STL.64 [R1+0x1760], R16 ;  /* 0x0017601001007387 */ /* 0x0001e80000100a00 */
[----:B------:R1:W-:Y:S04]  /*105ee0*/  STL.64 [R1+0x1768], R18 ;  /* 0x0017681201007387 */ /* 0x0003e80000100a00 */
[----:B------:R-:W3:Y:S04]  /*105ef0*/  LDL.LU R3, [R1+0x59d8] ;  /* 0x0059d80001037983 */ /* 0x000ee80000300800 */
[----:B------:R-:W-:Y:S04]  /*105f00*/  STL.64 [R1+0x58f0], R26 ;  /* 0x0058f01a01007387 */ /* 0x000fe80000100a00 */
        /* <DEDUP_REMOVED lines=10> */
[----:B------:R-:W-:Y:S04]  /*105fb0*/  STL.64 [R1+0x5908], R24 ;  /* 0x0059081801007387 */ /* 0x000fe80000100a00 */
[----:B0-----:R-:W2:Y:S04]  /*105fc0*/  LDL.LU R16, [R1+0x5c0] ;  /* 0x0005c00001107983 */ /* 0x001ea80000300800 */
[----:B------:R-:W2:Y:S04]  /*105fd0*/  LDL.LU R17, [R1+0x5c4] ;  /* 0x0005c40001117983 */ /* 0x000ea80000300800 */
[----:B------:R-:W2:Y:S04]  /*105fe0*/  LDL.LU R18, [R1+0x5c8] ;  /* 0x0005c80001127983 */ /* 0x000ea80000300800 */
[----:B------:R-:W2:Y:S01]  /*105ff0*/  LDL.LU R19, [R1+0x5cc] ;  /* 0x0005cc0001137983 */ /* 0x000ea20000300800 */
[----:B------:R-:W-:-:S02]  /*106000*/  IMAD.MOV.U32 R26, RZ, RZ, R4 ;  /* 0x000000ffff1a7224 */ /* 0x000fc400078e0004 */
[----:B----4-:R-:W-:Y:S01]  /*106010*/  IMAD.MOV.U32 R27, RZ, RZ, R5 ;  /* 0x000000ffff1b7224 */ /* 0x010fe200078e0005 */
[----:B--2---:R-:W-:Y:S04]  /*106020*/  STL.64 [R1+0x5918], R18 ;  /* 0x0059181201007387 */ /* 0x004fe80000100a00 */
[----:B------:R-:W-:Y:S04]  /*106030*/  STL.64 [R1+0x5910], R16 ;  /* 0x0059101001007387 */ /* 0x000fe80000100a00 */
[----:B------:R-:W2:Y:S04]  /*106040*/  LDL.LU R4, [R1+0x59cc] ;  /* 0x0059cc0001047983 */ /* 0x000ea80000300800 */
[----:B------:R-:W2:Y:S04]  /*106050*/  LDL.LU R5, [R1+0x59c8] ;  /* 0x0059c80001057983 */ /* 0x000ea80000300800 */
[----:B------:R0:W-:Y:S04]  /*106060*/  STL.64 [R1+0x5920], R26 ;  /* 0x0059201a01007387 */ /* 0x0001e80000100a00 */
[----:B0-----:R-:W4:Y:S01]  /*106070*/  LDL.LU.64 R26, [R1+0x2e0] ;  /* 0x0002e000011a7983 */ /* 0x001f220000300a00 */
[----:B------:R-:W-:-:S02]  /*106080*/  IMAD.MOV.U32 R24, RZ, RZ, R23 ;  /* 0x000000ffff187224 */ /* 0x000fc400078e0017 */
[----:B------:R-:W-:Y:S01]  /*106090*/  IMAD.MOV.U32 R25, RZ, RZ, R22 ;  /* 0x000000ffff197224 */ /* 0x000fe200078e0016 */
[----:B----4-:R-:W-:Y:S04]  /*1060a0*/  STL.64 [R1+0x5950], R26 ;  /* 0x0059501a01007387 */ /* 0x010fe80000100a00 */
[----:B------:R0:W-:Y:S04]  /*1060b0*/  STL.64 [R1+0x5948], R24 ;  /* 0x0059481801007387 */ /* 0x0001e80000100a00 */
[----:B------:R-:W4:Y:S04]  /*1060c0*/  LDL.LU R16, [R1+0x5d0] ;  /* 0x0005d00001107983 */ /* 0x000f280000300800 */
[----:B------:R-:W4:Y:S04]  /*1060d0*/  LDL.LU R17, [R1+0x5d4] ;  /* 0x0005d40001117983 */ /* 0x000f280000300800 */
[----:B------:R-:W2:Y:S04]  /*1060e0*/  LDL.LU R18, [R1+0x5d8] ;  /* 0x0005d80001127983 */ /* 0x000ea80000300800 */
[----:B------:R-:W2:Y:S04]  /*1060f0*/  LDL.LU R19, [R1+0x5dc] ;  /* 0x0005dc0001137983 */ /* 0x000ea80000300800 */
        /* <DEDUP_REMOVED lines=15> */
[----:B------:R-:W2:Y:S04]  /*1061f0*/  LDL.LU R22, [R1+0x658] ;  /* 0x0006580001167983 */ /* 0x000ea80000300800 */
[----:B------:R-:W2:Y:S04]  /*106200*/  LDL.LU R23, [R1+0x65c] ;  /* 0x00065c0001177983 */ /* 0x000ea80000300800 */
[----:B------:R0:W-:Y:S04]  /*106210*/  STL.64 [R1+0x5968], R24 ;  /* 0x0059681801007387 */ /* 0x0001e80000100a00 */
[----:B------:R1:W-:Y:S04]  /*106220*/  STL.64 [R1+0x5998], R26 ;  /* 0x0059981a01007387 */ /* 0x0003e80000100a00 */
        /* <DEDUP_REMOVED lines=16> */
[C---:B------:R-:W-:Y:S03]  /*106330*/  HMMA.16816.F32 R20, R12.reuse, R6, R20 ;  /* 0x000000060c14723c */ /* 0x040fe60000001814 */
        /* <DEDUP_REMOVED lines=12> */
[----:B------:R-:W-:Y:S04]  /*106400*/  STL [R1+0x5704], R10 ;  /* 0x0057040a01007387 */ /* 0x000fe80000100800 */
[----:B------:R0:W-:Y:S04]  /*106410*/  STL [R1+0x5700], R11 ;  /* 0x0057000b01007387 */ /* 0x0001e80000100800 */
[----:B0-----:R-:W4:Y:S04]  /*106420*/  LDL.LU.64 R10, [R1+0x2f0] ;  /* 0x0002f000010a7983 */ /* 0x001f280000300a00 */
        /* <DEDUP_REMOVED lines=18> */
[----:B------:R-:W-:Y:S01]  /*106550*/  IMAD.MOV.U32 R23, RZ, RZ, R9 ;  /* 0x000000ffff177224 */ /* 0x000fe200078e0009 */
[----:B------:R-:W4:Y:S04]  /*106560*/  LDL.LU R8, [R1+0x59a4] ;  /* 0x0059a40001087983 */ /* 0x000f280000300800 */
[----:B------:R-:W4:Y:S04]  /*106570*/  LDL.LU R9, [R1+0x59a0] ;  /* 0x0059a00001097983 */ /* 0x000f280000300800 */
[----:B---3--:R-:W-:Y:S01]  /*106580*/  STL.64 [R1+0x56d8], R20 ;  /* 0x0056d81401007387 */ /* 0x008fe20000100a00 */
[----:B--2---:R-:W-:Y:S03]  /*106590*/  HMMA.16816.F32 R12, R12, R2, R24 ;  /* 0x000000020c0c723c */ /* 0x004fe60000001818 */
[----:B------:R-:W2:-:S15]  /*1065a0*/  LDL.LU.64 R26, [R1+0x5998] ;  /* 0x00599800011a7983 */ /* 0x000e9e0000300a00 */
[----:B------:R-:W-:Y:S01]  /*1065b0*/  NOP ;  /* 0x0000000000007918 */ /* 0x000fe20000000000 */
        /* <DEDUP_REMOVED lines=57> */
[C---:B---3--:R-:W-:Y:S02]  /*106950*/  HMMA.16816.F32 R24, R12.reuse, R26, R16 ;  /* 0x0000001a0c18723c */ /* 0x048fe40000001810 */
[----:B------:R-:W3:Y:S04]  /*106960*/  LDL.LU.64 R18, [R1+0x58e8] ;  /* 0x0058e80001127983 */ /* 0x000ee80000300a00 */
[----:B------:R-:W4:Y:S02]  /*106970*/  LDL.LU.64 R16, [R1+0x58e0] ;  /* 0x0058e00001107983 */ /* 0x000f240000300a00 */
[C---:B--2---:R-:W-:Y:S11]  /*106980*/  HMMA.16816.F32 R20, R12.reuse, R22, R8 ;  /* 0x000000160c14723c */ /* 0x044ff60000001808 */
[----:B------:R-:W-:Y:S04]  /*106990*/  STL.64 [R1+0x16c0], R24 ;  /* 0x0016c01801007387 */ /* 0x000fe80000100a00 */
[----:B------:R0:W-:Y:S04]  /*1069a0*/  STL.64 [R1+0x16c8], R26 ;  /* 0x0016c81a01007387 */ /* 0x0001e80000100a00 */
[----:B0-----:R-:W2:Y:S04]  /*1069b0*/  LDL.LU.64 R26, [R1+0x58d8] ;  /* 0x0058d800011a7983 */ /* 0x001ea80000300a00 */
[----:B------:R-:W2:Y:S04]  /*1069c0*/  LDL.LU.64 R24, [R1+0x58d0] ;  /* 0x0058d00001187983 */ /* 0x000ea80000300a00 */
[----:B------:R-:W2:Y:S04]  /*1069d0*/  LDL.LU R8, [R1+0x480] ;  /* 0x0004800001087983 */ /* 0x000ea80000300800 */
[----:B------:R-:W-:Y:S04]  /*1069e0*/  STL.64 [R1+0x16b0], R20 ;  /* 0x0016b01401007387 */ /* 0x000fe80000100a00 */
[----:B------:R0:W-:Y:S01]  /*1069f0*/  STL.64 [R1+0x16b8], R22 ;  /* 0x0016b81601007387 */ /* 0x0001e20000100a00 */
[----:B----4-:R-:W-:-:S15]  /*106a00*/  HMMA.16816.F32 R4, R12, R16, R4 ;  /* 0x000000100c04723c */ /* 0x010fde0000001804 */
[----:B------:R-:W-:-:S04]  /*106a10*/  NOP ;  /* 0x0000000000007918 */ /* 0x000fc80000000000 */
[----:B------:R-:W-:Y:S04]  /*106a20*/  STL.64 [R1+0x16a0], R4 ;  /* 0x0016a00401007387 */ /* 0x000fe80000100a00 */
[----:B------:R-:W-:Y:S04]  /*106a30*/  STL.64 [R1+0x16a8], R6 ;  /* 0x0016a80601007387 */ /* 0x000fe80000100a00 */
[----:B------:R-:W4:Y:S04]  /*106a40*/  LDL.LU R9, [R1+0x484] ;  /* 0x0004840001097983 */ /* 0x000f280000300800 */
[----:B------:R-:W2:Y:S04]  /*106a50*/  LDL.LU R10, [R1+0x488] ;  /* 0x00048800010a7983 */ /* 0x000ea80000300800 */
[----:B------:R-:W2:Y:S04]  /*106a60*/  LDL.LU R11, [R1+0x48c] ;  /* 0x00048c00010b7983 */ /* 0x000ea80000300800 */
[----:B0-----:R-:W2:Y:S04]  /*106a70*/  LDL.64 R22, [R1+0x188] ;  /* 0x0001880001167983 */ /* 0x001ea80000100a00 */
[----:B--2---:R0:W-:Y:S04]  /*106a80*/  STL.64 [R1+0x5740], R22 ;  /* 0x0057401601007387 */ /* 0x0041e80000100a00 */
[----:B------:R-:W2:Y:S04]  /*106a90*/  LDL.LU R20, [R1+0x4b0] ;  /* 0x0004b00001147983 */ /* 0x000ea80000300800 */
[----:B------:R-:W2:Y:S04]  /*106aa0*/  LDL.LU R21, [R1+0x4b4] ;  /* 0x0004b40001157983 */ /* 0x000ea80000300800 */
[----:B0-----:R-:W2:Y:S04]  /*106ab0*/  LDL.LU R22, [R1+0x4b8] ;  /* 0x0004b80001167983 */ /* 0x001ea80000300800 */
[----:B------:R-:W2:Y:S04]  /*106ac0*/  LDL.LU R23, [R1+0x4bc] ;  /* 0x0004bc0001177983 */ /* 0x000ea80000300800 */
[----:B--2---:R0:W-:Y:S02]  /*106ad0*/  STL.64 [R1+0x5750], R22 ;  /* 0x0057501601007387 */ /* 0x0041e40000100a00 */
[----:B0-----:R-:W-:-:S02]  /*106ae0*/  IMAD.MOV.U32 R22, RZ, RZ, R24 ;  /* 0x000000ffff167224 */ /* 0x001fc400078e0018 */
[----:B------:R-:W2:Y:S01]  /*106af0*/  LDL.LU R24, [R1+0x58c8] ;  /* 0x0058c80001187983 */ /* 0x000ea20000300800 */
[----:B------:R-:W-:-:S03]  /*106b00*/  IMAD.MOV.U32 R23, RZ, RZ, R0 ;  /* 0x000000ffff177224 */ /* 0x000fc600078e0000 */
[----:B------:R-:W3:Y:S04]  /*106b10*/  LDL.LU R0, [R1+0x58c4] ;  /* 0x0058c40001007983 */ /* 0x000ee80000300800 */
[----:B------:R0:W-:Y:S04]  /*106b20*/  STL.64 [R1+0x5748], R20 ;  /* 0x0057481401007387 */ /* 0x0001e80000100a00 */
[----:B------:R-:W-:Y:S04]  /*106b30*/  STL.64 [R1+0x5768], R22 ;  /* 0x0057681601007387 */ /* 0x000fe80000100a00 */
[----:B------:R-:W-:Y:S04]  /*106b40*/  STL.64 [R1+0x5728], R10 ;  /* 0x0057280a01007387 */ /* 0x000fe80000100a00 */
[----:B----4-:R1:W-:Y:S01]  /*106b50*/  STL.64 [R1+0x5720], R8 ;  /* 0x0057200801007387 */ /* 0x0103e20000100a00 */
[----:B------:R-:W-:-:S02]  /*106b60*/  IMAD.MOV.U32 R7, RZ, RZ, R25 ;  /* 0x000000ffff077224 */ /* 0x000fc400078e0019 */
[----:B0-----:R-:W-:Y:S02]  /*106b70*/  IMAD.MOV.U32 R20, RZ, RZ, R26 ;  /* 0x000000ffff147224 */ /* 0x001fe400078e001a */
[----:B------:R-:W-:Y:S01]  /*106b80*/  IMAD.MOV.U32 R21, RZ, RZ, R27 ;  /* 0x000000ffff157224 */ /* 0x000fe200078e001b */
[----:B-1----:R-:W4:Y:S04]  /*106b90*/  LDL.LU R8, [R1+0x490] ;  /* 0x0004900001087983 */ /* 0x002f280000300800 */
[----:B------:R-:W4:Y:S04]  /*106ba0*/  LDL.LU R9, [R1+0x494] ;  /* 0x0004940001097983 */ /* 0x000f280000300800 */
[----:B------:R-:W4:Y:S04]  /*106bb0*/  LDL.LU R10, [R1+0x498] ;  /* 0x00049800010a7983 */ /* 0x000f280000300800 */
[----:B------:R-:W4:Y:S04]  /*106bc0*/  LDL.LU R11, [R1+0x49c] ;  /* 0x00049c00010b7983 */ /* 0x000f280000300800 */
[----:B------:R-:W4:Y:S04]  /*106bd0*/  LDL.LU R26, [R1+0x58c0] ;  /* 0x0058c000011a7983 */ /* 0x000f280000300800 */
[----:B------:R-:W4:Y:S04]  /*106be0*/  LDL.LU R27, [R1+0x58bc] ;  /* 0x0058bc00011b7983 */ /* 0x000f280000300800 */
[----:B------:R0:W-:Y:S01]  /*106bf0*/  STL.64 [R1+0x5780], R20 ;  /* 0x0057801401007387 */ /* 0x0001e20000100a00 */
[----:B--2---:R-:W-:-:S03]  /*106c00*/  IMAD.MOV.U32 R6, RZ, RZ, R24 ;  /* 0x000000ffff067224 */ /* 0x004fc600078e0018 */
[----:B------:R-:W2:Y:S04]  /*106c10*/  LDL.LU R24, [R1+0x58b8] ;  /* 0x0058b80001187983 */ /* 0x000ea80000300800 */
[----:B------:R-:W2:Y:S04]  /*106c20*/  LDL.LU R25, [R1+0x58b4] ;  /* 0x0058b40001197983 */ /* 0x000ea80000300800 */
[----:B------:R-:W-:Y:S04]  /*106c30*/  STL.64 [R1+0x5788], R6 ;  /* 0x0057880601007387 */ /* 0x000fe80000100a00 */
[----:B0-----:R-:W2:Y:S04]  /*106c40*/  LDL.LU R20, [R1+0x4e0] ;  /* 0x0004e00001147983 */ /* 0x001ea80000300800 */
[----:B------:R-:W2:Y:S04]  /*106c50*/  LDL.LU R21, [R1+0x4e4] ;  /* 0x0004e40001157983 */ /* 0x000ea80000300800 */
[----:B------:R-:W2:Y:S04]  /*106c60*/  LDL.LU R22, [R1+0x4e8] ;  /* 0x0004e80001167983 */ /* 0x000ea80000300800 */
[----:B------:R-:W2:Y:S01]  /*106c70*/  LDL.LU R23, [R1+0x4ec] ;  /* 0x0004ec0001177983 */ /* 0x000ea20000300800 */
[----:B---3--:R-:W-:-:S02]  /*106c80*/  IMAD.MOV.U32 R5, RZ, RZ, R0 ;  /* 0x000000ffff057224 */ /* 0x008fc400078e0000 */
[----:B----4-:R-:W-:Y:S01]  /*106c90*/  IMAD.MOV.U32 R4, RZ, RZ, R26 ;  /* 0x000000ffff047224 */ /* 0x010fe200078e001a */
[----:B--2---:R-:W-:Y:S04]  /*106ca0*/  STL.64 [R1+0x5798], R22 ;  /* 0x0057981601007387 */ /* 0x004fe80000100a00 */
        /* <DEDUP_REMOVED lines=19> */
[----:B------:R-:W-:-:S02]  /*106de0*/  IMAD.MOV.U32 R4, RZ, RZ, R26 ;  /* 0x000000ffff047224 */ /* 0x000fc400078e001a */
[----:B------:R-:W-:Y:S02]  /*106df0*/  IMAD.MOV.U32 R5, RZ, RZ, R25 ;  /* 0x000000ffff057224 */ /* 0x000fe400078e0019 */
[----:B---3--:R-:W-:Y:S02]  /*106e00*/  IMAD.MOV.U32 R7, RZ, RZ, R0 ;  /* 0x000000ffff077224 */ /* 0x008fe400078e0000 */
[----:B--2---:R-:W-:Y:S01]  /*106e10*/  IMAD.MOV.U32 R6, RZ, RZ, R24 ;  /* 0x000000ffff067224 */ /* 0x004fe200078e0018 */
[----:B----4-:R-:W-:Y:S04]  /*106e20*/  STL.64 [R1+0x57c8], R22 ;  /* 0x0057c81601007387 */ /* 0x010fe80000100a00 */
[----:B------:R0:W-:Y:S04]  /*106e30*/  STL.64 [R1+0x57c0], R20 ;  /* 0x0057c01401007387 */ /* 0x0001e80000100a00 */
[----:B------:R-:W2:Y:S04]  /*106e40*/  LDL.LU R26, [R1+0x58a0] ;  /* 0x0058a000011a7983 */ /* 0x000ea80000300800 */
[----:B------:R-:W3:Y:S04]  /*106e50*/  LDL.LU R25, [R1+0x589c] ;  /* 0x00589c0001197983 */ /* 0x000ee80000300800 */
[----:B------:R-:W4:Y:S04]  /*106e60*/  LDL.LU R24, [R1+0x5898] ;  /* 0x0058980001187983 */ /* 0x000f280000300800 */
[----:B------:R-:W3:Y:S04]  /*106e70*/  LDL.LU R0, [R1+0x5894] ;  /* 0x0058940001007983 */ /* 0x000ee80000300800 */
[----:B------:R1:W-:Y:S04]  /*106e80*/  STL.64 [R1+0x57d0], R4 ;  /* 0x0057d00401007387 */ /* 0x0003e80000100a00 */
[----:B------:R-:W-:Y:S04]  /*106e90*/  STL.64 [R1+0x57e8], R6 ;  /* 0x0057e80601007387 */ /* 0x000fe80000100a00 */
[----:B0-----:R-:W3:Y:S04]  /*106ea0*/  LDL.LU R20, [R1+0x510] ;  /* 0x0005100001147983 */ /* 0x001ee80000300800 */
[----:B------:R-:W3:Y:S04]  /*106eb0*/  LDL.LU R21, [R1+0x514] ;  /* 0x0005140001157983 */ /* 0x000ee80000300800 */
[----:B------:R-:W3:Y:S04]  /*106ec0*/  LDL.LU R22, [R1+0x518] ;  /* 0x0005180001167983 */ /* 0x000ee80000300800 */
[----:B------:R-:W3:Y:S01]  /*106ed0*/  LDL.LU R23, [R1+0x51c] ;  /* 0x00051c0001177983 */ /* 0x000ee20000300800 */
[----:B-1----:R-:W-:-:S02]  /*106ee0*/  IMAD.MOV.U32 R5, RZ, RZ, R27 ;  /* 0x000000ffff057224 */ /* 0x002fc400078e001b */
[----:B--2---:R-:W-:Y:S02]  /*106ef0*/  IMAD.MOV.U32 R4, RZ, RZ, R26 ;  /* 0x000000ffff047224 */ /* 0x004fe400078e001a */
[----:B------:R-:W2:Y:S04]  /*106f00*/  LDL.LU R26, [R1+0x5890] ;  /* 0x00589000011a7983 */ /* 0x000ea80000300800 */
[----:B------:R-:W2:Y:S04]  /*106f10*/  LDL.LU R27, [R1+0x588c] ;  /* 0x00588c00011b7983 */ /* 0x000ea80000300800 */
        /* <DEDUP_REMOVED lines=40> */
[----:B------:R-:W-:-:S05]  /*1071a0*/  IMAD.MOV.U32 R5, RZ, RZ, R25 ;  /* 0x000000ffff057224 */ /* 0x000fca00078e0019 */
        /* <DEDUP_REMOVED lines=24> */
[----:B------:R-:W2:Y:S01]  /*107330*/  LDL.LU R11, [R1+0x4ac] ;  /* 0x0004ac00010b7983 */ /* 0x000ea20000300800 */
[----:B----4-:R-:W-:-:S02]  /*107340*/  IMAD.MOV.U32 R6, RZ, RZ, R24 ;  /* 0x000000ffff067224 */ /* 0x010fc400078e0018 */
[----:B------:R-:W-:Y:S01]  /*107350*/  IMAD.MOV.U32 R7, RZ, RZ, R0 ;  /* 0x000000ffff077224 */ /* 0x000fe200078e0000 */
        /* <DEDUP_REMOVED lines=13> */
[----:B------:R-:W3:Y:S04]  /*107430*/  LDL.LU.64 R16, [R1+0x178] ;  /* 0x0001780001107983 */ /* 0x000ee80000300a00 */
        /* <DEDUP_REMOVED lines=98> */
[----:B------:R-:W4:Y:S04]  /*107a60*/  LDL.LU R20, [R1+0x450] ;  /* 0x0004500001147983 */ /* 0x000f280000300800 */
[----:B------:R-:W4:Y:S01]  /*107a70*/  LDL.LU R21, [R1+0x454] ;  /* 0x0004540001157983 */ /* 0x000f220000300800 */
[----:B------:R-:W-:-:S03]  /*107a80*/  IMAD.MOV.U32 R0, RZ, RZ, R23 ;  /* 0x000000ffff007224 */ /* 0x000fc600078e0017 */
[----:B------:R-:W4:Y:S04]  /*107a90*/  LDL.LU R22, [R1+0x458] ;  /* 0x0004580001167983 */ /* 0x000f280000300800 */
[----:B------:R-:W4:Y:S01]  /*107aa0*/  LDL.LU R23, [R1+0x45c] ;  /* 0x00045c0001177983 */ /* 0x000f220000300800 */
        /* <DEDUP_REMOVED lines=8> */
[----:B------:R-:W2:Y:S01]  /*107b30*/  LDL.LU.64 R16, [R1+0x5718] ;  /* 0x0057180001107983 */ /* 0x000ea20000300a00 */
[C---:B----4-:R-:W-:Y:S08]  /*107b40*/  HMMA.16816.F32 R24, R12.reuse, R18, R24 ;  /* 0x000000120c18723c */ /* 0x050ff00000001818 */
[----:B--2---:R-:W-:-:S15]  /*107b50*/  HMMA.16816.F32 R8, R12, R16, R8 ;  /* 0x000000100c08723c */ /* 0x004fde0000001808 */
[----:B------:R-:W-:-:S04]  /*107b60*/  NOP ;  /* 0x0000000000007918 */ /* 0x000fc80000000000 */
[----:B------:R-:W-:Y:S04]  /*107b70*/  STL.64 [R1+0x1590], R8 ;  /* 0x0015900801007387 */ /* 0x000fe80000100a00 */
[----:B------:R0:W-:Y:S04]  /*107b80*/  STL.64 [R1+0x1598], R10 ;  /* 0x0015980a01007387 */ /* 0x0001e80000100a00 */
[----:B0-----:R-:W2:Y:S04]  /*107b90*/  LDL.LU.64 R10, [R1+0x5710] ;  /* 0x00571000010a7983 */ /* 0x001ea80000300a00 */
[----:B------:R-:W3:Y:S04]  /*107ba0*/  LDL.LU.64 R8, [R1+0x5708] ;  /* 0x0057080001087983 */ /* 0x000ee80000300a00 */
[----:B------:R0:W-:Y:S04]  /*107bb0*/  STL.64 [R1+0x1580], R24 ;  /* 0x0015801801007387 */ /* 0x0001e80000100a00 */
[----:B------:R1:W-:Y:S04]  /*107bc0*/  STL.64 [R1+0x1588], R26 ;  /* 0x0015881a01007387 */ /* 0x0003e80000100a00 */
[----:B0-----:R-:W4:Y:S04]  /*107bd0*/  LDL.LU R24, [R1+0x440] ;  /* 0x0004400001187983 */ /* 0x001f280000300800 */
[----:B------:R-:W4:Y:S04]  /*107be0*/  LDL.LU R25, [R1+0x444] ;  /* 0x0004440001197983 */ /* 0x000f280000300800 */
[----:B-1----:R-:W4:Y:S04]  /*107bf0*/  LDL.LU R26, [R1+0x448] ;  /* 0x00044800011a7983 */ /* 0x002f280000300800 */
[----:B------:R-:W4:Y:S04]  /*107c00*/  LDL.LU R27, [R1+0x44c] ;  /* 0x00044c00011b7983 */ /* 0x000f280000300800 */
[----:B------:R2:W-:Y:S02]  /*107c10*/  STL.64 [R1+0x5478], R18 ;  /* 0x0054781201007387 */ /* 0x0005e40000100a00 */
[----:B--2---:R-:W-:-:S02]  /*107c20*/  IMAD.MOV.U32 R18, RZ, RZ, R10 ;  /* 0x000000ffff127224 */ /* 0x004fc400078e000a */
[----:B------:R-:W-:Y:S01]  /*107c30*/  IMAD.MOV.U32 R19, RZ, RZ, R11 ;  /* 0x000000ffff137224 */ /* 0x000fe200078e000b */
[----:B------:R-:W2:Y:S04]  /*107c40*/  LDL.LU R10, [R1+0x5704] ;  /* 0x00570400010a7983 */ /* 0x000ea80000300800 */
[----:B------:R-:W2:Y:S04]  /*107c50*/  LDL.LU R11, [R1+0x5700] ;  /* 0x00570000010b7983 */ /* 0x000ea80000300800 */
[----:B------:R3:W-:Y:S02]  /*107c60*/  STL.64 [R1+0x5490], R16 ;  /* 0x0054901001007387 */ /* 0x0007e40000100a00 */
[----:B---3--:R-:W-:-:S02]  /*107c70*/  IMAD.MOV.U32 R16, RZ, RZ, R8 ;  /* 0x000000ffff107224 */ /* 0x008fc400078e0008 */
[----:B------:R-:W-:Y:S01]  /*107c80*/  IMAD.MOV.U32 R17, RZ, RZ, R9 ;  /* 0x000000ffff117224 */ /* 0x000fe200078e0009 */
[----:B------:R-:W3:Y:S04]  /*107c90*/  LDL.LU R8, [R1+0x56fc] ;  /* 0x0056fc0001087983 */ /* 0x000ee80000300800 */
[----:B------:R-:W3:Y:S04]  /*107ca0*/  LDL.LU R9, [R1+0x56f8] ;  /* 0x0056f80001097983 */ /* 0x000ee80000300800 */
        /* <DEDUP_REMOVED lines=8> */
[----:B0-----:R-:W2:Y:S04]  /*107d30*/  LDL.LU.64 R6, [R1+0x56f0] ;  /* 0x0056f00001067983 */ /* 0x001ea80000300a00 */
[----:B------:R-:W4:Y:S04]  /*107d40*/  LDL.LU.64 R4, [R1+0x56e8] ;  /* 0x0056e80001047983 */ /* 0x000f280000300a00 */
[----:B------:R-:W-:Y:S04]  /*107d50*/  STL.64 [R1+0x5470], R10 ;  /* 0x0054700a01007387 */ /* 0x000fe80000100a00 */
[----:B---3--:R0:W-:Y:S04]  /*107d60*/  STL.64 [R1+0x5468], R8 ;  /* 0x0054680801007387 */ /* 0x0081e80000100a00 */
        /* <DEDUP_REMOVED lines=15> */
[----:B------:R-:W-:Y:S04]  /*107e60*/  STL.64 [R1+0x5488], R6 ;  /* 0x0054880601007387 */ /* 0x000fe80000100a00 */
[----:B----4-:R0:W-:Y:S04]  /*107e70*/  STL.64 [R1+0x5480], R4 ;  /* 0x0054800401007387 */ /* 0x0101e80000100a00 */
        /* <DEDUP_REMOVED lines=9> */
[----:B------:R-:W3:Y:S04]  /*107f10*/  LDL.LU.64 R24, [R1+0x56c8] ;  /* 0x0056c80001187983 */ /* 0x000ee80000300a00 */
[----:B------:R0:W-:Y:S04]  /*107f20*/  STL.64 [R1+0x54a0], R22 ;  /* 0x0054a01601007387 */ /* 0x0001e80000100a00 */
[----:B0-----:R-:W4:Y:S04]  /*107f30*/  LDL.LU R22, [R1+0x300] ;  /* 0x0003000001167983 */ /* 0x001f280000300800 */
[----:B------:R-:W4:Y:S04]  /*107f40*/  LDL.LU R23, [R1+0x304] ;  /* 0x0003040001177983 */ /* 0x000f280000300800 */
[----:B--2---:R-:W-:Y:S01]  /*107f50*/  STL.64 [R1+0x5498], R20 ;  /* 0x0054981401007387 */ /* 0x004fe20000100a00 */
[----:B---3--:R-:W-:Y:S03]  /*107f60*/  HMMA.16816.F32 R12, R12, R2, R24 ;  /* 0x000000020c0c723c */ /* 0x008fe60000001818 */
[----:B------:R-:W2:Y:S04]  /*107f70*/  LDL.LU.64 R26, [R1+0x56c0] ;  /* 0x0056c000011a7983 */ /* 0x000ea80000300a00 */
[----:B------:R-:W2:-:S12]  /*107f80*/  LDL.LU.64 R24, [R1+0x56b8] ;  /* 0x0056b80001187983 */ /* 0x000e980000300a00 */
        /* <DEDUP_REMOVED lines=11> */
[----:B0-----:R-:W2:Y:S04]  /*108040*/  LDL.LU.64 R18, [R1+0x56a0] ;  /* 0x0056a00001127983 */ /* 0x001ea80000300a00 */
[----:B------:R-:W3:Y:S01]  /*108050*/  LDL.LU.64 R16, [R1+0x5698] ;  /* 0x0056980001107983 */ /* 0x000ee20000300a00 */
[----:B----4-:R-:W-:-:S15]  /*108060*/  HMMA.16816.F32 R20, R24, R22, R12 ;  /* 0x000000161814723c */ /* 0x010fde000000180c */
[----:B------:R-:W-:-:S04]  /*108070*/  NOP ;  /* 0x0000000000007918 */ /* 0x000fc80000000000 */
[----:B------:R-:W-:Y:S04]  /*108080*/  STL.64 [R1+0x14f0], R20 ;  /* 0x0014f01401007387 */ /* 0x000fe80000100a00 */
[----:B------:R-:W-:Y:S01]  /*108090*/  STL.64 [R1+0x14f8], R22 ;  /* 0x0014f81601007387 */ /* 0x000fe20000100a00 */
[C---:B---3--:R-:W-:Y:S08]  /*1080a0*/  HMMA.16816.F32 R12, R24.reuse, R16, R4 ;  /* 0x00000010180c723c */ /* 0x048ff00000001804 */
[----:B--2---:R-:W-:Y:S01]  /*1080b0*/  HMMA.16816.F32 R8, R24, R18, R8 ;  /* 0x000000121808723c */ /* 0x004fe20000001808 */
[----:B------:R-:W2:Y:S10]  /*1080c0*/  LDL.LU R4, [R1+0x20] ;  /* 0x0000200001047983 */ /* 0x000eb40000300800 */
[----:B------:R0:W-:Y:S04]  /*1080d0*/  STL.64 [R1+0x14e0], R12 ;  /* 0x0014e00c01007387 */ /* 0x0001e80000100a00 */
[----:B------:R1:W-:Y:S04]  /*1080e0*/  STL.64 [R1+0x14e8], R14 ;  /* 0x0014e80e01007387 */ /* 0x0003e80000100a00 */
[----:B------:R-:W-:Y:S04]  /*1080f0*/  STL.64 [R1+0x14d0], R8 ;  /* 0x0014d00801007387 */ /* 0x000fe80000100a00 */
[----:B------:R-:W-:Y:S04]  /*108100*/  STL.64 [R1+0x14d8], R10 ;  /* 0x0014d80a01007387 */ /* 0x000fe80000100a00 */
[----:B------:R-:W2:Y:S04]  /*108110*/  LDL.LU R5, [R1+0x24] ;  /* 0x0000240001057983 */ /* 0x000ea80000300800 */
[----:B------:R-:W3:Y:S04]  /*108120*/  LDL.LU R6, [R1+0x28] ;  /* 0x0000280001067983 */ /* 0x000ee80000300800 */
[----:B------:R-:W3:Y:S01]  /*108130*/  LDL.LU R7, [R1+0x2c] ;  /* 0x00002c0001077983 */ /* 0x000ee20000300800 */
[----:B------:R-:W-:-:S02]  /*108140*/  IMAD.MOV.U32 R18, RZ, RZ, R28 ;  /* 0x000000ffff127224 */ /* 0x000fc400078e001c */
[----:B------:R-:W-:Y:S01]  /*108150*/  IMAD.MOV.U32 R19, RZ, RZ, R29 ;  /* 0x000000ffff137224 */ /* 0x000fe200078e001d */
[----:B---3--:R-:W-:Y:S04]  /*108160*/  STL.64 [R1+0x54b0], R6 ;  /* 0x0054b00601007387 */ /* 0x008fe80000100a00 */
[----:B--2---:R-:W-:Y:S04]  /*108170*/  STL.64 [R1+0x54a8], R4 ;  /* 0x0054a80401007387 */ /* 0x004fe80000100a00 */
[----:B------:R-:W2:Y:S04]  /*108180*/  LDL.LU R28, [R1+0x5690] ;  /* 0x00569000011c7983 */ /* 0x000ea80000300800 */
[----:B------:R-:W2:Y:S04]  /*108190*/  LDL.LU R29, [R1+0x568c] ;  /* 0x00568c00011d7983 */ /* 0x000ea80000300800 */
[----:B0-----:R-:W3:Y:S04]  /*1081a0*/  LDL.LU R12, [R1+0x70] ;  /* 0x00007000010c7983 */ /* 0x001ee80000300800 */
[----:B------:R-:W3:Y:S04]  /*1081b0*/  LDL.LU R13, [R1+0x74] ;  /* 0x00007400010d7983 */ /* 0x000ee80000300800 */
[----:B-1----:R-:W4:Y:S04]  /*1081c0*/  LDL.LU R14, [R1+0x78] ;  /* 0x00007800010e7983 */ /* 0x002f280000300800 */
[----:B------:R-:W4:Y:S04]  /*1081d0*/  LDL.LU R15, [R1+0x7c] ;  /* 0x00007c00010f7983 */ /* 0x000f280000300800 */
[----:B----4-:R0:W-:Y:S04]  /*1081e0*/  STL.64 [R1+0x54c0], R14 ;  /* 0x0054c00e01007387 */ /* 0x0101e80000100a00 */
[----:B0-----:R-:W4:Y:S04]  /*1081f0*/  LDL.LU R14, [R1+0x1a8] ;  /* 0x0001a800010e7983 */ /* 0x001f280000300800 */
[----:B------:R-:W4:Y:S04]  /*108200*/  LDL.LU R15, [R1+0x1ac] ;  /* 0x0001ac00010f7983 */ /* 0x000f280000300800 */
[----:B---3--:R0:W-:Y:S04]  /*108210*/  STL.64 [R1+0x54b8], R12 ;  /* 0x0054b80c01007387 */ /* 0x0081e80000100a00 */
[----:B----4-:R-:W-:Y:S04]  /*108220*/  STL.64 [R1+0x54d8], R14 ;  /* 0x0054d80e01007387 */ /* 0x010fe80000100a00 */
[----:B------:R-:W3:Y:S04]  /*108230*/  LDL.LU R20, [R1+0x40] ;  /* 0x0000400001147983 */ /* 0x000ee80000300800 */
[----:B------:R-:W3:Y:S04]  /*108240*/  LDL.LU R21, [R1+0x44] ;  /* 0x0000440001157983 */ /* 0x000ee80000300800 */
[----:B------:R-:W4:Y:S04]  /*108250*/  LDL.LU R22, [R1+0x48] ;  /* 0x0000480001167983 */ /* 0x000f280000300800 */
[----:B------:R-:W4:Y:S04]  /*108260*/  LDL.LU R23, [R1+0x4c] ;  /* 0x00004c0001177983 */ /* 0x000f280000300800 */
[----:B0-----:R-:W2:Y:S04]  /*108270*/  LDL.LU R12, [R1+0x1b8] ;  /* 0x0001b800010c7983 */ /* 0x001ea80000300800 */
        /* <DEDUP_REMOVED lines=166> */
[----:B------:R-:W2:Y:S01]  /*108ce0*/  LDL.LU R16, [R1+0x188] ;  /* 0x0001880001107983 */ /* 0x000ea20000300800 */
[----:B------:R-:W-:-:S03]  /*108cf0*/  IMAD.MOV.U32 R17, RZ, RZ, R0 ;  /* 0x000000ffff117224 */ /* 0x000fc600078e0000 */
[----:B------:R-:W3:Y:S04]  /*108d00*/  LDL.LU R0, [R1+0x5688] ;  /* 0x0056880001007983 */ /* 0x000ee80000300800 */
[----:B------:R-:W2:Y:S04]  /*108d10*/  LDL.LU R4, [R1+0x50] ;  /* 0x0000500001047983 */ /* 0x000ea80000300800 */
        /* <DEDUP_REMOVED lines=119> */
[----:B0-----:R-:W4:Y:S04]  /*109490*/  LDL.LU.64 R14, [R1+0x54c0] ;  /* 0x0054c000010e7983 */ /* 0x001f280000300a00 */
[----:B------:R-:W4:Y:S01]  /*1094a0*/  LDL.LU.64 R12, [R1+0x54b8] ;  /* 0x0054b800010c7983 */ /* 0x000f220000300a00 */
[----:B--2---:R-:W-:Y:S01]  /*1094b0*/  HMMA.16816.F32 R4, R24, R16, R4 ;  /* 0x000000101804723c */ /* 0x004fe20000001804 */
[----:B---3--:R-:W-:-:S07]  /*1094c0*/  IMAD.MOV.U32 R11, RZ, RZ, R0 ;  /* 0x000000ffff0b7224 */ /* 0x008fce00078e0000 */
[C---:B----4-:R-:W-:Y:S08]  /*1094d0*/  HMMA.16816.F32 R16, R24.reuse, R18, R20 ;  /* 0x000000121810723c */ /* 0x050ff00000001814 */
[----:B------:R-:W-:-:S15]  /*1094e0*/  HMMA.16816.F32 R12, R24, R28, R12 ;  /* 0x0000001c180c723c */ /* 0x000fde000000180c */
[----:B------:R-:W-:-:S04]  /*1094f0*/  NOP ;  /* 0x0000000000007918 */ /* 0x000fc80000000000 */
[----:B------:R0:W-:Y:S04]  /*109500*/  STL.64 [R1+0xcb0], R12 ;  /* 0x000cb00c01007387 */ /* 0x0001e80000100a00 */
[----:B------:R1:W-:Y:S04]  /*109510*/  STL.64 [R1+0xcb8], R14 ;  /* 0x000cb80e01007387 */ /* 0x0003e80000100a00 */
[----:B0-----:R-:W2:Y:S04]  /*109520*/  LDL.LU R12, [R1+0x2c40] ;  /* 0x002c4000010c7983 */ /* 0x001ea80000300800 */
[----:B------:R-:W3:Y:S04]  /*109530*/  LDL.LU R13, [R1+0x2c6c] ;  /* 0x002c6c00010d7983 */ /* 0x000ee80000300800 */
[----:B-1----:R-:W4:Y:S04]  /*109540*/  LDL.LU R14, [R1+0x2c38] ;  /* 0x002c3800010e7983 */ /* 0x002f280000300800 */
        /* <DEDUP_REMOVED lines=36> */
[----:B------:R-:W2:-:S15]  /*109790*/  LDL.LU.64 R6, [R1+0x5448] ;  /* 0x0054480001067983 */ /* 0x000e9e0000300a00 */
[----:B------:R-:W-:Y:S01]  /*1097a0*/  NOP ;  /* 0x0000000000007918 */ /* 0x000fe20000000000 */
        /* <DEDUP_REMOVED lines=11> */
[----:B0-----:R-:W4:Y:S04]  /*109860*/  LDL.LU R4, [R1+0x1e00] ;  /* 0x001e000001047983 */ /* 0x001f280000300800 */
[----:B------:R-:W4:Y:S04]  /*109870*/  LDL.LU R5, [R1+0x2c78] ;  /* 0x002c780001057983 */ /* 0x000f280000300800 */
[----:B-1----:R-:W4:Y:S04]  /*109880*/  LDL.LU R6, [R1+0x2c70] ;  /* 0x002c700001067983 */ /* 0x002f280000300800 */
[----:B------:R-:W4:Y:S01]  /*109890*/  LDL.LU R7, [R1+0x2c68] ;  /* 0x002c680001077983 */ /* 0x000f220000300800 */
[----:B--2---:R-:W-:Y:S03]  /*1098a0*/  HMMA.16816.F32 R24, R24, R2, R20 ;  /* 0x000000021818723c */ /* 0x004fe60000001814 */
[----:B------:R-:W2:Y:S01]  /*1098b0*/  LDL.LU R23, [R1+0x1dfc] ;  /* 0x001dfc0001177983 */ /* 0x000ea20000300800 */
[----:B---3--:R-:W-:Y:S01]  /*1098c0*/  VIADD R19, R19, 0x1 ;  /* 0x0000000113137836 */ /* 0x008fe20000000000 */
[----:B------:R-:W-:-:S02]  /*1098d0*/  IADD3 R8, P1, PT, R8, UR23, RZ ;  /* 0x0000001708087c10 */ /* 0x000fc4000ff3e0ff */
[----:B------:R-:W-:-:S12]  /*1098e0*/  IADD3 R9, P0, PT, R9, UR23, RZ ;  /* 0x0000001709097c10 */ /* 0x000fd8000ff1e0ff */
[----:B------:R-:W-:Y:S04]  /*1098f0*/  STL.64 [R1+0xbb0], R24 ;  /* 0x000bb01801007387 */ /* 0x000fe80000100a00 */
[----:B------:R-:W-:Y:S04]  /*109900*/  STL.64 [R1+0xbb8], R26 ;  /* 0x000bb81a01007387 */ /* 0x000fe80000100a00 */
[----:B------:R-:W-:Y:S01]  /*109910*/  STL [R1+0x2378], R19 ;  /* 0x0023781301007387 */ /* 0x000fe20000100800 */
[----:B----4-:R-:W-:Y:S02]  /*109920*/  IADD3 R4, P5, PT, R4, UR23, RZ ;  /* 0x0000001704047c10 */ /* 0x010fe4000ffbe0ff */
[----:B------:R-:W-:-:S02]  /*109930*/  IADD3 R5, P4, PT, R5, UR23, RZ ;  /* 0x0000001705057c10 */ /* 0x000fc4000ff9e0ff */
[----:B------:R-:W-:Y:S02]  /*109940*/  IADD3 R6, P3, PT, R6, UR23, RZ ;  /* 0x0000001706067c10 */ /* 0x000fe4000ff7e0ff */
[----:B------:R-:W-:Y:S02]  /*109950*/  IADD3 R7, P2, PT, R7, UR23, RZ ;  /* 0x0000001707077c10 */ /* 0x000fe4000ff5e0ff */
[----:B------:R-:W-:Y:S02]  /*109960*/  IADD3.X R16, PT, PT, R16, UR37, RZ, P5, !PT ;  /* 0x0000002510107c10 */ /* 0x000fe4000affe4ff */
[----:B------:R-:W-:Y:S02]  /*109970*/  IADD3 R17, P5, PT, R17, UR23, RZ ;  /* 0x0000001711117c10 */ /* 0x000fe4000ffbe0ff */
[----:B------:R-:W-:Y:S02]  /*109980*/  IADD3.X R18, PT, PT, R18, UR37, RZ, P4, !PT ;  /* 0x0000002512127c10 */ /* 0x000fe4000a7fe4ff */
[----:B------:R-:W-:-:S02]  /*109990*/  IADD3 R12, P4, PT, R12, UR23, RZ ;  /* 0x000000170c0c7c10 */ /* 0x000fc4000ff9e0ff */
[----:B------:R-:W-:Y:S02]  /*1099a0*/  IADD3.X R13, PT, PT, R13, UR37, RZ, P3, !PT ;  /* 0x000000250d0d7c10 */ /* 0x000fe40009ffe4ff */
[----:B------:R-:W-:Y:S02]  /*1099b0*/  IADD3 R14, P3, PT, R14, UR23, RZ ;  /* 0x000000170e0e7c10 */ /* 0x000fe4000ff7e0ff */
[----:B------:R-:W-:Y:S02]  /*1099c0*/  IADD3.X R15, PT, PT, R15, UR37, RZ, P2, !PT ;  /* 0x000000250f0f7c10 */ /* 0x000fe400097fe4ff */
[----:B--2---:R-:W-:-:S05]  /*1099d0*/  IADD3 R23, P6, PT, R23, UR23, RZ ;  /* 0x0000001717177c10 */ /* 0x004fca000ffde0ff */
[----:B------:R-:W-:Y:S04]  /*1099e0*/  STL [R1+0x1dfc], R23 ;  /* 0x001dfc1701007387 */ /* 0x000fe80000100800 */
[----:B------:R0:W-:Y:S04]  /*1099f0*/  STL [R1+0x4fe4], R19 ;  /* 0x004fe41301007387 */ /* 0x0001e80000100800 */
[----:B------:R-:W-:Y:S04]  /*109a00*/  STL [R1+0x1e00], R4 ;  /* 0x001e000401007387 */ /* 0x000fe80000100800 */
[----:B------:R-:W-:Y:S01]  /*109a10*/  STL [R1+0x2c78], R5 ;  /* 0x002c780501007387 */ /* 0x000fe20000100800 */
[----:B------:R-:W-:-:S03]  /*109a20*/  IADD3.X R10, PT, PT, R10, UR37, RZ, P6, !PT ;  /* 0x000000250a0a7c10 */ /* 0x000fc6000b7fe4ff */
        /* <DEDUP_REMOVED lines=14> */
[----:B0-----:R-:W2:Y:S01]  /*109b10*/  LDL.LU R19, [R1+0x2c4c] ;  /* 0x002c4c0001137983 */ /* 0x001ea20000300800 */
[----:B------:R-:W-:-:S02]  /*109b20*/  IADD3 R28, P2, PT, R28, UR23, RZ ;  /* 0x000000171c1c7c10 */ /* 0x000fc4000ff5e0ff */
[----:B------:R-:W-:-:S03]  /*109b30*/  IADD3.X R29, PT, PT, R29, UR37, RZ, P1, !PT ;  /* 0x000000251d1d7c10 */ /* 0x000fc60008ffe4ff */
[----:B------:R-:W-:Y:S04]  /*109b40*/  STL [R1+0x2c30], R28 ;  /* 0x002c301c01007387 */ /* 0x000fe80000100800 */
[----:B--2---:R0:W-:Y:S04]  /*109b50*/  STL [R1+0x5434], R19 ;  /* 0x0054341301007387 */ /* 0x0041e80000100800 */
[----:B------:R-:W-:Y:S04]  /*109b60*/  STL [R1+0x2c5c], R29 ;  /* 0x002c5c1d01007387 */ /* 0x000fe80000100800 */
[----:B0-----:R-:W2:Y:S01]  /*109b70*/  LDL.LU R19, [R1+0x2c20] ;  /* 0x002c200001137983 */ /* 0x001ea20000300800 */
[----:B------:R-:W-:-:S05]  /*109b80*/  IADD3 R0, P1, PT, R0, UR23, RZ ;  /* 0x0000001700007c10 */ /* 0x000fca000ff3e0ff */
[----:B------:R-:W-:Y:S04]  /*109b90*/  STL [R1+0x2c28], R0 ;  /* 0x002c280001007387 */ /* 0x000fe80000100800 */
        /* <DEDUP_REMOVED lines=30> */
[----:B--2---:R-:W-:-:S05]  /*109d80*/  IADD3.X R19, PT, PT, R19, UR37, RZ, P0, !PT ;  /* 0x0000002513137c10 */ /* 0x004fca00087fe4ff */
[----:B------:R0:W-:Y:S04]  /*109d90*/  STL [R1+0x2c54], R19 ;  /* 0x002c541301007387 */ /* 0x0001e80000100800 */
[----:B0-----:R-:W2:Y:S02]  /*109da0*/  LDL.LU R19, [R1+0x5438] ;  /* 0x0054380001137983 */ /* 0x001ea40000300800 */
[----:B--2---:R-:W-:-:S05]  /*109db0*/  IADD3 R19, P0, PT, R19, UR23, RZ ;  /* 0x0000001713137c10 */ /* 0x004fca000ff1e0ff */
[----:B------:R0:W-:Y:S04]  /*109dc0*/  STL [R1+0x2c20], R19 ;  /* 0x002c201301007387 */ /* 0x0001e80000100800 */
[----:B0-----:R-:W2:Y:S01]  /*109dd0*/  LDL.LU R19, [R1+0x5434] ;  /* 0x0054340001137983 */ /* 0x001ea20000300800 */
[----:B----4-:R-:W-:Y:S02]  /*109de0*/  IADD3.X R25, PT, PT, R25, UR37, RZ, P5, !PT ;  /* 0x0000002519197c10 */ /* 0x010fe4000affe4ff */
[----:B---3--:R-:W-:Y:S02]  /*109df0*/  IADD3 R26, P5, PT, R26, UR23, RZ ;  /* 0x000000171a1a7c10 */ /* 0x008fe4000ffbe0ff */
[----:B------:R-:W-:Y:S02]  /*109e00*/  IADD3.X R27, PT, PT, R27, UR37, RZ, P4, !PT ;  /* 0x000000251b1b7c10 */ /* 0x000fe4000a7fe4ff */
[----:B------:R-:W-:-:S02]  /*109e10*/  IADD3 R2, P4, PT, R2, UR23, RZ ;  /* 0x0000001702027c10 */ /* 0x000fc4000ff9e0ff */
[----:B------:R-:W-:Y:S02]  /*109e20*/  IADD3.X R3, PT, PT, R3, UR37, RZ, P3, !PT ;  /* 0x0000002503037c10 */ /* 0x000fe40009ffe4ff */
        /* <DEDUP_REMOVED lines=19> */
[----:B--2---:R-:W-:Y:S02]  /*109f60*/  IADD3.X R19, PT, PT, R19, UR37, RZ, P6, !PT ;  /* 0x0000002513137c10 */ /* 0x004fe4000b7fe4ff */
        /* <DEDUP_REMOVED lines=26> */
[----:B------:R-:W-:Y:S04]  /*10a110*/  STL [R1+0x2bf4], R12 ;  /* 0x002bf40c01007387 */ /* 0x000fe80000100800 */
[----:B------:R-:W-:Y:S04]  /*10a120*/  STL [R1+0x2bc0], R13 ;  /* 0x002bc00d01007387 */ /* 0x000fe80000100800 */
[----:B------:R-:W-:Y:S04]  /*10a130*/  STL [R1+0x2bec], R14 ;  /* 0x002bec0e01007387 */ /* 0x000fe80000100800 */
[----:B------:R-:W-:Y:S04]  /*10a140*/  STL [R1+0x2bb8], R15 ;  /* 0x002bb80f01007387 */ /* 0x000fe80000100800 */
[----:B------:R0:W-:Y:S04]  /*10a150*/  STL [R1+0x2bdc], R0 ;  /* 0x002bdc0001007387 */ /* 0x0001e80000100800 */
[----:B------:R-:W-:Y:S04]  /*10a160*/  STL [R1+0x2be4], R28 ;  /* 0x002be41c01007387 */ /* 0x000fe80000100800 */
[----:B0-----:R-:W2:Y:S04]  /*10a170*/  LDL.LU R0, [R1+0x2ba8] ;  /* 0x002ba80001007983 */ /* 0x001ea80000300800 */
[----:B------:R-:W-:Y:S04]  /*10a180*/  STL [R1+0x2bb0], R29 ;  /* 0x002bb01d01007387 */ /* 0x000fe80000100800 */
[----:B------:R-:W3:Y:S04]  /*10a190*/  LDL.LU R19, [R1+0x2ba0] ;  /* 0x002ba00001137983 */ /* 0x000ee80000300800 */
        /* <DEDUP_REMOVED lines=25> */
[----:B--2---:R-:W-:-:S03]  /*10a330*/  IADD3 R0, P6, PT, R0, UR23, RZ ;  /* 0x0000001700007c10 */ /* 0x004fc6000ffde0ff */
[----:B------:R-:W2:Y:S04]  /*10a340*/  LDL.LU R14, [R1+0x2b40] ;  /* 0x002b4000010e7983 */ /* 0x000ea80000300800 */
[----:B------:R-:W2:Y:S04]  /*10a350*/  LDL.LU R15, [R1+0x2b6c] ;  /* 0x002b6c00010f7983 */ /* 0x000ea80000300800 */
[----:B------:R-:W2:Y:S04]  /*10a360*/  LDL.LU R28, [R1+0x2b38] ;  /* 0x002b3800011c7983 */ /* 0x000ea80000300800 */
[----:B------:R-:W2:Y:S04]  /*10a370*/  LDL.LU R29, [R1+0x2b64] ;  /* 0x002b6400011d7983 */ /* 0x000ea80000300800 */
[----:B------:R0:W-:Y:S04]  /*10a380*/  STL [R1+0x2ba8], R0 ;  /* 0x002ba80001007387 */ /* 0x0001e80000100800 */
[----:B0-----:R-:W2:Y:S01]  /*10a390*/  LDL.LU R0, [R1+0x2b30] ;  /* 0x002b300001007983 */ /* 0x001ea20000300800 */
[----:B---3--:R-:W-:-:S05]  /*10a3a0*/  IADD3.X R19, PT, PT, R19, UR37, RZ, P5, !PT ;  /* 0x0000002513137c10 */ /* 0x008fca000affe4ff */
[----:B------:R0:W-:Y:S04]  /*10a3b0*/  STL [R1+0x2bd4], R19 ;  /* 0x002bd41301007387 */ /* 0x0001e80000100800 */
[----:B0-----:R-:W3:Y:S01]  /*10a3c0*/  LDL.LU R19, [R1+0x5430] ;  /* 0x0054300001137983 */ /* 0x001ee20000300800 */
[----:B----4-:R-:W-:Y:S02]  /*10a3d0*/  IADD3.X R24, PT, PT, R24, UR37, RZ, P4, !PT ;  /* 0x0000002518187c10 */ /* 0x010fe4000a7fe4ff */
        /* <DEDUP_REMOVED lines=20> */
[----:B--2---:R-:W-:-:S02]  /*10a520*/  IADD3 R14, P0, PT, R14, UR23, RZ ;  /* 0x000000170e0e7c10 */ /* 0x004fc4000ff1e0ff */
[----:B------:R-:W-:Y:S02]  /*10a530*/  IADD3.X R15, PT, PT, R15, UR37, RZ, P6, !PT ;  /* 0x000000250f0f7c10 */ /* 0x000fe4000b7fe4ff */
[----:B------:R-:W-:Y:S02]  /*10a540*/  IADD3 R28, P6, PT, R28, UR23, RZ ;  /* 0x000000171c1c7c10 */ /* 0x000fe4000ffde0ff */
[----:B---3--:R-:W-:-:S05]  /*10a550*/  IADD3 R19, P5, PT, R19, UR23, RZ ;  /* 0x0000001713137c10 */ /* 0x008fca000ffbe0ff */
        /* <DEDUP_REMOVED lines=32> */
[----:B------:R-:W3:Y:S01]  /*10a760*/  LDL.LU R19, [R1+0x2b54] ;  /* 0x002b540001137983 */ /* 0x000ee20000300800 */
[----:B------:R-:W-:-:S03]  /*10a770*/  IADD3 R0, P5, PT, R0, UR23, RZ ;  /* 0x0000001700007c10 */ /* 0x000fc6000ffbe0ff */
[----:B---3--:R0:W-:Y:S04]  /*10a780*/  STL [R1+0x542c], R19 ;  /* 0x00542c1301007387 */ /* 0x0081e80000100800 */
[----:B0-----:R-:W3:Y:S04]  /*10a790*/  LDL.LU R19, [R1+0x2b28] ;  /* 0x002b280001137983 */ /* 0x001ee80000300800 */
[----:B------:R0:W-:Y:S04]  /*10a7a0*/  STL [R1+0x2b30], R0 ;  /* 0x002b300001007387 */ /* 0x0001e80000100800 */
        /* <DEDUP_REMOVED lines=23> */
[----:B--2---:R-:W-:-:S03]  /*10a920*/  IADD3.X R29, PT, PT, R29, UR37, RZ, P4, !PT ;  /* 0x000000251d1d7c10 */ /* 0x004fc6000a7fe4ff */
[----:B------:R-:W2:Y:S04]  /*10a930*/  LDL.LU R14, [R1+0x2af4] ;  /* 0x002af400010e7983 */ /* 0x000ea80000300800 */
[----:B------:R-:W2:Y:S04]  /*10a940*/  LDL.LU R15, [R1+0x2ac0] ;  /* 0x002ac000010f7983 */ /* 0x000ea80000300800 */
[----:B0-----:R-:W2:Y:S04]  /*10a950*/  LDL.LU R0, [R1+0x2aec] ;  /* 0x002aec0001007983 */ /* 0x001ea80000300800 */
[----:B------:R-:W2:Y:S04]  /*10a960*/  LDL.LU R28, [R1+0x2ab8] ;  /* 0x002ab800011c7983 */ /* 0x000ea80000300800 */
[----:B------:R0:W-:Y:S04]  /*10a970*/  STL [R1+0x2b5c], R29 ;  /* 0x002b5c1d01007387 */ /* 0x0001e80000100800 */
[----:B0-----:R-:W2:Y:S01]  /*10a980*/  LDL.LU R29, [R1+0x2ae4] ;  /* 0x002ae400011d7983 */ /* 0x001ea20000300800 */
[----:B---3--:R-:W-:-:S05]  /*10a990*/  IADD3 R19, P4, PT, R19, UR23, RZ ;  /* 0x0000001713137c10 */ /* 0x008fca000ff9e0ff */
        /* <DEDUP_REMOVED lines=22> */
[----:B--2---:R-:W-:Y:S02]  /*10ab00*/  IADD3.X R0, PT, PT, R0, UR37, RZ, P4, !PT ;  /* 0x0000002500007c10 */ /* 0x004fe4000a7fe4ff */
[----:B------:R-:W-:-:S02]  /*10ab10*/  IADD3.X R14, PT, PT, R14, UR37, RZ, P5, !PT ;  /* 0x000000250e0e7c10 */ /* 0x000fc4000affe4ff */
[----:B------:R-:W-:Y:S02]  /*10ab20*/  IADD3 R15, P5, PT, R15, UR23, RZ ;  /* 0x000000170f0f7c10 */ /* 0x000fe4000ffbe0ff */
[----:B---3--:R-:W-:Y:S02]  /*10ab30*/  IADD3.X R19, PT, PT, R19, UR37, RZ, P3, !PT ;  /* 0x0000002513137c10 */ /* 0x008fe40009ffe4ff */
        /* <DEDUP_REMOVED lines=32> */
[----:B------:R-:W-:-:S02]  /*10ad40*/  IADD3 R28, P4, PT, R28, UR23, RZ ;  /* 0x000000171c1c7c10 */ /* 0x000fc4000ff9e0ff */
[----:B------:R-:W-:Y:S01]  /*10ad50*/  IADD3.X R29, PT, PT, R29, UR37, RZ, P3, !PT ;  /* 0x000000251d1d7c10 */ /* 0x000fe20009ffe4ff */
[----:B---3--:R0:W-:Y:S04]  /*10ad60*/  STL [R1+0x5428], R19 ;  /* 0x0054281301007387 */ /* 0x0081e80000100800 */
[----:B------:R-:W-:Y:S04]  /*10ad70*/  STL [R1+0x2ab8], R28 ;  /* 0x002ab81c01007387 */ /* 0x000fe80000100800 */
        /* <DEDUP_REMOVED lines=27> */
[----:B0-----:R-:W2:Y:S04]  /*10af30*/  LDL.LU R29, [R1+0x2a74] ;  /* 0x002a7400011d7983 */ /* 0x001ea80000300800 */
        /* <DEDUP_REMOVED lines=62> */
[----:B------:R-:W-:-:S03]  /*10b320*/  IADD3.X R28, PT, PT, R28, UR37, RZ, P2, !PT ;  /* 0x000000251c1c7c10 */ /* 0x000fc600097fe4ff */
[----:B------:R-:W-:Y:S01]  /*10b330*/  STL [R1+0x2a40], R15 ;  /* 0x002a400f01007387 */ /* 0x000fe20000100800 */
[----:B------:R-:W-:-:S03]  /*10b340*/  IADD3 R0, P2, PT, R0, UR23, RZ ;  /* 0x0000001700007c10 */ /* 0x000fc6000ff5e0ff */
        /* <DEDUP_REMOVED lines=28> */
[----:B0-----:R-:W2:Y:S04]  /*10b510*/  LDL.LU R0, [R1+0x29fc] ;  /* 0x0029fc0001007983 */ /* 0x001ea80000300800 */
[----:B------:R-:W2:Y:S04]  /*10b520*/  LDL.LU R14, [R1+0x29c8] ;  /* 0x0029c800010e7983 */ /* 0x000ea80000300800 */
[----:B------:R-:W2:Y:S04]  /*10b530*/  LDL.LU R15, [R1+0x29f4] ;  /* 0x0029f400010f7983 */ /* 0x000ea80000300800 */
        /* <DEDUP_REMOVED lines=25> */
[----:B------:R-:W-:Y:S02]  /*10b6d0*/  IADD3.X R12, PT, PT, R12, UR37, RZ, P3, !PT ;  /* 0x000000250c0c7c10 */ /* 0x000fe40009ffe4ff */
[----:B------:R-:W-:Y:S02]  /*10b6e0*/  IADD3 R13, P3, PT, R13, UR23, RZ ;  /* 0x000000170d0d7c10 */ /* 0x000fe4000ff7e0ff */
[----:B------:R-:W-:-:S02]  /*10b6f0*/  IADD3 R14, P2, PT, R14, UR23, RZ ;  /* 0x000000170e0e7c10 */ /* 0x000fc4000ff5e0ff */
        /* <DEDUP_REMOVED lines=30> */
[----:B------:R-:W-:Y:S04]  /*10b8e0*/  STL [R1+0x29c8], R14 ;  /* 0x0029c80e01007387 */ /* 0x000fe80000100800 */
[----:B------:R-:W3:Y:S01]  /*10b8f0*/  LDL.LU R19, [R1+0x29b0] ;  /* 0x0029b00001137983 */ /* 0x000ee20000300800 */
[----:B------:R-:W-:-:S02]  /*10b900*/  IADD3.X R15, PT, PT, R15, UR37, RZ, P1, !PT ;  /* 0x000000250f0f7c10 */ /* 0x000fc40008ffe4ff */
[----:B------:R-:W-:-:S03]  /*10b910*/  IADD3 R28, P1, PT, R28, UR23, RZ ;  /* 0x000000171c1c7c10 */ /* 0x000fc6000ff3e0ff */
[----:B------:R-:W-:Y:S01]  /*10b920*/  STL [R1+0x29f4], R15 ;  /* 0x0029f40f01007387 */ /* 0x000fe20000100800 */
[----:B------:R-:W-:-:S03]  /*10b930*/  IADD3.X R29, PT, PT, R29, UR37, RZ, P0, !PT ;  /* 0x000000251d1d7c10 */ /* 0x000fc600087fe4ff */
        /* <DEDUP_REMOVED lines=27> */
[----:B0-----:R-:W2:Y:S04]  /*10baf0*/  LDL.LU R29, [R1+0x2984] ;  /* 0x00298400011d7983 */ /* 0x001ea80000300800 */
[----:B------:R-:W2:Y:S04]  /*10bb00*/  LDL.LU R13, [R1+0x2950] ;  /* 0x00295000010d7983 */ /* 0x000ea80000300800 */
[----:B------:R-:W2:Y:S04]  /*10bb10*/  LDL.LU R14, [R1+0x297c] ;  /* 0x00297c00010e7983 */ /* 0x000ea80000300800 */
[----:B------:R-:W2:Y:S04]  /*10bb20*/  LDL.LU R15, [R1+0x2948] ;  /* 0x00294800010f7983 */ /* 0x000ea80000300800 */
[----:B------:R0:W-:Y:S04]  /*10bb30*/  STL [R1+0x29b8], R0 ;  /* 0x0029b80001007387 */ /* 0x0001e80000100800 */
[----:B------:R-:W2:Y:S04]  /*10bb40*/  LDL.LU R28, [R1+0x2974] ;  /* 0x00297400011c7983 */ /* 0x000ea80000300800 */
        /* <DEDUP_REMOVED lines=26> */
[----:B------:R-:W-:Y:S02]  /*10bcf0*/  IADD3.X R14, PT, PT, R14, UR37, RZ, P0, !PT ;  /* 0x000000250e0e7c10 */ /* 0x000fe400087fe4ff */
        /* <DEDUP_REMOVED lines=66> */
[----:B------:R-:W2:Y:S04]  /*10c120*/  LDL.LU R15, [R1+0x28fc] ;  /* 0x0028fc00010f7983 */ /* 0x000ea80000300800 */
[----:B------:R-:W2:Y:S04]  /*10c130*/  LDL.LU R28, [R1+0x28c8] ;  /* 0x0028c800011c7983 */ /* 0x000ea80000300800 */
        /* <DEDUP_REMOVED lines=20> */
[----:B--2---:R-:W-:Y:S02]  /*10c280*/  IADD3.X R0, PT, PT, R0, UR37, RZ, P0, !PT ;  /* 0x0000002500007c10 */ /* 0x004fe400087fe4ff */
[----:B------:R-:W-:Y:S02]  /*10c290*/  IADD3.X R17, PT, PT, R17, UR37, RZ, P1, !PT ;  /* 0x0000002511117c10 */ /* 0x000fe40008ffe4ff */
[----:B------:R-:W-:Y:S02]  /*10c2a0*/  IADD3 R18, P1, PT, R18, UR23, RZ ;  /* 0x0000001712127c10 */ /* 0x000fe4000ff3e0ff */
[----:B------:R-:W-:Y:S02]  /*10c2b0*/  IADD3 R12, P0, PT, R12, UR23, RZ ;  /* 0x000000170c0c7c10 */ /* 0x000fe4000ff1e0ff */
[----:B------:R-:W-:Y:S02]  /*10c2c0*/  IADD3.X R13, PT, PT, R13, UR37, RZ, P6, !PT ;  /* 0x000000250d0d7c10 */ /* 0x000fe4000b7fe4ff */
        /* <DEDUP_REMOVED lines=68> */
[----:B------:R-:W2:Y:S04]  /*10c710*/  LDL.LU R15, [R1+0x2850] ;  /* 0x00285000010f7983 */ /* 0x000ea80000300800 */
        /* <DEDUP_REMOVED lines=117> */
[----:B------:R-:W-:Y:S02]  /*10ce70*/  IADD3 R17, P5, PT, R17, UR23, RZ ;  /* 0x0000001711117c10 */ /* 0x000fe4000ffbe0ff */
[----:B------:R-:W-:Y:S02]  /*10ce80*/  IADD3.X R18, PT, PT, R18, UR37, RZ, P4, !PT ;  /* 0x0000002512127c10 */ /* 0x000fe4000a7fe4ff */
        /* <DEDUP_REMOVED lines=587> */
[----:B------:R-:W-:Y:S01]  /*10f340*/  STL [R1+0x2528], R4 ;  /* 0x0025280401007387 */ /* 0x000fe20000100800 */
[----:B------:R-:W-:-:S03]  /*10f350*/  IADD3 R7, P6, PT, R7, UR23, RZ ;  /* 0x0000001707077c10 */ /* 0x000fc6000ffde0ff */
        /* <DEDUP_REMOVED lines=21> */
[----:B------:R1:W-:Y:S04]  /*10f4b0*/  STL [R1+0x24e8], R28 ;  /* 0x0024e81c01007387 */ /* 0x0003e80000100800 */
        /* <DEDUP_REMOVED lines=29> */
[----:B-1----:R-:W2:Y:S04]  /*10f690*/  LDL.LU R28, [R1+0x450c] ;  /* 0x00450c00011c7983 */ /* 0x002ea80000300800 */
[----:B0-----:R-:W2:Y:S04]  /*10f6a0*/  LDL.LU R29, [R1+0x249c] ;  /* 0x00249c00011d7983 */ /* 0x001ea80000300800 */
[----:B------:R-:W2:Y:S01]  /*10f6b0*/  LDL.LU R0, [R1+0x4508] ;  /* 0x0045080001007983 */ /* 0x000ea20000300800 */
        /* <DEDUP_REMOVED lines=20> */
[----:B------:R-:W-:Y:S02]  /*10f800*/  IADD3.X R18, PT, PT, R18, UR37, RZ, P1, !PT ;  /* 0x0000002512127c10 */ /* 0x000fe40008ffe4ff */
[----:B------:R-:W-:Y:S02]  /*10f810*/  IADD3.X R13, PT, PT, R13, UR37, RZ, P0, !PT ;  /* 0x000000250d0d7c10 */ /* 0x000fe400087fe4ff */
        /* <DEDUP_REMOVED lines=14> */
[----:B------:R0:W-:Y:S02]  /*10f900*/  STL [R1+0x24d4], R9 ;  /* 0x0024d40901007387 */ /* 0x0001e40000100800 */
[----:B0-----:R-:W0:Y:S01]  /*10f910*/  LDC R9, c[0x0][0x3ac] ;  /* 0x0000eb00ff097b82 */ /* 0x001e220000000800 */
[----:B------:R-:W-:Y:S01]  /*10f920*/  IADD3 R6, P5, PT, R6, UR23, RZ ;  /* 0x0000001706067c10 */ /* 0x000fe2000ffbe0ff */
        /* <DEDUP_REMOVED lines=8> */
[----:B0-----:R-:W-:-:S05]  /*10f9b0*/  IMAD.SHL.U32 R3, R9, 0x80, RZ ;  /* 0x0000008009037824 */ /* 0x001fca00078e00ff */
[C---:B------:R-:W-:Y:S02]  /*10f9c0*/  IADD3 R17, P2, PT, R3.reuse, R17, RZ ;  /* 0x0000001103117210 */ /* 0x040fe40007f5e0ff */
[C---:B------:R-:W-:Y:S02]  /*10f9d0*/  IADD3 R12, P1, PT, R3.reuse, R12, RZ ;  /* 0x0000000c030c7210 */ /* 0x040fe40007f3e0ff */
[C---:B------:R-:W-:Y:S02]  /*10f9e0*/  IADD3 R14, P0, PT, R3.reuse, R14, RZ ;  /* 0x0000000e030e7210 */ /* 0x040fe40007f1e0ff */
[----:B------:R-:W-:Y:S01]  /*10f9f0*/  IADD3 R28, P6, PT, R3, R28, RZ ;  /* 0x0000001c031c7210 */ /* 0x000fe20007fde0ff */
[----:B------:R-:W-:Y:S04]  /*10fa00*/  STL [R1+0x4518], R17 ;  /* 0x0045181101007387 */ /* 0x000fe80000100800 */
[----:B------:R-:W-:Y:S04]  /*10fa10*/  STL [R1+0x24b4], R18 ;  /* 0x0024b41201007387 */ /* 0x000fe80000100800 */
[----:B------:R-:W-:Y:S04]  /*10fa20*/  STL [R1+0x4514], R12 ;  /* 0x0045140c01007387 */ /* 0x000fe80000100800 */
[----:B------:R-:W-:Y:S04]  /*10fa30*/  STL [R1+0x24ac], R13 ;  /* 0x0024ac0d01007387 */ /* 0x000fe80000100800 */
[----:B------:R-:W-:Y:S04]  /*10fa40*/  STL [R1+0x4510], R14 ;  /* 0x0045100e01007387 */ /* 0x000fe80000100800 */
[----:B------:R-:W-:Y:S04]  /*10fa50*/  STL [R1+0x24a4], R15 ;  /* 0x0024a40f01007387 */ /* 0x000fe80000100800 */
[----:B------:R-:W2:Y:S04]  /*10fa60*/  LDL.LU R2, [R1+0x2494] ;  /* 0x0024940001027983 */ /* 0x000ea80000300800 */
[----:B------:R-:W-:Y:S04]  /*10fa70*/  STL [R1+0x450c], R28 ;  /* 0x00450c1c01007387 */ /* 0x000fe80000100800 */
[----:B------:R-:W3:Y:S01]  /*10fa80*/  LDL.LU R19, [R1+0x4500] ;  /* 0x0045000001137983 */ /* 0x000ee20000300800 */
[----:B------:R-:W-:-:S02]  /*10fa90*/  IADD3.X R29, PT, PT, R29, UR37, RZ, P5, !PT ;  /* 0x000000251d1d7c10 */ /* 0x000fc4000affe4ff */
[----:B------:R-:W-:-:S03]  /*10faa0*/  IADD3 R0, P5, PT, R3, R0, RZ ;  /* 0x0000000003007210 */ /* 0x000fc60007fbe0ff */
[----:B------:R-:W-:Y:S04]  /*10fab0*/  STL [R1+0x249c], R29 ;  /* 0x00249c1d01007387 */ /* 0x000fe80000100800 */
[----:B---3--:R0:W-:Y:S04]  /*10fac0*/  STL [R1+0x53f0], R19 ;  /* 0x0053f01301007387 */ /* 0x0081e80000100800 */
[----:B------:R-:W-:Y:S04]  /*10fad0*/  STL [R1+0x4508], R0 ;  /* 0x0045080001007387 */ /* 0x000fe80000100800 */
        /* <DEDUP_REMOVED lines=28> */
[----:B------:R-:W2:Y:S04]  /*10fca0*/  LDL.LU R29, [R1+0x44cc] ;  /* 0x0044cc00011d7983 */ /* 0x000ea80000300800 */
[----:B------:R-:W2:Y:S04]  /*10fcb0*/  LDL.LU R0, [R1+0x4498] ;  /* 0x0044980001007983 */ /* 0x000ea80000300800 */
[----:B------:R-:W-:Y:S01]  /*10fcc0*/  STL [R1+0x2494], R2 ;  /* 0x0024940201007387 */ /* 0x000fe20000100800 */
[----:B---3--:R-:W-:-:S05]  /*10fcd0*/  IADD3 R19, P4, PT, R3, R19, RZ ;  /* 0x0000001303137210 */ /* 0x008fca0007f9e0ff */
[----:B------:R0:W-:Y:S04]  /*10fce0*/  STL [R1+0x4504], R19 ;  /* 0x0045041301007387 */ /* 0x0001e80000100800 */
[----:B0-----:R-:W3:Y:S02]  /*10fcf0*/  LDL.LU R19, [R1+0x53f4] ;  /* 0x0053f40001137983 */ /* 0x001ee40000300800 */
[----:B---3--:R-:W-:-:S05]  /*10fd00*/  IADD3.X R19, PT, PT, R19, UR37, RZ, P3, !PT ;  /* 0x0000002513137c10 */ /* 0x008fca0009ffe4ff */
[----:B------:R0:W-:Y:S04]  /*10fd10*/  STL [R1+0x248c], R19 ;  /* 0x00248c1301007387 */ /* 0x0001e80000100800 */
[----:B0-----:R-:W3:Y:S01]  /*10fd20*/  LDL.LU R19, [R1+0x53f0] ;  /* 0x0053f00001137983 */ /* 0x001ee20000300800 */
[----:B------:R-:W-:-:S05]  /*10fd30*/  SHF.R.S32.HI R2, RZ, 0x1f, R3 ;  /* 0x0000001fff027819 */ /* 0x000fca0000011403 */
[C---:B----4-:R-:W-:Y:S01]  /*10fd40*/  IMAD.X R24, R2.reuse, 0x1, R24, P2 ;  /* 0x0000000102187824 */ /* 0x050fe200010e0618 */
[C---:B------:R-:W-:Y:S01]  /*10fd50*/  IADD3 R25, P2, PT, R3.reuse, R25, RZ ;  /* 0x0000001903197210 */ /* 0x040fe20007f5e0ff */
[C---:B------:R-:W-:Y:S01]  /*10fd60*/  IMAD.X R26, R2.reuse, 0x1, R26, P1 ;  /* 0x00000001021a7824 */ /* 0x040fe200008e061a */
        /* <DEDUP_REMOVED lines=17> */
[C---:B--2---:R-:W-:Y:S01]  /*10fe80*/  IMAD.X R15, R2.reuse, 0x1, R15, P5 ;  /* 0x00000001020f7824 */ /* 0x044fe200028e060f */
[C---:B------:R-:W-:Y:S01]  /*10fe90*/  IADD3 R28, P5, PT, R3.reuse, R28, RZ ;  /* 0x0000001c031c7210 */ /* 0x040fe20007fbe0ff */
[----:B------:R-:W-:Y:S01]  /*10fea0*/  IMAD.X R29, R2, 0x1, R29, P4 ;  /* 0x00000001021d7824 */ /* 0x000fe200020e061d */
[----:B------:R-:W-:-:S02]  /*10feb0*/  IADD3 R0, P4, PT, R3, R0, RZ ;  /* 0x0000000003007210 */ /* 0x000fc40007f9e0ff */
[----:B---3--:R-:W-:-:S05]  /*10fec0*/  IADD3 R19, P3, PT, R3, R19, RZ ;  /* 0x0000001303137210 */ /* 0x008fca0007f7e0ff */
        /* <DEDUP_REMOVED lines=9> */
[----:B------:R-:W-:-:S03]  /*10ff60*/  IMAD.X R8, R2, 0x1, R8, P3 ;  /* 0x0000000102087824 */ /* 0x000fc600018e0608 */
[----:B------:R-:W-:Y:S01]  /*10ff70*/  STL [R1+0x2c84], R4 ;  /* 0x002c840401007387 */ /* 0x000fe20000100800 */
[----:B------:R-:W-:-:S03]  /*10ff80*/  IADD3 R9, P3, PT, R3, R9, RZ ;  /* 0x0000000903097210 */ /* 0x000fc60007f7e0ff */
        /* <DEDUP_REMOVED lines=19> */
[----:B------:R-:W-:Y:S04]  /*1100c0*/  STL [R1+0x4498], R0 ;  /* 0x0044980001007387 */ /* 0x000fe80000100800 */
[----:B---3--:R0:W-:Y:S04]  /*1100d0*/  STL [R1+0x53e0], R19 ;  /* 0x0053e01301007387 */ /* 0x0081e80000100800 */
[----:B0-----:R-:W3:Y:S04]  /*1100e0*/  LDL.LU R19, [R1+0x4488] ;  /* 0x0044880001137983 */ /* 0x001ee80000300800 */
[----:B---3--:R0:W-:Y:S04]  /*1100f0*/  STL [R1+0x53e4], R19 ;  /* 0x0053e41301007387 */ /* 0x0081e80000100800 */
[----:B0-----:R-:W3:Y:S01]  /*110100*/  LDL.LU R19, [R1+0x44bc] ;  /* 0x0044bc0001137983 */ /* 0x001ee20000300800 */
[----:B--2---:R-:W-:-:S03]  /*110110*/  IMAD.X R3, R2, 0x1, R3, P3 ;  /* 0x0000000102037824 */ /* 0x004fc600018e0603 */
[----:B---3--:R0:W-:Y:S04]  /*110120*/  STL [R1+0x53e8], R19 ;  /* 0x0053e81301007387 */ /* 0x0081e80000100800 */
[----:B0-----:R-:W2:Y:S04]  /*110130*/  LDL.LU R19, [R1+0x4490] ;  /* 0x0044900001137983 */ /* 0x001ea80000300800 */
        /* <DEDUP_REMOVED lines=28> */
[----:B--2---:R-:W-:-:S05]  /*110300*/  IADD3 R19, P3, PT, R3, R19, RZ ;  /* 0x0000001303137210 */ /* 0x004fca0007f7e0ff */
[----:B------:R0:W-:Y:S04]  /*110310*/  STL [R1+0x4490], R19 ;  /* 0x0044901301007387 */ /* 0x0001e80000100800 */
[----:B0-----:R-:W2:Y:S02]  /*110320*/  LDL.LU R19, [R1+0x53e8] ;  /* 0x0053e80001137983 */ /* 0x001ea40000300800 */
[----:B--2---:R-:W-:-:S05]  /*110330*/  IMAD.X R19, R2, 0x1, R19, P2 ;  /* 0x0000000102137824 */ /* 0x004fca00010e0613 */
[----:B------:R0:W-:Y:S04]  /*110340*/  STL [R1+0x44bc], R19 ;  /* 0x0044bc1301007387 */ /* 0x0001e80000100800 */
[----:B0-----:R-:W2:Y:S02]  /*110350*/  LDL.LU R19, [R1+0x53e4] ;  /* 0x0053e40001137983 */ /* 0x001ea40000300800 */
[----:B--2---:R-:W-:-:S05]  /*110360*/  IADD3 R19, P2, PT, R3, R19, RZ ;  /* 0x0000001303137210 */ /* 0x004fca0007f5e0ff */
[----:B------:R0:W-:Y:S04]  /*110370*/  STL [R1+0x4488], R19 ;  /* 0x0044881301007387 */ /* 0x0001e80000100800 */
[----:B0-----:R-:W2:Y:S01]  /*110380*/  LDL.LU R19, [R1+0x53e0] ;  /* 0x0053e00001137983 */ /* 0x001ea20000300800 */
        /* <DEDUP_REMOVED lines=21> */
[----:B------:R-:W-:Y:S01]  /*1104e0*/  IADD3 R29, P3, PT, R3, R29, RZ ;  /* 0x0000001d031d7210 */ /* 0x000fe20007f7e0ff */
[----:B------:R-:W-:-:S02]  /*1104f0*/  IMAD.X R0, R2, 0x1, R0, P2 ;  /* 0x0000000102007824 */ /* 0x000fc400010e0600 */
[----:B--2---:R-:W-:Y:S01]  /*110500*/  IMAD.X R19, R2, 0x1, R19, P1 ;  /* 0x0000000102137824 */ /* 0x004fe200008e0613 */
[----:B---3--:R-:W-:-:S04]  /*110510*/  IADD3 R24, P1, PT, R3, R24, RZ ;  /* 0x0000001803187210 */ /* 0x008fc80007f3e0ff */
        /* <DEDUP_REMOVED lines=36> */
[----:B--2---:R-:W-:-:S03]  /*110760*/  IADD3 R2, P2, PT, R3, R2, RZ ;  /* 0x0000000203027210 */ /* 0x004fc60007f5e0ff */
        /* <DEDUP_REMOVED lines=30> */
[----:B--2---:R-:W-:-:S05]  /*110950*/  IMAD.X R19, R2, 0x1, R19, P1 ;  /* 0x0000000102137824 */ /* 0x004fca00008e0613 */
[----:B------:R0:W-:Y:S04]  /*110960*/  STL [R1+0x4464], R19 ;  /* 0x0044641301007387 */ /* 0x0001e80000100800 */
[----:B0-----:R-:W2:Y:S02]  /*110970*/  LDL.LU R19, [R1+0x53d8] ;  /* 0x0053d80001137983 */ /* 0x001ea40000300800 */
[----:B--2---:R-:W-:-:S05]  /*110980*/  IADD3 R19, P1, PT, R3, R19, RZ ;  /* 0x0000001303137210 */ /* 0x004fca0007f3e0ff */
[----:B------:R0:W-:Y:S04]  /*110990*/  STL [R1+0x4430], R19 ;  /* 0x0044301301007387 */ /* 0x0001e80000100800 */
[----:B0-----:R-:W2:Y:S02]  /*1109a0*/  LDL.LU R19, [R1+0x53d4] ;  /* 0x0053d40001137983 */ /* 0x001ea40000300800 */
[----:B--2---:R-:W-:-:S05]  /*1109b0*/  IMAD.X R19, R2, 0x1, R19, P0 ;  /* 0x0000000102137824 */ /* 0x004fca00000e0613 */
[----:B------:R0:W-:Y:S04]  /*1109c0*/  STL [R1+0x445c], R19 ;  /* 0x00445c1301007387 */ /* 0x0001e80000100800 */
[----:B0-----:R-:W2:Y:S01]  /*1109d0*/  LDL.LU R19, [R1+0x53d0] ;  /* 0x0053d00001137983 */ /* 0x001ea20000300800 */
[C---:B---3--:R-:W-:Y:S01]  /*1109e0*/  IMAD.X R24, R2.reuse, 0x1, R24, P6 ;  /* 0x0000000102187824 */ /* 0x048fe200030e0618 */
[C---:B----4-:R-:W-:Y:S01]  /*1109f0*/  IADD3 R25, P6, PT, R3.reuse, R25, RZ ;  /* 0x0000001903197210 */ /* 0x050fe20007fde0ff */
        /* <DEDUP_REMOVED lines=20> */
[----:B------:R-:W-:Y:S01]  /*110b40*/  IMAD.X R29, R2, 0x1, R29, P1 ;  /* 0x00000001021d7824 */ /* 0x000fe200008e061d */
[----:B------:R-:W-:-:S02]  /*110b50*/  IADD3 R0, P1, PT, R3, R0, RZ ;  /* 0x0000000003007210 */ /* 0x000fc40007f3e0ff */
[----:B--2---:R-:W-:-:S05]  /*110b60*/  IADD3 R19, P0, PT, R3, R19, RZ ;  /* 0x0000001303137210 */ /* 0x004fca0007f1e0ff */
        /* <DEDUP_REMOVED lines=6157> */
[C---:B------:R-:W-:Y:S01]  /*128c40*/  IMAD.X R28, R2.reuse, 0x1, R28, P1 ;  /* 0x00000001021c7824 */ /* 0x040fe200008e061c */
[C---:B------:R-:W-:Y:S01]  /*128c50*/  IADD3 R29, P1, PT, R3.reuse, R29, RZ ;  /* 0x0000001d031d7210 */ /* 0x040fe20007f3e0ff */
        /* <DEDUP_REMOVED lines=66> */
[----:B0-----:R-:W3:Y:S01]  /*129080*/  LDL.LU R0, [R1+0x4c34] ;  /* 0x004c340001007983 */ /* 0x001ee20000300800 */
        /* <DEDUP_REMOVED lines=28> */
[----:B------:R-:W-:Y:S01]  /*129250*/  IMAD.X R13, R2, 0x1, R13, P1 ;  /* 0x00000001020d7824 */ /* 0x000fe200008e060d */
[C---:B------:R-:W-:Y:S02]  /*129260*/  IADD3 R14, P1, PT, R3.reuse, R14, RZ ;  /* 0x0000000e030e7210 */ /* 0x040fe40007f3e0ff */
        /* <DEDUP_REMOVED lines=29> */
[----:B------:R-:W-:Y:S01]  /*129440*/  IADD3 R15, P0, PT, R3, R15, RZ ;  /* 0x0000000f030f7210 */ /* 0x000fe20007f1e0ff */
[----:B------:R-:W-:-:S04]  /*129450*/  IMAD.X R28, R2, 0x1, R28, P6 ;  /* 0x00000001021c7824 */ /* 0x000fc800030e061c */
[----:B------:R-:W-:Y:S04]  /*129460*/  STL [R1+0x4c20], R15 ;  /* 0x004c200f01007387 */ /* 0x000fe80000100800 */
[----:B---3--:R0:W-:Y:S04]  /*129470*/  STL [R1+0x4fe8], R19 ;  /* 0x004fe81301007387 */ /* 0x0081e80000100800 */
[----:B------:R-:W-:Y:S04]  /*129480*/  STL [R1+0x4bc8], R28 ;  /* 0x004bc81c01007387 */ /* 0x000fe80000100800 */
[----:B0-----:R-:W3:Y:S01]  /*129490*/  LDL.LU R19, [R1+0x4c44] ;  /* 0x004c440001137983 */ /* 0x001ee20000300800 */
[----:B------:R-:W-:-:S05]  /*1294a0*/  IADD3 R0, P6, PT, R3, R0, RZ ;  /* 0x0000000003007210 */ /* 0x000fca0007fde0ff */
[----:B------:R-:W-:Y:S04]  /*1294b0*/  STL [R1+0x4c34], R0 ;  /* 0x004c340001007387 */ /* 0x000fe80000100800 */
[----:B---3--:R0:W-:Y:S04]  /*1294c0*/  STL [R1+0x4fec], R19 ;  /* 0x004fec1301007387 */ /* 0x0081e80000100800 */
[----:B0-----:R-:W3:Y:S01]  /*1294d0*/  LDL.LU R19, [R1+0x4bd8] ;  /* 0x004bd80001137983 */ /* 0x001ee20000300800 */
[----:B--2---:R-:W-:-:S03]  /*1294e0*/  IMAD.X R29, R2, 0x1, R29, P5 ;  /* 0x00000001021d7824 */ /* 0x004fc600028e061d */
        /* <DEDUP_REMOVED lines=26> */
[----:B------:R-:W3:Y:S04]  /*129690*/  LDL.LU R15, [R1+0x4c4c] ;  /* 0x004c4c00010f7983 */ /* 0x000ee80000300800 */
[----:B------:R-:W3:Y:S04]  /*1296a0*/  LDL.LU R28, [R1+0x4c58] ;  /* 0x004c5800011c7983 */ /* 0x000ee80000300800 */
[----:B0-----:R-:W3:Y:S01]  /*1296b0*/  LDL.LU R29, [R1+0x4c5c] ;  /* 0x004c5c00011d7983 */ /* 0x001ee20000300800 */
        /* <DEDUP_REMOVED lines=10> */
[C---:B---3--:R-:W-:Y:S01]  /*129760*/  IADD3 R25, P2, PT, R3.reuse, R25, RZ ;  /* 0x0000001903197210 */ /* 0x048fe20007f5e0ff */
        /* <DEDUP_REMOVED lines=11> */
[----:B--2---:R-:W-:-:S05]  /*129820*/  IMAD.X R19, R2, 0x1, R19, P3 ;  /* 0x0000000102137824 */ /* 0x004fca00018e0613 */
[----:B------:R0:W-:Y:S04]  /*129830*/  STL [R1+0x4bdc], R19 ;  /* 0x004bdc1301007387 */ /* 0x0001e80000100800 */
[----:B0-----:R-:W2:Y:S01]  /*129840*/  LDL.LU R19, [R1+0x4fe4] ;  /* 0x004fe40001137983 */ /* 0x001ea20000300800 */
[----:B------:R-:W-:-:S05]  /*129850*/  IADD3 R0, P3, PT, R3, R0, RZ ;  /* 0x0000000003007210 */ /* 0x000fca0007f7e0ff */
[----:B------:R0:W-:Y:S01]  /*129860*/  STL [R1+0x4c40], R0 ;  /* 0x004c400001007387 */ /* 0x0001e20000100800 */
[----:B------:R-:W-:-:S03]  /*129870*/  IMAD.X R8, R2, 0x1, R8, P3 ;  /* 0x0000000102087824 */ /* 0x000fc600018e0608 */
[----:B0-----:R1:W5:Y:S04]  /*129880*/  LDL.LU R0, [R1+0x4fe0] ;  /* 0x004fe00001007983 */ /* 0x0013680000300800 */
[----:B------:R1:W-:Y:S04]  /*129890*/  STL [R1+0x4be8], R24 ;  /* 0x004be81801007387 */ /* 0x0003e80000100800 */
[----:B------:R1:W-:Y:S04]  /*1298a0*/  STL [R1+0x4c54], R25 ;  /* 0x004c541901007387 */ /* 0x0003e80000100800 */
[----:B------:R1:W-:Y:S04]  /*1298b0*/  STL [R1+0x4bec], R26 ;  /* 0x004bec1a01007387 */ /* 0x0003e80000100800 */
[----:B------:R1:W-:Y:S04]  /*1298c0*/  STL [R1+0x4c50], R27 ;  /* 0x004c501b01007387 */ /* 0x0003e80000100800 */
[----:B------:R1:W-:Y:S04]  /*1298d0*/  STL [R1+0x4bf8], R20 ;  /* 0x004bf81401007387 */ /* 0x0003e80000100800 */
[----:B------:R1:W-:Y:S04]  /*1298e0*/  STL [R1+0x4c64], R21 ;  /* 0x004c641501007387 */ /* 0x0003e80000100800 */
[----:B------:R1:W-:Y:S04]  /*1298f0*/  STL [R1+0x4bfc], R22 ;  /* 0x004bfc1601007387 */ /* 0x0003e80000100800 */
[----:B------:R1:W-:Y:S04]  /*129900*/  STL [R1+0x4c60], R23 ;  /* 0x004c601701007387 */ /* 0x0003e80000100800 */
[----:B------:R1:W-:Y:S01]  /*129910*/  STL [R1+0x4c08], R4 ;  /* 0x004c080401007387 */ /* 0x0003e20000100800 */
[----:B------:R-:W-:-:S03]  /*129920*/  IADD3 R9, P3, PT, R3, R9, RZ ;  /* 0x0000000903097210 */ /* 0x000fc60007f7e0ff */
[----:B------:R1:W-:Y:S04]  /*129930*/  STL [R1+0x4c6c], R5 ;  /* 0x004c6c0501007387 */ /* 0x0003e80000100800 */
[----:B------:R1:W-:Y:S01]  /*129940*/  STL [R1+0x4c0c], R6 ;  /* 0x004c0c0601007387 */ /* 0x0003e20000100800 */
[----:B------:R-:W-:-:S03]  /*129950*/  IADD3 R11, P2, PT, R3, R11, RZ ;  /* 0x0000000b030b7210 */ /* 0x000fc60007f5e0ff */
[----:B------:R1:W-:Y:S01]  /*129960*/  STL [R1+0x4c68], R7 ;  /* 0x004c680701007387 */ /* 0x0003e20000100800 */
[----:B------:R-:W-:-:S03]  /*129970*/  IMAD.X R16, R2, 0x1, R16, P1 ;  /* 0x0000000102107824 */ /* 0x000fc600008e0610 */
[----:B------:R1:W-:Y:S01]  /*129980*/  STL [R1+0x4c18], R8 ;  /* 0x004c180801007387 */ /* 0x0003e20000100800 */
[----:B------:R-:W-:-:S03]  /*129990*/  IADD3 R17, P1, PT, R3, R17, RZ ;  /* 0x0000001103117210 */ /* 0x000fc60007f3e0ff */
[----:B------:R1:W-:Y:S01]  /*1299a0*/  STL [R1+0x4c74], R9 ;  /* 0x004c740901007387 */ /* 0x0003e20000100800 */
[----:B------:R-:W-:-:S03]  /*1299b0*/  IMAD.X R18, R2, 0x1, R18, P0 ;  /* 0x0000000102127824 */ /* 0x000fc600000e0612 */
        /* <DEDUP_REMOVED lines=12> */
[----:B------:R1:W-:Y:S04]  /*129a80*/  STL [R1+0x4c3c], R13 ;  /* 0x004c3c0d01007387 */ /* 0x0003e80000100800 */
[----:B------:R1:W-:Y:S04]  /*129a90*/  STL [R1+0x4c48], R14 ;  /* 0x004c480e01007387 */ /* 0x0003e80000100800 */
[----:B------:R1:W-:Y:S04]  /*129aa0*/  STL [R1+0x4c5c], R29 ;  /* 0x004c5c1d01007387 */ /* 0x0003e80000100800 */
[----:B------:R1:W-:Y:S04]  /*129ab0*/  STL [R1+0x4c4c], R15 ;  /* 0x004c4c0f01007387 */ /* 0x0003e80000100800 */
[----:B------:R1:W-:Y:S01]  /*129ac0*/  STL [R1+0x4c58], R28 ;  /* 0x004c581c01007387 */ /* 0x0003e20000100800 */
[----:B--2---:R-:W-:-:S13]  /*129ad0*/  ISETP.NE.U32.AND P0, PT, R19, UR75, PT ;  /* 0x0000004b13007c0c */ /* 0x004fda000bf05070 */
[----:B-1----:R-:W-:Y:S05]  /*129ae0*/  @P0 BRA `(.L_x_2) ;  /* 0xfffff2a400d00947 */ /* 0x002fea000383ffff */
.L_x_1:
[----:B------:R-:W2:Y:S01]  /*129af0*/  LDL R2, [R1+0xde0] ;  /* 0x000de00001027983 */ /* 0x000ea20000100800 */
[----:B------:R-:W2:Y:S03]  /*129b00*/  LDCU UR5, c[0x0][0x3b8] ;  /* 0x00007700ff0577ac */ /* 0x000ea60008000800 */
[----:B------:R-:W-:Y:S01]  /*129b10*/  STL [R1+0x4fe0], R6 ;  /* 0x004fe00601007387 */ /* 0x000fe20000100800 */
[----:B------:R-:W0:Y:S01]  /*129b20*/  LDCU UR7, c[0x0][0x3b8] ;  /* 0x00007700ff0777ac */ /* 0x000e220008000800 */
[----:B------:R-:W3:Y:S01]  /*129b30*/  LDCU UR8, c[0x0][0x3b8] ;  /* 0x00007700ff0877ac */ /* 0x000ee20008000800 */
[----:B------:R-:W4:Y:S01]  /*129b40*/  LDCU UR9, c[0x0][0x3b8] ;  /* 0x00007700ff0977ac */ /* 0x000f220008000800 */
[----:B------:R-:W1:Y:S01]  /*129b50*/  LDCU UR10, c[0x0][0x3b8] ;  /* 0x00007700ff0a77ac */ /* 0x000e620008000800 */
        /* <DEDUP_REMOVED lines=8> */
[----:B-12--5:R-:W-:Y:S01]  /*129be0*/  IMAD R0, R2, UR5, RZ ;  /* 0x0000000502007c24 */ /* 0x026fe2000f8e02ff */
[----:B------:R-:W1:Y:S03]  /*129bf0*/  LDCU UR5, c[0x0][0x3b8] ;  /* 0x00007700ff0577ac */ /* 0x000e660008000800 */
[----:B0-----:R-:W-:Y:S01]  /*129c00*/  VIADD R24, R0, UR7 ;  /* 0x0000000700187c36 */ /* 0x001fe20008000000 */
[----:B------:R3:W-:Y:S01]  /*129c10*/  STL [R1+0x420], R0 ;  /* 0x0004200001007387 */ /* 0x0007e20000100800 */
[----:B------:R-:W0:Y:S03]  /*129c20*/  LDCU UR7, c[0x0][0x3b8] ;  /* 0x00007700ff0777ac */ /* 0x000e260008000800 */
[----:B------:R-:W-:Y:S01]  /*129c30*/  STL [R1+0x4fe4], R24 ;  /* 0x004fe41801007387 */ /* 0x000fe20000100800 */
[----:B---3--:R-:W-:Y:S01]  /*129c40*/  VIADD R0, R24, UR8 ;  /* 0x0000000818007c36 */ /* 0x008fe20008000000 */
[----:B------:R-:W2:Y:S03]  /*129c50*/  LDCU UR8, c[0x0][0x3b8] ;  /* 0x00007700ff0877ac */ /* 0x000ea60008000800 */
[----:B----4-:R-:W-:Y:S01]  /*129c60*/  VIADD R23, R0, UR9 ;  /* 0x0000000900177c36 */ /* 0x010fe20008000000 */
[----:B------:R-:W3:Y:S01]  /*129c70*/  LDCU UR9, c[0x0][0x3b8] ;  /* 0x00007700ff0977ac */ /* 0x000ee20008000800 */
[----:B------:R4:W-:Y:S02]  /*129c80*/  STL [R1+0x374], R0 ;  /* 0x0003740001007387 */ /* 0x0009e40000100800 */
[----:B------:R-:W-:Y:S01]  /*129c90*/  VIADD R5, R23, UR10 ;  /* 0x0000000a17057c36 */ /* 0x000fe20008000000 */
[----:B------:R-:W2:Y:S01]  /*129ca0*/  LDCU UR10, c[0x0][0x3b8] ;  /* 0x00007700ff0a77ac */ /* 0x000ea20008000800 */
[----:B------:R-:W-:Y:S02]  /*129cb0*/  STL [R1+0x4fe8], R23 ;  /* 0x004fe81701007387 */ /* 0x000fe40000100800 */
[----:B------:R-:W-:Y:S01]  /*129cc0*/  VIADD R8, R5, UR11 ;  /* 0x0000000b05087c36 */ /* 0x000fe20008000000 */
[----:B------:R-:W3:Y:S01]  /*129cd0*/  LDCU UR11, c[0x0][0x3b8] ;  /* 0x00007700ff0b77ac */ /* 0x000ee20008000800 */
[----:B------:R-:W-:Y:S02]  /*129ce0*/  STL [R1+0x4fec], R5 ;  /* 0x004fec0501007387 */ /* 0x000fe40000100800 */
[----:B------:R-:W-:Y:S01]  /*129cf0*/  VIADD R10, R8, UR12 ;  /* 0x0000000c080a7c36 */ /* 0x000fe20008000000 */
[----:B------:R-:W4:Y:S01]  /*129d00*/  LDCU UR12, c[0x0][0x3b8] ;  /* 0x00007700ff0c77ac */ /* 0x000f220008000800 */
[----:B------:R-:W-:Y:S02]  /*129d10*/  STL [R1+0x4ff0], R8 ;  /* 0x004ff00801007387 */ /* 0x000fe40000100800 */
[----:B-1----:R-:W-:Y:S01]  /*129d20*/  VIADD R11, R10, UR5 ;  /* 0x000000050a0b7c36 */ /* 0x002fe20008000000 */
[----:B------:R-:W1:Y:S01]  /*129d30*/  LDCU UR5, c[0x0][0x3b8] ;  /* 0x00007700ff0577ac */ /* 0x000e620008000800 */
[----:B------:R-:W-:Y:S02]  /*129d40*/  STL [R1+0x4ff4], R10 ;  /* 0x004ff40a01007387 */ /* 0x000fe40000100800 */
[----:B0-----:R-:W-:Y:S01]  /*129d50*/  VIADD R12, R11, UR7 ;  /* 0x000000070b0c7c36 */ /* 0x001fe20008000000 */
[----:B------:R-:W0:Y:S01]  /*129d60*/  LDCU UR7, c[0x0][0x3b8] ;  /* 0x00007700ff0777ac */ /* 0x000e220008000800 */
[----:B------:R-:W-:Y:S02]  /*129d70*/  STL [R1+0x4ff8], R11 ;  /* 0x004ff80b01007387 */ /* 0x000fe40000100800 */
[----:B--2---:R-:W-:Y:S01]  /*129d80*/  VIADD R13, R12, UR8 ;  /* 0x000000080c0d7c36 */ /* 0x004fe20008000000 */
[----:B------:R-:W2:Y:S01]  /*129d90*/  LDCU UR8, c[0x0][0x3b8] ;  /* 0x00007700ff0877ac */ /* 0x000ea20008000800 */
[----:B------:R-:W-:Y:S02]  /*129da0*/  STL [R1+0x4ffc], R12 ;  /* 0x004ffc0c01007387 */ /* 0x000fe40000100800 */
[----:B---3--:R-:W-:Y:S01]  /*129db0*/  VIADD R14, R13, UR9 ;  /* 0x000000090d0e7c36 */ /* 0x008fe20008000000 */
[----:B------:R-:W3:Y:S01]  /*129dc0*/  LDCU UR9, c[0x0][0x3b8] ;  /* 0x00007700ff0977ac */ /* 0x000ee20008000800 */
[----:B------:R-:W-:Y:S02]  /*129dd0*/  STL [R1+0x5000], R13 ;  /* 0x0050000d01007387 */ /* 0x000fe40000100800 */
[----:B------:R-:W-:Y:S01]  /*129de0*/  VIADD R15, R14, UR10 ;  /* 0x0000000a0e0f7c36 */ /* 0x000fe20008000000 */
[----:B------:R-:W2:Y:S01]  /*129df0*/  LDCU UR10, c[0x0][0x3b8] ;  /* 0x00007700ff0a77ac */ /* 0x000ea20008000800 */
[----:B------:R-:W-:Y:S02]  /*129e00*/  STL [R1+0x5004], R14 ;  /* 0x0050040e01007387 */ /* 0x000fe40000100800 */
[----:B------:R-:W-:Y:S01]  /*129e10*/  VIADD R16, R15, UR11 ;  /* 0x0000000b0f107c36 */ /* 0x000fe20008000000 */
[----:B------:R-:W3:Y:S01]  /*129e20*/  LDCU UR11, c[0x0][0x3b8] ;  /* 0x00007700ff0b77ac */ /* 0x000ee20008000800 */
[----:B------:R-:W-:Y:S02]  /*129e30*/  STL [R1+0x5008], R15 ;  /* 0x0050080f01007387 */ /* 0x000fe40000100800 */
[----:B----4-:R-:W-:Y:S01]  /*129e40*/  VIADD R17, R16, UR12 ;  /* 0x0000000c10117c36 */ /* 0x010fe20008000000 */
        /* <DEDUP_REMOVED lines=34> */
[----:B------:R-:W-:Y:S04]  /*12a070*/  STL [R1+0x5038], R29 ;  /* 0x0050381d01007387 */ /* 0x000fe80000100800 */
[----:B------:R0:W-:Y:S02]  /*12a080*/  STL [R1], R0 ;  /* 0x0000000001007387 */ /* 0x0001e40000100800 */
[----:B0-----:R-:W-:Y:S01]  /*12a090*/  VIADD R0, R0, UR10 ;  /* 0x0000000a00007c36 */ /* 0x001fe20008000000 */
[----:B------:R-:W0:Y:S04]  /*12a0a0*/  LDCU UR10, c[0x0][0x3b8] ;  /* 0x00007700ff0a77ac */ /* 0x000e280008000800 */
[----:B------:R1:W-:Y:S02]  /*12a0b0*/  STL [R1+0x4], R0 ;  /* 0x0000040001007387 */ /* 0x0003e40000100800 */
[----:B-1----:R-:W-:Y:S01]  /*12a0c0*/  VIADD R0, R0, UR11 ;  /* 0x0000000b00007c36 */ /* 0x002fe20008000000 */
[----:B------:R-:W1:Y:S04]  /*12a0d0*/  LDCU UR11, c[0x0][0x3b8] ;  /* 0x00007700ff0b77ac */ /* 0x000e680008000800 */
[----:B------:R4:W-:Y:S02]  /*12a0e0*/  STL [R1+0x8], R0 ;  /* 0x0000080001007387 */ /* 0x0009e40000100800 */
[----:B----4-:R-:W-:Y:S01]  /*12a0f0*/  VIADD R0, R0, UR12 ;  /* 0x0000000c00007c36 */ /* 0x010fe20008000000 */
[----:B------:R-:W4:Y:S04]  /*12a100*/  LDCU UR12, c[0x0][0x3b8] ;  /* 0x00007700ff0c77ac */ /* 0x000f280008000800 */
[----:B------:R0:W-:Y:S02]  /*12a110*/  STL [R1+0xc], R0 ;  /* 0x00000c0001007387 */ /* 0x0001e40000100800 */
[----:B0-----:R-:W-:Y:S01]  /*12a120*/  VIADD R0, R0, UR5 ;  /* 0x0000000500007c36 */ /* 0x001fe20008000000 */
[----:B------:R-:W0:Y:S04]  /*12a130*/  LDCU UR5, c[0x0][0x3b8] ;  /* 0x00007700ff0577ac */ /* 0x000e280008000800 */
[----:B------:R1:W-:Y:S02]  /*12a140*/  STL [R1+0x10], R0 ;  /* 0x0000100001007387 */ /* 0x0003e40000100800 */
[----:B-1----:R-:W-:Y:S01]  /*12a150*/  VIADD R0, R0, UR7 ;  /* 0x0000000700007c36 */ /* 0x002fe20008000000 */
[----:B------:R-:W1:Y:S04]  /*12a160*/  LDCU UR7, c[0x0][0x3b8] ;  /* 0x00007700ff0777ac */ /* 0x000e680008000800 */
[----:B------:R2:W-:Y:S02]  /*12a170*/  STL [R1+0x14], R0 ;  /* 0x0000140001007387 */ /* 0x0005e40000100800 */
[----:B--2---:R-:W-:Y:S01]  /*12a180*/  VIADD R0, R0, UR8 ;  /* 0x0000000800007c36 */ /* 0x004fe20008000000 */
[----:B------:R-:W2:Y:S04]  /*12a190*/  LDCU UR8, c[0x0][0x3b8] ;  /* 0x00007700ff0877ac */ /* 0x000ea80008000800 */
[----:B------:R3:W-:Y:S02]  /*12a1a0*/  STL [R1+0x18], R0 ;  /* 0x0000180001007387 */ /* 0x0007e40000100800 */
[----:B---3--:R-:W-:Y:S01]  /*12a1b0*/  VIADD R0, R0, UR9 ;  /* 0x0000000900007c36 */ /* 0x008fe20008000000 */
[----:B------:R-:W3:Y:S04]  /*12a1c0*/  LDCU UR9, c[0x0][0x3b8] ;  /* 0x00007700ff0977ac */ /* 0x000ee80008000800 */
[----:B------:R0:W-:Y:S02]  /*12a1d0*/  STL [R1+0x1c], R0 ;  /* 0x00001c0001007387 */ /* 0x0001e40000100800 */
        /* <DEDUP_REMOVED lines=1082> */
[----:B------:R1:W-:Y:S04]  /*12e580*/  STL [R1+0x1c9c], R0 ;  /* 0x001c9c0001007387 */ /* 0x0003e80000100800 */
[----:B------:R-:W4:Y:S04]  /*12e590*/  LDL.LU R17, [R1+0x1230] ;  /* 0x0012300001117983 */ /* 0x000f280000300800 */
[----:B------:R-:W4:Y:S01]  /*12e5a0*/  LDL.LU R16, [R1+0x1234] ;  /* 0x0012340001107983 */ /* 0x000f220000300800 */
[----:B-1----:R-:W-:Y:S01]  /*12e5b0*/  VIADD R0, R0, UR7 ;  /* 0x0000000700007c36 */ /* 0x002fe20008000000 */
[----:B------:R-:W1:Y:S02]  /*12e5c0*/  LDCU UR7, c[0x0][0x3b8] ;  /* 0x00007700ff0777ac */ /* 0x000e640008000800 */
[----:B------:R-:W4:Y:S04]  /*12e5d0*/  LDL.LU R15, [R1+0x1238] ;  /* 0x00123800010f7983 */ /* 0x000f280000300800 */
        /* <DEDUP_REMOVED lines=14> */
[----:B--2---:R-:W-:Y:S01]  /*12e6c0*/  VIADD R0, R0, UR8 ;  /* 0x0000000800007c36 */ /* 0x004fe20008000000 */
[----:B------:R-:W2:Y:S02]  /*12e6d0*/  LDCU UR8, c[0x0][0x3b8] ;  /* 0x00007700ff0877ac */ /* 0x000ea40008000800 */
[----:B------:R-:W4:Y:S04]  /*12e6e0*/  LDL.LU R3, [R1+0x11f0] ;  /* 0x0011f00001037983 */ /* 0x000f280000300800 */
[----:B------:R-:W4:Y:S04]  /*12e6f0*/  LDL.LU R2, [R1+0x11f4] ;  /* 0x0011f40001027983 */ /* 0x000f280000300800 */
        /* <DEDUP_REMOVED lines=17> */
[----:B------:R-:W1:Y:S01]  /*12e810*/  LDCU UR7, c[0x0][0x3b8] ;  /* 0x00007700ff0777ac */ /* 0x000e620008000800 */
[----:B------:R-:W-:-:S05]  /*12e820*/  F2FP.SATFINITE.E5M2.F32.PACK_AB_MERGE_C R16, R16, R17, RZ ;  /* 0x000000111010723e */ /* 0x000fca00048060ff */
[----:B------:R-:W-:Y:S04]  /*12e830*/  STL [R1+0x3064], R16 ;  /* 0x0030641001007387 */ /* 0x000fe80000100800 */
[----:B------:R2:W-:Y:S01]  /*12e840*/  STL [R1+0x1cbc], R0 ;  /* 0x001cbc0001007387 */ /* 0x0005e20000100800 */
[----:B------:R-:W-:Y:S01]  /*12e850*/  F2FP.SATFINITE.E5M2.F32.PACK_AB_MERGE_C R14, R14, R15, RZ ;  /* 0x0000000f0e0e723e */ /* 0x000fe200048060ff */
[----:B--2---:R-:W-:Y:S01]  /*12e860*/  VIADD R0, R0, UR8 ;  /* 0x0000000800007c36 */ /* 0x004fe20008000000 */
[----:B------:R-:W-:-:S03]  /*12e870*/  F2FP.SATFINITE.E5M2.F32.PACK_AB_MERGE_C R12, R12, R13, RZ ;  /* 0x0000000d0c0c723e */ /* 0x000fc600048060ff */
[----:B------:R-:W-:Y:S01]  /*12e880*/  STL [R1+0x3060], R14 ;  /* 0x0030600e01007387 */ /* 0x000fe20000100800 */
[----:B------:R-:W2:Y:S03]  /*12e890*/  LDCU UR8, c[0x0][0x3b8] ;  /* 0x00007700ff0877ac */ /* 0x000ea60008000800 */
[----:B------:R-:W-:Y:S01]  /*12e8a0*/  STL [R1+0x3040], R12 ;  /* 0x0030400c01007387 */ /* 0x000fe20000100800 */
[----:B------:R-:W-:-:S03]  /*12e8b0*/  F2FP.SATFINITE.E5M2.F32.PACK_AB_MERGE_C R10, R10, R11, RZ ;  /* 0x0000000b0a0a723e */ /* 0x000fc600048060ff */
[----:B------:R3:W-:Y:S01]  /*12e8c0*/  STL [R1+0x1230], R0 ;  /* 0x0012300001007387 */ /* 0x0007e20000100800 */
[----:B------:R-:W-:Y:S01]  /*12e8d0*/  F2FP.SATFINITE.E5M2.F32.PACK_AB_MERGE_C R8, R5, R8, RZ ;  /* 0x000000080508723e */ /* 0x000fe200048060ff */
[----:B---3--:R-:W-:Y:S02]  /*12e8e0*/  VIADD R0, R0, UR9 ;  /* 0x0000000900007c36 */ /* 0x008fe40008000000 */
[----:B------:R-:W-:Y:S01]  /*12e8f0*/  STL [R1+0x3048], R10 ;  /* 0x0030480a01007387 */ /* 0x000fe20000100800 */
[----:B------:R-:W3:Y:S01]  /*12e900*/  LDCU UR9, c[0x0][0x3b8] ;  /* 0x00007700ff0977ac */ /* 0x000ee20008000800 */
[----:B------:R-:W-:Y:S02]  /*12e910*/  F2FP.SATFINITE.E5M2.F32.PACK_AB_MERGE_C R5, R24, R23, RZ ;  /* 0x000000171805723e */ /* 0x000fe400048060ff */
[----:B------:R-:W-:Y:S04]  /*12e920*/  STL [R1+0x3034], R8 ;  /* 0x0030340801007387 */ /* 0x000fe80000100800 */
[----:B------:R0:W-:Y:S04]  /*12e930*/  STL [R1+0x1228], R0 ;  /* 0x0012280001007387 */ /* 0x0001e80000100800 */
[----:B------:R1:W-:Y:S01]  /*12e940*/  STL [R1+0x3030], R5 ;  /* 0x0030300501007387 */ /* 0x0003e20000100800 */
[----:B0-----:R-:W-:Y:S01]  /*12e950*/  VIADD R0, R0, UR10 ;  /* 0x0000000a00007c36 */ /* 0x001fe20008000000 */
[----:B------:R-:W-:Y:S01]  /*12e960*/  F2FP.SATFINITE.E5M2.F32.PACK_AB_MERGE_C R4, R4, R7, RZ ;  /* 0x000000070404723e */ /* 0x000fe200048060ff */
[----:B------:R-:W0:Y:S01]  /*12e970*/  LDCU UR10, c[0x0][0x3b8] ;  /* 0x00007700ff0a77ac */ /* 0x000e220008000800 */
[----:B-1----:R-:W-:-:S05]  /*12e980*/  F2FP.SATFINITE.E5M2.F32.PACK_AB_MERGE_C R5, R9, R6, RZ ;  /* 0x000000060905723e */ /* 0x002fca00048060ff */
[----:B------:R-:W-:Y:S04]  /*12e990*/  STL [R1+0x3014], R5 ;  /* 0x0030140501007387 */ /* 0x000fe80000100800 */
[----:B------:R1:W-:Y:S04]  /*12e9a0*/  STL [R1+0x1210], R0 ;  /* 0x0012100001007387 */ /* 0x0003e80000100800 */
[----:B------:R-:W-:Y:S04]  /*12e9b0*/  STL [R1+0x3020], R4 ;  /* 0x0030200401007387 */ /* 0x000fe80000100800 */
[----:B------:R-:W2:Y:S01]  /*12e9c0*/  LDL.LU R29, [R1+0x11e8] ;  /* 0x0011e800011d7983 */ /* 0x000ea20000300800 */
[----:B------:R-:W-:Y:S01]  /*12e9d0*/  F2FP.SATFINITE.E5M2.F32.PACK_AB_MERGE_C R2, R2, R3, RZ ;  /* 0x000000030202723e */ /* 0x000fe200048060ff */
[----:B-1----:R-:W-:Y:S01]  /*12e9e0*/  VIADD R0, R0, UR11 ;  /* 0x0000000b00007c36 */ /* 0x002fe20008000000 */
[----:B------:R-:W1:Y:S01]  /*12e9f0*/  LDCU UR11, c[0x0][0x3b8] ;  /* 0x00007700ff0b77ac */ /* 0x000e620008000800 */
[----:B--2---:R-:W-:Y:S04]  /*12ea00*/  STL [R1+0x50d4], R29 ;  /* 0x0050d41d01007387 */ /* 0x004fe80000100800 */
[----:B------:R-:W-:Y:S04]  /*12ea10*/  STL [R1+0x2ff0], R2 ;  /* 0x002ff00201007387 */ /* 0x000fe80000100800 */
[----:B------:R-:W-:Y:S04]  /*12ea20*/  STL [R1+0x1200], R0 ;  /* 0x0012000001007387 */ /* 0x000fe80000100800 */
[----:B------:R2:W-:Y:S04]  /*12ea30*/  STL [R1+0x50dc], R0 ;  /* 0x0050dc0001007387 */ /* 0x0005e80000100800 */
[----:B--2---:R-:W2:Y:S04]  /*12ea40*/  LDL.LU R0, [R1+0x11fc] ;  /* 0x0011fc0001007983 */ /* 0x004ea80000300800 */
[----:B------:R-:W2:Y:S04]  /*12ea50*/  LDL.LU R29, [R1+0x11e4] ;  /* 0x0011e400011d7983 */ /* 0x000ea80000300800 */
[----:B--2---:R2:W-:Y:S04]  /*12ea60*/  STL [R1+0x50e0], R29 ;  /* 0x0050e01d01007387 */ /* 0x0045e80000100800 */
[----:B--2---:R-:W2:Y:S04]  /*12ea70*/  LDL.LU R29, [R1+0x11f8] ;  /* 0x0011f800011d7983 */ /* 0x004ea80000300800 */
[----:B------:R-:W2:Y:S04]  /*12ea80*/  LDL.LU R28, [R1+0x11ec] ;  /* 0x0011ec00011c7983 */ /* 0x000ea80000300800 */
[----:B--2---:R2:W-:Y:S04]  /*12ea90*/  STL [R1+0x50d8], R28 ;  /* 0x0050d81c01007387 */ /* 0x0045e80000100800 */
        /* <DEDUP_REMOVED lines=23> */
[----:B------:R-:W-:-:S03]  /*12ec10*/  F2FP.SATFINITE.E5M2.F32.PACK_AB_MERGE_C R0, R0, R29, RZ ;  /* 0x0000001d0000723e */ /* 0x000fc600048060ff */
[----:B------:R-:W2:Y:S04]  /*12ec20*/  LDL.LU R7, [R1+0x1188] ;  /* 0x0011880001077983 */ /* 0x000ea80000300800 */
[----:B------:R-:W2:Y:S04]  /*12ec30*/  LDL.LU R4, [R1+0x118c] ;  /* 0x00118c0001047983 */ /* 0x000ea80000300800 */
[----:B------:R-:W2:Y:S04]  /*12ec40*/  LDL.LU R3, [R1+0x1170] ;  /* 0x0011700001037983 */ /* 0x000ea80000300800 */
[----:B------:R-:W2:Y:S04]  /*12ec50*/  LDL.LU R2, [R1+0x1174] ;  /* 0x0011740001027983 */ /* 0x000ea80000300800 */
[----:B------:R-:W2:Y:S04]  /*12ec60*/  LDL.LU R29, [R1+0x50e0] ;  /* 0x0050e000011d7983 */ /* 0x000ea80000300800 */
[----:B------:R0:W-:Y:S04]  /*12ec70*/  STL [R1+0x3004], R0 ;  /* 0x0030040001007387 */ /* 0x0001e80000100800 */
[----:B0-----:R-:W4:Y:S01]  /*12ec80*/  LDL.LU R0, [R1+0x50dc] ;  /* 0x0050dc0001007983 */ /* 0x001f220000300800 */
[----:B--2---:R-:W-:-:S03]  /*12ec90*/  F2FP.SATFINITE.E5M2.F32.PACK_AB_MERGE_C R29, R29, R28, RZ ;  /* 0x0000001c1d1d723e */ /* 0x004fc600048060ff */
[----:B------:R-:W2:Y:S04]  /*12eca0*/  LDL.LU R28, [R1+0x50d8] ;  /* 0x0050d800011c7983 */ /* 0x000ea80000300800 */
[----:B------:R0:W-:Y:S04]  /*12ecb0*/  STL [R1+0x2fdc], R29 ;  /* 0x002fdc1d01007387 */ /* 0x0001e80000100800 */
[----:B0-----:R-:W2:Y:S01]  /*12ecc0*/  LDL.LU R29, [R1+0x50d4] ;  /* 0x0050d400011d7983 */ /* 0x001ea20000300800 */
[----:B----4-:R-:W-:Y:S01]  /*12ecd0*/  VIADD R0, R0, UR12 ;  /* 0x0000000c00007c36 */ /* 0x010fe20008000000 */
[----:B------:R-:W-:Y:S01]  /*12ece0*/  F2FP.SATFINITE.E5M2.F32.PACK_AB_MERGE_C R26, R26, R27, RZ ;  /* 0x0000001b1a1a723e */ /* 0x000fe200048060ff */
[----:B------:R-:W0:Y:S03]  /*12ecf0*/  LDCU UR12, c[0x0][0x3b8] ;  /* 0x00007700ff0c77ac */ /* 0x000e260008000800 */
[----:B------:R4:W-:Y:S01]  /*12ed00*/  STL [R1+0x11f0], R0 ;  /* 0x0011f00001007387 */ /* 0x0009e20000100800 */
[----:B------:R-:W-:-:S02]  /*12ed10*/  F2FP.SATFINITE.E5M2.F32.PACK_AB_MERGE_C R22, R22, R25, RZ ;  /* 0x000000191616723e */ /* 0x000fc400048060ff */
[----:B------:R-:W-:Y:S01]  /*12ed20*/  F2FP.SATFINITE.E5M2.F32.PACK_AB_MERGE_C R20, R20, R21, RZ ;  /* 0x000000151414723e */ /* 0x000fe200048060ff */
[----:B----4-:R-:W-:Y:S01]  /*12ed30*/  VIADD R0, R0, UR5 ;  /* 0x0000000500007c36 */ /* 0x010fe20008000000 */
[----:B------:R-:W-:Y:S01]  /*12ed40*/  F2FP.SATFINITE.E5M2.F32.PACK_AB_MERGE_C R18, R18, R19, RZ ;  /* 0x000000131212723e */ /* 0x000fe200048060ff */
[----:B------:R-:W4:Y:S01]  /*12ed50*/  LDCU UR5, c[0x0][0x3b8] ;  /* 0x00007700ff0577ac */ /* 0x000f220008000800 */
[----:B------:R-:W-:Y:S02]  /*12ed60*/  F2FP.SATFINITE.E5M2.F32.PACK_AB_MERGE_C R16, R16, R17, RZ ;  /* 0x000000111010723e */ /* 0x000fe400048060ff */
[----:B------:R-:W-:Y:S02]  /*12ed70*/  F2FP.SATFINITE.E5M2.F32.PACK_AB_MERGE_C R14, R14, R15, RZ ;  /* 0x0000000f0e0e723e */ /* 0x000fe400048060ff */
[----:B------:R-:W-:Y:S02]  /*12ed80*/  F2FP.SATFINITE.E5M2.F32.PACK_AB_MERGE_C R12, R12, R13, RZ ;  /* 0x0000000d0c0c723e */ /* 0x000fe400048060ff */
[----:B------:R-:W-:-:S02]  /*12ed90*/  F2FP.SATFINITE.E5M2.F32.PACK_AB_MERGE_C R10, R10, R11, RZ ;  /* 0x0000000b0a0a723e */ /* 0x000fc400048060ff */
[----:B------:R-:W-:Y:S02]  /*12eda0*/  F2FP.SATFINITE.E5M2.F32.PACK_AB_MERGE_C R8, R5, R8, RZ ;  /* 0x000000080508723e */ /* 0x000fe400048060ff */
[----:B------:R-:W-:Y:S02]  /*12edb0*/  F2FP.SATFINITE.E5M2.F32.PACK_AB_MERGE_C R5, R24, R23, RZ ;  /* 0x000000171805723e */ /* 0x000fe400048060ff */
[----:B------:R-:W-:Y:S02]  /*12edc0*/  F2FP.SATFINITE.E5M2.F32.PACK_AB_MERGE_C R4, R4, R7, RZ ;  /* 0x000000070404723e */ /* 0x000fe400048060ff */
[----:B--2---:R-:W-:-:S05]  /*12edd0*/  F2FP.SATFINITE.E5M2.F32.PACK_AB_MERGE_C R28, R28, R29, RZ ;  /* 0x0000001d1c1c723e */ /* 0x004fca00048060ff */
[----:B------:R-:W-:Y:S04]  /*12ede0*/  STL [R1+0x2fd8], R28 ;  /* 0x002fd81c01007387 */ /* 0x000fe80000100800 */
[----:B------:R-:W-:Y:S04]  /*12edf0*/  STL [R1+0x2fbc], R26 ;  /* 0x002fbc1a01007387 */ /* 0x000fe80000100800 */
[----:B------:R2:W-:Y:S04]  /*12ee00*/  STL [R1+0x11e0], R0 ;  /* 0x0011e00001007387 */ /* 0x0005e80000100800 */
[----:B------:R-:W-:Y:S01]  /*12ee10*/  STL [R1+0x2fb8], R22 ;  /* 0x002fb81601007387 */ /* 0x000fe20000100800 */
[----:B--2---:R-:W-:-:S03]  /*12ee20*/  VIADD R0, R0, UR7 ;  /* 0x0000000700007c36 */ /* 0x004fc60008000000 */
[----:B------:R-:W-:Y:S01]  /*12ee30*/  STL [R1+0x2fa4], R20 ;  /* 0x002fa41401007387 */ /* 0x000fe20000100800 */
[----:B------:R-:W-:Y:S01]  /*12ee40*/  F2FP.SATFINITE.E5M2.F32.PACK_AB_MERGE_C R2, R2, R3, RZ ;  /* 0x000000030202723e */ /* 0x000fe200048060ff */
[----:B------:R-:W2:Y:S02]  /*12ee50*/  LDCU UR7, c[0x0][0x3b8] ;  /* 0x00007700ff0777ac */ /* 0x000ea40008000800 */
[----:B------:R0:W-:Y:S04]  /*12ee60*/  STL [R1+0x11d0], R0 ;  /* 0x0011d00001007387 */ /* 0x0001e80000100800 */
[----:B------:R-:W-:Y:S01]  /*12ee70*/  STL [R1+0x2fb4], R18 ;  /* 0x002fb41201007387 */ /* 0x000fe20000100800 */
[----:B0-----:R-:W-:-:S03]  /*12ee80*/  VIADD R0, R0, UR8 ;  /* 0x0000000800007c36 */ /* 0x001fc60008000000 */
[----:B------:R-:W-:Y:S01]  /*12ee90*/  STL [R1+0x2f84], R16 ;  /* 0x002f841001007387 */ /* 0x000fe20000100800 */
[----:B------:R-:W0:Y:S03]  /*12eea0*/  LDCU UR8, c[0x0][0x3b8] ;  /* 0x00007700ff0877ac */ /* 0x000e260008000800 */
[----:B------:R3:W-:Y:S04]  /*12eeb0*/  STL [R1+0x11c0], R0 ;  /* 0x0011c00001007387 */ /* 0x0007e80000100800 */
[----:B------:R-:W-:Y:S01]  /*12eec0*/  STL [R1+0x2f90], R14 ;  /* 0x002f900e01007387 */ /* 0x000fe20000100800 */
[----:B---3--:R-:W-:-:S03]  /*12eed0*/  VIADD R0, R0, UR9 ;  /* 0x0000000900007c36 */ /* 0x008fc60008000000 */
[----:B------:R-:W-:Y:S01]  /*12eee0*/  STL [R1+0x2f70], R12 ;  /* 0x002f700c01007387 */ /* 0x000fe20000100800 */
[----:B------:R-:W3:Y:S03]  /*12eef0*/  LDCU UR9, c[0x0][0x3b8] ;  /* 0x00007700ff0977ac */ /* 0x000ee60008000800 */
[----:B------:R0:W-:Y:S04]  /*12ef00*/  STL [R1+0x11b0], R0 ;  /* 0x0011b00001007387 */ /* 0x0001e80000100800 */
[----:B------:R-:W-:Y:S01]  /*12ef10*/  STL [R1+0x2f6c], R10 ;  /* 0x002f6c0a01007387 */ /* 0x000fe20000100800 */
[----:B0-----:R-:W-:-:S03]  /*12ef20*/  VIADD R0, R0, UR10 ;  /* 0x0000000a00007c36 */ /* 0x001fc60008000000 */
[----:B------:R-:W-:Y:S01]  /*12ef30*/  STL [R1+0x2f50], R8 ;  /* 0x002f500801007387 */ /* 0x000fe20000100800 */
[----:B------:R-:W0:Y:S03]  /*12ef40*/  LDCU UR10, c[0x0][0x3b8] ;  /* 0x00007700ff0a77ac */ /* 0x000e260008000800 */
[----:B------:R1:W-:Y:S04]  /*12ef50*/  STL [R1+0x11a0], R0 ;  /* 0x0011a00001007387 */ /* 0x0003e80000100800 */
[----:B------:R2:W-:Y:S01]  /*12ef60*/  STL [R1+0x2f4c], R5 ;  /* 0x002f4c0501007387 */ /* 0x0005e20000100800 */
[----:B-1----:R-:W-:Y:S01]  /*12ef70*/  VIADD R0, R0, UR11 ;  /* 0x0000000b00007c36 */ /* 0x002fe20008000000 */
[----:B------:R-:W1:Y:S01]  /*12ef80*/  LDCU UR11, c[0x0][0x3b8] ;  /* 0x00007700ff0b77ac */ /* 0x000e620008000800 */
[----:B--2---:R-:W-:-:S05]  /*12ef90*/  F2FP.SATFINITE.E5M2.F32.PACK_AB_MERGE_C R5, R9, R6, RZ ;  /* 0x000000060905723e */ /* 0x004fca00048060ff */
[----:B------:R-:W-:Y:S04]  /*12efa0*/  STL [R1+0x2f34], R5 ;  /* 0x002f340501007387 */ /* 0x000fe80000100800 */
[----:B------:R2:W-:Y:S04]  /*12efb0*/  STL [R1+0x1190], R0 ;  /* 0x0011900001007387 */ /* 0x0005e80000100800 */
[----:B------:R-:W-:Y:S04]  /*12efc0*/  STL [R1+0x2f44], R4 ;  /* 0x002f440401007387 */ /* 0x000fe80000100800 */
[----:B------:R-:W3:Y:S01]  /*12efd0*/  LDL.LU R29, [R1+0x1168] ;  /* 0x00116800011d7983 */ /* 0x000ee20000300800 */
[----:B--2---:R-:W-:Y:S01]  /*12efe0*/  VIADD R0, R0, UR12 ;  /* 0x0000000c00007c36 */ /* 0x004fe20008000000 */
[----:B------:R-:W2:Y:S02]  /*12eff0*/  LDCU UR12, c[0x0][0x3b8] ;  /* 0x00007700ff0c77ac */ /* 0x000ea40008000800 */
[----:B---3--:R-:W-:Y:S04]  /*12f000*/  STL [R1+0x50c4], R29 ;  /* 0x0050c41d01007387 */ /* 0x008fe80000100800 */
[----:B------:R-:W-:Y:S04]  /*12f010*/  STL [R1+0x2f18], R2 ;  /* 0x002f180201007387 */ /* 0x000fe80000100800 */
[----:B------:R-:W-:Y:S04]  /*12f020*/  STL [R1+0x1184], R0 ;  /* 0x0011840001007387 */ /* 0x000fe80000100800 */
[----:B------:R3:W-:Y:S04]  /*12f030*/  STL [R1+0x50cc], R0 ;  /* 0x0050cc0001007387 */ /* 0x0007e80000100800 */
[----:B---3--:R-:W3:Y:S04]  /*12f040*/  LDL.LU R0, [R1+0x117c] ;  /* 0x00117c0001007983 */ /* 0x008ee80000300800 */
[----:B------:R-:W2:Y:S04]  /*12f050*/  LDL.LU R29, [R1+0x1164] ;  /* 0x00116400011d7983 */ /* 0x000ea80000300800 */
[----:B--2---:R2:W-:Y:S04]  /*12f060*/  STL [R1+0x50d0], R29 ;  /* 0x0050d01d01007387 */ /* 0x0045e80000100800 */
[----:B--2---:R-:W3:Y:S04]  /*12f070*/  LDL.LU R29, [R1+0x1178] ;  /* 0x00117800011d7983 */ /* 0x004ee80000300800 */
        /* <DEDUP_REMOVED lines=25> */
[----:B---3--:R-:W-:-:S03]  /*12f210*/  F2FP.SATFINITE.E5M2.F32.PACK_AB_MERGE_C R0, R0, R29, RZ ;  /* 0x0000001d0000723e */ /* 0x008fc600048060ff */
[----:B------:R-:W3:Y:S04]  /*12f220*/  LDL.LU R7, [R1+0x1108] ;  /* 0x0011080001077983 */ /* 0x000ee80000300800 */
[----:B------:R-:W3:Y:S04]  /*12f230*/  LDL.LU R4, [R1+0x110c] ;  /* 0x00110c0001047983 */ /* 0x000ee80000300800 */
        /* <DEDUP_REMOVED lines=24> */
[----:B---3--:R-:W-:Y:S02]  /*12f3c0*/  F2FP.SATFINITE.E5M2.F32.PACK_AB_MERGE_C R4, R4, R7, RZ ;  /* 0x000000070404723e */ /* 0x008fe400048060ff */
        /* <DEDUP_REMOVED lines=20> */
[----:B------:R-:W-:Y:S01]  /*12f510*/  STL [R1+0x2e9c], R10 ;  /* 0x002e9c0a01007387 */ /* 0x000fe20000100800 */
[----:B-1----:R-:W-:-:S03]  /*12f520*/  VIADD R0, R0, UR11 ;  /* 0x0000000b00007c36 */ /* 0x002fc60008000000 */
[----:B------:R-:W-:Y:S01]  /*12f530*/  STL [R1+0x2e88], R8 ;  /* 0x002e880801007387 */ /* 0x000fe20000100800 */
[----:B------:R-:W1:Y:S03]  /*12f540*/  LDCU UR11, c[0x0][0x3b8] ;  /* 0x00007700ff0b77ac */ /* 0x000e660008000800 */
[----:B------:R0:W-:Y:S04]  /*12f550*/  STL [R1+0x11e4], R0 ;  /* 0x0011e40001007387 */ /* 0x0001e80000100800 */
[----:B------:R2:W-:Y:S01]  /*12f560*/  STL [R1+0x2e84], R5 ;  /* 0x002e840501007387 */ /* 0x0005e20000100800 */
[----:B0-----:R-:W-:Y:S01]  /*12f570*/  VIADD R0, R0, UR12 ;  /* 0x0000000c00007c36 */ /* 0x001fe20008000000 */
[----:B------:R-:W0:Y:S01]  /*12f580*/  LDCU UR12, c[0x0][0x3b8] ;  /* 0x00007700ff0c77ac */ /* 0x000e220008000800 */
        /* <DEDUP_REMOVED lines=84> */
[----:B-1----:R-:W-:-:S03]  /*12fad0*/  VIADD R0, R0, UR11 ;  /* 0x0000000b00007c36 */ /* 0x002fc60008000000 */
[----:B------:R-:W-:Y:S01]  /*12fae0*/  STL [R1+0x2db0], R12 ;  /* 0x002db00c01007387 */ /* 0x000fe20000100800 */
[----:B------:R-:W1:Y:S03]  /*12faf0*/  LDCU UR11, c[0x0][0x3b8] ;  /* 0x00007700ff0b77ac */ /* 0x000e660008000800 */
        /* <DEDUP_REMOVED lines=468> */
[----:B------:R-:W2:Y:S03]  /*131840*/  LDCU UR7, c[0x0][0x3b8] ;  /* 0x00007700ff0777ac */ /* 0x000ea60008000800 */
        /* <DEDUP_REMOVED lines=21> */
[----:B------:R-:W-:Y:S04]  /*1319a0*/  STL [R1+0x1d40], R0 ;  /* 0x001d400001007387 */ /* 0x000fe80000100800 */
[----:B------:R2:W-:Y:S02]  /*1319b0*/  STL [R1+0x2f9c], R4 ;  /* 0x002f9c0401007387 */ /* 0x0005e40000100800 */
[----:B--2---:R-:W-:-:S02]  /*1319c0*/  F2FP.SATFINITE.E5M2.F32.PACK_AB_MERGE_C R4, R2, R3, RZ ;  /* 0x000000030204723e */ /* 0x004fc400048060ff */
[----:B------:R-:W2:Y:S04]  /*1319d0*/  LDL.LU R3, [R1+0xf48] ;  /* 0x000f480001037983 */ /* 0x000ea80000300800 */
[----:B------:R-:W2:Y:S04]  /*1319e0*/  LDL.LU R2, [R1+0xf4c] ;  /* 0x000f4c0001027983 */ /* 0x000ea80000300800 */
[----:B------:R-:W-:Y:S04]  /*1319f0*/  STL [R1+0x2f7c], R4 ;  /* 0x002f7c0401007387 */ /* 0x000fe80000100800 */
[----:B------:R-:W2:Y:S01]  /*131a00*/  LDL.LU R29, [R1+0xf38] ;  /* 0x000f3800011d7983 */ /* 0x000ea20000300800 */
[----:B------:R-:W-:Y:S01]  /*131a10*/  VIADD R0, R0, UR12 ;  /* 0x0000000c00007c36 */ /* 0x000fe20008000000 */
[----:B------:R-:W0:Y:S02]  /*131a20*/  LDCU UR12, c[0x0][0x3b8] ;  /* 0x00007700ff0c77ac */ /* 0x000e240008000800 */
[----:B--2---:R2:W-:Y:S04]  /*131a30*/  STL [R1+0x505c], R29 ;  /* 0x00505c1d01007387 */ /* 0x0045e80000100800 */
[----:B------:R-:W-:Y:S04]  /*131a40*/  STL [R1+0x1d44], R0 ;  /* 0x001d440001007387 */ /* 0x000fe80000100800 */
[----:B--2---:R-:W2:Y:S04]  /*131a50*/  LDL.LU R29, [R1+0xf34] ;  /* 0x000f3400011d7983 */ /* 0x004ea80000300800 */
[----:B------:R-:W2:Y:S01]  /*131a60*/  LDL.LU R28, [R1+0xf3c] ;  /* 0x000f3c00011c7983 */ /* 0x000ea20000300800 */
[----:B------:R-:W-:-:S03]  /*131a70*/  F2FP.SATFINITE.E5M2.F32.PACK_AB_MERGE_C R2, R2, R3, RZ ;  /* 0x000000030202723e */ /* 0x000fc600048060ff */
[----:B--2---:R2:W-:Y:S04]  /*131a80*/  STL [R1+0x5060], R28 ;  /* 0x0050601c01007387 */ /* 0x0045e80000100800 */
[----:B--2---:R-:W2:Y:S04]  /*131a90*/  LDL.LU R28, [R1+0xf30] ;  /* 0x000f3000011c7983 */ /* 0x004ea80000300800 */
        /* <DEDUP_REMOVED lines=27> */
[----:B--2---:R-:W-:-:S03]  /*131c50*/  F2FP.SATFINITE.E5M2.F32.PACK_AB_MERGE_C R29, R29, R28, RZ ;  /* 0x0000001c1d1d723e */ /* 0x004fc600048060ff */
[----:B------:R-:W2:Y:S04]  /*131c60*/  LDL.LU R28, [R1+0x5060] ;  /* 0x00506000011c7983 */ /* 0x000ea80000300800 */
[----:B------:R0:W-:Y:S04]  /*131c70*/  STL [R1+0x2f60], R29 ;  /* 0x002f601d01007387 */ /* 0x0001e80000100800 */
[----:B0-----:R-:W2:Y:S01]  /*131c80*/  LDL.LU R29, [R1+0x505c] ;  /* 0x00505c00011d7983 */ /* 0x001ea20000300800 */
[----:B----4-:R-:W-:Y:S01]  /*131c90*/  VIADD R0, R0, UR5 ;  /* 0x0000000500007c36 */ /* 0x010fe20008000000 */
[----:B---3--:R-:W-:Y:S01]  /*131ca0*/  F2FP.SATFINITE.E5M2.F32.PACK_AB_MERGE_C R26, R26, R27, RZ ;  /* 0x0000001b1a1a723e */ /* 0x008fe200048060ff */
[----:B------:R-:W0:Y:S03]  /*131cb0*/  LDCU UR5, c[0x0][0x3b8] ;  /* 0x00007700ff0577ac */ /* 0x000e260008000800 */
[----:B------:R3:W-:Y:S01]  /*131cc0*/  STL [R1+0x1d48], R0 ;  /* 0x001d480001007387 */ /* 0x0007e20000100800 */
[----:B------:R-:W-:-:S02]  /*131cd0*/  F2FP.SATFINITE.E5M2.F32.PACK_AB_MERGE_C R22, R22, R25, RZ ;  /* 0x000000191616723e */ /* 0x000fc400048060ff */
[----:B------:R-:W-:Y:S01]  /*131ce0*/  F2FP.SATFINITE.E5M2.F32.PACK_AB_MERGE_C R20, R20, R21, RZ ;  /* 0x000000151414723e */ /* 0x000fe200048060ff */
[----:B---3--:R-:W-:Y:S01]  /*131cf0*/  VIADD R0, R0, UR7 ;  /* 0x0000000700007c36 */ /* 0x008fe20008000000 */
[----:B------:R-:W-:Y:S01]  /*131d00*/  F2FP.SATFINITE.E5M2.F32.PACK_AB_MERGE_C R18, R18, R19, RZ ;  /* 0x000000131212723e */ /* 0x000fe200048060ff */
[----:B------:R-:W3:Y:S01]  /*131d10*/  LDCU UR7, c[0x0][0x3b8] ;  /* 0x00007700ff0777ac */ /* 0x000ee20008000800 */
        /* <DEDUP_REMOVED lines=18> */
[----:B----4-:R-:W-:-:S03]  /*131e40*/  VIADD R0, R0, UR9 ;  /* 0x0000000900007c36 */ /* 0x010fc60008000000 */
[----:B------:R-:W-:Y:S01]  /*131e50*/  STL [R1+0x2f0c], R16 ;  /* 0x002f0c1001007387 */ /* 0x000fe20000100800 */
[----:B------:R-:W4:Y:S03]  /*131e60*/  LDCU UR9, c[0x0][0x3b8] ;  /* 0x00007700ff0977ac */ /* 0x000f260008000800 */
        /* <DEDUP_REMOVED lines=16> */
[----:B------:R-:W-:Y:S04]  /*131f70*/  STL [R1+0x1d5c], R0 ;  /* 0x001d5c0001007387 */ /* 0x000fe80000100800 */
[----:B------:R-:W2:Y:S04]  /*131f80*/  LDL.LU R7, [R1+0xec8] ;  /* 0x000ec80001077983 */ /* 0x000ea80000300800 */
[----:B------:R0:W-:Y:S04]  /*131f90*/  STL [R1+0x2eb0], R4 ;  /* 0x002eb00401007387 */ /* 0x0001e80000100800 */
[----:B0-----:R-:W2:Y:S04]  /*131fa0*/  LDL.LU R4, [R1+0xecc] ;  /* 0x000ecc0001047983 */ /* 0x001ea80000300800 */
[----:B------:R-:W2:Y:S01]  /*131fb0*/  LDL.LU R29, [R1+0xeb8] ;  /* 0x000eb800011d7983 */ /* 0x000ea20000300800 */
[----:B------:R-:W-:Y:S01]  /*131fc0*/  VIADD R0, R0, UR5 ;  /* 0x0000000500007c36 */ /* 0x000fe20008000000 */
[----:B------:R-:W0:Y:S02]  /*131fd0*/  LDCU UR5, c[0x0][0x3b8] ;  /* 0x00007700ff0577ac */ /* 0x000e240008000800 */
[----:B--2---:R2:W-:Y:S04]  /*131fe0*/  STL [R1+0x5054], R29 ;  /* 0x0050541d01007387 */ /* 0x0045e80000100800 */
[----:B------:R-:W-:Y:S04]  /*131ff0*/  STL [R1+0x2e94], R2 ;  /* 0x002e940201007387 */ /* 0x000fe80000100800 */
[----:B------:R3:W-:Y:S04]  /*132000*/  STL [R1+0x1c88], R0 ;  /* 0x001c880001007387 */ /* 0x0007e80000100800 */
[----:B--2---:R-:W2:Y:S04]  /*132010*/  LDL.LU R29, [R1+0xeb4] ;  /* 0x000eb400011d7983 */ /* 0x004ea80000300800 */
[----:B------:R-:W2:Y:S01]  /*132020*/  LDL.LU R28, [R1+0xebc] ;  /* 0x000ebc00011c7983 */ /* 0x000ea20000300800 */
[----:B------:R-:W-:Y:S01]  /*132030*/  F2FP.SATFINITE.E5M2.F32.PACK_AB_MERGE_C R4, R4, R7, RZ ;  /* 0x000000070404723e */ /* 0x000fe200048060ff */
[----:B---3--:R-:W-:Y:S01]  /*132040*/  VIADD R0, R0, UR7 ;  /* 0x0000000700007c36 */ /* 0x008fe20008000000 */
[----:B------:R-:W3:Y:S01]  /*132050*/  LDCU UR7, c[0x0][0x3b8] ;  /* 0x00007700ff0777ac */ /* 0x000ee20008000800 */
[----:B--2---:R2:W-:Y:S04]  /*132060*/  STL [R1+0x5058], R28 ;  /* 0x0050581c01007387 */ /* 0x0045e80000100800 */
[----:B--2---:R-:W2:Y:S04]  /*132070*/  LDL.LU R28, [R1+0xeb0] ;  /* 0x000eb000011c7983 */ /* 0x004ea80000300800 */
        /* <DEDUP_REMOVED lines=22> */
[----:B------:R-:W4:Y:S04]  /*1321e0*/  LDL.LU R24, [R1+0xe54] ;  /* 0x000e540001187983 */ /* 0x000f280000300800 */
[----:B------:R-:W4:Y:S04]  /*1321f0*/  LDL.LU R6, [R1+0xe58] ;  /* 0x000e580001067983 */ /* 0x000f280000300800 */
[----:B------:R-:W-:Y:S04]  /*132200*/  STL [R1+0x1c78], R0 ;  /* 0x001c780001007387 */ /* 0x000fe80000100800 */
[----:B------:R-:W4:Y:S04]  /*132210*/  LDL.LU R9, [R1+0xe5c] ;  /* 0x000e5c0001097983 */ /* 0x000f280000300800 */
[----:B------:R-:W4:Y:S04]  /*132220*/  LDL.LU R7, [R1+0xe30] ;  /* 0x000e300001077983 */ /* 0x000f280000300800 */
[----:B0-----:R-:W4:Y:S01]  /*132230*/  LDL.LU R4, [R1+0xe34] ;  /* 0x000e340001047983 */ /* 0x001f220000300800 */
[----:B--2---:R-:W-:-:S03]  /*132240*/  F2FP.SATFINITE.E5M2.F32.PACK_AB_MERGE_C R29, R29, R28, RZ ;  /* 0x0000001c1d1d723e */ /* 0x004fc600048060ff */
[----:B------:R-:W2:Y:S04]  /*132250*/  LDL.LU R28, [R1+0x5058] ;  /* 0x00505800011c7983 */ /* 0x000ea80000300800 */
[----:B------:R0:W-:Y:S04]  /*132260*/  STL [R1+0x2e78], R29 ;  /* 0x002e781d01007387 */ /* 0x0001e80000100800 */
[----:B0-----:R-:W2:Y:S01]  /*132270*/  LDL.LU R29, [R1+0x5054] ;  /* 0x00505400011d7983 */ /* 0x001ea20000300800 */
[----:B---3--:R-:W-:Y:S01]  /*132280*/  F2FP.SATFINITE.E5M2.F32.PACK_AB_MERGE_C R26, R26, R27, RZ ;  /* 0x0000001b1a1a723e */ /* 0x008fe200048060ff */
[----:B------:R-:W-:Y:S01]  /*132290*/  VIADD R0, R0, UR8 ;  /* 0x0000000800007c36 */ /* 0x000fe20008000000 */
[----:B------:R-:W-:Y:S01]  /*1322a0*/  F2FP.SATFINITE.E5M2.F32.PACK_AB_MERGE_C R22, R22, R25, RZ ;  /* 0x000000191616723e */ /* 0x000fe200048060ff */
[----:B------:R-:W0:Y:S01]  /*1322b0*/  LDCU UR8, c[0x0][0x3b8] ;  /* 0x00007700ff0877ac */ /* 0x000e220008000800 */
[----:B----4-:R-:W-:-:S02]  /*1322c0*/  F2FP.SATFINITE.E5M2.F32.PACK_AB_MERGE_C R20, R20, R21, RZ ;  /* 0x000000151414723e */ /* 0x010fc400048060ff */
[----:B------:R-:W-:Y:S02]  /*1322d0*/  F2FP.SATFINITE.E5M2.F32.PACK_AB_MERGE_C R18, R18, R19, RZ ;  /* 0x000000131212723e */ /* 0x000fe400048060ff */
[----:B------:R-:W-:Y:S02]  /*1322e0*/  F2FP.SATFINITE.E5M2.F32.PACK_AB_MERGE_C R16, R16, R17, RZ ;  /* 0x000000111010723e */ /* 0x000fe400048060ff */
[----:B------:R-:W-:Y:S02]  /*1322f0*/  F2FP.SATFINITE.E5M2.F32.PACK_AB_MERGE_C R14, R14, R15, RZ ;  /* 0x0000000f0e0e723e */ /* 0x000fe400048060ff */
[----:B------:R-:W-:Y:S02]  /*132300*/  F2FP.SATFINITE.E5M2.F32.PACK_AB_MERGE_C R12, R12, R13, RZ ;  /* 0x0000000d0c0c723e */ /* 0x000fe400048060ff */
[----:B------:R-:W-:Y:S02]  /*132310*/  F2FP.SATFINITE.E5M2.F32.PACK_AB_MERGE_C R10, R10, R11, RZ ;  /* 0x0000000b0a0a723e */ /* 0x000fe400048060ff */
[----:B------:R-:W-:-:S02]  /*132320*/  F2FP.SATFINITE.E5M2.F32.PACK_AB_MERGE_C R5, R5, R8, RZ ;  /* 0x000000080505723e */ /* 0x000fc400048060ff */
        /* <DEDUP_REMOVED lines=24> */
[----:B------:R1:W-:Y:S01]  /*1324b0*/  STL [R1+0x2dd0], R5 ;  /* 0x002dd00501007387 */ /* 0x0003e20000100800 */
[----:B------:R-:W0:Y:S03]  /*1324c0*/  LDCU UR12, c[0x0][0x3b8] ;  /* 0x00007700ff0c77ac */ /* 0x000e260008000800 */
[----:B------:R2:W-:Y:S04]  /*1324d0*/  STL [R1+0x1348], R0 ;  /* 0x0013480001007387 */ /* 0x0005e80000100800 */
[----:B------:R-:W3:Y:S01]  /*1324e0*/  LDL.LU R3, [R1+0xe38] ;  /* 0x000e380001037983 */ /* 0x000ee20000300800 */
[----:B-1----:R-:W-:-:S03]  /*1324f0*/  F2FP.SATFINITE.E5M2.F32.PACK_AB_MERGE_C R5, R9, R6, RZ ;  /* 0x000000060905723e */ /* 0x002fc600048060ff */
[----:B------:R1:W-:Y:S01]  /*132500*/  STL [R1+0x2ddc], R2 ;  /* 0x002ddc0201007387 */ /* 0x0003e20000100800 */
[----:B--2---:R-:W-:Y:S01]  /*132510*/  VIADD R0, R0, UR5 ;  /* 0x0000000500007c36 */ /* 0x004fe20008000000 */
[----:B------:R-:W2:Y:S02]  /*132520*/  LDCU UR5, c[0x0][0x3b8] ;  /* 0x00007700ff0577ac */ /* 0x000ea40008000800 */
[----:B-1----:R-:W3:Y:S04]  /*132530*/  LDL.LU R2, [R1+0xe3c] ;  /* 0x000e3c0001027983 */ /* 0x002ee80000300800 */
[----:B------:R-:W-:Y:S04]  /*132540*/  STL [R1+0x2dc0], R8 ;  /* 0x002dc00801007387 */ /* 0x000fe80000100800 */
[----:B------:R1:W-:Y:S04]  /*132550*/  STL [R1+0x131c], R0 ;  /* 0x00131c0001007387 */ /* 0x0003e80000100800 */
[----:B------:R-:W-:Y:S04]  /*132560*/  STL [R1+0x2dbc], R5 ;  /* 0x002dbc0501007387 */ /* 0x000fe80000100800 */
[----:B------:R-:W2:Y:S01]  /*132570*/  LDL.LU R29, [R1+0xe28] ;  /* 0x000e2800011d7983 */ /* 0x000ea20000300800 */
[----:B-1----:R-:W-:Y:S01]  /*132580*/  VIADD R0, R0, UR7 ;  /* 0x0000000700007c36 */ /* 0x002fe20008000000 */
[----:B------:R-:W1:Y:S02]  /*132590*/  LDCU UR7, c[0x0][0x3b8] ;  /* 0x00007700ff0777ac */ /* 0x000e640008000800 */
[----:B--2---:R2:W-:Y:S04]  /*1325a0*/  STL [R1+0x504c], R29 ;  /* 0x00504c1d01007387 */ /* 0x0045e80000100800 */
[----:B------:R-:W-:Y:S04]  /*1325b0*/  STL [R1+0x2da4], R4 ;  /* 0x002da40401007387 */ /* 0x000fe80000100800 */
[----:B------:R0:W-:Y:S04]  /*1325c0*/  STL [R1+0x1318], R0 ;  /* 0x0013180001007387 */ /* 0x0001e80000100800 */
[----:B--2---:R-:W2:Y:S04]  /*1325d0*/  LDL.LU R29, [R1+0xe24] ;  /* 0x000e2400011d7983 */ /* 0x004ea80000300800 */
[----:B------:R-:W2:Y:S01]  /*1325e0*/  LDL.LU R28, [R1+0xe2c] ;  /* 0x000e2c00011c7983 */ /* 0x000ea20000300800 */
[----:B---3--:R-:W-:Y:S01]  /*1325f0*/  F2FP.SATFINITE.E5M2.F32.PACK_AB_MERGE_C R2, R2, R3, RZ ;  /* 0x000000030202723e */ /* 0x008fe200048060ff */
[----:B0-----:R-:W-:Y:S01]  /*132600*/  VIADD R0, R0, UR8 ;  /* 0x0000000800007c36 */ /* 0x001fe20008000000 */
[----:B------:R-:W0:Y:S01]  /*132610*/  LDCU UR8, c[0x0][0x3b8] ;  /* 0x00007700ff0877ac */ /* 0x000e220008000800 */
        /* <DEDUP_REMOVED lines=25> */
[----:B------:R-:W4:Y:S04]  /*1327b0*/  LDL.LU R24, [R1+0xdb4] ;  /* 0x000db40001187983 */ /* 0x000f280000300800 */
[----:B------:R-:W4:Y:S04]  /*1327c0*/  LDL.LU R6, [R1+0xdb8] ;  /* 0x000db80001067983 */ /* 0x000f280000300800 */
        /* <DEDUP_REMOVED lines=40> */
[----:B------:R-:W2:Y:S04]  /*132a50*/  LDL.LU R7, [R1+0xda8] ;  /* 0x000da80001077983 */ /* 0x000ea80000300800 */
[----:B------:R1:W-:Y:S01]  /*132a60*/  STL [R1+0x2d14], R4 ;  /* 0x002d140401007387 */ /* 0x0003e20000100800 */
[----:B0-----:R-:W-:Y:S01]  /*132a70*/  VIADD R0, R0, UR5 ;  /* 0x0000000500007c36 */ /* 0x001fe20008000000 */
[----:B------:R-:W0:Y:S02]  /*132a80*/  LDCU UR5, c[0x0][0x3b8] ;  /* 0x00007700ff0577ac */ /* 0x000e240008000800 */
[----:B-1----:R-:W2:Y:S04]  /*132a90*/  LDL.LU R4, [R1+0xdac] ;  /* 0x000dac0001047983 */ /* 0x002ea80000300800 */
[----:B------:R-:W-:Y:S04]  /*132aa0*/  STL [R1+0x2d08], R10 ;  /* 0x002d080a01007387 */ /* 0x000fe80000100800 */
[----:B------:R1:W-:Y:S04]  /*132ab0*/  STL [R1+0x1220], R0 ;  /* 0x0012200001007387 */ /* 0x0003e80000100800 */
[----:B------:R0:W-:Y:S01]  /*132ac0*/  STL [R1+0x2d0c], R5 ;  /* 0x002d0c0501007387 */ /* 0x0001e20000100800 */
[----:B-1----:R-:W-:-:S03]  /*132ad0*/  VIADD R0, R0, UR7 ;  /* 0x0000000700007c36 */ /* 0x002fc60008000000 */
[----:B------:R-:W-:Y:S01]  /*132ae0*/  STL [R1+0x2cfc], R8 ;  /* 0x002cfc0801007387 */ /* 0x000fe20000100800 */
[----:B------:R-:W1:Y:S01]  /*132af0*/  LDCU UR7, c[0x0][0x3b8] ;  /* 0x00007700ff0777ac */ /* 0x000e620008000800 */
[----:B0-----:R-:W-:Y:S02]  /*132b00*/  F2FP.SATFINITE.E5M2.F32.PACK_AB_MERGE_C R5, R9, R6, RZ ;  /* 0x000000060905723e */ /* 0x001fe400048060ff */
[----:B------:R0:W-:Y:S04]  /*132b10*/  STL [R1+0x1174], R0 ;  /* 0x0011740001007387 */ /* 0x0001e80000100800 */
[----:B------:R-:W-:Y:S04]  /*132b20*/  STL [R1+0x2cf8], R5 ;  /* 0x002cf80501007387 */ /* 0x000fe80000100800 */
[----:B------:R-:W2:Y:S01]  /*132b30*/  LDL.LU R29, [R1+0xd98] ;  /* 0x000d9800011d7983 */ /* 0x000ea20000300800 */
[----:B0-----:R-:W-:Y:S01]  /*132b40*/  VIADD R0, R0, UR8 ;  /* 0x0000000800007c36 */ /* 0x001fe20008000000 */
[----:B------:R-:W0:Y:S02]  /*132b50*/  LDCU UR8, c[0x0][0x3b8] ;  /* 0x00007700ff0877ac */ /* 0x000e240008000800 */
[----:B--2---:R2:W-:Y:S04]  /*132b60*/  STL [R1+0x5044], R29 ;  /* 0x0050441d01007387 */ /* 0x0045e80000100800 */
[----:B------:R-:W-:Y:S04]  /*132b70*/  STL [R1+0x2cf0], R2 ;  /* 0x002cf00201007387 */ /* 0x000fe80000100800 */
[----:B------:R0:W-:Y:S04]  /*132b80*/  STL [R1+0x1170], R0 ;  /* 0x0011700001007387 */ /* 0x0001e80000100800 */
[----:B--2---:R-:W2:Y:S04]  /*132b90*/  LDL.LU R29, [R1+0xd94] ;  /* 0x000d9400011d7983 */ /* 0x004ea80000300800 */
[----:B------:R-:W2:Y:S01]  /*132ba0*/  LDL.LU R28, [R1+0xd9c] ;  /* 0x000d9c00011c7983 */ /* 0x000ea20000300800 */
[----:B------:R-:W-:Y:S01]  /*132bb0*/  F2FP.SATFINITE.E5M2.F32.PACK_AB_MERGE_C R4, R4, R7, RZ ;  /* 0x000000070404723e */ /* 0x000fe200048060ff */
        /* <DEDUP_REMOVED lines=64> */
[----:B------:R-:W2:Y:S04]  /*132fc0*/  LDL.LU R3, [R1+0xcc8] ;  /* 0x000cc80001037983 */ /* 0x000ea80000300800 */
[----:B------:R0:W-:Y:S01]  /*132fd0*/  STL [R1+0x2fc0], R2 ;  /* 0x002fc00201007387 */ /* 0x0001e20000100800 */
[----:B----4-:R-:W-:Y:S01]  /*132fe0*/  VIADD R0, R0, UR5 ;  /* 0x0000000500007c36 */ /* 0x010fe20008000000 */
[----:B------:R-:W4:Y:S02]  /*132ff0*/  LDCU UR5, c[0x0][0x3b8] ;  /* 0x00007700ff0577ac */ /* 0x000f240008000800 */
[----:B0-----:R-:W2:Y:S04]  /*133000*/  LDL.LU R2, [R1+0xccc] ;  /* 0x000ccc0001027983 */ /* 0x001ea80000300800 */
[----:B------:R-:W-:Y:S04]  /*133010*/  STL [R1+0x2f98], R14 ;  /* 0x002f980e01007387 */ /* 0x000fe80000100800 */
[----:B------:R1:W-:Y:S04]  /*133020*/  STL [R1+0xf14], R0 ;  /* 0x000f140001007387 */ /* 0x0003e80000100800 */
[----:B------:R-:W-:Y:S01]  /*133030*/  STL [R1+0x2fa0], R12 ;  /* 0x002fa00c01007387 */ /* 0x000fe20000100800 */
[----:B-1----:R-:W-:-:S03]  /*133040*/  VIADD R0, R0, UR7 ;  /* 0x0000000700007c36 */ /* 0x002fc60008000000 */
[----:B------:R-:W-:Y:S01]  /*133050*/  STL [R1+0x2f80], R10 ;  /* 0x002f800a01007387 */ /* 0x000fe20000100800 */
[----:B------:R-:W0:Y:S03]  /*133060*/  LDCU UR7, c[0x0][0x3b8] ;  /* 0x00007700ff0777ac */ /* 0x000e260008000800 */
[----:B------:R1:W-:Y:S04]  /*133070*/  STL [R1+0xf10], R0 ;  /* 0x000f100001007387 */ /* 0x0003e80000100800 */
[----:B------:R3:W-:Y:S01]  /*133080*/  STL [R1+0x2fe0], R5 ;  /* 0x002fe00501007387 */ /* 0x0007e20000100800 */
[----:B-1----:R-:W-:-:S03]  /*133090*/  VIADD R0, R0, UR8 ;  /* 0x0000000800007c36 */ /* 0x002fc60008000000 */
[----:B------:R-:W-:Y:S01]  /*1330a0*/  STL [R1+0x2f68], R8 ;  /* 0x002f680801007387 */ /* 0x000fe20000100800 */
[----:B---3--:R-:W-:-:S03]  /*1330b0*/  F2FP.SATFINITE.E5M2.F32.PACK_AB_MERGE_C R5, R9, R6, RZ ;  /* 0x000000060905723e */ /* 0x008fc600048060ff */
[----:B------:R1:W-:Y:S04]  /*1330c0*/  STL [R1+0xde8], R0 ;  /* 0x000de80001007387 */ /* 0x0003e80000100800 */
[----:B------:R-:W-:Y:S04]  /*1330d0*/  STL [R1+0x2f64], R5 ;  /* 0x002f640501007387 */ /* 0x000fe80000100800 */
[----:B------:R-:W3:Y:S01]  /*1330e0*/  LDL.LU R29, [R1+0xca8] ;  /* 0x000ca800011d7983 */ /* 0x000ee20000300800 */
[----:B-1----:R-:W-:Y:S01]  /*1330f0*/  VIADD R0, R0, UR9 ;  /* 0x0000000900007c36 */ /* 0x002fe20008000000 */
[----:B------:R-:W1:Y:S02]  /*133100*/  LDCU.64 UR8, c[0x0][0x390] ;  /* 0x00007200ff0877ac */ /* 0x000e640008000a00 */
[----:B---3--:R3:W-:Y:S04]  /*133110*/  STL [R1+0x503c], R29 ;  /* 0x00503c1d01007387 */ /* 0x0087e80000100800 */
[----:B------:R-:W-:Y:S04]  /*133120*/  STL [R1+0x2f48], R4 ;  /* 0x002f480401007387 */ /* 0x000fe80000100800 */
[----:B------:R0:W-:Y:S04]  /*133130*/  STL [R1+0xde4], R0 ;  /* 0x000de40001007387 */ /* 0x0001e80000100800 */
[----:B---3--:R-:W3:Y:S04]  /*133140*/  LDL.LU R29, [R1+0xca4] ;  /* 0x000ca400011d7983 */ /* 0x008ee80000300800 */
[----:B------:R-:W3:Y:S01]  /*133150*/  LDL.LU R28, [R1+0xcac] ;  /* 0x000cac00011c7983 */ /* 0x000ee20000300800 */
[----:B--2---:R-:W-:Y:S01]  /*133160*/  F2FP.SATFINITE.E5M2.F32.PACK_AB_MERGE_C R2, R2, R3, RZ ;  /* 0x000000030202723e */ /* 0x004fe200048060ff */
[----:B0-----:R-:W-:-:S02]  /*133170*/  VIADD R0, R0, UR10 ;  /* 0x0000000a00007c36 */ /* 0x001fc40008000000 */
[----:B---3--:R0:W-:Y:S04]  /*133180*/  STL [R1+0x5040], R28 ;  /* 0x0050401c01007387 */ /* 0x0081e80000100800 */
[----:B0-----:R-:W2:Y:S04]  /*133190*/  LDL.LU R28, [R1+0xca0] ;  /* 0x000ca000011c7983 */ /* 0x001ea80000300800 */
        /* <DEDUP_REMOVED lines=32> */
[----:B---3--:R-:W-:Y:S02]  /*1333a0*/  F2FP.SATFINITE.E5M2.F32.PACK_AB_MERGE_C R26, R26, R27, RZ ;  /* 0x0000001b1a1a723e */ /* 0x008fe400048060ff */
[----:B------:R-:W-:Y:S01]  /*1333b0*/  F2FP.SATFINITE.E5M2.F32.PACK_AB_MERGE_C R22, R22, R25, RZ ;  /* 0x000000191616723e */ /* 0x000fe200048060ff */
[----:B------:R-:W-:Y:S01]  /*1333c0*/  VIADD R0, R0, UR11 ;  /* 0x0000000b00007c36 */ /* 0x000fe20008000000 */
[----:B------:R-:W0:Y:S01]  /*1333d0*/  LDCU.64 UR10, c[0x0][0x390] ;  /* 0x00007200ff0a77ac */ /* 0x000e220008000a00 */
[----:B----4-:R-:W-:-:S02]  /*1333e0*/  F2FP.SATFINITE.E5M2.F32.PACK_AB_MERGE_C R20, R20, R21, RZ ;  /* 0x000000151414723e */ /* 0x010fc400048060ff */
[----:B------:R-:W-:Y:S02]  /*1333f0*/  F2FP.SATFINITE.E5M2.F32.PACK_AB_MERGE_C R6, R4, R6, RZ ;  /* 0x000000060406723e */ /* 0x000fe400048060ff */
[----:B--2---:R-:W-:Y:S02]  /*133400*/  F2FP.SATFINITE.E5M2.F32.PACK_AB_MERGE_C R28, R28, R29, RZ ;  /* 0x0000001d1c1c723e */ /* 0x004fe400048060ff */
[----:B------:R-:W2:Y:S04]  /*133410*/  LDL.LU R29, [R1+0x5038] ;  /* 0x00503800011d7983 */ /* 0x000ea80000300800 */
[----:B------:R3:W-:Y:S04]  /*133420*/  STL [R1+0x2f30], R28 ;  /* 0x002f301c01007387 */ /* 0x0007e80000100800 */
[----:B---3--:R-:W3:Y:S04]  /*133430*/  LDL.LU R28, [R1+0x5034] ;  /* 0x00503400011c7983 */ /* 0x008ee80000300800 */
[----:B------:R-:W4:Y:S04]  /*133440*/  LDL.LU R27, [R1+0x5030] ;  /* 0x00503000011b7983 */ /* 0x000f280000300800 */
[----:B------:R0:W-:Y:S04]  /*133450*/  STL [R1+0x2f10], R26 ;  /* 0x002f101a01007387 */ /* 0x0001e80000100800 */
[----:B0-----:R-:W4:Y:S04]  /*133460*/  LDL.LU R26, [R1+0x502c] ;  /* 0x00502c00011a7983 */ /* 0x001f280000300800 */
[----:B------:R-:W2:Y:S04]  /*133470*/  LDL.LU R25, [R1+0x5028] ;  /* 0x0050280001197983 */ /* 0x000ea80000300800 */
[----:B------:R0:W-:Y:S04]  /*133480*/  STL [R1+0x2fec], R22 ;  /* 0x002fec1601007387 */ /* 0x0001e80000100800 */
[----:B0-----:R-:W2:Y:S04]  /*133490*/  LDL.LU R22, [R1+0x5024] ;  /* 0x0050240001167983 */ /* 0x001ea80000300800 */
[----:B------:R0:W-:Y:S04]  /*1334a0*/  STL [R1+0x3d8], R0 ;  /* 0x0003d80001007387 */ /* 0x0001e80000100800 */
[----:B------:R-:W2:Y:S01]  /*1334b0*/  LDL.LU R21, [R1+0x5020] ;  /* 0x0050200001157983 */ /* 0x000ea20000300800 */
[----:B0-----:R-:W-:-:S03]  /*1334c0*/  VIADD R0, R0, UR12 ;  /* 0x0000000c00007c36 */ /* 0x001fc60008000000 */
[----:B------:R0:W-:Y:S01]  /*1334d0*/  STL [R1+0x2efc], R20 ;  /* 0x002efc1401007387 */ /* 0x0001e20000100800 */
[----:B------:R-:W-:Y:S01]  /*1334e0*/  F2FP.SATFINITE.E5M2.F32.PACK_AB_MERGE_C R18, R18, R19, RZ ;  /* 0x000000131212723e */ /* 0x000fe200048060ff */
[----:B------:R-:W1:Y:S02]  /*1334f0*/  LDCU UR12, c[0x0][0x3b8] ;  /* 0x00007700ff0c77ac */ /* 0x000e640008000800 */
[----:B0-----:R-:W2:Y:S04]  /*133500*/  LDL.LU R20, [R1+0x501c] ;  /* 0x00501c0001147983 */ /* 0x001ea80000300800 */
[----:B------:R-:W-:Y:S04]  /*133510*/  STL [R1+0x3b8], R0 ;  /* 0x0003b80001007387 */ /* 0x000fe80000100800 */
[----:B------:R-:W2:Y:S04]  /*133520*/  LDL R4, [R1+0x1db0] ;  /* 0x001db00001047983 */ /* 0x000ea80000100800 */
[----:B------:R0:W-:Y:S04]  /*133530*/  STL [R1+0x2ef8], R6 ;  /* 0x002ef80601007387 */ /* 0x0001e80000100800 */
[----:B0-----:R-:W3:Y:S01]  /*133540*/  LDL R6, [R1+0xdec] ;  /* 0x000dec0001067983 */ /* 0x001ee20000100800 */
[----:B------:R-:W-:Y:S01]  /*133550*/  VIADD R0, R0, UR5 ;  /* 0x0000000500007c36 */ /* 0x000fe20008000000 */
[----:B------:R-:W-:-:S04]  /*133560*/  F2FP.SATFINITE.E5M2.F32.PACK_AB_MERGE_C R16, R16, R17, RZ ;  /* 0x000000111010723e */ /* 0x000fc800048060ff */
[----:B------:R0:W-:Y:S01]  /*133570*/  STL [R1+0x398], R0 ;  /* 0x0003980001007387 */ /* 0x0001e20000100800 */
[----:B------:R-:W-:-:S03]  /*133580*/  F2FP.SATFINITE.E5M2.F32.PACK_AB_MERGE_C R14, R14, R15, RZ ;  /* 0x0000000f0e0e723e */ /* 0x000fc600048060ff */
[----:B------:R-:W4:Y:S04]  /*133590*/  LDL.LU R19, [R1+0x5018] ;  /* 0x0050180001137983 */ /* 0x000f280000300800 */
[----:B------:R1:W-:Y:S01]  /*1335a0*/  STL [R1+0x2ec4], R18 ;  /* 0x002ec41201007387 */ /* 0x0003e20000100800 */
[----:B0-----:R-:W-:Y:S01]  /*1335b0*/  VIADD R0, R0, UR7 ;  /* 0x0000000700007c36 */ /* 0x001fe20008000000 */
[----:B------:R-:W-:Y:S02]  /*1335c0*/  F2FP.SATFINITE.E5M2.F32.PACK_AB_MERGE_C R12, R12, R13, RZ ;  /* 0x0000000d0c0c723e */ /* 0x000fe400048060ff */
[----:B------:R-:W-:Y:S01]  /*1335d0*/  F2FP.SATFINITE.E5M2.F32.PACK_AB_MERGE_C R10, R10, R11, RZ ;  /* 0x0000000b0a0a723e */ /* 0x000fe200048060ff */
[----:B------:R-:W0:Y:S01]  /*1335e0*/  S2UR UR5, SR_CgaCtaId ;  /* 0x00000000000579c3 */ /* 0x000e220000008800 */
[----:B------:R-:W-:Y:S01]  /*1335f0*/  F2FP.SATFINITE.E5M2.F32.PACK_AB_MERGE_C R5, R5, R8, RZ ;  /* 0x000000080505723e */ /* 0x000fe200048060ff */
[----:B------:R-:W0:Y:S01]  /*133600*/  LDCU UR7, c[0x0][0x3b8] ;  /* 0x00007700ff0777ac */ /* 0x000e220008000800 */
[----:B-1----:R-:W4:Y:S04]  /*133610*/  LDL.LU R18, [R1+0x5014] ;  /* 0x0050140001127983 */ /* 0x002f280000300800 */
[----:B------:R-:W4:Y:S04]  /*133620*/  LDL.LU R17, [R1+0x5010] ;  /* 0x0050100001117983 */ /* 0x000f280000300800 */
[----:B------:R1:W-:Y:S04]  /*133630*/  STL [R1+0x3000], R16 ;  /* 0x0030001001007387 */ /* 0x0003e80000100800 */
[----:B-1----:R-:W4:Y:S04]  /*133640*/  LDL.LU R16, [R1+0x500c] ;  /* 0x00500c0001107983 */ /* 0x002f280000300800 */
[----:B------:R-:W4:Y:S04]  /*133650*/  LDL.LU R15, [R1+0x5008] ;  /* 0x00500800010f7983 */ /* 0x000f280000300800 */
[----:B------:R1:W-:Y:S01]  /*133660*/  STL [R1+0x2ea4], R14 ;  /* 0x002ea40e01007387 */ /* 0x0003e20000100800 */
[----:B------:R-:W-:-:S03]  /*133670*/  F2FP.SATFINITE.E5M2.F32.PACK_AB_MERGE_C R24, R24, R23, RZ ;  /* 0x000000171818723e */ /* 0x000fc600048060ff */
[----:B-1----:R-:W4:Y:S04]  /*133680*/  LDL.LU R14, [R1+0x5004] ;  /* 0x00500400010e7983 */ /* 0x002f280000300800 */
[----:B------:R1:W-:Y:S04]  /*133690*/  STL [R1+0x38c], R0 ;  /* 0x00038c0001007387 */ /* 0x0003e80000100800 */
[----:B------:R-:W4:Y:S04]  /*1336a0*/  LDL.LU R13, [R1+0x5000] ;  /* 0x00500000010d7983 */ /* 0x000f280000300800 */
[----:B------:R0:W-:Y:S01]  /*1336b0*/  STL [R1+0x2eac], R12 ;  /* 0x002eac0c01007387 */ /* 0x0001e20000100800 */
[----:B-1----:R-:W-:-:S03]  /*1336c0*/  VIADD R0, R0, UR13 ;  /* 0x0000000d00007c36 */ /* 0x002fc60008000000 */
[----:B0-----:R-:W4:Y:S04]  /*1336d0*/  LDL.LU R12, [R1+0x4ffc] ;  /* 0x004ffc00010c7983 */ /* 0x001f280000300800 */
[----:B------:R-:W4:Y:S04]  /*1336e0*/  LDL.LU R11, [R1+0x4ff8] ;  /* 0x004ff800010b7983 */ /* 0x000f280000300800 */
[----:B------:R0:W-:Y:S01]  /*1336f0*/  STL [R1+0x2e8c], R10 ;  /* 0x002e8c0a01007387 */ /* 0x0001e20000100800 */
[----:B------:R-:W-:-:S03]  /*133700*/  F2FP.SATFINITE.E5M2.F32.PACK_AB_MERGE_C R7, R7, R9, RZ ;  /* 0x000000090707723e */ /* 0x000fc600048060ff */
[----:B0-----:R-:W4:Y:S04]  /*133710*/  LDL.LU R10, [R1+0x4ff4] ;  /* 0x004ff400010a7983 */ /* 0x001f280000300800 */
[----:B------:R0:W-:Y:S04]  /*133720*/  STL [R1+0x360], R0 ;  /* 0x0003600001007387 */ /* 0x0001e80000100800 */
[----:B------:R-:W4:Y:S04]  /*133730*/  LDL.LU R8, [R1+0x4ff0] ;  /* 0x004ff00001087983 */ /* 0x000f280000300800 */
[----:B------:R1:W-:Y:S01]  /*133740*/  STL [R1+0x3008], R5 ;  /* 0x0030080501007387 */ /* 0x0003e20000100800 */
[----:B0-----:R-:W-:-:S03]  /*133750*/  VIADD R0, R0, UR14 ;  /* 0x0000000e00007c36 */ /* 0x001fc60008000000 */
[----:B-1----:R-:W4:Y:S04]  /*133760*/  LDL.LU R5, [R1+0x4fec] ;  /* 0x004fec0001057983 */ /* 0x002f280000300800 */
[----:B------:R-:W4:Y:S04]  /*133770*/  LDL.LU R23, [R1+0x4fe8] ;  /* 0x004fe80001177983 */ /* 0x000f280000300800 */
[----:B------:R0:W-:Y:S04]  /*133780*/  STL [R1+0x2e6c], R24 ;  /* 0x002e6c1801007387 */ /* 0x0001e80000100800 */
[----:B0-----:R-:W4:Y:S04]  /*133790*/  LDL.LU R24, [R1+0x4fe4] ;  /* 0x004fe40001187983 */ /* 0x001f280000300800 */
[----:B------:R0:W-:Y:S04]  /*1337a0*/  STL [R1+0x338], R0 ;  /* 0x0003380001007387 */ /* 0x0001e80000100800 */
[----:B------:R1:W-:Y:S01]  /*1337b0*/  STL [R1+0x2e68], R7 ;  /* 0x002e680701007387 */ /* 0x0003e20000100800 */
[----:B0-----:R-:W-:-:S04]  /*1337c0*/  VIADD R0, R0, UR15 ;  /* 0x0000000f00007c36 */ /* 0x001fc80008000000 */
[----:B-1----:R-:W-:Y:S01]  /*1337d0*/  VIADD R7, R0, UR16 ;  /* 0x0000001000077c36 */ /* 0x002fe20008000000 */
[----:B------:R0:W-:Y:S01]  /*1337e0*/  STL [R1+0x314], R0 ;  /* 0x0003140001007387 */ /* 0x0001e20000100800 */
[----:B------:R-:W-:Y:S02]  /*1337f0*/  F2FP.SATFINITE.E5M2.F32.PACK_AB_MERGE_C R2, R2, R3, RZ ;  /* 0x000000030202723e */ /* 0x000fe400048060ff */
[----:B0-----:R-:W-:-:S03]  /*133800*/  VIADD R0, R7, UR7 ;  /* 0x0000000707007c36 */ /* 0x001fc60008000000 */
[----:B------:R-:W-:Y:S01]  /*133810*/  STL [R1+0x2e44], R2 ;  /* 0x002e440201007387 */ /* 0x000fe20000100800 */
[----:B--2---:R-:W-:Y:S01]  /*133820*/  IMAD R4, R4, UR4, RZ ;  /* 0x0000000404047c24 */ /* 0x004fe2000f8e02ff */
[----:B------:R-:W-:Y:S02]  /*133830*/  UMOV UR4, 0x400 ;  /* 0x0000040000047882 */ /* 0x000fe40000000000 */
[----:B------:R-:W-:Y:S01]  /*133840*/  ULEA UR4, UR5, UR4, 0x18 ;  /* 0x0000000405047291 */ /* 0x000fe2000f8ec0ff */
[----:B---3--:R-:W-:Y:S02]  /*133850*/  IMAD R9, R6, UR6, RZ ;  /* 0x0000000606097c24 */ /* 0x008fe4000f8e02ff */
[----:B------:R-:W-:-:S05]  /*133860*/  VIADD R6, R0, UR12 ;  /* 0x0000000c00067c36 */ /* 0x000fca0008000000 */
[----:B------:R0:W-:Y:S02]  /*133870*/  STL [R1+0x2cc8], R6 ;  /* 0x002cc80601007387 */ /* 0x0001e40000100800 */
[----:B0-----:R-:W-:-:S05]  /*133880*/  IMAD.U32 R6, RZ, RZ, UR4 ;  /* 0x00000004ff067e24 */ /* 0x001fca000f8e00ff */
[----:B------:R0:W-:Y:S04]  /*133890*/  STL [R1+0x3094], R6 ;  /* 0x0030940601007387 */ /* 0x0001e80000100800 */
[----:B0-----:R-:W2:Y:S01]  /*1338a0*/  LDL.LU R6, [R1+0x4fe0] ;  /* 0x004fe00001067983 */ /* 0x001ea20000300800 */
[C---:B------:R-:W-:Y:S02]  /*1338b0*/  IADD3 R2, P0, PT, R4.reuse, UR8, RZ ;  /* 0x0000000804027c10 */ /* 0x040fe4000ff1e0ff */
[C---:B------:R-:W-:Y:S02]  /*1338c0*/  IADD3 R3, P1, PT, R9.reuse, UR10, RZ ;  /* 0x0000000a09037c10 */ /* 0x040fe4000ff3e0ff */
[----:B------:R-:W-:Y:S02]  /*1338d0*/  LEA.HI.X.SX32 R4, R4, UR9, 0x1, P0 ;  /* 0x0000000904047c11 */ /* 0x000fe400080f0eff */
[----:B------:R-:W-:Y:S01]  /*1338e0*/  LEA.HI.X.SX32 R9, R9, UR11, 0x1, P1 ;  /* 0x0000000b09097c11 */ /* 0x000fe200088f0eff */
[----:B--2---:R-:W-:Y:S01]  /*1338f0*/  STL [R1+0x7608], R6 ;  /* 0x0076080601007387 */ /* 0x004fe20000100800 */
[----:B------:R-:W0:Y:S03]  /*133900*/  LDCU.64 UR4, c[0x0][0x398] ;  /* 0x00007300ff0477ac */ /* 0x000e260008000a00 */
[----:B------:R-:W-:Y:S01]  /*133910*/  STL [R1+0x7604], R28 ;  /* 0x0076041c01007387 */ /* 0x000fe20000100800 */
[----:B------:R-:W1:Y:S03]  /*133920*/  LDCU.64 UR8, c[0x0][0x398] ;  /* 0x00007300ff0877ac */ /* 0x000e660008000a00 */
[----:B------:R-:W-:Y:S01]  /*133930*/  STL [R1+0x7600], R7 ;  /* 0x0076000701007387 */ /* 0x000fe20000100800 */
[----:B------:R-:W2:Y:S03]  /*133940*/  LDCU.64 UR10, c[0x0][0x398] ;  /* 0x00007300ff0a77ac */ /* 0x000ea60008000a00 */
[----:B------:R-:W-:Y:S01]  /*133950*/  STL [R1+0x75fc], R2 ;  /* 0x0075fc0201007387 */ /* 0x000fe20000100800 */
[----:B------:R-:W3:Y:S03]  /*133960*/  LDCU.64 UR12, c[0x0][0x398] ;  /* 0x00007300ff0c77ac */ /* 0x000ee60008000a00 */
[----:B------:R-:W-:Y:S01]  /*133970*/  STL [R1+0x75f8], R3 ;  /* 0x0075f80301007387 */ /* 0x000fe20000100800 */
[----:B------:R-:W0:Y:S03]  /*133980*/  LDCU.64 UR14, c[0x0][0x398] ;  /* 0x00007300ff0e77ac */ /* 0x000e260008000a00 */
[----:B----4-:R-:W-:Y:S01]  /*133990*/  STL [R1+0x75f4], R24 ;  /* 0x0075f41801007387 */ /* 0x010fe20000100800 */
[----:B------:R-:W4:Y:S03]  /*1339a0*/  LDCU.64 UR16, c[0x0][0x398] ;  /* 0x00007300ff1077ac */ /* 0x000f260008000a00 */
[----:B------:R1:W-:Y:S01]  /*1339b0*/  STL [R1+0x75f0], R4 ;  /* 0x0075f00401007387 */ /* 0x0003e20000100800 */
[----:B------:R-:W0:Y:S01]  /*1339c0*/  LDCU.64 UR18, c[0x0][0x398] ;  /* 0x00007300ff1277ac */ /* 0x000e220008000a00 */
[----:B------:R-:W0:Y:S01]  /*1339d0*/  LDCU.64 UR22, c[0x0][0x398] ;  /* 0x00007300ff1677ac */ /* 0x000e220008000a00 */
[----:B------:R-:W0:Y:S01]  /*1339e0*/  LDCU.64 UR24, c[0x0][0x398] ;  /* 0x00007300ff1877ac */ /* 0x000e220008000a00 */
[----:B-1----:R-:W2:Y:S01]  /*1339f0*/  LDL.LU R4, [R1+0x398] ;  /* 0x0003980001047983 */ /* 0x002ea20000300800 */
[----:B------:R-:W1:Y:S01]  /*133a00*/  LDCU.64 UR28, c[0x0][0x398] ;  /* 0x00007300ff1c77ac */ /* 0x000e620008000a00 */
[----:B------:R-:W0:Y:S01]  /*133a10*/  LDCU.64 UR50, c[0x0][0x398] ;  /* 0x00007300ff3277ac */ /* 0x000e220008000a00 */
        /* <DEDUP_REMOVED lines=12> */
[----:B--2---:R-:W-:Y:S04]  /*133ae0*/  STL [R1+0x763c], R4 ;  /* 0x00763c0401007387 */ /* 0x004fe80000100800 */
[----:B------:R-:W2:Y:S04]  /*133af0*/  LDL.LU R6, [R1+0x1170] ;  /* 0x0011700001067983 */ /* 0x000ea80000300800 */
[----:B------:R-:W2:Y:S04]  /*133b00*/  LDL.LU R28, [R1+0xff8] ;  /* 0x000ff800011c7983 */ /* 0x000ea80000300800 */
[----:B------:R-:W2:Y:S04]  /*133b10*/  LDL.LU R3, [R1+0x338] ;  /* 0x0003380001037983 */ /* 0x000ea80000300800 */
[----:B------:R-:W2:Y:S04]  /*133b20*/  LDL.LU R2, [R1+0x314] ;  /* 0x0003140001027983 */ /* 0x000ea80000300800 */
[----:B------:R-:W2:Y:S04]  /*133b30*/  LDL.LU R24, [R1+0x38c] ;  /* 0x00038c0001187983 */ /* 0x000ea80000300800 */
[----:B------:R0:W-:Y:S04]  /*133b40*/  STL [R1+0x75ec], R5 ;  /* 0x0075ec0501007387 */ /* 0x0001e80000100800 */
[----:B0-----:R-:W2:Y:S04]  /*133b50*/  LDL.LU R5, [R1+0x3b8] ;  /* 0x0003b80001057983 */ /* 0x001ea80000300800 */
[----:B------:R0:W-:Y:S04]  /*133b60*/  STL [R1+0x75e8], R25 ;  /* 0x0075e81901007387 */ /* 0x0001e80000100800 */
[----:B0-----:R-:W2:Y:S04]  /*133b70*/  LDL.LU R25, [R1+0x360] ;  /* 0x0003600001197983 */ /* 0x001ea80000300800 */
[----:B------:R0:W-:Y:S04]  /*133b80*/  STL.64 [R1+0x75e0], R8 ;  /* 0x0075e00801007387 */ /* 0x0001e80000100a00 */
[----:B0-----:R-:W2:Y:S04]  /*133b90*/  LDL.LU R9, [R1+0xf10] ;  /* 0x000f100001097983 */ /* 0x001ea80000300800 */
[----:B------:R-:W2:Y:S04]  /*133ba0*/  LDL.LU R8, [R1+0x1174] ;  /* 0x0011740001087983 */ /* 0x000ea80000300800 */
[----:B------:R-:W2:Y:S04]  /*133bb0*/  LDL.LU R4, [R1+0x10a0] ;  /* 0x0010a00001047983 */ /* 0x000ea80000300800 */
[----:B------:R0:W-:Y:S04]  /*133bc0*/  STL.64 [R1+0x75c0], R22 ;  /* 0x0075c01601007387 */ /* 0x0001e80000100a00 */
[----:B0-----:R-:W3:Y:S04]  /*133bd0*/  LDL.LU R22, [R1+0xde8] ;  /* 0x000de80001167983 */ /* 0x001ee80000300800 */
[----:B------:R-:W3:Y:S04]  /*133be0*/  LDL.LU R23, [R1+0xffc] ;  /* 0x000ffc0001177983 */ /* 0x000ee80000300800 */
[----:B------:R-:W3:Y:S04]  /*133bf0*/  LDL.LU R7, [R1+0x10a4] ;  /* 0x0010a40001077983 */ /* 0x000ee80000300800 */
[----:B------:R0:W-:Y:S04]  /*133c00*/  STL.64 [R1+0x75a0], R10 ;  /* 0x0075a00a01007387 */ /* 0x0001e80000100a00 */
[----:B0-----:R-:W3:Y:S04]  /*133c10*/  LDL.LU R10, [R1+0xf14] ;  /* 0x000f1400010a7983 */ /* 0x001ee80000300800 */
[----:B------:R-:W3:Y:S04]  /*133c20*/  LDL.LU R11, [R1+0x3d8] ;  /* 0x0003d800010b7983 */ /* 0x000ee80000300800 */
[----:B------:R0:W-:Y:S04]  /*133c30*/  STL.64 [R1+0x7580], R12 ;  /* 0x0075800c01007387 */ /* 0x0001e80000100a00 */
[----:B0-----:R-:W3:Y:S04]  /*133c40*/  LDL.LU R13, [R1+0x1d58] ;  /* 0x001d5800010d7983 */ /* 0x001ee80000300800 */
[----:B------:R0:W-:Y:S04]  /*133c50*/  STL.64 [R1+0x7560], R14 ;  /* 0x0075600e01007387 */ /* 0x0001e80000100a00 */
[----:B0-----:R-:W3:Y:S04]  /*133c60*/  LDL.LU R14, [R1+0x1410] ;  /* 0x00141000010e7983 */ /* 0x001ee80000300800 */
[----:B------:R-:W3:Y:S04]  /*133c70*/  LDL.LU R15, [R1+0x1414] ;  /* 0x00141400010f7983 */ /* 0x000ee80000300800 */
[----:B------:R0:W-:Y:S04]  /*133c80*/  STL.64 [R1+0x7540], R16 ;  /* 0x0075401001007387 */ /* 0x0001e80000100a00 */
[----:B0-----:R-:W3:Y:S04]  /*133c90*/  LDL.LU R16, [R1+0x1428] ;  /* 0x0014280001107983 */ /* 0x001ee80000300800 */
[----:B------:R-:W3:Y:S04]  /*133ca0*/  LDL.LU R17, [R1+0x142c] ;  /* 0x00142c0001117983 */ /* 0x000ee80000300800 */
[----:B------:R0:W-:Y:S04]  /*133cb0*/  STL.64 [R1+0x7520], R18 ;  /* 0x0075201201007387 */ /* 0x0001e80000100a00 */
[----:B0-----:R-:W4:Y:S04]  /*133cc0*/  LDL.LU R18, [R1+0x1420] ;  /* 0x0014200001127983 */ /* 0x001f280000300800 */
[----:B------:R-:W4:Y:S04]  /*133cd0*/  LDL.LU R19, [R1+0x1424] ;  /* 0x0014240001137983 */ /* 0x000f280000300800 */
[----:B------:R0:W-:Y:S01]  /*133ce0*/  STL.64 [R1+0x7500], R20 ;  /* 0x0075001401007387 */ /* 0x0001e20000100a00 */
[----:B------:R-:W-:-:S03]  /*133cf0*/  MOV.SPILL R12, UR63 ;  /* 0x0000003f000c7c02 */ /* 0x000fc60009000f00 */
[----:B0-----:R-:W4:Y:S04]  /*133d00*/  LDL.LU R20, [R1+0x1438] ;  /* 0x0014380001147983 */ /* 0x001f280000300800 */
[----:B------:R-:W4:Y:S04]  /*133d10*/  LDL.LU R21, [R1+0x143c] ;  /* 0x00143c0001157983 */ /* 0x000f280000300800 */
[----:B------:R0:W-:Y:S04]  /*133d20*/  STL.64 [R1+0x74c0], R26 ;  /* 0x0074c01a01007387 */ /* 0x0001e80000100a00 */
[----:B0-----:R-:W4:Y:S04]  /*133d30*/  LDL.LU R26, [R1+0x1430] ;  /* 0x00143000011a7983 */ /* 0x001f280000300800 */
[----:B------:R-:W4:Y:S04]  /*133d40*/  LDL R27, [R1+0x1434] ;  /* 0x00143400011b7983 */ /* 0x000f280000100800 */
[----:B------:R0:W-:Y:S04]  /*133d50*/  STL [R1+0x7498], R29 ;  /* 0x0074981d01007387 */ /* 0x0001e80000100800 */
[----:B0-----:R-:W4:Y:S04]  /*133d60*/  LDL R29, [R1+0x144c] ;  /* 0x00144c00011d7983 */ /* 0x001f280000100800 */
[----:B------:R0:W-:Y:S04]  /*133d70*/  STL [R1+0x5720], R0 ;  /* 0x0057200001007387 */ /* 0x0001e80000100800 */
[----:B0-----:R-:W4:Y:S04]  /*133d80*/  LDL.LU R0, [R1+0x1448] ;  /* 0x0014480001007983 */ /* 0x001f280000300800 */
[----:B------:R0:W-:Y:S02]  /*133d90*/  STL [R1+0x308c], R12 ;  /* 0x00308c0c01007387 */ /* 0x0001e40000100800 */
[----:B0-----:R-:W-:-:S05]  /*133da0*/  MOV.SPILL R12, UR62 ;  /* 0x0000003e000c7c02 */ /* 0x001fca0009000f00 */
[----:B------:R2:W-:Y:S02]  /*133db0*/  STL [R1+0x3090], R12 ;  /* 0x0030900c01007387 */ /* 0x0005e40000100800 */
[----:B--2---:R-:W-:Y:S02]  /*133dc0*/  IMAD.MOV.U32 R12, RZ, RZ, R4 ;  /* 0x000000ffff0c7224 */ /* 0x004fe400078e0004 */
[----:B------:R-:W-:-:S05]  /*133dd0*/  IMAD.U32 R4, RZ, RZ, UR4 ;  /* 0x00000004ff047e24 */ /* 0x000fca000f8e00ff */
[----:B------:R0:W-:Y:S04]  /*133de0*/  STL [R1+0x2cd0], R4 ;  /* 0x002cd00401007387 */ /* 0x0001e80000100800 */
[----:B0-----:R-:W2:Y:S01]  /*133df0*/  LDL.LU R4, [R1+0x763c] ;  /* 0x00763c0001047983 */ /* 0x001ea20000300800 */
[----:B------:R-:W-:Y:S01]  /*133e00*/  UMOV UR6, UR5 ;  /* 0x0000000500067c82 */ /* 0x000fe20008000000 */
[----:B------:R-:W-:Y:S01]  /*133e10*/  UMOV UR5, UR9 ;  /* 0x0000000900057c82 */ /* 0x000fe20008000000 */
[----:B------:R-:W-:Y:S01]  /*133e20*/  UMOV UR63, UR8 ;  /* 0x00000008003f7c82 */ /* 0x000fe20008000000 */
[----:B------:R-:W0:Y:S01]  /*133e30*/  LDCU.64 UR8, c[0x0][0x398] ;  /* 0x00007300ff0877ac */ /* 0x000e220008000a00 */
[----:B---3--:R-:W-:Y:S01]  /*133e40*/  F2FP.SATFINITE.E5M2.F32.PACK_AB_MERGE_C R16, R17, R16, RZ ;  /* 0x000000101110723e */ /* 0x008fe200048060ff */
[----:B------:R-:W-:Y:S01]  /*133e50*/  IMAD.MOV.U32 R17, RZ, RZ, R12 ;  /* 0x000000ffff117224 */ /* 0x000fe200078e000c */
[----:B----4-:R-:W-:Y:S01]  /*133e60*/  F2FP.SATFINITE.E5M2.F32.PACK_AB_MERGE_C R18, R19, R18, RZ ;  /* 0x000000121312723e */ /* 0x010fe200048060ff */
[----:B------:R-:W-:-:S02]  /*133e70*/  IMAD.MOV.U32 R19, RZ, RZ, R13 ;  /* 0x000000ffff137224 */ /* 0x000fc400078e000d */
[----:B------:R-:W-:Y:S02]  /*133e80*/  IMAD.MOV.U32 R13, RZ, RZ, R9 ;  /* 0x000000ffff0d7224 */ /* 0x000fe400078e0009 */
[----:B------:R-:W-:Y:S01]  /*133e90*/  IMAD.MOV.U32 R9, RZ, RZ, R24 ;  /* 0x000000ffff097224 */ /* 0x000fe200078e0018 */
[----:B------:R-:W-:-:S05]  /*133ea0*/  F2FP.SATFINITE.E5M2.F32.PACK_AB_MERGE_C R0, R29, R0, RZ ;  /* 0x000000001d00723e */ /* 0x000fca00048060ff */
[----:B------:R3:W-:Y:S02]  /*133eb0*/  STL [R1+0x3010], R0 ;  /* 0x0030100001007387 */ /* 0x0007e40000100800 */
[----:B---3--:R-:W-:-:S05]  /*133ec0*/  F2FP.SATFINITE.E5M2.F32.PACK_AB_MERGE_C R0, R27, R26, RZ ;  /* 0x0000001a1b00723e */ /* 0x008fca00048060ff */
[----:B------:R3:W-:Y:S02]  /*133ed0*/  STL [R1+0x2e34], R0 ;  /* 0x002e340001007387 */ /* 0x0007e40000100800 */
[----:B---3--:R-:W-:Y:S01]  /*133ee0*/  F2FP.SATFINITE.E5M2.F32.PACK_AB_MERGE_C R0, R21, R20, RZ ;  /* 0x000000141500723e */ /* 0x008fe200048060ff */
[----:B------:R-:W-:Y:S02]  /*133ef0*/  IMAD.MOV.U32 R21, RZ, RZ, R10 ;  /* 0x000000ffff157224 */ /* 0x000fe400078e000a */
[----:B------:R-:W-:Y:S02]  /*133f00*/  IMAD.MOV.U32 R10, RZ, RZ, R25 ;  /* 0x000000ffff0a7224 */ /* 0x000fe400078e0019 */
[----:B------:R3:W-:Y:S01]  /*133f10*/  STL [R1+0x2e2c], R0 ;  /* 0x002e2c0001007387 */ /* 0x0007e20000100800 */
[----:B------:R-:W-:-:S03]  /*133f20*/  IMAD.MOV.U32 R25, RZ, RZ, R6 ;  /* 0x000000ffff197224 */ /* 0x000fc600078e0006 */
[----:B------:R-:W-:Y:S04]  /*133f30*/  STL [R1+0x2e14], R18 ;  /* 0x002e141201007387 */ /* 0x000fe80000100800 */
[----:B------:R4:W-:Y:S01]  /*133f40*/  STL [R1+0x3018], R16 ;  /* 0x0030181001007387 */ /* 0x0009e20000100800 */
[----:B---3--:R-:W-:Y:S01]  /*133f50*/  F2FP.SATFINITE.E5M2.F32.PACK_AB_MERGE_C R0, R15, R14, RZ ;  /* 0x0000000e0f00723e */ /* 0x008fe200048060ff */
[----:B------:R-:W-:Y:S02]  /*133f60*/  IMAD.MOV.U32 R15, RZ, RZ, R11 ;  /* 0x000000ffff0f7224 */ /* 0x000fe400078e000b */
[----:B------:R-:W-:Y:S02]  /*133f70*/  IMAD.MOV.U32 R11, RZ, RZ, R23 ;  /* 0x000000ffff0b7224 */ /* 0x000fe400078e0017 */
[----:B------:R-:W-:-:S02]  /*133f80*/  IMAD.MOV.U32 R23, RZ, RZ, R5 ;  /* 0x000000ffff177224 */ /* 0x000fc400078e0005 */
[----:B------:R-:W-:Y:S02]  /*133f90*/  IMAD.MOV.U32 R5, RZ, RZ, R28 ;  /* 0x000000ffff057224 */ /* 0x000fe400078e001c */
[----:B----4-:R-:W-:Y:S01]  /*133fa0*/  IMAD.MOV.U32 R16, RZ, RZ, R3 ;  /* 0x000000ffff107224 */ /* 0x010fe200078e0003 */
        /* <DEDUP_REMOVED lines=8> */
[----:B------:R-:W2:Y:S04]  /*134030*/  LDL.LU R24, [R1+0x1400] ;  /* 0x0014000001187983 */ /* 0x000ea80000300800 */
[----:B--2---:R2:W-:Y:S04]  /*134040*/  STL [R1+0x7634], R24 ;  /* 0x0076341801007387 */ /* 0x0045e80000100800 */
[----:B--2---:R-:W2:Y:S04]  /*134050*/  LDL.LU R24, [R1+0x141c] ;  /* 0x00141c0001187983 */ /* 0x004ea80000300800 */
[----:B------:R-:W3:Y:S04]  /*134060*/  LDL.LU R3, [R1+0x1404] ;  /* 0x0014040001037983 */ /* 0x000ee80000300800 */
[----:B---3--:R3:W-:Y:S04]  /*134070*/  STL [R1+0x7638], R3 ;  /* 0x0076380301007387 */ /* 0x0087e80000100800 */
[----:B---3--:R-:W2:Y:S04]  /*134080*/  LDL.LU R3, [R1+0x1418] ;  /* 0x0014180001037983 */ /* 0x008ea80000300800 */
[----:B------:R3:W-:Y:S04]  /*134090*/  STL [R1+0x7628], R16 ;  /* 0x0076281001007387 */ /* 0x0007e80000100800 */
[----:B---3--:R-:W3:Y:S04]  /*1340a0*/  LDL.LU R16, [R1+0x13b0] ;  /* 0x0013b00001107983 */ /* 0x008ee80000300800 */
[----:B---3--:R3:W-:Y:S04]  /*1340b0*/  STL [R1+0x762c], R16 ;  /* 0x00762c1001007387 */ /* 0x0087e80000100800 */
[----:B---3--:R-:W3:Y:S04]  /*1340c0*/  LDL.LU R16, [R1+0x140c] ;  /* 0x00140c0001107983 */ /* 0x008ee80000300800 */
[----:B------:R-:W4:Y:S01]  /*1340d0*/  LDL.LU R15, [R1+0x13b4] ;  /* 0x0013b400010f7983 */ /* 0x000f220000300800 */
[----:B------:R-:W-:-:S02]  /*1340e0*/  IMAD.MOV.U32 R0, RZ, RZ, R10 ;  /* 0x000000ffff007224 */ /* 0x000fc400078e000a */
[----:B------:R-:W-:Y:S02]  /*1340f0*/  IMAD.MOV.U32 R20, RZ, RZ, R7 ;  /* 0x000000ffff147224 */ /* 0x000fe400078e0007 */
[----:B------:R-:W-:Y:S02]  /*134100*/  IMAD.MOV.U32 R10, RZ, RZ, R2 ;  /* 0x000000ffff0a7224 */ /* 0x000fe400078e0002 */
[----:B------:R-:W-:Y:S02]  /*134110*/  IMAD.MOV.U32 R18, RZ, RZ, R13 ;  /* 0x000000ffff127224 */ /* 0x000fe400078e000d */
[----:B------:R-:W-:Y:S01]  /*134120*/  IMAD.MOV.U32 R14, RZ, RZ, R23 ;  /* 0x000000ffff0e7224 */ /* 0x000fe200078e0017 */
[----:B--2---:R-:W-:Y:S01]  /*134130*/  F2FP.SATFINITE.E5M2.F32.PACK_AB_MERGE_C R24, R24, R3, RZ ;  /* 0x000000031818723e */ /* 0x004fe200048060ff */
[----:B------:R-:W-:Y:S02]  /*134140*/  IMAD.MOV.U32 R13, RZ, RZ, R9 ;  /* 0x000000ffff0d7224 */ /* 0x000fe400078e0009 */
[----:B------:R-:W-:-:S02]  /*134150*/  IMAD.MOV.U32 R26, RZ, RZ, R25 ;  /* 0x000000ffff1a7224 */ /* 0x000fc400078e0019 */
[----:B------:R-:W-:Y:S01]  /*134160*/  IMAD.MOV.U32 R27, RZ, RZ, R5 ;  /* 0x000000ffff1b7224 */ /* 0x000fe200078e0005 */
[----:B----4-:R2:W-:Y:S04]  /*134170*/  STL [R1+0x7630], R15 ;  /* 0x0076300f01007387 */ /* 0x0105e80000100800 */
[----:B--2---:R-:W3:Y:S04]  /*134180*/  LDL.LU R15, [R1+0x1408] ;  /* 0x00140800010f7983 */ /* 0x004ee80000300800 */
[----:B------:R-:W2:Y:S04]  /*134190*/  LDL.LU R21, [R1+0x13b8] ;  /* 0x0013b80001157983 */ /* 0x000ea80000300800 */
        /* <DEDUP_REMOVED lines=8> */
[----:B------:R-:W2:Y:S04]  /*134220*/  LDL R2, [R1+0x139c] ;  /* 0x00139c0001027983 */ /* 0x000ea80000100800 */
[----:B------:R-:W2:Y:S04]  /*134230*/  LDL.LU R23, [R1+0x1380] ;  /* 0x0013800001177983 */ /* 0x000ea80000300800 */
[----:B------:R-:W2:Y:S04]  /*134240*/  LDL.LU R9, [R1+0x1384] ;  /* 0x0013840001097983 */ /* 0x000ea80000300800 */
[----:B------:R-:W2:Y:S04]  /*134250*/  LDL.LU R25, [R1+0x1388] ;  /* 0x0013880001197983 */ /* 0x000ea80000300800 */
[----:B------:R-:W2:Y:S04]  /*134260*/  LDL.LU R5, [R1+0x138c] ;  /* 0x00138c0001057983 */ /* 0x000ea80000300800 */
[----:B------:R-:W2:Y:S01]  /*134270*/  LDL R29, [R1+0xde0] ;  /* 0x000de000011d7983 */ /* 0x000ea20000100800 */
[----:B0-----:R-:W-:Y:S01]  /*134280*/  UMOV UR4, UR9 ;  /* 0x0000000900047c82 */ /* 0x001fe20008000000 */
[----:B------:R-:W-:Y:S01]  /*134290*/  IMAD.U32 R12, RZ, RZ, UR8 ;  /* 0x00000008ff0c7e24 */ /* 0x000fe2000f8e00ff */
[----:B------:R-:W0:Y:S01]  /*1342a0*/  LDCU.64 UR8, c[0x0][0x398] ;  /* 0x00007300ff0877ac */ /* 0x000e220008000a00 */
[----:B------:R-:W2:Y:S04]  /*1342b0*/  LDL.LU R3, [R1+0x7638] ;  /* 0x0076380001037983 */ /* 0x000ea80000300800 */
[----:B------:R1:W-:Y:S04]  /*1342c0*/  STL [R1+0x2dec], R24 ;  /* 0x002dec1801007387 */ /* 0x0003e80000100800 */
[----:B-1----:R-:W2:Y:S01]  /*1342d0*/  LDL.LU R24, [R1+0x7634] ;  /* 0x0076340001187983 */ /* 0x002ea20000300800 */
[----:B---3--:R-:W-:-:S02]  /*1342e0*/  F2FP.SATFINITE.E5M2.F32.PACK_AB_MERGE_C R16, R16, R15, RZ ;  /* 0x0000000f1010723e */ /* 0x008fc400048060ff */
[----:B--2---:R-:W-:Y:S02]  /*1342f0*/  F2FP.SATFINITE.E5M2.F32.PACK_AB_MERGE_C R24, R3, R24, RZ ;  /* 0x000000180318723e */ /* 0x004fe400048060ff */
[----:B------:R-:W2:Y:S04]  /*134300*/  LDL.LU R3, [R1+0x1dc0] ;  /* 0x001dc00001037983 */ /* 0x000ea80000300800 */
[----:B------:R1:W-:Y:S04]  /*134310*/  STL [R1+0x2dcc], R24 ;  /* 0x002dcc1801007387 */ /* 0x0003e80000100800 */
[----:B-1----:R-:W2:Y:S04]  /*134320*/  LDL.LU R24, [R1+0x1dc4] ;  /* 0x001dc40001187983 */ /* 0x002ea80000300800 */
[----:B------:R-:W3:Y:S04]  /*134330*/  LDL.LU R15, [R1+0x7630] ;  /* 0x00763000010f7983 */ /* 0x000ee80000300800 */
[----:B------:R1:W-:Y:S04]  /*134340*/  STL [R1+0x301c], R16 ;  /* 0x00301c1001007387 */ /* 0x0003e80000100800 */
[----:B-1----:R-:W3:Y:S01]  /*134350*/  LDL.LU R16, [R1+0x762c] ;  /* 0x00762c0001107983 */ /* 0x002ee20000300800 */
[----:B------:R-:W-:-:S02]  /*134360*/  F2FP.SATFINITE.E5M2.F32.PACK_AB_MERGE_C R19, R19, R21, RZ ;  /* 0x000000151313723e */ /* 0x000fc400048060ff */
[----:B----4-:R-:W-:Y:S02]  /*134370*/  F2FP.SATFINITE.E5M2.F32.PACK_AB_MERGE_C R22, R22, R17, RZ ;  /* 0x000000111616723e */ /* 0x010fe400048060ff */
[----:B------:R-:W-:Y:S02]  /*134380*/  F2FP.SATFINITE.E5M2.F32.PACK_AB_MERGE_C R4, R4, R8, RZ ;  /* 0x000000080404723e */ /* 0x000fe400048060ff */
[----:B---3--:R-:W-:Y:S02]  /*134390*/  F2FP.SATFINITE.E5M2.F32.PACK_AB_MERGE_C R15, R15, R16, RZ ;  /* 0x000000100f0f723e */ /* 0x008fe400048060ff */
[----:B------:R-:W3:Y:S04]  /*1343a0*/  LDL.LU R16, [R1+0x7628] ;  /* 0x0076280001107983 */ /* 0x000ee80000300800 */
[----:B------:R1:W-:Y:S04]  /*1343b0*/  STL [R1+0x2db8], R15 ;  /* 0x002db80f01007387 */ /* 0x0003e80000100800 */
[----:B-1----:R-:W4:Y:S04]  /*1343c0*/  LDL.LU R15, [R1+0x7624] ;  /* 0x00762400010f7983 */ /* 0x002f280000300800 */
[----:B------:R-:W3:Y:S04]  /*1343d0*/  LDL.LU R21, [R1+0x7620] ;  /* 0x0076200001157983 */ /* 0x000ee80000300800 */
[----:B------:R1:W-:Y:S04]  /*1343e0*/  STL [R1+0x2db4], R19 ;  /* 0x002db41301007387 */ /* 0x0003e80000100800 */
[----:B-1----:R-:W3:Y:S04]  /*1343f0*/  LDL.LU R19, [R1+0x761c] ;  /* 0x00761c0001137983 */ /* 0x002ee80000300800 */
[----:B------:R-:W3:Y:S04]  /*134400*/  LDL.LU R17, [R1+0x7618] ;  /* 0x0076180001117983 */ /* 0x000ee80000300800 */
[----:B------:R1:W-:Y:S04]  /*134410*/  STL [R1+0x2d94], R22 ;  /* 0x002d941601007387 */ /* 0x0003e80000100800 */
[----:B-1----:R-:W3:Y:S04]  /*134420*/  LDL.LU R22, [R1+0x7614] ;  /* 0x0076140001167983 */ /* 0x002ee80000300800 */
[----:B------:R-:W3:Y:S04]  /*134430*/  LDL.LU R8, [R1+0x7610] ;  /* 0x0076100001087983 */ /* 0x000ee80000300800 */
[----:B------:R1:W-:Y:S04]  /*134440*/  STL [R1+0x3024], R4 ;  /* 0x0030240401007387 */ /* 0x0003e80000100800 */
[----:B-1----:R-:W3:Y:S01]  /*134450*/  LDL.LU R4, [R1+0x760c] ;  /* 0x00760c0001047983 */ /* 0x002ee20000300800 */
[----:B------:R-:W-:-:S03]  /*134460*/  F2FP.SATFINITE.E5M2.F32.PACK_AB_MERGE_C R28, R28, R6, RZ ;  /* 0x000000061c1c723e */ /* 0x000fc600048060ff */
[----:B------:R-:W4:Y:S01]  /*134470*/  LDL.LU R6, [R1+0x7608] ;  /* 0x0076080001067983 */ /* 0x000f220000300800 */
[----:B------:R-:W-:Y:S02]  /*134480*/  F2FP.SATFINITE.E5M2.F32.PACK_AB_MERGE_C R2, R2, R7, RZ ;  /* 0x000000070202723e */ /* 0x000fe400048060ff */
[----:B------:R-:W-:Y:S01]  /*134490*/  F2FP.SATFINITE.E5M2.F32.PACK_AB_MERGE_C R23, R9, R23, RZ ;  /* 0x000000170917723e */ /* 0x000fe200048060ff */
[----:B------:R1:W-:Y:S01]  /*1344a0*/  STL [R1+0x2d74], R28 ;  /* 0x002d741c01007387 */ /* 0x0003e20000100800 */
[----:B------:R-:W-:Y:S02]  /*1344b0*/  F2FP.SATFINITE.E5M2.F32.PACK_AB_MERGE_C R5, R5, R25, RZ ;  /* 0x000000190505723e */ /* 0x000fe400048060ff */
[----:B--2---:R-:W-:Y:S01]  /*1344c0*/  F2FP.SATFINITE.E5M2.F32.PACK_AB_MERGE_C R24, R24, R3, RZ ;  /* 0x000000031818723e */ /* 0x004fe200048060ff */
[----:B-1----:R-:W2:Y:S04]  /*1344d0*/  LDL.LU R28, [R1+0x7604] ;  /* 0x00760400011c7983 */ /* 0x002ea80000300800 */
[----:B------:R-:W2:Y:S04]  /*1344e0*/  LDL.LU R7, [R1+0x7600] ;  /* 0x0076000001077983 */ /* 0x000ea80000300800 */
[----:B------:R1:W-:Y:S04]  /*1344f0*/  STL [R1+0x2d70], R2 ;  /* 0x002d700201007387 */ /* 0x0003e80000100800 */
[----:B-1----:R-:W2:Y:S04]  /*134500*/  LDL.LU R2, [R1+0x75fc] ;  /* 0x0075fc0001027983 */ /* 0x002ea80000300800 */
[----:B------:R1:W-:Y:S04]  /*134510*/  STL [R1+0x2d54], R23 ;  /* 0x002d541701007387 */ /* 0x0003e80000100800 */
[----:B-1----:R-:W2:Y:S04]  /*134520*/  LDL.LU R23, [R1+0x420] ;  /* 0x0004200001177983 */ /* 0x002ea80000300800 */
[----:B------:R-:W-:Y:S04]  /*134530*/  STL [R1+0x302c], R5 ;  /* 0x00302c0501007387 */ /* 0x000fe80000100800 */
[----:B------:R-:W2:Y:S04]  /*134540*/  LDL.LU R3, [R1+0x75f8] ;  /* 0x0075f80001037983 */ /* 0x000ea80000300800 */
[----:B------:R1:W-:Y:S04]  /*134550*/  STL [R1+0x2d40], R24 ;  /* 0x002d401801007387 */ /* 0x0003e80000100800 */
[----:B-1----:R-:W2:Y:S01]  /*134560*/  LDL.LU R24, [R1+0x75f4] ;  /* 0x0075f40001187983 */ /* 0x002ea20000300800 */
[----:B---3--:R-:W-:-:S02]  /*134570*/  IMAD.MOV.U32 R9, RZ, RZ, R4 ;  /* 0x000000ffff097224 */ /* 0x008fc400078e0004 */
[----:B------:R-:W-:-:S05]  /*134580*/  VIADD R4, R29, 0x158 ;  /* 0x000001581d047836 */ /* 0x000fca0000000000 */
[----:B------:R-:W-:Y:S01]  /*134590*/  ISETP.GE.AND P2, PT, R4, UR6, PT ;  /* 0x0000000604007c0c */ /* 0x000fe2000bf46270 */
[C---:B------:R-:W-:Y:S01]  /*1345a0*/  VIADD R5, R29.reuse, 0x157 ;  /* 0x000001571d057836 */ /* 0x040fe20000000000 */
[----:B------:R-:W3:Y:S01]  /*1345b0*/  LDL.LU R4, [R1+0x75f0] ;  /* 0x0075f00001047983 */ /* 0x000ee20000300800 */
[----:B------:R-:W-:Y:S01]  /*1345c0*/  VIADD R25, R29, 0x155 ;  /* 0x000001551d197836 */ /* 0x000fe20000000000 */
[----:B----4-:R-:W-:Y:S01]  /*1345d0*/  LOP3.LUT R6, R6, 0xfffeffff, RZ, 0xc0, !PT ;  /* 0xfffeffff06067812 */ /* 0x010fe200078ec0ff */
[----:B------:R-:W1:Y:S01]  /*1345e0*/  LDCU.64 UR6, c[0x0][0x398] ;  /* 0x00007300ff0677ac */ /* 0x000e620008000a00 */
[----:B------:R-:W-:Y:S02]  /*1345f0*/  ISETP.GE.AND P1, PT, R5, UR5, PT ;  /* 0x0000000505007c0c */ /* 0x000fe4000bf26270 */
[----:B------:R-:W4:Y:S01]  /*134600*/  LDL.LU R5, [R1+0x75ec] ;  /* 0x0075ec0001057983 */ /* 0x000f220000300800 */
[----:B------:R-:W-:Y:S01]  /*134610*/  ISETP.GE.AND P0, PT, R25, UR4, PT ;  /* 0x0000000419007c0c */ /* 0x000fe2000bf06270 */
[----:B------:R-:W-:Y:S01]  /*134620*/  VIADD R29, R29, 0x154 ;  /* 0x000001541d1d7836 */ /* 0x000fe20000000000 */
[----:B------:R-:W0:Y:S01]  /*134630*/  LDCU.64 UR4, c[0x0][0x398] ;  /* 0x00007300ff0477ac */ /* 0x000e220008000a00 */
[----:B------:R-:W4:Y:S01]  /*134640*/  LDL.LU R25, [R1+0x75e8] ;  /* 0x0075e80001197983 */ /* 0x000f220000300800 */
[----:B------:R-:W-:-:S03]  /*134650*/  @P2 LOP3.LUT R6, R6, 0x10000, RZ, 0xfc, !PT ;  /* 0x0001000006062812 */ /* 0x000fc600078efcff */
[----:B------:R1:W-:Y:S01]  /*134660*/  STL.64 [R1+0x75c8], R20 ;  /* 0x0075c81401007387 */ /* 0x0003e20000100a00 */
[----:B------:R-:W-:Y:S01]  /*134670*/  LOP3.LUT R6, R6, 0xffff7fff, RZ, 0xc0, !PT ;  /* 0xffff7fff06067812 */ /* 0x000fe200078ec0ff */
[----:B-1----:R-:W-:Y:S02]  /*134680*/  IMAD.MOV.U32 R20, RZ, RZ, R26 ;  /* 0x000000ffff147224 */ /* 0x002fe400078e001a */
[----:B------:R-:W-:Y:S02]  /*134690*/  IMAD.MOV.U32 R21, RZ, RZ, R27 ;  /* 0x000000ffff157224 */ /* 0x000fe400078e001b */
[----:B------:R-:W-:Y:S02]  /*1346a0*/  IMAD.MOV.U32 R26, RZ, RZ, R22 ;  /* 0x000000ffff1a7224 */ /* 0x000fe400078e0016 */
[----:B------:R-:W-:Y:S01]  /*1346b0*/  IMAD.MOV.U32 R27, RZ, RZ, R8 ;  /* 0x000000ffff1b7224 */ /* 0x000fe200078e0008 */
[----:B------:R-:W-:-:S04]  /*1346c0*/  @P1 LOP3.LUT R6, R6, 0x8000, RZ, 0xfc, !PT ;  /* 0x0000800006061812 */ /* 0x000fc800078efcff */
[----:B------:R1:W-:Y:S01]  /*1346d0*/  STL.64 [R1+0x75d8], R26 ;  /* 0x0075d81a01007387 */ /* 0x0003e20000100a00 */
[----:B------:R-:W-:Y:S02]  /*1346e0*/  LOP3.LUT R6, R6, 0xffffdfff, RZ, 0xc0, !PT ;  /* 0xffffdfff06067812 */ /* 0x000fe400078ec0ff */
[C---:B--2---:R-:W-:Y:S01]  /*1346f0*/  IADD3 R8, P2, PT, R23.reuse, R2, RZ ;  /* 0x0000000217087210 */ /* 0x044fe20007f5e0ff */
[----:B-1----:R-:W2:Y:S04]  /*134700*/  LDL.LU R26, [R1+0x374] ;  /* 0x00037400011a7983 */ /* 0x002ea80000300800 */
[----:B------:R1:W-:Y:S01]  /*134710*/  STL.64 [R1+0x74a0], R28 ;  /* 0x0074a01c01007387 */ /* 0x0003e20000100a00 */
[----:B------:R-:W-:Y:S02]  /*134720*/  IADD3 R22, P3, PT, R23, R3, RZ ;  /* 0x0000000317167210 */ /* 0x000fe40007f7e0ff */
[----:B------:R-:W-:-:S02]  /*134730*/  @P0 LOP3.LUT R6, R6, 0x2000, RZ, 0xfc, !PT ;  /* 0x0000200006060812 */ /* 0x000fc400078efcff */
[----:B-1----:R-:W-:Y:S01]  /*134740*/  SHF.R.S32.HI R28, RZ, 0x1f, R23 ;  /* 0x0000001fff1c7819 */ /* 0x002fe20000011417 */
[----:B------:R-:W-:-:S04]  /*134750*/  IMAD.MOV.U32 R29, RZ, RZ, R9 ;  /* 0x000000ffff1d7224 */ /* 0x000fc800078e0009 */
[----:B------:R-:W-:Y:S01]  /*134760*/  IMAD.MOV.U32 R23, RZ, RZ, R28 ;  /* 0x000000ffff177224 */ /* 0x000fe200078e001c */
[----:B------:R-:W-:Y:S04]  /*134770*/  STL.64 [R1+0x58b8], R6 ;  /* 0x0058b80601007387 */ /* 0x000fe80000100a00 */
[----:B------:R-:W-:Y:S01]  /*134780*/  STL.64 [R1+0x75d0], R16 ;  /* 0x0075d01001007387 */ /* 0x000fe20000100a00 */
[----:B---3--:R-:W-:-:S05]  /*134790*/  IMAD.X R9, R23, 0x1, R4, P2 ;  /* 0x0000000117097824 */ /* 0x008fca00010e0604 */
[----:B------:R1:W-:Y:S04]  /*1347a0*/  STL.64 [R1+0x2cc0], R8 ;  /* 0x002cc00801007387 */ /* 0x0003e80000100a00 */
[----:B-1----:R-:W3:Y:S01]  /*1347b0*/  LDL.LU.64 R8, [R1+0x75e0] ;  /* 0x0075e00001087983 */ /* 0x002ee20000300a00 */
[----:B------:R-:W-:Y:S01]  /*1347c0*/  IMAD.MOV.U32 R7, RZ, RZ, R29 ;  /* 0x000000ffff077224 */ /* 0x000fe200078e001d */
[----:B------:R-:W-:Y:S01]  /*1347d0*/  SHF.R.S32.HI R6, RZ, 0x1f, R24 ;  /* 0x0000001fff067819 */ /* 0x000fe20000011418 */
[----:B------:R-:W-:Y:S01]  /*1347e0*/  IMAD.MOV.U32 R29, RZ, RZ, R20 ;  /* 0x000000ffff1d7224 */ /* 0x000fe200078e0014 */
[C---:B------:R-:W-:Y:S02]  /*1347f0*/  IADD3 R16, P0, PT, R24.reuse, R2, RZ ;  /* 0x0000000218107210 */ /* 0x040fe40007f1e0ff */
[----:B------:R-:W-:-:S02]  /*134800*/  IADD3 R20, P1, PT, R24, R3, RZ ;  /* 0x0000000318147210 */ /* 0x000fc40007f3e0ff */
[----:B--2---:R-:W-:Y:S01]  /*134810*/  SHF.R.S32.HI R24, RZ, 0x1f, R26 ;  /* 0x0000001fff187819 */ /* 0x004fe2000001141a */
[----:B---3--:R-:W-:-:S05]  /*134820*/  IMAD.X R23, R23, 0x1, R9, P3 ;  /* 0x0000000117177824 */ /* 0x008fca00018e0609 */
[----:B------:R1:W-:Y:S02]  /*134830*/  STL.64 [R1+0x2cb8], R22 ;  /* 0x002cb81601007387 */ /* 0x0003e40000100a00 */
[C---:B-1----:R-:W-:Y:S02]  /*134840*/  IADD3 R22, P2, PT, R26.reuse, R2, RZ ;  /* 0x000000021a167210 */ /* 0x042fe40007f5e0ff */
[----:B------:R-:W-:-:S05]  /*134850*/  IADD3 R26, P3, PT, R26, R3, RZ ;  /* 0x000000031a1a7210 */ /* 0x000fca0007f7e0ff */
[----:B------:R1:W-:Y:S04]  /*134860*/  STL [R1+0x2c98], R26 ;  /* 0x002c981a01007387 */ /* 0x0003e80000100800 */
[----:B-1----:R-:W2:Y:S01]  /*134870*/  LDL.LU.64 R26, [R1+0x75d8] ;  /* 0x0075d800011a7983 */ /* 0x002ea20000300a00 */
[C-C-:B------:R-:W-:Y:S02]  /*134880*/  IMAD.X R17, R6.reuse, 0x1, R4.reuse, P0 ;  /* 0x0000000106117824 */ /* 0x140fe400000e0604 */
[----:B------:R-:W-:Y:S02]  /*134890*/  IMAD.MOV.U32 R28, RZ, RZ, R21 ;  /* 0x000000ffff1c7224 */ /* 0x000fe400078e0015 */
[----:B------:R-:W-:Y:S01]  /*1348a0*/  IMAD.X R21, R6, 0x1, R9, P1 ;  /* 0x0000000106157824 */ /* 0x000fe200008e0609 */
[----:B--2---:R1:W-:Y:S04]  /*1348b0*/  STL.64 [R1+0x75a8], R26 ;  /* 0x0075a81a01007387 */ /* 0x0043e80000100a00 */
[----:B-1----:R1:W2:Y:S04]  /*1348c0*/  LDL.64 R26, [R1+0x2c98] ;  /* 0x002c9800011a7983 */ /* 0x0022a80000100a00 */
[----:B------:R3:W-:Y:S04]  /*1348d0*/  STL.64 [R1+0x2cb0], R16 ;  /* 0x002cb01001007387 */ /* 0x0007e80000100a00 */
[----:B---3--:R-:W3:Y:S04]  /*1348e0*/  LDL.LU.64 R16, [R1+0x75d0] ;  /* 0x0075d00001107983 */ /* 0x008ee80000300a00 */
[----:B------:R0:W-:Y:S04]  /*1348f0*/  STL.64 [R1+0x2ca8], R20 ;  /* 0x002ca81401007387 */ /* 0x0001e80000100a00 */
[----:B0-----:R-:W2:Y:S01]  /*134900*/  LDL.LU.64 R20, [R1+0x75c8] ;  /* 0x0075c80001147983 */ /* 0x001ea20000300a00 */
[----:B------:R-:W-:-:S03]  /*134910*/  IMAD.X R23, R24, 0x1, R4, P2 ;  /* 0x0000000118177824 */ /* 0x000fc600010e0604 */
[----:B--2---:R-:W-:Y:S04]  /*134920*/  STL.64 [R1+0x75b0], R20 ;  /* 0x0075b01401007387 */ /* 0x004fe80000100a00 */
[----:B------:R0:W-:Y:S04]  /*134930*/  STL.64 [R1+0x2ca0], R22 ;  /* 0x002ca01601007387 */ /* 0x0001e80000100a00 */
[----:B0-----:R-:W2:Y:S01]  /*134940*/  LDL.LU.64 R22, [R1+0x75c0] ;  /* 0x0075c00001167983 */ /* 0x001ea20000300a00 */
[----:B------:R-:W-:Y:S02]  /*134950*/  IMAD.X R27, R24, 0x1, R9, P3 ;  /* 0x00000001181b7824 */ /* 0x000fe400018e0609 */
[----:B------:R-:W-:Y:S01]  /*134960*/  IMAD.MOV.U32 R6, RZ, RZ, R7 ;  /* 0x000000ffff067224 */ /* 0x000fe200078e0007 */
[----:B---3--:R0:W-:Y:S01]  /*134970*/  STL.64 [R1+0x75b8], R16 ;  /* 0x0075b81001007387 */ /* 0x0081e20000100a00 */
[----:B------:R-:W-:-:S02]  /*134980*/  IMAD.MOV.U32 R7, RZ, RZ, R0 ;  /* 0x000000ffff077224 */ /* 0x000fc400078e0000 */
[----:B------:R-:W-:Y:S01]  /*134990*/  IMAD.MOV.U32 R0, RZ, RZ, R14 ;  /* 0x000000ffff007224 */ /* 0x000fe200078e000e */
[----:B------:R-:W-:Y:S01]  /*1349a0*/  STL [R1+0x2c9c], R27 ;  /* 0x002c9c1b01007387 */ /* 0x000fe20000100800 */
[----:B------:R-:W-:Y:S01]  /*1349b0*/  IMAD.MOV.U32 R14, RZ, RZ, R13 ;  /* 0x000000ffff0e7224 */ /* 0x000fe200078e000d */
[CC--:B----4-:R-:W-:Y:S01]  /*1349c0*/  IADD3 R26, P2, PT, R5.reuse, R2.reuse, RZ ;  /* 0x00000002051a7210 */ /* 0x0d0fe20007f5e0ff */
[----:B------:R-:W-:Y:S01]  /*1349d0*/  IMAD.MOV.U32 R13, RZ, RZ, R10 ;  /* 0x000000ffff0d7224 */ /* 0x000fe200078e000a */
[----:B------:R-:W-:Y:S01]  /*1349e0*/  IADD3 R10, P3, PT, R5, R3, RZ ;  /* 0x00000003050a7210 */ /* 0x000fe20007f7e0ff */
[----:B------:R3:W-:Y:S01]  /*1349f0*/  STL [R1+0x5830], R5 ;  /* 0x0058300501007387 */ /* 0x0007e20000100800 */
[----:B0-----:R-:W-:Y:S01]  /*134a00*/  IMAD.MOV.U32 R17, RZ, RZ, R11 ;  /* 0x000000ffff117224 */ /* 0x001fe200078e000b */
[----:B--2---:R-:W-:Y:S02]  /*134a10*/  SHF.R.S32.HI R24, RZ, 0x1f, R23 ;  /* 0x0000001fff187819 */ /* 0x004fe40000011417 */
[----:B------:R-:W-:-:S02]  /*134a20*/  IADD3 R16, P0, PT, R23, R2, RZ ;  /* 0x0000000217107210 */ /* 0x000fc40007f1e0ff */
[----:B------:R-:W-:Y:S02]  /*134a30*/  IADD3 R20, P1, PT, R23, R3, RZ ;  /* 0x0000000317147210 */ /* 0x000fe40007f3e0ff */
[----:B------:R-:W-:Y:S01]  /*134a40*/  SHF.R.S32.HI R23, RZ, 0x1f, R5 ;  /* 0x0000001fff177819 */ /* 0x000fe20000011405 */
[----:B---3--:R-:W-:Y:S02]  /*134a50*/  IMAD.MOV.U32 R5, RZ, RZ, R17 ;  /* 0x000000ffff057224 */ /* 0x008fe400078e0011 */
[C-C-:B------:R-:W-:Y:S02]  /*134a60*/  IMAD.X R17, R24.reuse, 0x1, R4.reuse, P0 ;  /* 0x0000000118117824 */ /* 0x140fe400000e0604 */
[--C-:B------:R-:W-:Y:S02]  /*134a70*/  IMAD.X R21, R24, 0x1, R9.reuse, P1 ;  /* 0x0000000118157824 */ /* 0x100fe400008e0609 */
[C---:B------:R-:W-:Y:S01]  /*134a80*/  IMAD.X R27, R23.reuse, 0x1, R4, P2 ;  /* 0x00000001171b7824 */ /* 0x040fe200010e0604 */
[----:B------:R0:W-:Y:S04]  /*134a90*/  STL.64 [R1+0x2c90], R16 ;  /* 0x002c901001007387 */ /* 0x0001e80000100a00 */
[----:B0-----:R-:W2:Y:S04]  /*134aa0*/  LDL.LU.64 R16, [R1+0x75b8] ;  /* 0x0075b80001107983 */ /* 0x001ea80000300a00 */
[----:B------:R0:W-:Y:S04]  /*134ab0*/  STL.64 [R1+0x2c88], R20 ;  /* 0x002c881401007387 */ /* 0x0001e80000100a00 */
[----:B0-----:R-:W3:Y:S04]  /*134ac0*/  LDL.LU.64 R20, [R1+0x75b0] ;  /* 0x0075b00001147983 */ /* 0x001ee80000300a00 */
[----:B------:R0:W-:Y:S04]  /*134ad0*/  STL.64 [R1+0x2c80], R26 ;  /* 0x002c801a01007387 */ /* 0x0001e80000100a00 */
[----:B0-----:R-:W4:Y:S01]  /*134ae0*/  LDL.LU.64 R26, [R1+0x75a8] ;  /* 0x0075a800011a7983 */ /* 0x001f220000300a00 */
[----:B------:R-:W-:-:S03]  /*134af0*/  IMAD.X R11, R23, 0x1, R9, P3 ;  /* 0x00000001170b7824 */ /* 0x000fc600018e0609 */
[----:B----4-:R-:W-:Y:S04]  /*134b00*/  STL.64 [R1+0x7588], R26 ;  /* 0x0075881a01007387 */ /* 0x010fe80000100a00 */
[----:B------:R0:W-:Y:S04]  /*134b10*/  STL.64 [R1+0x2c78], R10 ;  /* 0x002c780a01007387 */ /* 0x0001e80000100a00 */
[----:B0-----:R-:W4:Y:S01]  /*134b20*/  LDL.LU.64 R10, [R1+0x75a0] ;  /* 0x0075a000010a7983 */ /* 0x001f220000300a00 */
[----:B------:R-:W-:-:S03]  /*134b30*/  SHF.R.S32.HI R24, RZ, 0x1f, R8 ;  /* 0x0000001fff187819 */ /* 0x000fc60000011408 */
[----:B---3--:R0:W-:Y:S04]  /*134b40*/  STL.64 [R1+0x7590], R20 ;  /* 0x0075901401007387 */ /* 0x0081e80000100a00 */
[----:B--2---:R2:W-:Y:S01]  /*134b50*/  STL.64 [R1+0x7598], R16 ;  /* 0x0075981001007387 */ /* 0x0045e20000100a00 */
[----:B------:R-:W-:Y:S01]  /*134b60*/  IMAD.MOV.U32 R27, RZ, RZ, R13 ;  /* 0x000000ffff1b7224 */ /* 0x000fe200078e000d */
[C---:B0-----:R-:W-:Y:S02]  /*134b70*/  IADD3 R20, P1, PT, R8.reuse, R3, RZ ;  /* 0x0000000308147210 */ /* 0x041fe40007f3e0ff */
[-C--:B--2---:R-:W-:Y:S01]  /*134b80*/  IADD3 R16, P0, PT, R8, R2.reuse, RZ ;  /* 0x0000000208107210 */ /* 0x084fe20007f1e0ff */
[----:B------:R-:W-:Y:S02]  /*134b90*/  IMAD.MOV.U32 R17, RZ, RZ, R12 ;  /* 0x000000ffff117224 */ /* 0x000fe400078e000c */
[----:B------:R-:W-:Y:S01]  /*134ba0*/  IMAD.X R21, R24, 0x1, R9, P1 ;  /* 0x0000000118157824 */ /* 0x000fe200008e0609 */
[----:B----4-:R-:W-:Y:S01]  /*134bb0*/  SHF.R.S32.HI R23, RZ, 0x1f, R10 ;  /* 0x0000001fff177819 */ /* 0x010fe2000001140a */
[----:B------:R0:W-:Y:S01]  /*134bc0*/  STL [R1+0x5510], R10 ;  /* 0x0055100a01007387 */ /* 0x0001e20000100800 */
[----:B------:R-:W-:-:S02]  /*134bd0*/  IADD3 R26, P2, PT, R10, R2, RZ ;  /* 0x000000020a1a7210 */ /* 0x000fc40007f5e0ff */
[----:B------:R-:W-:Y:S01]  /*134be0*/  IADD3 R12, P3, PT, R10, R3, RZ ;  /* 0x000000030a0c7210 */ /* 0x000fe20007f7e0ff */
[----:B0-----:R-:W-:Y:S02]  /*134bf0*/  IMAD.MOV.U32 R10, RZ, RZ, R17 ;  /* 0x000000ffff0a7224 */ /* 0x001fe400078e0011 */
[--C-:B------:R-:W-:Y:S02]  /*134c00*/  IMAD.X R17, R24, 0x1, R4.reuse, P0 ;  /* 0x0000000118117824 */ /* 0x100fe400000e0604 */
[----:B------:R-:W-:Y:S02]  /*134c10*/  IMAD.MOV.U32 R24, RZ, RZ, R27 ;  /* 0x000000ffff187224 */ /* 0x000fe400078e001b */
[C---:B------:R-:W-:Y:S01]  /*134c20*/  IMAD.X R27, R23.reuse, 0x1, R4, P2 ;  /* 0x00000001171b7824 */ /* 0x040fe200010e0604 */
[----:B------:R0:W-:Y:S01]  /*134c30*/  STL.64 [R1+0x2c70], R16 ;  /* 0x002c701001007387 */ /* 0x0001e20000100a00 */
[----:B------:R-:W-:-:S03]  /*134c40*/  IMAD.X R13, R23, 0x1, R9, P3 ;  /* 0x00000001170d7824 */ /* 0x000fc600018e0609 */
[----:B0-----:R-:W2:Y:S04]  /*134c50*/  LDL.LU.64 R16, [R1+0x7598] ;  /* 0x0075980001107983 */ /* 0x001ea80000300a00 */
[----:B------:R0:W-:Y:S04]  /*134c60*/  STL.64 [R1+0x2c68], R20 ;  /* 0x002c681401007387 */ /* 0x0001e80000100a00 */
[----:B0-----:R-:W3:Y:S04]  /*134c70*/  LDL.LU.64 R20, [R1+0x7590] ;  /* 0x0075900001147983 */ /* 0x001ee80000300a00 */
[----:B------:R0:W-:Y:S04]  /*134c80*/  STL.64 [R1+0x2c60], R26 ;  /* 0x002c601a01007387 */ /* 0x0001e80000100a00 */
[----:B0-----:R-:W4:Y:S04]  /*134c90*/  LDL.LU.64 R26, [R1+0x7588] ;  /* 0x00758800011a7983 */ /* 0x001f280000300a00 */
[----:B------:R0:W-:Y:S04]  /*134ca0*/  STL.64 [R1+0x2c58], R12 ;  /* 0x002c580c01007387 */ /* 0x0001e80000100a00 */
[----:B0-----:R-:W2:Y:S01]  /*134cb0*/  LDL.LU.64 R12, [R1+0x7580] ;  /* 0x00758000010c7983 */ /* 0x001ea20000300a00 */
[----:B------:R-:W-:Y:S01]  /*134cc0*/  IMAD.MOV.U32 R23, RZ, RZ, R24 ;  /* 0x000000ffff177224 */ /* 0x000fe200078e0018 */
[----:B------:R-:W-:-:S02]  /*134cd0*/  SHF.R.S32.HI R24, RZ, 0x1f, R11 ;  /* 0x0000001fff187819 */ /* 0x000fc4000001140b */
[----:B------:R0:W-:Y:S02]  /*134ce0*/  STL.64 [R1+0x7578], R8 ;  /* 0x0075780801007387 */ /* 0x0001e40000100a00 */
[C---:B0-----:R-:W-:Y:S01]  /*134cf0*/  IADD3 R8, P0, PT, R11.reuse, R2, RZ ;  /* 0x000000020b087210 */ /* 0x041fe20007f1e0ff */
[----:B------:R-:W-:Y:S01]  /*134d00*/  IMAD.MOV.U32 R9, RZ, RZ, R23 ;  /* 0x000000ffff097224 */ /* 0x000fe200078e0017 */
[----:B----4-:R-:W-:Y:S04]  /*134d10*/  STL.64 [R1+0x7568], R26 ;  /* 0x0075681a01007387 */ /* 0x010fe80000100a00 */
[----:B---3--:R0:W-:Y:S04]  /*134d20*/  STL.64 [R1+0x7570], R20 ;  /* 0x0075701401007387 */ /* 0x0081e80000100a00 */
[----:B------:R3:W-:Y:S01]  /*134d30*/  STL [R1+0x552c], R11 ;  /* 0x00552c0b01007387 */ /* 0x0007e20000100800 */
[----:B0-----:R-:W-:-:S03]  /*134d40*/  IADD3 R20, P1, PT, R11, R3, RZ ;  /* 0x000000030b147210 */ /* 0x001fc60007f3e0ff */
[----:B--2---:R0:W-:Y:S01]  /*134d50*/  STL [R1+0x5514], R12 ;  /* 0x0055140c01007387 */ /* 0x0041e20000100800 */
[----:B---3--:R-:W-:Y:S01]  /*134d60*/  IMAD.MOV.U32 R11, RZ, RZ, R14 ;  /* 0x000000ffff0b7224 */ /* 0x008fe200078e000e */
[----:B------:R-:W-:Y:S02]  /*134d70*/  SHF.R.S32.HI R23, RZ, 0x1f, R12 ;  /* 0x0000001fff177819 */ /* 0x000fe4000001140c */
[C---:B------:R-:W-:Y:S02]  /*134d80*/  IADD3 R26, P2, PT, R12.reuse, R2, RZ ;  /* 0x000000020c1a7210 */ /* 0x040fe40007f5e0ff */
[----:B------:R-:W-:Y:S01]  /*134d90*/  IADD3 R14, P3, PT, R12, R3, RZ ;  /* 0x000000030c0e7210 */ /* 0x000fe20007f7e0ff */
[----:B0-----:R-:W-:Y:S02]  /*134da0*/  IMAD.MOV.U32 R12, RZ, RZ, R9 ;  /* 0x000000ffff0c7224 */ /* 0x001fe400078e0009 */
[----:B------:R-:W-:-:S05]  /*134db0*/  IMAD.X R9, R24, 0x1, R4, P0 ;  /* 0x0000000118097824 */ /* 0x000fca00000e0604 */
[----:B------:R0:W-:Y:S04]  /*134dc0*/  STL.64 [R1+0x2c50], R8 ;  /* 0x002c500801007387 */ /* 0x0001e80000100a00 */
[----:B0-----:R-:W2:Y:S01]  /*134dd0*/  LDL.LU.64 R8, [R1+0x7578] ;  /* 0x0075780001087983 */ /* 0x001ea20000300a00 */
[----:B------:R-:W-:Y:S02]  /*134de0*/  IMAD.MOV.U32 R27, RZ, RZ, R15 ;  /* 0x000000ffff1b7224 */ /* 0x000fe400078e000f */
[----:B--2---:R-:W-:Y:S02]  /*134df0*/  IMAD.X R21, R24, 0x1, R9, P1 ;  /* 0x0000000118157824 */ /* 0x004fe400008e0609 */
        /* <DEDUP_REMOVED lines=8> */
[----:B0-----:R-:W4:Y:S01]  /*134e80*/  LDL.LU.64 R14, [R1+0x7560] ;  /* 0x00756000010e7983 */ /* 0x001f220000300a00 */
[----:B------:R-:W-:Y:S01]  /*134e90*/  IMAD.MOV.U32 R23, RZ, RZ, R24 ;  /* 0x000000ffff177224 */ /* 0x000fe200078e0018 */
[----:B------:R-:W-:-:S02]  /*134ea0*/  SHF.R.S32.HI R24, RZ, 0x1f, R13 ;  /* 0x0000001fff187819 */ /* 0x000fc4000001140d */
[----:B------:R0:W-:Y:S02]  /*134eb0*/  STL.64 [R1+0x7558], R8 ;  /* 0x0075580801007387 */ /* 0x0001e40000100a00 */
[C---:B0-----:R-:W-:Y:S01]  /*134ec0*/  IADD3 R8, P0, PT, R13.reuse, R2, RZ ;  /* 0x000000020d087210 */ /* 0x041fe20007f1e0ff */
[----:B------:R-:W-:Y:S01]  /*134ed0*/  IMAD.MOV.U32 R9, RZ, RZ, R23 ;  /* 0x000000ffff097224 */ /* 0x000fe200078e0017 */
[----:B---3--:R-:W-:Y:S04]  /*134ee0*/  STL.64 [R1+0x7548], R26 ;  /* 0x0075481a01007387 */ /* 0x008fe80000100a00 */
[----:B--2---:R0:W-:Y:S04]  /*134ef0*/  STL.64 [R1+0x7550], R20 ;  /* 0x0075501401007387 */ /* 0x0041e80000100a00 */
[----:B------:R2:W-:Y:S01]  /*134f00*/  STL [R1+0x551c], R13 ;  /* 0x00551c0d01007387 */ /* 0x0005e20000100800 */
[----:B0-----:R-:W-:-:S03]  /*134f10*/  IADD3 R20, P1, PT, R13, R3, RZ ;  /* 0x000000030d147210 */ /* 0x001fc60007f3e0ff */
[----:B----4-:R0:W-:Y:S01]  /*134f20*/  STL [R1+0x50c4], R14 ;  /* 0x0050c40e01007387 */ /* 0x0101e20000100800 */
[----:B--2---:R-:W-:Y:S01]  /*134f30*/  IMAD.MOV.U32 R13, RZ, RZ, R16 ;  /* 0x000000ffff0d7224 */ /* 0x004fe200078e0010 */
        /* <DEDUP_REMOVED lines=53> */
[----:B------:R0:W-:Y:S04]  /*135290*/  STL.64 [R1+0x7510], R14 ;  /* 0x0075100e01007387 */ /* 0x0001e80000100a00 */
        /* <DEDUP_REMOVED lines=15> */
[----:B------:R0:W-:Y:S04]  /*135390*/  STL.64 [R1+0x2be8], R14 ;  /* 0x002be80e01007387 */ /* 0x0001e80000100a00 */
[----:B0-----:R-:W2:Y:S04]  /*1353a0*/  LDL.LU.64 R14, [R1+0x7510] ;  /* 0x00751000010e7983 */ /* 0x001ea80000300a00 */
[----:B------:R0:W-:Y:S04]  /*1353b0*/  STL.64 [R1+0x2be0], R26 ;  /* 0x002be01a01007387 */ /* 0x0001e80000100a00 */
[----:B0-----:R-:W3:Y:S01]  /*1353c0*/  LDL.LU.64 R26, [R1+0x7508] ;  /* 0x00750800011a7983 */ /* 0x001ee20000300a00 */
[----:B------:R-:W-:-:S05]  /*1353d0*/  IMAD.X R21, R23, 0x1, R9, P3 ;  /* 0x0000000117157824 */ /* 0x000fca00018e0609 */
[----:B------:R0:W-:Y:S04]  /*1353e0*/  STL.64 [R1+0x2bd8], R20 ;  /* 0x002bd81401007387 */ /* 0x0001e80000100a00 */
[----:B0-----:R-:W4:Y:S04]  /*1353f0*/  LDL.LU.64 R20, [R1+0x7500] ;  /* 0x0075000001147983 */ /* 0x001f280000300a00 */
[----:B------:R-:W2:Y:S04]  /*135400*/  LDL.LU R23, [R1+0xde4] ;  /* 0x000de40001177983 */ /* 0x000ea80000300800 */
[----:B------:R-:W-:Y:S04]  /*135410*/  STL.64 [R1+0x74f8], R8 ;  /* 0x0074f80801007387 */ /* 0x000fe80000100a00 */
[----:B---3--:R0:W-:Y:S04]  /*135420*/  STL.64 [R1+0x74f0], R26 ;  /* 0x0074f01a01007387 */ /* 0x0081e80000100a00 */
[----:B0-----:R-:W3:Y:S01]  /*135430*/  LDL.LU R27, [R1+0x3f8] ;  /* 0x0003f800011b7983 */ /* 0x001ee20000300800 */
[----:B------:R-:W-:-:S03]  /*135440*/  IADD3 R8, P0, PT, R19, R2, RZ ;  /* 0x0000000213087210 */ /* 0x000fc60007f1e0ff */
[----:B------:R0:W-:Y:S01]  /*135450*/  STL.64 [R1+0x74e0], R28 ;  /* 0x0074e01c01007387 */ /* 0x0001e20000100a00 */
[----:B------:R-:W-:-:S03]  /*135460*/  IADD3 R26, P1, PT, R19, R3, RZ ;  /* 0x00000003131a7210 */ /* 0x000fc60007f3e0ff */
[----:B------:R1:W-:Y:S04]  /*135470*/  STL.64 [R1+0x74e8], R6 ;  /* 0x0074e80601007387 */ /* 0x0003e80000100a00 */
[----:B------:R2:W-:Y:S01]  /*135480*/  STL [R1+0x50a4], R19 ;  /* 0x0050a41301007387 */ /* 0x0005e20000100800 */
[----:B0-----:R-:W-:Y:S01]  /*135490*/  IMAD.MOV.U32 R29, RZ, RZ, R24 ;  /* 0x000000ffff1d7224 */ /* 0x001fe200078e0018 */
[----:B------:R-:W-:Y:S02]  /*1354a0*/  SHF.R.S32.HI R24, RZ, 0x1f, R19 ;  /* 0x0000001fff187819 */ /* 0x000fe40000011413 */
[----:B----4-:R0:W-:Y:S01]  /*1354b0*/  STL [R1+0x50a0], R20 ;  /* 0x0050a01401007387 */ /* 0x0101e20000100800 */
[C---:B------:R-:W-:Y:S02]  /*1354c0*/  IADD3 R28, P3, PT, R20.reuse, R3, RZ ;  /* 0x00000003141c7210 */ /* 0x040fe40007f7e0ff */
[----:B-1----:R-:W-:Y:S01]  /*1354d0*/  IADD3 R6, P2, PT, R20, R2, RZ ;  /* 0x0000000214067210 */ /* 0x002fe20007f5e0ff */
[----:B--2---:R-:W-:Y:S01]  /*1354e0*/  IMAD.MOV.U32 R19, RZ, RZ, R23 ;  /* 0x000000ffff137224 */ /* 0x004fe200078e0017 */
[----:B------:R-:W-:Y:S01]  /*1354f0*/  SHF.R.S32.HI R23, RZ, 0x1f, R20 ;  /* 0x0000001fff177819 */ /* 0x000fe20000011414 */
[----:B---3--:R-:W-:-:S04]  /*135500*/  IMAD.MOV.U32 R9, RZ, RZ, R27 ;  /* 0x000000ffff097224 */ /* 0x008fc800078e001b */
        /* <DEDUP_REMOVED lines=20> */
[----:B------:R-:W-:Y:S01]  /*135650*/  SHF.R.S32.HI R23, RZ, 0x1f, R22 ;  /* 0x0000001fff177819 */ /* 0x000fe20000011416 */
[----:B----4-:R0:W-:Y:S04]  /*135660*/  STL.64 [R1+0x74d0], R28 ;  /* 0x0074d01c01007387 */ /* 0x0101e80000100a00 */
[----:B------:R1:W-:Y:S04]  /*135670*/  STL.64 [R1+0x74c8], R12 ;  /* 0x0074c80c01007387 */ /* 0x0003e80000100a00 */
[----:B------:R2:W-:Y:S01]  /*135680*/  STL [R1+0x509c], R21 ;  /* 0x00509c1501007387 */ /* 0x0005e20000100800 */
[----:B0-----:R-:W-:-:S03]  /*135690*/  IADD3 R28, P1, PT, R21, R3, RZ ;  /* 0x00000003151c7210 */ /* 0x001fc60007f3e0ff */
[----:B------:R0:W-:Y:S01]  /*1356a0*/  STL [R1+0x5098], R22 ;  /* 0x0050981601007387 */ /* 0x0001e20000100800 */
[C---:B-1----:R-:W-:Y:S01]  /*1356b0*/  IADD3 R12, P2, PT, R22.reuse, R2, RZ ;  /* 0x00000002160c7210 */ /* 0x042fe20007f5e0ff */
[----:B--2---:R-:W-:Y:S01]  /*1356c0*/  IMAD.MOV.U32 R21, RZ, RZ, R26 ;  /* 0x000000ffff157224 */ /* 0x004fe200078e001a */
        /* <DEDUP_REMOVED lines=13> */
[----:B0-----:R-:W4:Y:S04]  /*1357a0*/  LDL.LU.64 R12, [R1+0x74c8] ;  /* 0x0074c800010c7983 */ /* 0x001f280000300a00 */
[----:B------:R0:W-:Y:S04]  /*1357b0*/  STL.64 [R1+0x2b98], R26 ;  /* 0x002b981a01007387 */ /* 0x0001e80000100a00 */
[----:B0-----:R-:W3:Y:S01]  /*1357c0*/  LDL.LU.64 R26, [R1+0x74c0] ;  /* 0x0074c000011a7983 */ /* 0x001ee20000300a00 */
[----:B------:R-:W-:Y:S01]  /*1357d0*/  IMAD.MOV.U32 R23, RZ, RZ, R24 ;  /* 0x000000ffff177224 */ /* 0x000fe200078e0018 */
[----:B------:R-:W-:-:S02]  /*1357e0*/  SHF.R.S32.HI R24, RZ, 0x1f, R25 ;  /* 0x0000001fff187819 */ /* 0x000fc40000011419 */
[----:B------:R0:W-:Y:S04]  /*1357f0*/  STL.64 [R1+0x74b8], R8 ;  /* 0x0074b80801007387 */ /* 0x0001e80000100a00 */
[----:B------:R-:W-:Y:S01]  /*135800*/  STL.64 [R1+0x74a8], R20 ;  /* 0x0074a81401007387 */ /* 0x000fe20000100a00 */
[CC--:B0-----:R-:W-:Y:S01]  /*135810*/  IADD3 R8, P0, PT, R25.reuse, R2.reuse, RZ ;  /* 0x0000000219087210 */ /* 0x0c1fe20007f1e0ff */
[----:B------:R-:W-:Y:S02]  /*135820*/  IMAD.MOV.U32 R9, RZ, RZ, R23 ;  /* 0x000000ffff097224 */ /* 0x000fe400078e0017 */
[----:B----4-:R0:W-:Y:S04]  /*135830*/  STL.64 [R1+0x74b0], R12 ;  /* 0x0074b00c01007387 */ /* 0x0101e80000100a00 */
[----:B------:R2:W-:Y:S01]  /*135840*/  STL [R1+0x5094], R25 ;  /* 0x0050941901007387 */ /* 0x0005e20000100800 */
[----:B0-----:R-:W-:Y:S01]  /*135850*/  IADD3 R12, P1, PT, R25, R3, RZ ;  /* 0x00000003190c7210 */ /* 0x001fe20007f3e0ff */
[----:B--2---:R-:W-:Y:S01]  /*135860*/  IMAD.MOV.U32 R25, RZ, RZ, R28 ;  /* 0x000000ffff197224 */ /* 0x004fe200078e001c */
[----:B---3--:R-:W-:Y:S01]  /*135870*/  SHF.R.S32.HI R23, RZ, 0x1f, R26 ;  /* 0x0000001fff177819 */ /* 0x008fe2000001141a */
[----:B------:R0:W-:Y:S01]  /*135880*/  STL [R1+0x5090], R26 ;  /* 0x0050901a01007387 */ /* 0x0001e20000100800 */
[----:B------:R-:W-:-:S02]  /*135890*/  IADD3 R20, P2, PT, R26, R2, RZ ;  /* 0x000000021a147210 */ /* 0x000fc40007f5e0ff */
        /* <DEDUP_REMOVED lines=15> */
[----:B0-----:R-:W4:Y:S02]  /*135990*/  LDL.LU.64 R28, [R1+0x74a0] ;  /* 0x0074a000011c7983 */ /* 0x001f240000300a00 */
[----:B----4-:R-:W-:-:S02]  /*1359a0*/  IMAD.MOV.U32 R23, RZ, RZ, R29 ;  /* 0x000000ffff177224 */ /* 0x010fc400078e001d */
[----:B------:R-:W4:Y:S04]  /*1359b0*/  LDL.LU R29, [R1+0x7498] ;  /* 0x00749800011d7983 */ /* 0x000f280000300800 */
[----:B------:R-:W-:Y:S04]  /*1359c0*/  STL.64 [R1+0x7490], R8 ;  /* 0x0074900801007387 */ /* 0x000fe80000100a00 */
[----:B------:R0:W-:Y:S04]  /*1359d0*/  STL.64 [R1+0x7478], R14 ;  /* 0x0074780e01007387 */ /* 0x0001e80000100a00 */
[----:B------:R1:W-:Y:S04]  /*1359e0*/  STL.64 [R1+0x7480], R6 ;  /* 0x0074800601007387 */ /* 0x0003e80000100a00 */
[----:B------:R2:W-:Y:S01]  /*1359f0*/  STL.64 [R1+0x7488], R18 ;  /* 0x0074881201007387 */ /* 0x0005e20000100a00 */
[----:B0-----:R-:W-:Y:S01]  /*135a00*/  IMAD.MOV.U32 R15, RZ, RZ, R24 ;  /* 0x000000ffff0f7224 */ /* 0x001fe200078e0018 */
[----:B------:R-:W-:-:S02]  /*135a10*/  SHF.R.S32.HI R24, RZ, 0x1f, R27 ;  /* 0x0000001fff187819 */ /* 0x000fc4000001141b */
[----:B------:R0:W-:Y:S01]  /*135a20*/  STL [R1+0x508c], R27 ;  /* 0x00508c1b01007387 */ /* 0x0001e20000100800 */
[CC--:B------:R-:W-:Y:S01]  /*135a30*/  IADD3 R8, P0, PT, R27.reuse, R2.reuse, RZ ;  /* 0x000000021b087210 */ /* 0x0c0fe20007f1e0ff */
[----:B------:R-:W-:Y:S01]  /*135a40*/  IMAD.MOV.U32 R9, RZ, RZ, R15 ;  /* 0x000000ffff097224 */ /* 0x000fe200078e000f */
[C---:B-1----:R-:W-:Y:S02]  /*135a50*/  IADD3 R6, P2, PT, R28.reuse, R2, RZ ;  /* 0x000000021c067210 */ /* 0x042fe40007f5e0ff */
[-C--:B--2---:R-:W-:Y:S02]  /*135a60*/  IADD3 R18, P1, PT, R27, R3.reuse, RZ ;  /* 0x000000031b127210 */ /* 0x084fe40007f3e0ff */
[----:B------:R-:W-:Y:S01]  /*135a70*/  IADD3 R14, P3, PT, R28, R3, RZ ;  /* 0x000000031c0e7210 */ /* 0x000fe20007f7e0ff */
[----:B0-----:R-:W-:Y:S01]  /*135a80*/  IMAD.MOV.U32 R27, RZ, RZ, R23 ;  /* 0x000000ffff1b7224 */ /* 0x001fe200078e0017 */
[----:B------:R-:W-:Y:S01]  /*135a90*/  SHF.R.S32.HI R23, RZ, 0x1f, R28 ;  /* 0x0000001fff177819 */ /* 0x000fe2000001141c */
[----:B------:R-:W-:-:S02]  /*135aa0*/  IMAD.MOV.U32 R28, RZ, RZ, R9 ;  /* 0x000000ffff1c7224 */ /* 0x000fc400078e0009 */
[----:B------:R-:W-:-:S05]  /*135ab0*/  IMAD.X R9, R24, 0x1, R4, P0 ;  /* 0x0000000118097824 */ /* 0x000fca00000e0604 */
[----:B------:R0:W-:Y:S04]  /*135ac0*/  STL.64 [R1+0x2b70], R8 ;  /* 0x002b700801007387 */ /* 0x0001e80000100a00 */
[----:B0-----:R-:W2:Y:S01]  /*135ad0*/  LDL.LU.64 R8, [R1+0x7490] ;  /* 0x0074900001087983 */ /* 0x001ea20000300a00 */
[C---:B------:R-:W-:Y:S02]  /*135ae0*/  IMAD.X R7, R23.reuse, 0x1, R4, P2 ;  /* 0x0000000117077824 */ /* 0x040fe400010e0604 */
[--C-:B--2---:R-:W-:Y:S02]  /*135af0*/  IMAD.X R19, R24, 0x1, R9.reuse, P1 ;  /* 0x0000000118137824 */ /* 0x104fe400008e0609 */
[----:B------:R-:W-:-:S03]  /*135b00*/  IMAD.X R15, R23, 0x1, R9, P3 ;  /* 0x00000001170f7824 */ /* 0x000fc600018e0609 */
[----:B------:R0:W-:Y:S04]  /*135b10*/  STL.64 [R1+0x2b68], R18 ;  /* 0x002b681201007387 */ /* 0x0001e80000100a00 */
[----:B0-----:R-:W2:Y:S04]  /*135b20*/  LDL.LU.64 R18, [R1+0x7488] ;  /* 0x0074880001127983 */ /* 0x001ea80000300a00 */
[----:B------:R0:W-:Y:S04]  /*135b30*/  STL.64 [R1+0x2b60], R6 ;  /* 0x002b600601007387 */ /* 0x0001e80000100a00 */
[----:B0-----:R-:W2:Y:S04]  /*135b40*/  LDL.LU.64 R6, [R1+0x7480] ;  /* 0x0074800001067983 */ /* 0x001ea80000300a00 */
[----:B------:R0:W-:Y:S04]  /*135b50*/  STL.64 [R1+0x2b58], R14 ;  /* 0x002b580e01007387 */ /* 0x0001e80000100a00 */
[----:B0-----:R-:W2:Y:S01]  /*135b60*/  LDL.LU.64 R14, [R1+0x7478] ;  /* 0x00747800010e7983 */ /* 0x001ea20000300a00 */
[----:B----4-:R-:W-:-:S03]  /*135b70*/  SHF.R.S32.HI R24, RZ, 0x1f, R29 ;  /* 0x0000001fff187819 */ /* 0x010fc6000001141d */
[----:B------:R0:W-:Y:S02]  /*135b80*/  STL.64 [R1+0x7470], R8 ;  /* 0x0074700801007387 */ /* 0x0001e40000100a00 */
[----:B0-----:R-:W-:-:S05]  /*135b90*/  IADD3 R8, P0, PT, R29, R2, RZ ;  /* 0x000000021d087210 */ /* 0x001fca0007f1e0ff */
[----:B------:R-:W-:Y:S01]  /*135ba0*/  IMAD.X R9, R24, 0x1, R4, P0 ;  /* 0x0000000118097824 */ /* 0x000fe200000e0604 */
[----:B--2---:R-:W-:Y:S04]  /*135bb0*/  STL.64 [R1+0x7468], R14 ;  /* 0x0074680e01007387 */ /* 0x004fe80000100a00 */
[----:B------:R0:W-:Y:S04]  /*135bc0*/  STL.64 [R1+0x7458], R18 ;  /* 0x0074581201007387 */ /* 0x0001e80000100a00 */
[----:B0-----:R-:W2:Y:S04]  /*135bd0*/  LDL.LU R19, [R1] ;  /* 0x0000000001137983 */ /* 0x001ea80000300800 */
[----:B------:R-:W-:Y:S04]  /*135be0*/  STL.64 [R1+0x7460], R10 ;  /* 0x0074600a01007387 */ /* 0x000fe80000100a00 */
[----:B------:R-:W-:Y:S04]  /*135bf0*/  STL [R1+0x5524], R29 ;  /* 0x0055241d01007387 */ /* 0x000fe80000100800 */
[----:B------:R0:W-:Y:S04]  /*135c00*/  STL.64 [R1+0x2b50], R8 ;  /* 0x002b500801007387 */ /* 0x0001e80000100a00 */
[----:B0-----:R-:W4:Y:S01]  /*135c10*/  LDL.LU.64 R8, [R1+0x7470] ;  /* 0x0074700001087983 */ /* 0x001f220000300a00 */
[----:B------:R-:W-:-:S02]  /*135c20*/  IADD3 R14, P1, PT, R29, R3, RZ ;  /* 0x000000031d0e7210 */ /* 0x000fc40007f3e0ff */
[----:B--2---:R-:W-:Y:S02]  /*135c30*/  SHF.R.S32.HI R23, RZ, 0x1f, R19 ;  /* 0x0000001fff177819 */ /* 0x004fe40000011413 */
[C---:B------:R-:W-:Y:S02]  /*135c40*/  IADD3 R10, P2, PT, R19.reuse, R2, RZ ;  /* 0x00000002130a7210 */ /* 0x040fe40007f5e0ff */
[----:B------:R-:W-:-:S03]  /*135c50*/  IADD3 R18, P3, PT, R19, R3, RZ ;  /* 0x0000000313127210 */ /* 0x000fc60007f7e0ff */
[C---:B------:R-:W-:Y:S02]  /*135c60*/  IMAD.X R11, R23.reuse, 0x1, R4, P2 ;  /* 0x00000001170b7824 */ /* 0x040fe400010e0604 */
[--C-:B----4-:R-:W-:Y:S02]  /*135c70*/  IMAD.X R15, R24, 0x1, R9.reuse, P1 ;  /* 0x00000001180f7824 */ /* 0x110fe400008e0609 */
[----:B------:R-:W-:-:S03]  /*135c80*/  IMAD.X R19, R23, 0x1, R9, P3 ;  /* 0x0000000117137824 */ /* 0x000fc600018e0609 */
[----:B------:R0:W-:Y:S04]  /*135c90*/  STL.64 [R1+0x2b48], R14 ;  /* 0x002b480e01007387 */ /* 0x0001e80000100a00 */
[----:B0-----:R-:W2:Y:S04]  /*135ca0*/  LDL.LU.64 R14, [R1+0x7468] ;  /* 0x00746800010e7983 */ /* 0x001ea80000300a00 */
[----:B------:R0:W-:Y:S04]  /*135cb0*/  STL.64 [R1+0x2b40], R10 ;  /* 0x002b400a01007387 */ /* 0x0001e80000100a00 */
[----:B0-----:R-:W4:Y:S04]  /*135cc0*/  LDL.LU.64 R10, [R1+0x7460] ;  /* 0x00746000010a7983 */ /* 0x001f280000300a00 */
[----:B------:R0:W-:Y:S04]  /*135cd0*/  STL.64 [R1+0x2b38], R18 ;  /* 0x002b381201007387 */ /* 0x0001e80000100a00 */
[----:B0-----:R-:W2:Y:S04]  /*135ce0*/  LDL.LU.64 R18, [R1+0x7458] ;  /* 0x0074580001127983 */ /* 0x001ea80000300a00 */
[----:B------:R-:W2:Y:S04]  /*135cf0*/  LDL.LU R23, [R1+0x4] ;  /* 0x0000040001177983 */ /* 0x000ea80000300800 */
[----:B------:R0:W-:Y:S04]  /*135d00*/  STL.64 [R1+0x7450], R8 ;  /* 0x0074500801007387 */ /* 0x0001e80000100a00 */
[----:B------:R-:W-:Y:S01]  /*135d10*/  STL.64 [R1+0x7448], R28 ;  /* 0x0074481c01007387 */ /* 0x000fe20000100a00 */
[----:B--2---:R-:W-:-:S02]  /*135d20*/  SHF.R.S32.HI R24, RZ, 0x1f, R23 ;  /* 0x0000001fff187819 */ /* 0x004fc40000011417 */
[C---:B0-----:R-:W-:Y:S01]  /*135d30*/  IADD3 R8, P0, PT, R23.reuse, R2, RZ ;  /* 0x0000000217087210 */ /* 0x041fe20007f1e0ff */
[----:B------:R0:W-:Y:S04]  /*135d40*/  STL.64 [R1+0x7438], R18 ;  /* 0x0074381201007387 */ /* 0x0001e80000100a00 */
[----:B------:R-:W-:Y:S01]  /*135d50*/  IMAD.X R9, R24, 0x1, R4, P0 ;  /* 0x0000000118097824 */ /* 0x000fe200000e0604 */
[----:B0-----:R-:W2:Y:S04]  /*135d60*/  LDL.LU R19, [R1+0x8] ;  /* 0x0000080001137983 */ /* 0x001ea80000300800 */
[----:B----4-:R-:W-:Y:S04]  /*135d70*/  STL.64 [R1+0x7440], R10 ;  /* 0x0074400a01007387 */ /* 0x010fe80000100a00 */
        /* <DEDUP_REMOVED lines=16> */
[----:B------:R-:W-:Y:S04]  /*135e80*/  STL.64 [R1+0x7430], R8 ;  /* 0x0074300801007387 */ /* 0x000fe80000100a00 */
[----:B----4-:R-:W-:Y:S04]  /*135e90*/  STL.64 [R1+0x7428], R10 ;  /* 0x0074280a01007387 */ /* 0x010fe80000100a00 */
[----:B------:R0:W-:Y:S04]  /*135ea0*/  STL.64 [R1+0x7418], R14 ;  /* 0x0074180e01007387 */ /* 0x0001e80000100a00 */
[----:B0-----:R-:W4:Y:S01]  /*135eb0*/  LDL.LU R15, [R1+0x10] ;  /* 0x00001000010f7983 */ /* 0x001f220000300800 */
[----:B--2---:R-:W-:-:S02]  /*135ec0*/  SHF.R.S32.HI R24, RZ, 0x1f, R23 ;  /* 0x0000001fff187819 */ /* 0x004fc40000011417 */
[----:B------:R-:W-:Y:S01]  /*135ed0*/  IADD3 R8, P0, PT, R23, R2, RZ ;  /* 0x0000000217087210 */ /* 0x000fe20007f1e0ff */
[----:B------:R-:W-:Y:S04]  /*135ee0*/  STL.64 [R1+0x7420], R26 ;  /* 0x0074201a01007387 */ /* 0x000fe80000100a00 */
[----:B------:R-:W-:-:S05]  /*135ef0*/  IMAD.X R9, R24, 0x1, R4, P0 ;  /* 0x0000000118097824 */ /* 0x000fca00000e0604 */
[----:B------:R0:W-:Y:S04]  /*135f00*/  STL.64 [R1+0x2b10], R8 ;  /* 0x002b100801007387 */ /* 0x0001e80000100a00 */
[----:B0-----:R-:W2:Y:S01]  /*135f10*/  LDL.LU.64 R8, [R1+0x7430] ;  /* 0x0074300001087983 */ /* 0x001ea20000300a00 */
[-C--:B------:R-:W-:Y:S02]  /*135f20*/  IADD3 R10, P1, PT, R23, R3.reuse, RZ ;  /* 0x00000003170a7210 */ /* 0x080fe40007f3e0ff */
[----:B----4-:R-:W-:Y:S02]  /*135f30*/  SHF.R.S32.HI R23, RZ, 0x1f, R15 ;  /* 0x0000001fff177819 */ /* 0x010fe4000001140f */
[C---:B------:R-:W-:Y:S02]  /*135f40*/  IADD3 R26, P2, PT, R15.reuse, R2, RZ ;  /* 0x000000020f1a7210 */ /* 0x040fe40007f5e0ff */
[----:B------:R-:W-:-:S03]  /*135f50*/  IADD3 R14, P3, PT, R15, R3, RZ ;  /* 0x000000030f0e7210 */ /* 0x000fc60007f7e0ff */
[C---:B------:R-:W-:Y:S02]  /*135f60*/  IMAD.X R27, R23.reuse, 0x1, R4, P2 ;  /* 0x00000001171b7824 */ /* 0x040fe400010e0604 */
[--C-:B--2---:R-:W-:Y:S02]  /*135f70*/  IMAD.X R11, R24, 0x1, R9.reuse, P1 ;  /* 0x00000001180b7824 */ /* 0x104fe400008e0609 */
        /* <DEDUP_REMOVED lines=8> */
[----:B------:R0:W-:Y:S01]  /*136000*/  STL.64 [R1+0x7410], R8 ;  /* 0x0074100801007387 */ /* 0x0001e20000100a00 */
[----:B--2---:R-:W-:-:S02]  /*136010*/  SHF.R.S32.HI R24, RZ, 0x1f, R23 ;  /* 0x0000001fff187819 */ /* 0x004fc40000011417 */
[C---:B0-----:R-:W-:Y:S01]  /*136020*/  IADD3 R8, P0, PT, R23.reuse, R2, RZ ;  /* 0x0000000217087210 */ /* 0x041fe20007f1e0ff */
[----:B------:R-:W-:Y:S04]  /*136030*/  STL.64 [R1+0x7408], R14 ;  /* 0x0074080e01007387 */ /* 0x000fe80000100a00 */
[----:B------:R-:W-:Y:S01]  /*136040*/  IMAD.X R9, R24, 0x1, R4, P0 ;  /* 0x0000000118097824 */ /* 0x000fe200000e0604 */
[----:B------:R0:W-:Y:S04]  /*136050*/  STL.64 [R1+0x73f8], R28 ;  /* 0x0073f81c01007387 */ /* 0x0001e80000100a00 */
[----:B0-----:R-:W2:Y:S04]  /*136060*/  LDL.LU R29, [R1+0x18] ;  /* 0x00001800011d7983 */ /* 0x001ea80000300800 */
[----:B------:R-:W-:Y:S04]  /*136070*/  STL.64 [R1+0x7400], R18 ;  /* 0x0074001201007387 */ /* 0x000fe80000100a00 */
[----:B------:R0:W-:Y:S04]  /*136080*/  STL.64 [R1+0x2af0], R8 ;  /* 0x002af00801007387 */ /* 0x0001e80000100a00 */
[----:B0-----:R-:W3:Y:S01]  /*136090*/  LDL.LU.64 R8, [R1+0x7410] ;  /* 0x0074100001087983 */ /* 0x001ee20000300a00 */
[----:B------:R-:W-:-:S02]  /*1360a0*/  IADD3 R14, P1, PT, R23, R3, RZ ;  /* 0x00000003170e7210 */ /* 0x000fc40007f3e0ff */
[----:B--2---:R-:W-:Y:S02]  /*1360b0*/  SHF.R.S32.HI R23, RZ, 0x1f, R29 ;  /* 0x0000001fff177819 */ /* 0x004fe4000001141d */
[C---:B------:R-:W-:Y:S02]  /*1360c0*/  IADD3 R18, P2, PT, R29.reuse, R2, RZ ;  /* 0x000000021d127210 */ /* 0x040fe40007f5e0ff */
[----:B------:R-:W-:-:S03]  /*1360d0*/  IADD3 R28, P3, PT, R29, R3, RZ ;  /* 0x000000031d1c7210 */ /* 0x000fc60007f7e0ff */
[C---:B------:R-:W-:Y:S02]  /*1360e0*/  IMAD.X R19, R23.reuse, 0x1, R4, P2 ;  /* 0x0000000117137824 */ /* 0x040fe400010e0604 */
[--C-:B---3--:R-:W-:Y:S02]  /*1360f0*/  IMAD.X R15, R24, 0x1, R9.reuse, P1 ;  /* 0x00000001180f7824 */ /* 0x108fe400008e0609 */
[----:B------:R-:W-:-:S03]  /*136100*/  IMAD.X R29, R23, 0x1, R9, P3 ;  /* 0x00000001171d7824 */ /* 0x000fc600018e0609 */
[----:B------:R0:W-:Y:S04]  /*136110*/  STL.64 [R1+0x2ae8], R14 ;  /* 0x002ae80e01007387 */ /* 0x0001e80000100a00 */
[----:B0-----:R-:W2:Y:S04]  /*136120*/  LDL.LU.64 R14, [R1+0x7408] ;  /* 0x00740800010e7983 */ /* 0x001ea80000300a00 */
[----:B------:R0:W-:Y:S04]  /*136130*/  STL.64 [R1+0x2ae0], R18 ;  /* 0x002ae01201007387 */ /* 0x0001e80000100a00 */
[----:B0-----:R-:W3:Y:S04]  /*136140*/  LDL.LU.64 R18, [R1+0x7400] ;  /* 0x0074000001127983 */ /* 0x001ee80000300a00 */
        /* <DEDUP_REMOVED lines=8> */
[----:B---3--:R0:W-:Y:S04]  /*1361d0*/  STL.64 [R1+0x73d8], R18 ;  /* 0x0073d81201007387 */ /* 0x0081e80000100a00 */
        /* <DEDUP_REMOVED lines=21> */
[----:B------:R0:W-:Y:S04]  /*136330*/  STL.64 [R1+0x73b8], R18 ;  /* 0x0073b81201007387 */ /* 0x0001e80000100a00 */
[----:B------:R-:W-:Y:S01]  /*136340*/  IMAD.X R9, R24, 0x1, R4, P0 ;  /* 0x0000000118097824 */ /* 0x000fe200000e0604 */
[----:B0-----:R-:W2:Y:S04]  /*136350*/  LDL.LU R19, [R1+0x28] ;  /* 0x0000280001137983 */ /* 0x001ea80000300800 */
[----:B----4-:R-:W-:Y:S04]  /*136360*/  STL.64 [R1+0x73c0], R26 ;  /* 0x0073c01a01007387 */ /* 0x010fe80000100a00 */
[----:B------:R-:W-:Y:S04]  /*136370*/  STL.64 [R1+0x73c8], R14 ;  /* 0x0073c80e01007387 */ /* 0x000fe80000100a00 */
[----:B------:R0:W-:Y:S04]  /*136380*/  STL.64 [R1+0x2ab0], R8 ;  /* 0x002ab00801007387 */ /* 0x0001e80000100a00 */
[----:B0-----:R-:W4:Y:S01]  /*136390*/  LDL.LU.64 R8, [R1+0x73d0] ;  /* 0x0073d00001087983 */ /* 0x001f220000300a00 */
[----:B------:R-:W-:-:S02]  /*1363a0*/  IADD3 R14, P1, PT, R23, R3, RZ ;  /* 0x00000003170e7210 */ /* 0x000fc40007f3e0ff */
[----:B--2---:R-:W-:Y:S02]  /*1363b0*/  SHF.R.S32.HI R23, RZ, 0x1f, R19 ;  /* 0x0000001fff177819 */ /* 0x004fe40000011413 */
[----:B------:R-:W-:-:S05]  /*1363c0*/  IADD3 R26, P2, PT, R19, R2, RZ ;  /* 0x00000002131a7210 */ /* 0x000fca0007f5e0ff */
[----:B------:R-:W-:Y:S02]  /*1363d0*/  IMAD.X R27, R23, 0x1, R4, P2 ;  /* 0x00000001171b7824 */ /* 0x000fe400010e0604 */
[----:B----4-:R-:W-:-:S05]  /*1363e0*/  IMAD.X R15, R24, 0x1, R9, P1 ;  /* 0x00000001180f7824 */ /* 0x010fca00008e0609 */
[----:B------:R0:W-:Y:S04]  /*1363f0*/  STL.64 [R1+0x2aa8], R14 ;  /* 0x002aa80e01007387 */ /* 0x0001e80000100a00 */
[----:B0-----:R-:W2:Y:S04]  /*136400*/  LDL.LU.64 R14, [R1+0x73c8] ;  /* 0x0073c800010e7983 */ /* 0x001ea80000300a00 */
[----:B------:R0:W-:Y:S04]  /*136410*/  STL.64 [R1+0x2aa0], R26 ;  /* 0x002aa01a01007387 */ /* 0x0001e80000100a00 */
[----:B0-----:R-:W4:Y:S01]  /*136420*/  LDL.LU.64 R26, [R1+0x73c0] ;  /* 0x0073c000011a7983 */ /* 0x001f220000300a00 */
[----:B------:R-:W-:-:S05]  /*136430*/  IADD3 R18, P3, PT, R19, R3, RZ ;  /* 0x0000000313127210 */ /* 0x000fca0007f7e0ff */
[----:B------:R-:W-:-:S05]  /*136440*/  IMAD.X R19, R23, 0x1, R9, P3 ;  /* 0x0000000117137824 */ /* 0x000fca00018e0609 */
[----:B------:R0:W-:Y:S04]  /*136450*/  STL.64 [R1+0x2a98], R18 ;  /* 0x002a981201007387 */ /* 0x0001e80000100a00 */
[----:B0-----:R-:W2:Y:S04]  /*136460*/  LDL.LU.64 R18, [R1+0x73b8] ;  /* 0x0073b80001127983 */ /* 0x001ea80000300a00 */
[----:B------:R-:W2:Y:S04]  /*136470*/  LDL.LU R23, [R1+0x2c] ;  /* 0x00002c0001177983 */ /* 0x000ea80000300800 */
[----:B------:R0:W-:Y:S04]  /*136480*/  STL.64 [R1+0x73b0], R8 ;  /* 0x0073b00801007387 */ /* 0x0001e80000100a00 */
[----:B----4-:R-:W-:Y:S04]  /*136490*/  STL.64 [R1+0x73a0], R26 ;  /* 0x0073a01a01007387 */ /* 0x010fe80000100a00 */
[----:B------:R-:W-:Y:S04]  /*1364a0*/  STL.64 [R1+0x73a8], R28 ;  /* 0x0073a81c01007387 */ /* 0x000fe80000100a00 */
[----:B0-----:R-:W4:Y:S04]  /*1364b0*/  LDL.LU R9, [R1+0x30] ;  /* 0x0000300001097983 */ /* 0x001f280000300800 */
[----:B---3--:R0:W-:Y:S04]  /*1364c0*/  STL.64 [R1+0x7390], R10 ;  /* 0x0073900a01007387 */ /* 0x0081e80000100a00 */
[----:B0-----:R-:W3:Y:S01]  /*1364d0*/  LDL.LU R10, [R1+0x34] ;  /* 0x00003400010a7983 */ /* 0x001ee20000300800 */
[----:B--2---:R-:W-:-:S02]  /*1364e0*/  SHF.R.S32.HI R24, RZ, 0x1f, R23 ;  /* 0x0000001fff187819 */ /* 0x004fc40000011417 */
[CC--:B------:R-:W-:Y:S02]  /*1364f0*/  IADD3 R8, P0, PT, R23.reuse, R2.reuse, RZ ;  /* 0x0000000217087210 */ /* 0x0c0fe40007f1e0ff */
[-C--:B------:R-:W-:Y:S02]  /*136500*/  IADD3 R28, P1, PT, R23, R3.reuse, RZ ;  /* 0x00000003171c7210 */ /* 0x080fe40007f3e0ff */
[----:B----4-:R-:W-:Y:S02]  /*136510*/  SHF.R.S32.HI R23, RZ, 0x1f, R9 ;  /* 0x0000001fff177819 */ /* 0x010fe40000011409 */
[C---:B------:R-:W-:Y:S01]  /*136520*/  IADD3 R26, P2, PT, R9.reuse, R2, RZ ;  /* 0x00000002091a7210 */ /* 0x040fe20007f5e0ff */
[----:B---3--:R0:W-:Y:S02]  /*136530*/  STL.64 [R1+0x7398], R10 ;  /* 0x0073980a01007387 */ /* 0x0081e40000100a00 */
[----:B0-----:R-:W-:Y:S01]  /*136540*/  IADD3 R10, P3, PT, R9, R3, RZ ;  /* 0x00000003090a7210 */ /* 0x001fe20007f7e0ff */
        /* <DEDUP_REMOVED lines=9> */
[----:B0-----:R-:W3:Y:S04]  /*1365e0*/  LDL.LU.64 R26, [R1+0x73a0] ;  /* 0x0073a000011a7983 */ /* 0x001ee80000300a00 */
[----:B------:R0:W-:Y:S04]  /*1365f0*/  STL.64 [R1+0x2a78], R10 ;  /* 0x002a780a01007387 */ /* 0x0001e80000100a00 */
[----:B0-----:R-:W4:Y:S04]  /*136600*/  LDL.LU.64 R10, [R1+0x7398] ;  /* 0x00739800010a7983 */ /* 0x001f280000300a00 */
[----:B------:R0:W-:Y:S04]  /*136610*/  STL.64 [R1+0x7388], R8 ;  /* 0x0073880801007387 */ /* 0x0001e80000100a00 */
[----:B0-----:R-:W2:Y:S01]  /*136620*/  LDL.LU R9, [R1+0x38] ;  /* 0x0000380001097983 */ /* 0x001ea20000300800 */
[----:B----4-:R-:W-:-:S02]  /*136630*/  SHF.R.S32.HI R24, RZ, 0x1f, R10 ;  /* 0x0000001fff187819 */ /* 0x010fc4000001140a */
[C---:B------:R-:W-:Y:S02]  /*136640*/  IADD3 R8, P0, PT, R10.reuse, R2, RZ ;  /* 0x000000020a087210 */ /* 0x040fe40007f1e0ff */
[----:B------:R-:W-:-:S05]  /*136650*/  IADD3 R10, P1, PT, R10, R3, RZ ;  /* 0x000000030a0a7210 */ /* 0x000fca0007f3e0ff */
[----:B------:R0:W-:Y:S04]  /*136660*/  STL [R1+0x2a68], R10 ;  /* 0x002a680a01007387 */ /* 0x0001e80000100800 */
[----:B0-----:R-:W4:Y:S01]  /*136670*/  LDL.LU.64 R10, [R1+0x7390] ;  /* 0x00739000010a7983 */ /* 0x001f220000300a00 */
[----:B--2---:R-:W-:-:S03]  /*136680*/  SHF.R.S32.HI R23, RZ, 0x1f, R9 ;  /* 0x0000001fff177819 */ /* 0x004fc60000011409 */
[----:B----4-:R0:W-:Y:S04]  /*136690*/  STL.64 [R1+0x7370], R10 ;  /* 0x0073700a01007387 */ /* 0x0101e80000100a00 */
[----:B------:R1:W-:Y:S04]  /*1366a0*/  STL.64 [R1+0x7378], R16 ;  /* 0x0073781001007387 */ /* 0x0003e80000100a00 */
[----:B------:R2:W-:Y:S01]  /*1366b0*/  STL.64 [R1+0x7380], R12 ;  /* 0x0073800c01007387 */ /* 0x0005e20000100a00 */
[C---:B0-----:R-:W-:Y:S02]  /*1366c0*/  IADD3 R10, P3, PT, R9.reuse, R3, RZ ;  /* 0x00000003090a7210 */ /* 0x041fe40007f7e0ff */
[----:B-1----:R-:W-:Y:S01]  /*1366d0*/  IADD3 R16, P2, PT, R9, R2, RZ ;  /* 0x0000000209107210 */ /* 0x002fe20007f5e0ff */
[--C-:B------:R-:W-:Y:S01]  /*1366e0*/  IMAD.X R9, R24, 0x1, R4.reuse, P0 ;  /* 0x0000000118097824 */ /* 0x100fe200000e0604 */
[----:B--2---:R0:W2:Y:S04]  /*1366f0*/  LDL.64 R12, [R1+0x2a68] ;  /* 0x002a6800010c7983 */ /* 0x0040a80000100a00 */
[----:B------:R1:W-:Y:S04]  /*136700*/  STL.64 [R1+0x7368], R28 ;  /* 0x0073681c01007387 */ /* 0x0003e80000100a00 */
[----:B-1----:R-:W4:Y:S04]  /*136710*/  LDL.LU R28, [R1+0x3c] ;  /* 0x00003c00011c7983 */ /* 0x002f280000300800 */
[----:B------:R1:W-:Y:S04]  /*136720*/  STL.64 [R1+0x2a70], R8 ;  /* 0x002a700801007387 */ /* 0x0003e80000100a00 */
[----:B-1----:R-:W2:Y:S01]  /*136730*/  LDL.LU.64 R8, [R1+0x7388] ;  /* 0x0073880001087983 */ /* 0x002ea20000300a00 */
[----:B------:R-:W-:-:S02]  /*136740*/  IMAD.X R17, R23, 0x1, R4, P2 ;  /* 0x0000000117117824 */ /* 0x000fc400010e0604 */
[--C-:B--2---:R-:W-:Y:S02]  /*136750*/  IMAD.X R13, R24, 0x1, R9.reuse, P1 ;  /* 0x00000001180d7824 */ /* 0x104fe400008e0609 */
[----:B------:R-:W-:-:S03]  /*136760*/  IMAD.X R11, R23, 0x1, R9, P3 ;  /* 0x00000001170b7824 */ /* 0x000fc600018e0609 */
[----:B------:R1:W-:Y:S01]  /*136770*/  STL [R1+0x2a6c], R13 ;  /* 0x002a6c0d01007387 */ /* 0x0003e20000100800 */
[----:B----4-:R-:W-:-:S03]  /*136780*/  SHF.R.S32.HI R24, RZ, 0x1f, R28 ;  /* 0x0000001fff187819 */ /* 0x010fc6000001141c */
[----:B-1----:R-:W2:Y:S04]  /*136790*/  LDL.LU.64 R12, [R1+0x7380] ;  /* 0x00738000010c7983 */ /* 0x002ea80000300a00 */
[----:B------:R1:W-:Y:S04]  /*1367a0*/  STL.64 [R1+0x2a60], R16 ;  /* 0x002a601001007387 */ /* 0x0003e80000100a00 */
[----:B-1----:R-:W4:Y:S04]  /*1367b0*/  LDL.LU.64 R16, [R1+0x7378] ;  /* 0x0073780001107983 */ /* 0x002f280000300a00 */
[----:B------:R1:W-:Y:S04]  /*1367c0*/  STL.64 [R1+0x2a58], R10 ;  /* 0x002a580a01007387 */ /* 0x0003e80000100a00 */
[----:B-1----:R-:W2:Y:S04]  /*1367d0*/  LDL.LU.64 R10, [R1+0x7370] ;  /* 0x00737000010a7983 */ /* 0x002ea80000300a00 */
[----:B------:R1:W-:Y:S02]  /*1367e0*/  STL.64 [R1+0x7360], R8 ;  /* 0x0073600801007387 */ /* 0x0003e40000100a00 */
[----:B-1----:R-:W-:-:S02]  /*1367f0*/  IADD3 R8, P0, PT, R28, R2, RZ ;  /* 0x000000021c087210 */ /* 0x002fc40007f1e0ff */
[----:B------:R-:W2:Y:S01]  /*136800*/  LDL.LU R9, [R1+0x40] ;  /* 0x0000400001097983 */ /* 0x000ea20000300800 */
[----:B------:R-:W-:-:S05]  /*136810*/  IADD3 R28, P1, PT, R28, R3, RZ ;  /* 0x000000031c1c7210 */ /* 0x000fca0007f3e0ff */
[----:B------:R1:W-:Y:S04]  /*136820*/  STL [R1+0x2a48], R28 ;  /* 0x002a481c01007387 */ /* 0x0003e80000100800 */
[----:B-1----:R-:W2:Y:S04]  /*136830*/  LDL.LU.64 R28, [R1+0x7368] ;  /* 0x00736800011c7983 */ /* 0x002ea80000300a00 */
[----:B--2---:R1:W-:Y:S04]  /*136840*/  STL.64 [R1+0x7340], R28 ;  /* 0x0073401c01007387 */ /* 0x0043e80000100a00 */
[----:B-1----:R-:W2:Y:S01]  /*136850*/  LDL.LU R28, [R1+0x44] ;  /* 0x00004400011c7983 */ /* 0x002ea20000300800 */
[----:B------:R-:W-:-:S03]  /*136860*/  SHF.R.S32.HI R23, RZ, 0x1f, R9 ;  /* 0x0000001fff177819 */ /* 0x000fc60000011409 */
[----:B--2---:R1:W-:Y:S04]  /*136870*/  STL.64 [R1+0x7348], R28 ;  /* 0x0073481c01007387 */ /* 0x0043e80000100a00 */
[----:B------:R2:W-:Y:S01]  /*136880*/  STL.64 [R1+0x7358], R22 ;  /* 0x0073581601007387 */ /* 0x0005e20000100a00 */
[----:B-1----:R-:W-:-:S03]  /*136890*/  IADD3 R28, P2, PT, R9, R2, RZ ;  /* 0x00000002091c7210 */ /* 0x002fc60007f5e0ff */
[----:B--2---:R0:W2:Y:S04]  /*1368a0*/  LDL.64 R22, [R1+0x2a48] ;  /* 0x002a480001167983 */ /* 0x0040a80000100a00 */
[----:B------:R1:W-:Y:S04]  /*1368b0*/  STL [R1+0x2a40], R28 ;  /* 0x002a401c01007387 */ /* 0x0003e80000100800 */
[----:B------:R0:W-:Y:S01]  /*1368c0*/  STL.64 [R1+0x7350], R2 ;  /* 0x0073500201007387 */ /* 0x0001e20000100a00 */
[----:B-1----:R-:W-:Y:S01]  /*1368d0*/  IADD3 R28, P3, PT, R9, R3, RZ ;  /* 0x00000003091c7210 */ /* 0x002fe20007f7e0ff */
[----:B------:R-:W-:-:S02]  /*1368e0*/  IMAD.X R9, R24, 0x1, R4, P0 ;  /* 0x0000000118097824 */ /* 0x000fc400000e0604 */
[----:B0-----:R0:W2:Y:S04]  /*1368f0*/  LDL.64 R2, [R1+0x2a40] ;  /* 0x002a400001027983 */ /* 0x0010a80000100a00 */
[----:B------:R1:W-:Y:S04]  /*136900*/  STL.64 [R1+0x2a50], R8 ;  /* 0x002a500801007387 */ /* 0x0003e80000100a00 */
[----:B-1----:R-:W2:Y:S02]  /*136910*/  LDL.LU.64 R8, [R1+0x7360] ;  /* 0x0073600001087983 */ /* 0x002ea40000300a00 */
[----:B--2---:R-:W-:-:S05]  /*136920*/  IMAD.X R23, R24, 0x1, R9, P1 ;  /* 0x0000000118177824 */ /* 0x004fca00008e0609 */
[----:B------:R1:W-:Y:S04]  /*136930*/  STL [R1+0x2a4c], R23 ;  /* 0x002a4c1701007387 */ /* 0x0003e80000100800 */
[----:B-1----:R-:W2:Y:S02]  /*136940*/  LDL.LU.64 R22, [R1+0x7358] ;  /* 0x0073580001167983 */ /* 0x002ea40000300a00 */
[C---:B--2---:R-:W-:Y:S02]  /*136950*/  IMAD.X R3, R23.reuse, 0x1, R4, P2 ;  /* 0x0000000117037824 */ /* 0x044fe400010e0604 */
[----:B------:R-:W-:-:S03]  /*136960*/  IMAD.X R29, R23, 0x1, R9, P3 ;  /* 0x00000001171d7824 */ /* 0x000fc600018e0609 */
[----:B------:R1:W-:Y:S04]  /*136970*/  STL [R1+0x2a44], R3 ;  /* 0x002a440301007387 */ /* 0x0003e80000100800 */
[----:B-1----:R-:W2:Y:S04]  /*136980*/  LDL.LU.64 R2, [R1+0x7350] ;  /* 0x0073500001027983 */ /* 0x002ea80000300a00 */
[----:B------:R1:W-:Y:S04]  /*136990*/  STL.64 [R1+0x2a38], R28 ;  /* 0x002a381c01007387 */ /* 0x0003e80000100a00 */
[----:B-1----:R-:W2:Y:S04]  /*1369a0*/  LDL.LU.64 R28, [R1+0x7348] ;  /* 0x00734800011c7983 */ /* 0x002ea80000300a00 */
[----:B------:R1:W-:Y:S04]  /*1369b0*/  STL.64 [R1+0x7338], R8 ;  /* 0x0073380801007387 */ /* 0x0003e80000100a00 */
[----:B-1----:R-:W3:Y:S01]  /*1369c0*/  LDL.LU R9, [R1+0x48] ;  /* 0x0000480001097983 */ /* 0x002ee20000300800 */
[----:B--2---:R-:W-:-:S02]  /*1369d0*/  SHF.R.S32.HI R24, RZ, 0x1f, R28 ;  /* 0x0000001fff187819 */ /* 0x004fc4000001141c */
[C---:B------:R-:W-:Y:S02]  /*1369e0*/  IADD3 R8, P0, PT, R28.reuse, R2, RZ ;  /* 0x000000021c087210 */ /* 0x040fe40007f1e0ff */
[----:B------:R-:W-:-:S05]  /*1369f0*/  IADD3 R28, P1, PT, R28, R3, RZ ;  /* 0x000000031c1c7210 */ /* 0x000fca0007f3e0ff */
[----:B------:R1:W-:Y:S04]  /*136a00*/  STL [R1+0x2a28], R28 ;  /* 0x002a281c01007387 */ /* 0x0003e80000100800 */
[----:B-1----:R-:W2:Y:S01]  /*136a10*/  LDL.LU.64 R28, [R1+0x7340] ;  /* 0x00734000011c7983 */ /* 0x002ea20000300a00 */
[----:B---3--:R-:W-:-:S03]  /*136a20*/  SHF.R.S32.HI R23, RZ, 0x1f, R9 ;  /* 0x0000001fff177819 */ /* 0x008fc60000011409 */
[----:B--2---:R1:W-:Y:S04]  /*136a30*/  STL.64 [R1+0x7320], R28 ;  /* 0x0073201c01007387 */ /* 0x0043e80000100a00 */
[----:B------:R2:W-:Y:S04]  /*136a40*/  STL.64 [R1+0x7328], R20 ;  /* 0x0073281401007387 */ /* 0x0005e80000100a00 */
[----:B------:R3:W-:Y:S01]  /*136a50*/  STL.64 [R1+0x7330], R26 ;  /* 0x0073301a01007387 */ /* 0x0007e20000100a00 */
[C---:B-1----:R-:W-:Y:S02]  /*136a60*/  IADD3 R28, P3, PT, R9.reuse, R3, RZ ;  /* 0x00000003091c7210 */ /* 0x042fe40007f7e0ff */
[----:B--2---:R-:W-:Y:S01]  /*136a70*/  IADD3 R20, P2, PT, R9, R2, RZ ;  /* 0x0000000209147210 */ /* 0x004fe20007f5e0ff */
[--C-:B------:R-:W-:Y:S01]  /*136a80*/  IMAD.X R9, R24, 0x1, R4.reuse, P0 ;  /* 0x0000000118097824 */ /* 0x100fe200000e0604 */
[----:B---3--:R0:W2:Y:S04]  /*136a90*/  LDL.64 R26, [R1+0x2a28] ;  /* 0x002a2800011a7983 */ /* 0x0080a80000100a00 */
[----:B------:R1:W-:Y:S04]  /*136aa0*/  STL.64 [R1+0x2a30], R8 ;  /* 0x002a300801007387 */ /* 0x0003e80000100a00 */
[----:B-1----:R-:W2:Y:S01]  /*136ab0*/  LDL.LU.64 R8, [R1+0x7338] ;  /* 0x0073380001087983 */ /* 0x002ea20000300a00 */
[----:B------:R-:W-:-:S02]  /*136ac0*/  IMAD.X R21, R23, 0x1, R4, P2 ;  /* 0x0000000117157824 */ /* 0x000fc400010e0604 */
[--C-:B--2---:R-:W-:Y:S02]  /*136ad0*/  IMAD.X R27, R24, 0x1, R9.reuse, P1 ;  /* 0x00000001181b7824 */ /* 0x104fe400008e0609 */
[----:B------:R-:W-:-:S03]  /*136ae0*/  IMAD.X R29, R23, 0x1, R9, P3 ;  /* 0x00000001171d7824 */ /* 0x000fc600018e0609 */
[----:B------:R1:W-:Y:S04]  /*136af0*/  STL [R1+0x2a2c], R27 ;  /* 0x002a2c1b01007387 */ /* 0x0003e80000100800 */
[----:B-1----:R-:W2:Y:S04]  /*136b00*/  LDL.LU.64 R26, [R1+0x7330] ;  /* 0x00733000011a7983 */ /* 0x002ea80000300a00 */
[----:B------:R1:W-:Y:S04]  /*136b10*/  STL.64 [R1+0x2a20], R20 ;  /* 0x002a201401007387 */ /* 0x0003e80000100a00 */
[----:B-1----:R-:W3:Y:S04]  /*136b20*/  LDL.LU.64 R20, [R1+0x7328] ;  /* 0x0073280001147983 */ /* 0x002ee80000300a00 */
[----:B------:R1:W-:Y:S04]  /*136b30*/  STL.64 [R1+0x7318], R4 ;  /* 0x0073180401007387 */ /* 0x0003e80000100a00 */
[----:B-1----:R-:W2:Y:S04]  /*136b40*/  LDL.LU R4, [R1+0x4c] ;  /* 0x00004c0001047983 */ /* 0x002ea80000300800 */
[----:B------:R1:W-:Y:S04]  /*136b50*/  STL.64 [R1+0x2a18], R28 ;  /* 0x002a181c01007387 */ /* 0x0003e80000100a00 */
[----:B-1----:R-:W3:Y:S04]  /*136b60*/  LDL.LU.64 R28, [R1+0x7320] ;  /* 0x00732000011c7983 */ /* 0x002ee80000300a00 */
[----:B------:R1:W-:Y:S01]  /*136b70*/  STL.64 [R1+0x7310], R8 ;  /* 0x0073100801007387 */ /* 0x0003e20000100a00 */
[----:B--2---:R-:W-:-:S02]  /*136b80*/  SHF.R.S32.HI R24, RZ, 0x1f, R4 ;  /* 0x0000001fff187819 */ /* 0x004fc40000011404 */
[C---:B-1----:R-:W-:Y:S02]  /*136b90*/  IADD3 R8, P0, PT, R4.reuse, R2, RZ ;  /* 0x0000000204087210 */ /* 0x042fe40007f1e0ff */
[----:B------:R-:W-:Y:S01]  /*136ba0*/  IADD3 R4, P1, PT, R4, R3, RZ ;  /* 0x0000000304047210 */ /* 0x000fe20007f3e0ff */
[----:B---3--:R1:W-:Y:S04]  /*136bb0*/  STL.64 [R1+0x72f8], R28 ;  /* 0x0072f81c01007387 */ /* 0x0083e80000100a00 */
[----:B-1----:R-:W2:Y:S04]  /*136bc0*/  LDL.LU R29, [R1+0x50] ;  /* 0x00005000011d7983 */ /* 0x002ea80000300800 */
[----:B------:R1:W-:Y:S04]  /*136bd0*/  STL [R1+0x2a08], R4 ;  /* 0x002a080401007387 */ /* 0x0003e80000100800 */
[----:B-1----:R-:W3:Y:S04]  /*136be0*/  LDL.LU.64 R4, [R1+0x7318] ;  /* 0x0073180001047983 */ /* 0x002ee80000300a00 */
[----:B------:R-:W-:Y:S04]  /*136bf0*/  STL.64 [R1+0x7300], R12 ;  /* 0x0073000c01007387 */ /* 0x000fe80000100a00 */
[----:B------:R1:W-:Y:S04]  /*136c00*/  STL.64 [R1+0x7308], R14 ;  /* 0x0073080e01007387 */ /* 0x0003e80000100a00 */
[----:B-1----:R0:W4:Y:S01]  /*136c10*/  LDL.64 R14, [R1+0x2a08] ;  /* 0x002a0800010e7983 */ /* 0x0021220000100a00 */
[----:B---3--:R-:W-:-:S05]  /*136c20*/  IMAD.X R9, R24, 0x1, R4, P0 ;  /* 0x0000000118097824 */ /* 0x008fca00000e0604 */
[----:B------:R1:W-:Y:S04]  /*136c30*/  STL.64 [R1+0x2a10], R8 ;  /* 0x002a100801007387 */ /* 0x0003e80000100a00 */
[----:B-1----:R-:W4:Y:S01]  /*136c40*/  LDL.LU.64 R8, [R1+0x7310] ;  /* 0x0073100001087983 */ /* 0x002f220000300a00 */
[----:B--2---:R-:W-:Y:S02]  /*136c50*/  SHF.R.S32.HI R23, RZ, 0x1f, R29 ;  /* 0x0000001fff177819 */ /* 0x004fe4000001141d */
[C---:B------:R-:W-:Y:S02]  /*136c60*/  IADD3 R12, P2, PT, R29.reuse, R2, RZ ;  /* 0x000000021d0c7210 */ /* 0x040fe40007f5e0ff */
[----:B------:R-:W-:-:S03]  /*136c70*/  IADD3 R28, P3, PT, R29, R3, RZ ;  /* 0x000000031d1c7210 */ /* 0x000fc60007f7e0ff */
[C---:B------:R-:W-:Y:S02]  /*136c80*/  IMAD.X R13, R23.reuse, 0x1, R4, P2 ;  /* 0x00000001170d7824 */ /* 0x040fe400010e0604 */
[--C-:B----4-:R-:W-:Y:S02]  /*136c90*/  IMAD.X R15, R24, 0x1, R9.reuse, P1 ;  /* 0x00000001180f7824 */ /* 0x110fe400008e0609 */
[----:B------:R-:W-:-:S03]  /*136ca0*/  IMAD.X R29, R23, 0x1, R9, P3 ;  /* 0x00000001171d7824 */ /* 0x000fc600018e0609 */
[----:B------:R1:W-:Y:S04]  /*136cb0*/  STL [R1+0x2a0c], R15 ;  /* 0x002a0c0f01007387 */ /* 0x0003e80000100800 */
[----:B-1----:R-:W2:Y:S04]  /*136cc0*/  LDL.LU.64 R14, [R1+0x7308] ;  /* 0x00730800010e7983 */ /* 0x002ea80000300a00 */
[----:B------:R1:W-:Y:S04]  /*136cd0*/  STL.64 [R1+0x2a00], R12 ;  /* 0x002a000c01007387 */ /* 0x0003e80000100a00 */
[----:B-1----:R-:W3:Y:S04]  /*136ce0*/  LDL.LU.64 R12, [R1+0x7300] ;  /* 0x00730000010c7983 */ /* 0x002ee80000300a00 */
[----:B------:R1:W-:Y:S04]  /*136cf0*/  STL.64 [R1+0x29f8], R28 ;  /* 0x0029f81c01007387 */ /* 0x0003e80000100a00 */
[----:B-1----:R-:W4:Y:S04]  /*136d00*/  LDL.LU.64 R28, [R1+0x72f8] ;  /* 0x0072f800011c7983 */ /* 0x002f280000300a00 */
[----:B------:R-:W2:Y:S04]  /*136d10*/  LDL.LU R23, [R1+0x54] ;  /* 0x0000540001177983 */ /* 0x000ea80000300800 */
[----:B------:R1:W-:Y:S01]  /*136d20*/  STL.64 [R1+0x72f0], R8 ;  /* 0x0072f00801007387 */ /* 0x0003e20000100a00 */
[----:B--2---:R-:W-:-:S02]  /*136d30*/  SHF.R.S32.HI R24, RZ, 0x1f, R23 ;  /* 0x0000001fff187819 */ /* 0x004fc40000011417 */
[C---:B-1----:R-:W-:Y:S01]  /*136d40*/  IADD3 R8, P0, PT, R23.reuse, R2, RZ ;  /* 0x0000000217087210 */ /* 0x042fe20007f1e0ff */
[----:B----4-:R1:W-:Y:S04]  /*136d50*/  STL.64 [R1+0x72d8], R28 ;  /* 0x0072d81c01007387 */ /* 0x0103e80000100a00 */
[----:B------:R-:W-:Y:S01]  /*136d60*/  IMAD.X R9, R24, 0x1, R4, P0 ;  /* 0x0000000118097824 */ /* 0x000fe200000e0604 */
[----:B-1----:R-:W2:Y:S04]  /*136d70*/  LDL.LU R29, [R1+0x58] ;  /* 0x00005800011d7983 */ /* 0x002ea80000300800 */
[----:B------:R-:W-:Y:S04]  /*136d80*/  STL.64 [R1+0x72e8], R14 ;  /* 0x0072e80e01007387 */ /* 0x000fe80000100a00 */
[----:B------:R-:W-:Y:S04]  /*136d90*/  STL.64 [R1+0x72e0], R6 ;  /* 0x0072e00601007387 */ /* 0x000fe80000100a00 */
[----:B------:R1:W-:Y:S04]  /*136da0*/  STL.64 [R1+0x29f0], R8 ;  /* 0x0029f00801007387 */ /* 0x0003e80000100a00 */
[----:B-1----:R-:W4:Y:S01]  /*136db0*/  LDL.LU.64 R8, [R1+0x72f0] ;  /* 0x0072f00001087983 */ /* 0x002f220000300a00 */
        /* <DEDUP_REMOVED lines=8> */
[----:B-1----:R-:W2:Y:S04]  /*136e40*/  LDL.LU.64 R14, [R1+0x72e8] ;  /* 0x0072e800010e7983 */ /* 0x002ea80000300a00 */
[----:B------:R1:W-:Y:S04]  /*136e50*/  STL.64 [R1+0x29e0], R6 ;  /* 0x0029e00601007387 */ /* 0x0003e80000100a00 */
[----:B-1----:R-:W4:Y:S04]  /*136e60*/  LDL.LU.64 R6, [R1+0x72e0] ;  /* 0x0072e00001067983 */ /* 0x002f280000300a00 */
[----:B------:R1:W-:Y:S04]  /*136e70*/  STL.64 [R1+0x29d8], R28 ;  /* 0x0029d81c01007387 */ /* 0x0003e80000100a00 */
[----:B-1----:R-:W2:Y:S04]  /*136e80*/  LDL.LU.64 R28, [R1+0x72d8] ;  /* 0x0072d800011c7983 */ /* 0x002ea80000300a00 */
[----:B------:R-:W2:Y:S04]  /*136e90*/  LDL.LU R23, [R1+0x5c] ;  /* 0x00005c0001177983 */ /* 0x000ea80000300800 */
[----:B------:R1:W-:Y:S01]  /*136ea0*/  STL.64 [R1+0x72d0], R8 ;  /* 0x0072d00801007387 */ /* 0x0003e20000100a00 */
[----:B--2---:R-:W-:-:S02]  /*136eb0*/  SHF.R.S32.HI R24, RZ, 0x1f, R23 ;  /* 0x0000001fff187819 */ /* 0x004fc40000011417 */
[C---:B-1----:R-:W-:Y:S01]  /*136ec0*/  IADD3 R8, P0, PT, R23.reuse, R2, RZ ;  /* 0x0000000217087210 */ /* 0x042fe20007f1e0ff */
[----:B------:R1:W-:Y:S04]  /*136ed0*/  STL.64 [R1+0x72b8], R28 ;  /* 0x0072b81c01007387 */ /* 0x0003e80000100a00 */
[----:B------:R-:W-:Y:S01]  /*136ee0*/  IMAD.X R9, R24, 0x1, R4, P0 ;  /* 0x0000000118097824 */ /* 0x000fe200000e0604 */
[----:B-1----:R-:W2:Y:S04]  /*136ef0*/  LDL.LU R29, [R1+0x60] ;  /* 0x00006000011d7983 */ /* 0x002ea80000300800 */
[----:B----4-:R-:W-:Y:S04]  /*136f00*/  STL.64 [R1+0x72c8], R6 ;  /* 0x0072c80601007387 */ /* 0x010fe80000100a00 */
        /* <DEDUP_REMOVED lines=23> */
[----:B------:R-:W-:Y:S04]  /*137080*/  STL.64 [R1+0x72a0], R18 ;  /* 0x0072a01201007387 */ /* 0x000fe80000100a00 */
[----:B----4-:R-:W-:Y:S04]  /*137090*/  STL.64 [R1+0x72a8], R20 ;  /* 0x0072a81401007387 */ /* 0x010fe80000100a00 */
        /* <DEDUP_REMOVED lines=16> */
[----:B------:R-:W-:Y:S04]  /*1371a0*/  STL.64 [R1+0x7290], R8 ;  /* 0x0072900801007387 */ /* 0x000fe80000100a00 */
[----:B----4-:R-:W-:Y:S04]  /*1371b0*/  STL.64 [R1+0x7288], R18 ;  /* 0x0072881201007387 */ /* 0x010fe80000100a00 */
[----:B------:R1:W-:Y:S04]  /*1371c0*/  STL.64 [R1+0x7278], R26 ;  /* 0x0072781a01007387 */ /* 0x0003e80000100a00 */
[----:B-1----:R-:W4:Y:S01]  /*1371d0*/  LDL.LU R27, [R1+0x70] ;  /* 0x00007000011b7983 */ /* 0x002f220000300800 */
[----:B--2---:R-:W-:-:S02]  /*1371e0*/  SHF.R.S32.HI R24, RZ, 0x1f, R23 ;  /* 0x0000001fff187819 */ /* 0x004fc40000011417 */
[----:B------:R-:W-:Y:S01]  /*1371f0*/  IADD3 R8, P0, PT, R23, R2, RZ ;  /* 0x0000000217087210 */ /* 0x000fe20007f1e0ff */
[----:B------:R-:W-:Y:S04]  /*137200*/  STL.64 [R1+0x7280], R6 ;  /* 0x0072800601007387 */ /* 0x000fe80000100a00 */
[----:B------:R-:W-:-:S05]  /*137210*/  IMAD.X R9, R24, 0x1, R4, P0 ;  /* 0x0000000118097824 */ /* 0x000fca00000e0604 */
[----:B------:R1:W-:Y:S04]  /*137220*/  STL.64 [R1+0x2990], R8 ;  /* 0x0029900801007387 */ /* 0x0003e80000100a00 */
[----:B-1----:R-:W2:Y:S01]  /*137230*/  LDL.LU.64 R8, [R1+0x7290] ;  /* 0x0072900001087983 */ /* 0x002ea20000300a00 */
        /* <DEDUP_REMOVED lines=8> */
[----:B-1----:R-:W2:Y:S04]  /*1372c0*/  LDL.LU.64 R18, [R1+0x7288] ;  /* 0x0072880001127983 */ /* 0x002ea80000300a00 */
[----:B------:R1:W-:Y:S04]  /*1372d0*/  STL.64 [R1+0x2980], R6 ;  /* 0x0029800601007387 */ /* 0x0003e80000100a00 */
[----:B-1----:R-:W4:Y:S04]  /*1372e0*/  LDL.LU.64 R6, [R1+0x7280] ;  /* 0x0072800001067983 */ /* 0x002f280000300a00 */
[----:B------:R1:W-:Y:S04]  /*1372f0*/  STL.64 [R1+0x2978], R26 ;  /* 0x0029781a01007387 */ /* 0x0003e80000100a00 */
[----:B-1----:R-:W2:Y:S04]  /*137300*/  LDL.LU.64 R26, [R1+0x7278] ;  /* 0x00727800011a7983 */ /* 0x002ea80000300a00 */
[----:B------:R-:W3:Y:S04]  /*137310*/  LDL.LU R23, [R1+0x74] ;  /* 0x0000740001177983 */ /* 0x000ee80000300800 */
[----:B------:R1:W-:Y:S04]  /*137320*/  STL.64 [R1+0x7270], R8 ;  /* 0x0072700801007387 */ /* 0x0003e80000100a00 */
[----:B--2---:R2:W-:Y:S04]  /*137330*/  STL.64 [R1+0x7268], R26 ;  /* 0x0072681a01007387 */ /* 0x0045e80000100a00 */
[----:B-1----:R-:W4:Y:S01]  /*137340*/  LDL.LU R9, [R1+0x78] ;  /* 0x0000780001097983 */ /* 0x002f220000300800 */
[----:B---3--:R-:W-:-:S02]  /*137350*/  SHF.R.S32.HI R24, RZ, 0x1f, R23 ;  /* 0x0000001fff187819 */ /* 0x008fc40000011417 */
[C---:B------:R-:W-:Y:S01]  /*137360*/  IADD3 R8, P0, PT, R23.reuse, R2, RZ ;  /* 0x0000000217087210 */ /* 0x040fe20007f1e0ff */
[----:B------:R-:W-:Y:S01]  /*137370*/  STL.64 [R1+0x7258], R28 ;  /* 0x0072581c01007387 */ /* 0x000fe20000100a00 */
[----:B--2---:R-:W-:-:S03]  /*137380*/  IADD3 R26, P1, PT, R23, R3, RZ ;  /* 0x00000003171a7210 */ /* 0x004fc60007f3e0ff */
[----:B------:R1:W-:Y:S01]  /*137390*/  STL.64 [R1+0x7260], R10 ;  /* 0x0072600a01007387 */ /* 0x0003e20000100a00 */
[----:B----4-:R-:W-:Y:S02]  /*1373a0*/  SHF.R.S32.HI R23, RZ, 0x1f, R9 ;  /* 0x0000001fff177819 */ /* 0x010fe40000011409 */
[C---:B-1----:R-:W-:Y:S02]  /*1373b0*/  IADD3 R10, P2, PT, R9.reuse, R2, RZ ;  /* 0x00000002090a7210 */ /* 0x042fe40007f5e0ff */
[----:B------:R-:W-:Y:S01]  /*1373c0*/  IADD3 R28, P3, PT, R9, R3, RZ ;  /* 0x00000003091c7210 */ /* 0x000fe20007f7e0ff */
[----:B------:R-:W-:-:S05]  /*1373d0*/  IMAD.X R9, R24, 0x1, R4, P0 ;  /* 0x0000000118097824 */ /* 0x000fca00000e0604 */
[----:B------:R1:W-:Y:S04]  /*1373e0*/  STL.64 [R1+0x2970], R8 ;  /* 0x0029700801007387 */ /* 0x0003e80000100a00 */
[----:B-1----:R-:W2:Y:S02]  /*1373f0*/  LDL.LU.64 R8, [R1+0x7270] ;  /* 0x0072700001087983 */ /* 0x002ea40000300a00 */
[----:B--2---:R-:W-:-:S05]  /*137400*/  IMAD.X R27, R24, 0x1, R9, P1 ;  /* 0x00000001181b7824 */ /* 0x004fca00008e0609 */
[----:B------:R1:W-:Y:S04]  /*137410*/  STL.64 [R1+0x2968], R26 ;  /* 0x0029681a01007387 */ /* 0x0003e80000100a00 */
[----:B-1----:R-:W2:Y:S01]  /*137420*/  LDL.LU.64 R26, [R1+0x7268] ;  /* 0x00726800011a7983 */ /* 0x002ea20000300a00 */
[C---:B------:R-:W-:Y:S02]  /*137430*/  IMAD.X R11, R23.reuse, 0x1, R4, P2 ;  /* 0x00000001170b7824 */ /* 0x040fe400010e0604 */
[----:B------:R-:W-:Y:S01]  /*137440*/  IMAD.X R29, R23, 0x1, R9, P3 ;  /* 0x00000001171d7824 */ /* 0x000fe200018e0609 */
[----:B--2---:R1:W-:Y:S04]  /*137450*/  STL.64 [R1+0x7250], R26 ;  /* 0x0072501a01007387 */ /* 0x0043e80000100a00 */
[----:B-1----:R-:W2:Y:S04]  /*137460*/  LDL.LU R26, [R1+0x7c] ;  /* 0x00007c00011a7983 */ /* 0x002ea80000300800 */
[----:B------:R1:W-:Y:S04]  /*137470*/  STL.64 [R1+0x2960], R10 ;  /* 0x0029600a01007387 */ /* 0x0003e80000100a00 */
[----:B-1----:R-:W3:Y:S04]  /*137480*/  LDL.LU.64 R10, [R1+0x7260] ;  /* 0x00726000010a7983 */ /* 0x002ee80000300a00 */
[----:B------:R1:W-:Y:S04]  /*137490*/  STL.64 [R1+0x2958], R28 ;  /* 0x0029581c01007387 */ /* 0x0003e80000100a00 */
[----:B-1----:R-:W4:Y:S04]  /*1374a0*/  LDL.LU.64 R28, [R1+0x7258] ;  /* 0x00725800011c7983 */ /* 0x002f280000300a00 */
[----:B------:R1:W-:Y:S04]  /*1374b0*/  STL.64 [R1+0x7248], R8 ;  /* 0x0072480801007387 */ /* 0x0003e80000100a00 */
[----:B-1----:R-:W3:Y:S01]  /*1374c0*/  LDL.LU R9, [R1+0x80] ;  /* 0x0000800001097983 */ /* 0x002ee20000300800 */
[----:B--2---:R-:W-:-:S02]  /*1374d0*/  SHF.R.S32.HI R24, RZ, 0x1f, R26 ;  /* 0x0000001fff187819 */ /* 0x004fc4000001141a */
[C---:B------:R-:W-:Y:S02]  /*1374e0*/  IADD3 R8, P0, PT, R26.reuse, R2, RZ ;  /* 0x000000021a087210 */ /* 0x040fe40007f1e0ff */
[----:B------:R-:W-:-:S05]  /*1374f0*/  IADD3 R26, P1, PT, R26, R3, RZ ;  /* 0x000000031a1a7210 */ /* 0x000fca0007f3e0ff */
[----:B------:R1:W-:Y:S04]  /*137500*/  STL [R1+0x2948], R26 ;  /* 0x0029481a01007387 */ /* 0x0003e80000100800 */
[----:B-1----:R-:W2:Y:S04]  /*137510*/  LDL.LU.64 R26, [R1+0x7250] ;  /* 0x00725000011a7983 */ /* 0x002ea80000300a00 */
[----:B------:R-:W-:Y:S04]  /*137520*/  STL.64 [R1+0x7238], R20 ;  /* 0x0072381401007387 */ /* 0x000fe80000100a00 */
[----:B------:R1:W-:Y:S04]  /*137530*/  STL.64 [R1+0x7240], R18 ;  /* 0x0072401201007387 */ /* 0x0003e80000100a00 */
[----:B-1----:R0:W4:Y:S01]  /*137540*/  LDL.64 R18, [R1+0x2948] ;  /* 0x0029480001127983 */ /* 0x0021220000100a00 */
[----:B---3--:R-:W-:-:S02]  /*137550*/  SHF.R.S32.HI R23, RZ, 0x1f, R9 ;  /* 0x0000001fff177819 */ /* 0x008fc40000011409 */
[C---:B------:R-:W-:Y:S01]  /*137560*/  IADD3 R20, P2, PT, R9.reuse, R2, RZ ;  /* 0x0000000209147210 */ /* 0x040fe20007f5e0ff */
[----:B--2---:R1:W-:Y:S02]  /*137570*/  STL.64 [R1+0x7230], R26 ;  /* 0x0072301a01007387 */ /* 0x0043e40000100a00 */
[----:B-1----:R-:W-:Y:S01]  /*137580*/  IADD3 R26, P3, PT, R9, R3, RZ ;  /* 0x00000003091a7210 */ /* 0x002fe20007f7e0ff */
[----:B------:R-:W-:-:S05]  /*137590*/  IMAD.X R9, R24, 0x1, R4, P0 ;  /* 0x0000000118097824 */ /* 0x000fca00000e0604 */
[----:B------:R1:W-:Y:S04]  /*1375a0*/  STL.64 [R1+0x2950], R8 ;  /* 0x0029500801007387 */ /* 0x0003e80000100a00 */
[----:B-1----:R-:W2:Y:S01]  /*1375b0*/  LDL.LU.64 R8, [R1+0x7248] ;  /* 0x0072480001087983 */ /* 0x002ea20000300a00 */
[----:B------:R-:W-:-:S03]  /*1375c0*/  IMAD.X R21, R23, 0x1, R4, P2 ;  /* 0x0000000117157824 */ /* 0x000fc600010e0604 */
[----:B----4-:R1:W-:Y:S04]  /*1375d0*/  STL.64 [R1+0x7228], R28 ;  /* 0x0072281c01007387 */ /* 0x0103e80000100a00 */
[----:B-1----:R-:W3:Y:S01]  /*1375e0*/  LDL.LU R28, [R1+0x84] ;  /* 0x00008400011c7983 */ /* 0x002ee20000300800 */
[--C-:B--2---:R-:W-:Y:S02]  /*1375f0*/  IMAD.X R19, R24, 0x1, R9.reuse, P1 ;  /* 0x0000000118137824 */ /* 0x104fe400008e0609 */
[----:B------:R-:W-:-:S03]  /*137600*/  IMAD.X R27, R23, 0x1, R9, P3 ;  /* 0x00000001171b7824 */ /* 0x000fc600018e0609 */
[----:B------:R1:W-:Y:S04]  /*137610*/  STL [R1+0x294c], R19 ;  /* 0x00294c1301007387 */ /* 0x0003e80000100800 */
[----:B-1----:R-:W2:Y:S04]  /*137620*/  LDL.LU.64 R18, [R1+0x7240] ;  /* 0x0072400001127983 */ /* 0x002ea80000300a00 */
[----:B------:R1:W-:Y:S04]  /*137630*/  STL.64 [R1+0x2940], R20 ;  /* 0x0029401401007387 */ /* 0x0003e80000100a00 */
[----:B-1----:R-:W4:Y:S04]  /*137640*/  LDL.LU.64 R20, [R1+0x7238] ;  /* 0x0072380001147983 */ /* 0x002f280000300a00 */
[----:B------:R1:W-:Y:S04]  /*137650*/  STL.64 [R1+0x2938], R26 ;  /* 0x0029381a01007387 */ /* 0x0003e80000100a00 */
[----:B-1----:R-:W2:Y:S01]  /*137660*/  LDL.LU.64 R26, [R1+0x7230] ;  /* 0x00723000011a7983 */ /* 0x002ea20000300a00 */
[----:B---3--:R-:W-:-:S03]  /*137670*/  SHF.R.S32.HI R24, RZ, 0x1f, R28 ;  /* 0x0000001fff187819 */ /* 0x008fc6000001141c */
[----:B------:R1:W-:Y:S02]  /*137680*/  STL.64 [R1+0x7220], R8 ;  /* 0x0072200801007387 */ /* 0x0003e40000100a00 */
[C---:B-1----:R-:W-:Y:S02]  /*137690*/  IADD3 R8, P0, PT, R28.reuse, R2, RZ ;  /* 0x000000021c087210 */ /* 0x042fe40007f1e0ff */
[----:B------:R-:W-:Y:S01]  /*1376a0*/  IADD3 R28, P1, PT, R28, R3, RZ ;  /* 0x000000031c1c7210 */ /* 0x000fe20007f3e0ff */
[----:B--2---:R1:W-:Y:S04]  /*1376b0*/  STL.64 [R1+0x7208], R26 ;  /* 0x0072081a01007387 */ /* 0x0043e80000100a00 */
[----:B-1----:R-:W2:Y:S04]  /*1376c0*/  LDL.LU R27, [R1+0x88] ;  /* 0x00008800011b7983 */ /* 0x002ea80000300800 */
[----:B------:R1:W-:Y:S04]  /*1376d0*/  STL [R1+0x2928], R28 ;  /* 0x0029281c01007387 */ /* 0x0003e80000100800 */
[----:B-1----:R-:W3:Y:S01]  /*1376e0*/  LDL.LU.64 R28, [R1+0x7228] ;  /* 0x00722800011c7983 */ /* 0x002ee20000300a00 */
[----:B------:R-:W-:-:S03]  /*1376f0*/  IMAD.X R9, R24, 0x1, R4, P0 ;  /* 0x0000000118097824 */ /* 0x000fc600000e0604 */
[----:B------:R-:W-:Y:S04]  /*137700*/  STL.64 [R1+0x7210], R6 ;  /* 0x0072100601007387 */ /* 0x000fe80000100a00 */
[----:B---3--:R1:W-:Y:S04]  /*137710*/  STL.64 [R1+0x7218], R28 ;  /* 0x0072181c01007387 */ /* 0x0083e80000100a00 */
[----:B-1----:R0:W3:Y:S04]  /*137720*/  LDL.64 R28, [R1+0x2928] ;  /* 0x00292800011c7983 */ /* 0x0020e80000100a00 */
[----:B------:R1:W-:Y:S04]  /*137730*/  STL.64 [R1+0x2930], R8 ;  /* 0x0029300801007387 */ /* 0x0003e80000100a00 */
[----:B-1----:R-:W3:Y:S01]  /*137740*/  LDL.LU.64 R8, [R1+0x7220] ;  /* 0x0072200001087983 */ /* 0x002ee20000300a00 */
[----:B--2---:R-:W-:-:S02]  /*137750*/  SHF.R.S32.HI R23, RZ, 0x1f, R27 ;  /* 0x0000001fff177819 */ /* 0x004fc4000001141b */
[C---:B------:R-:W-:Y:S02]  /*137760*/  IADD3 R6, P2, PT, R27.reuse, R2, RZ ;  /* 0x000000021b067210 */ /* 0x040fe40007f5e0ff */
[----:B------:R-:W-:-:S03]  /*137770*/  IADD3 R26, P3, PT, R27, R3, RZ ;  /* 0x000000031b1a7210 */ /* 0x000fc60007f7e0ff */
[C---:B------:R-:W-:Y:S02]  /*137780*/  IMAD.X R7, R23.reuse, 0x1, R4, P2 ;  /* 0x0000000117077824 */ /* 0x040fe400010e0604 */
[--C-:B---3--:R-:W-:Y:S02]  /*137790*/  IMAD.X R29, R24, 0x1, R9.reuse, P1 ;  /* 0x00000001181d7824 */ /* 0x108fe400008e0609 */
[----:B------:R-:W-:-:S03]  /*1377a0*/  IMAD.X R27, R23, 0x1, R9, P3 ;  /* 0x00000001171b7824 */ /* 0x000fc600018e0609 */
[----:B------:R1:W-:Y:S04]  /*1377b0*/  STL [R1+0x292c], R29 ;  /* 0x00292c1d01007387 */ /* 0x0003e80000100800 */
[----:B-1----:R-:W2:Y:S04]  /*1377c0*/  LDL.LU.64 R28, [R1+0x7218] ;  /* 0x00721800011c7983 */ /* 0x002ea80000300a00 */
[----:B------:R1:W-:Y:S04]  /*1377d0*/  STL.64 [R1+0x2920], R6 ;  /* 0x0029200601007387 */ /* 0x0003e80000100a00 */
[----:B-1----:R-:W3:Y:S04]  /*1377e0*/  LDL.LU.64 R6, [R1+0x7210] ;  /* 0x0072100001067983 */ /* 0x002ee80000300a00 */
[----:B------:R1:W-:Y:S04]  /*1377f0*/  STL.64 [R1+0x2918], R26 ;  /* 0x0029181a01007387 */ /* 0x0003e80000100a00 */
[----:B-1----:R-:W2:Y:S04]  /*137800*/  LDL.LU.64 R26, [R1+0x7208] ;  /* 0x00720800011a7983 */ /* 0x002ea80000300a00 */
[----:B------:R-:W2:Y:S04]  /*137810*/  LDL.LU R23, [R1+0x8c] ;  /* 0x00008c0001177983 */ /* 0x000ea80000300800 */
[----:B------:R1:W-:Y:S01]  /*137820*/  STL.64 [R1+0x7200], R8 ;  /* 0x0072000801007387 */ /* 0x0003e20000100a00 */
[----:B--2---:R-:W-:-:S02]  /*137830*/  SHF.R.S32.HI R24, RZ, 0x1f, R23 ;  /* 0x0000001fff187819 */ /* 0x004fc40000011417 */
[C---:B-1----:R-:W-:Y:S01]  /*137840*/  IADD3 R8, P0, PT, R23.reuse, R2, RZ ;  /* 0x0000000217087210 */ /* 0x042fe20007f1e0ff */
[----:B------:R-:W-:Y:S04]  /*137850*/  STL.64 [R1+0x71f8], R26 ;  /* 0x0071f81a01007387 */ /* 0x000fe80000100a00 */
[----:B------:R-:W-:Y:S01]  /*137860*/  IMAD.X R9, R24, 0x1, R4, P0 ;  /* 0x0000000118097824 */ /* 0x000fe200000e0604 */
[----:B------:R1:W-:Y:S04]  /*137870*/  STL.64 [R1+0x71e8], R28 ;  /* 0x0071e81c01007387 */ /* 0x0003e80000100a00 */
[----:B-1----:R-:W2:Y:S04]  /*137880*/  LDL.LU R29, [R1+0x90] ;  /* 0x00009000011d7983 */ /* 0x002ea80000300800 */
[----:B------:R-:W-:Y:S04]  /*137890*/  STL.64 [R1+0x71f0], R18 ;  /* 0x0071f01201007387 */ /* 0x000fe80000100a00 */
[----:B------:R1:W-:Y:S04]  /*1378a0*/  STL.64 [R1+0x2910], R8 ;  /* 0x0029100801007387 */ /* 0x0003e80000100a00 */
[----:B-1----:R-:W3:Y:S01]  /*1378b0*/  LDL.LU.64 R8, [R1+0x7200] ;  /* 0x0072000001087983 */ /* 0x002ee20000300a00 */
        /* <DEDUP_REMOVED lines=21> */
[----:B---3--:R-:W-:Y:S04]  /*137a10*/  STL.64 [R1+0x71d0], R18 ;  /* 0x0071d01201007387 */ /* 0x008fe80000100a00 */
        /* <DEDUP_REMOVED lines=14> */
[----:B-1----:R-:W4:Y:S04]  /*137b00*/  LDL.LU.64 R28, [R1+0x71c8] ;  /* 0x0071c800011c7983 */ /* 0x002f280000300a00 */
[----:B------:R-:W2:Y:S04]  /*137b10*/  LDL.LU R23, [R1+0x9c] ;  /* 0x00009c0001177983 */ /* 0x000ea80000300800 */
[----:B------:R-:W-:Y:S04]  /*137b20*/  STL.64 [R1+0x71c0], R8 ;  /* 0x0071c00801007387 */ /* 0x000fe80000100a00 */
[----:B---3--:R-:W-:Y:S04]  /*137b30*/  STL.64 [R1+0x71b8], R18 ;  /* 0x0071b81201007387 */ /* 0x008fe80000100a00 */
[----:B------:R1:W-:Y:S04]  /*137b40*/  STL.64 [R1+0x71a8], R26 ;  /* 0x0071a81a01007387 */ /* 0x0003e80000100a00 */
[----:B-1----:R-:W3:Y:S01]  /*137b50*/  LDL.LU R27, [R1+0xa0] ;  /* 0x0000a000011b7983 */ /* 0x002ee20000300800 */
[----:B--2---:R-:W-:-:S02]  /*137b60*/  SHF.R.S32.HI R24, RZ, 0x1f, R23 ;  /* 0x0000001fff187819 */ /* 0x004fc40000011417 */
[----:B------:R-:W-:Y:S01]  /*137b70*/  IADD3 R8, P0, PT, R23, R2, RZ ;  /* 0x0000000217087210 */ /* 0x000fe20007f1e0ff */
[----:B------:R-:W-:Y:S04]  /*137b80*/  STL.64 [R1+0x71b0], R16 ;  /* 0x0071b01001007387 */ /* 0x000fe80000100a00 */
[----:B------:R-:W-:-:S05]  /*137b90*/  IMAD.X R9, R24, 0x1, R4, P0 ;  /* 0x0000000118097824 */ /* 0x000fca00000e0604 */
[----:B------:R1:W-:Y:S04]  /*137ba0*/  STL.64 [R1+0x28d0], R8 ;  /* 0x0028d00801007387 */ /* 0x0003e80000100a00 */
[----:B-1----:R-:W2:Y:S01]  /*137bb0*/  LDL.LU.64 R8, [R1+0x71c0] ;  /* 0x0071c00001087983 */ /* 0x002ea20000300a00 */
[----:B------:R-:W-:Y:S02]  /*137bc0*/  IADD3 R18, P1, PT, R23, R3, RZ ;  /* 0x0000000317127210 */ /* 0x000fe40007f3e0ff */
[----:B---3--:R-:W-:Y:S02]  /*137bd0*/  SHF.R.S32.HI R23, RZ, 0x1f, R27 ;  /* 0x0000001fff177819 */ /* 0x008fe4000001141b */
[----:B------:R-:W-:-:S05]  /*137be0*/  IADD3 R16, P2, PT, R27, R2, RZ ;  /* 0x000000021b107210 */ /* 0x000fca0007f5e0ff */
[----:B------:R-:W-:Y:S02]  /*137bf0*/  IMAD.X R17, R23, 0x1, R4, P2 ;  /* 0x0000000117117824 */ /* 0x000fe400010e0604 */
[----:B--2---:R-:W-:-:S05]  /*137c00*/  IMAD.X R19, R24, 0x1, R9, P1 ;  /* 0x0000000118137824 */ /* 0x004fca00008e0609 */
[----:B------:R1:W-:Y:S04]  /*137c10*/  STL.64 [R1+0x28c8], R18 ;  /* 0x0028c81201007387 */ /* 0x0003e80000100a00 */
[----:B-1----:R-:W2:Y:S04]  /*137c20*/  LDL.LU.64 R18, [R1+0x71b8] ;  /* 0x0071b80001127983 */ /* 0x002ea80000300a00 */
[----:B------:R1:W-:Y:S04]  /*137c30*/  STL.64 [R1+0x28c0], R16 ;  /* 0x0028c01001007387 */ /* 0x0003e80000100a00 */
[----:B-1----:R-:W3:Y:S01]  /*137c40*/  LDL.LU.64 R16, [R1+0x71b0] ;  /* 0x0071b00001107983 */ /* 0x002ee20000300a00 */
[----:B------:R-:W-:-:S05]  /*137c50*/  IADD3 R26, P3, PT, R27, R3, RZ ;  /* 0x000000031b1a7210 */ /* 0x000fca0007f7e0ff */
[----:B------:R-:W-:-:S05]  /*137c60*/  IMAD.X R27, R23, 0x1, R9, P3 ;  /* 0x00000001171b7824 */ /* 0x000fca00018e0609 */
[----:B------:R1:W-:Y:S04]  /*137c70*/  STL.64 [R1+0x28b8], R26 ;  /* 0x0028b81a01007387 */ /* 0x0003e80000100a00 */
[----:B-1----:R-:W2:Y:S04]  /*137c80*/  LDL.LU.64 R26, [R1+0x71a8] ;  /* 0x0071a800011a7983 */ /* 0x002ea80000300a00 */
[----:B------:R-:W2:Y:S04]  /*137c90*/  LDL.LU R23, [R1+0xa4] ;  /* 0x0000a40001177983 */ /* 0x000ea80000300800 */
[----:B------:R1:W-:Y:S04]  /*137ca0*/  STL.64 [R1+0x71a0], R8 ;  /* 0x0071a00801007387 */ /* 0x0003e80000100a00 */
[----:B---3--:R-:W-:Y:S04]  /*137cb0*/  STL.64 [R1+0x7190], R16 ;  /* 0x0071901001007387 */ /* 0x008fe80000100a00 */
[----:B------:R3:W-:Y:S04]  /*137cc0*/  STL.64 [R1+0x7198], R10 ;  /* 0x0071980a01007387 */ /* 0x0007e80000100a00 */
[----:B-1----:R-:W3:Y:S04]  /*137cd0*/  LDL.LU R9, [R1+0xa8] ;  /* 0x0000a80001097983 */ /* 0x002ee80000300800 */
[----:B----4-:R1:W-:Y:S01]  /*137ce0*/  STL.64 [R1+0x7188], R28 ;  /* 0x0071881c01007387 */ /* 0x0103e20000100a00 */
[----:B--2---:R-:W-:-:S02]  /*137cf0*/  SHF.R.S32.HI R24, RZ, 0x1f, R23 ;  /* 0x0000001fff187819 */ /* 0x004fc40000011417 */
[CC--:B------:R-:W-:Y:S02]  /*137d00*/  IADD3 R8, P0, PT, R23.reuse, R2.reuse, RZ ;  /* 0x0000000217087210 */ /* 0x0c0fe40007f1e0ff */
[-C--:B---3--:R-:W-:Y:S02]  /*137d10*/  IADD3 R10, P1, PT, R23, R3.reuse, RZ ;  /* 0x00000003170a7210 */ /* 0x088fe40007f3e0ff */
[----:B------:R-:W-:Y:S02]  /*137d20*/  SHF.R.S32.HI R23, RZ, 0x1f, R9 ;  /* 0x0000001fff177819 */ /* 0x000fe40000011409 */
[C---:B------:R-:W-:Y:S02]  /*137d30*/  IADD3 R16, P2, PT, R9.reuse, R2, RZ ;  /* 0x0000000209107210 */ /* 0x040fe40007f5e0ff */
[----:B-1----:R-:W-:Y:S01]  /*137d40*/  IADD3 R28, P3, PT, R9, R3, RZ ;  /* 0x00000003091c7210 */ /* 0x002fe20007f7e0ff */
[----:B------:R-:W-:-:S05]  /*137d50*/  IMAD.X R9, R24, 0x1, R4, P0 ;  /* 0x0000000118097824 */ /* 0x000fca00000e0604 */
[----:B------:R1:W-:Y:S04]  /*137d60*/  STL.64 [R1+0x28b0], R8 ;  /* 0x0028b00801007387 */ /* 0x0003e80000100a00 */
[----:B-1----:R-:W2:Y:S01]  /*137d70*/  LDL.LU.64 R8, [R1+0x71a0] ;  /* 0x0071a00001087983 */ /* 0x002ea20000300a00 */
[C---:B------:R-:W-:Y:S02]  /*137d80*/  IMAD.X R17, R23.reuse, 0x1, R4, P2 ;  /* 0x0000000117117824 */ /* 0x040fe400010e0604 */
[--C-:B--2---:R-:W-:Y:S02]  /*137d90*/  IMAD.X R11, R24, 0x1, R9.reuse, P1 ;  /* 0x00000001180b7824 */ /* 0x104fe400008e0609 */
[----:B------:R-:W-:-:S03]  /*137da0*/  IMAD.X R29, R23, 0x1, R9, P3 ;  /* 0x00000001171d7824 */ /* 0x000fc600018e0609 */
[----:B------:R1:W-:Y:S04]  /*137db0*/  STL.64 [R1+0x28a8], R10 ;  /* 0x0028a80a01007387 */ /* 0x0003e80000100a00 */
[----:B-1----:R-:W2:Y:S04]  /*137dc0*/  LDL.LU.64 R10, [R1+0x7198] ;  /* 0x00719800010a7983 */ /* 0x002ea80000300a00 */
[----:B------:R1:W-:Y:S04]  /*137dd0*/  STL.64 [R1+0x28a0], R16 ;  /* 0x0028a01001007387 */ /* 0x0003e80000100a00 */
[----:B-1----:R-:W3:Y:S04]  /*137de0*/  LDL.LU.64 R16, [R1+0x7190] ;  /* 0x0071900001107983 */ /* 0x002ee80000300a00 */
[----:B------:R1:W-:Y:S04]  /*137df0*/  STL.64 [R1+0x7180], R14 ;  /* 0x0071800e01007387 */ /* 0x0003e80000100a00 */
[----:B-1----:R-:W4:Y:S04]  /*137e00*/  LDL.LU R14, [R1+0xac] ;  /* 0x0000ac00010e7983 */ /* 0x002f280000300800 */
[----:B------:R1:W-:Y:S04]  /*137e10*/  STL.64 [R1+0x2898], R28 ;  /* 0x0028981c01007387 */ /* 0x0003e80000100a00 */
[----:B-1----:R-:W2:Y:S04]  /*137e20*/  LDL.LU.64 R28, [R1+0x7188] ;  /* 0x00718800011c7983 */ /* 0x002ea80000300a00 */
[----:B------:R1:W-:Y:S01]  /*137e30*/  STL.64 [R1+0x7178], R8 ;  /* 0x0071780801007387 */ /* 0x0003e20000100a00 */
[----:B----4-:R-:W-:-:S02]  /*137e40*/  SHF.R.S32.HI R24, RZ, 0x1f, R14 ;  /* 0x0000001fff187819 */ /* 0x010fc4000001140e */
[C---:B-1----:R-:W-:Y:S02]  /*137e50*/  IADD3 R8, P0, PT, R14.reuse, R2, RZ ;  /* 0x000000020e087210 */ /* 0x042fe40007f1e0ff */
[----:B------:R-:W-:-:S03]  /*137e60*/  IADD3 R14, P1, PT, R14, R3, RZ ;  /* 0x000000030e0e7210 */ /* 0x000fc60007f3e0ff */
[----:B------:R-:W-:Y:S01]  /*137e70*/  IMAD.X R9, R24, 0x1, R4, P0 ;  /* 0x0000000118097824 */ /* 0x000fe200000e0604 */
[----:B--2---:R1:W-:Y:S04]  /*137e80*/  STL.64 [R1+0x7160], R28 ;  /* 0x0071601c01007387 */ /* 0x0043e80000100a00 */
[----:B-1----:R-:W2:Y:S04]  /*137e90*/  LDL.LU R29, [R1+0xb0] ;  /* 0x0000b000011d7983 */ /* 0x002ea80000300800 */
[----:B------:R1:W-:Y:S04]  /*137ea0*/  STL [R1+0x2888], R14 ;  /* 0x0028880e01007387 */ /* 0x0003e80000100800 */
[----:B-1----:R-:W4:Y:S04]  /*137eb0*/  LDL.LU.64 R14, [R1+0x7180] ;  /* 0x00718000010e7983 */ /* 0x002f280000300a00 */
[----:B------:R-:W-:Y:S04]  /*137ec0*/  STL.64 [R1+0x7168], R18 ;  /* 0x0071681201007387 */ /* 0x000fe80000100a00 */
[----:B------:R1:W-:Y:S04]  /*137ed0*/  STL.64 [R1+0x7170], R6 ;  /* 0x0071700601007387 */ /* 0x0003e80000100a00 */
        /* <DEDUP_REMOVED lines=21> */
[----:B----4-:R-:W-:Y:S04]  /*138030*/  STL.64 [R1+0x7148], R14 ;  /* 0x0071480e01007387 */ /* 0x010fe80000100a00 */
[----:B------:R1:W-:Y:S04]  /*138040*/  STL.64 [R1+0x7140], R16 ;  /* 0x0071401001007387 */ /* 0x0003e80000100a00 */
[----:B-1----:R-:W2:Y:S04]  /*138050*/  LDL.LU R17, [R1+0xb8] ;  /* 0x0000b80001117983 */ /* 0x002ea80000300800 */
        /* <DEDUP_REMOVED lines=20> */
[C---:B------:R-:W-:Y:S02]  /*1381a0*/  IADD3 R8, P0, PT, R23.reuse, R2, RZ ;  /* 0x0000000217087210 */ /* 0x040fe40007f1e0ff */
[----:B--2---:R-:W-:-:S05]  /*1381b0*/  IADD3 R16, P1, PT, R23, R3, RZ ;  /* 0x0000000317107210 */ /* 0x004fca0007f3e0ff */
[----:B------:R-:W-:Y:S04]  /*1381c0*/  STL [R1+0x2848], R16 ;  /* 0x0028481001007387 */ /* 0x000fe80000100800 */
[----:B------:R1:W-:Y:S04]  /*1381d0*/  STL.64 [R1+0x7130], R12 ;  /* 0x0071300c01007387 */ /* 0x0003e80000100a00 */
[----:B-1----:R0:W2:Y:S04]  /*1381e0*/  LDL.64 R12, [R1+0x2848] ;  /* 0x00284800010c7983 */ /* 0x0020a80000100a00 */
[----:B------:R1:W-:Y:S01]  /*1381f0*/  STL.64 [R1+0x7120], R28 ;  /* 0x0071201c01007387 */ /* 0x0003e20000100a00 */
[----:B----4-:R-:W-:-:S02]  /*138200*/  SHF.R.S32.HI R23, RZ, 0x1f, R9 ;  /* 0x0000001fff177819 */ /* 0x010fc40000011409 */
        /* <DEDUP_REMOVED lines=15> */
[----:B------:R1:W-:Y:S04]  /*138300*/  STL.64 [R1+0x7110], R8 ;  /* 0x0071100801007387 */ /* 0x0003e80000100a00 */
[----:B---3--:R3:W-:Y:S04]  /*138310*/  STL.64 [R1+0x7118], R16 ;  /* 0x0071181001007387 */ /* 0x0087e80000100a00 */
[----:B----4-:R4:W-:Y:S01]  /*138320*/  STL.64 [R1+0x70f8], R28 ;  /* 0x0070f81c01007387 */ /* 0x0109e20000100a00 */
[----:B--2---:R-:W-:-:S02]  /*138330*/  SHF.R.S32.HI R24, RZ, 0x1f, R23 ;  /* 0x0000001fff187819 */ /* 0x004fc40000011417 */
[C---:B-1----:R-:W-:Y:S02]  /*138340*/  IADD3 R8, P0, PT, R23.reuse, R2, RZ ;  /* 0x0000000217087210 */ /* 0x042fe40007f1e0ff */
[----:B---3--:R-:W-:-:S03]  /*138350*/  IADD3 R16, P1, PT, R23, R3, RZ ;  /* 0x0000000317107210 */ /* 0x008fc60007f3e0ff */
[----:B------:R-:W-:Y:S01]  /*138360*/  IMAD.X R9, R24, 0x1, R4, P0 ;  /* 0x0000000118097824 */ /* 0x000fe200000e0604 */
[----:B----4-:R-:W2:Y:S04]  /*138370*/  LDL.LU R29, [R1+0xc8] ;  /* 0x0000c800011d7983 */ /* 0x010ea80000300800 */
[----:B------:R1:W-:Y:S04]  /*138380*/  STL [R1+0x2828], R16 ;  /* 0x0028281001007387 */ /* 0x0003e80000100800 */
[----:B-1----:R-:W3:Y:S04]  /*138390*/  LDL.LU.64 R16, [R1+0x7118] ;  /* 0x0071180001107983 */ /* 0x002ee80000300a00 */
[----:B------:R-:W-:Y:S04]  /*1383a0*/  STL.64 [R1+0x7100], R14 ;  /* 0x0071000e01007387 */ /* 0x000fe80000100a00 */
[----:B------:R1:W-:Y:S04]  /*1383b0*/  STL.64 [R1+0x7108], R20 ;  /* 0x0071081401007387 */ /* 0x0003e80000100a00 */
[----:B-1----:R0:W4:Y:S04]  /*1383c0*/  LDL.64 R20, [R1+0x2828] ;  /* 0x0028280001147983 */ /* 0x0021280000100a00 */
[----:B------:R1:W-:Y:S04]  /*1383d0*/  STL.64 [R1+0x2830], R8 ;  /* 0x0028300801007387 */ /* 0x0003e80000100a00 */
[----:B-1----:R-:W4:Y:S01]  /*1383e0*/  LDL.LU.64 R8, [R1+0x7110] ;  /* 0x0071100001087983 */ /* 0x002f220000300a00 */
[----:B--2---:R-:W-:-:S02]  /*1383f0*/  SHF.R.S32.HI R23, RZ, 0x1f, R29 ;  /* 0x0000001fff177819 */ /* 0x004fc4000001141d */
        /* <DEDUP_REMOVED lines=42> */
[----:B---3--:R-:W-:Y:S04]  /*1386a0*/  STL.64 [R1+0x70c8], R12 ;  /* 0x0070c80c01007387 */ /* 0x008fe80000100a00 */
        /* <DEDUP_REMOVED lines=411> */
[-C--:B------:R-:W-:Y:S02]  /*13a060*/  IADD3 R18, P1, PT, R23, R3.reuse, RZ ;  /* 0x0000000317127210 */ /* 0x080fe40007f3e0ff */
[----:B---3--:R-:W-:Y:S02]  /*13a070*/  SHF.R.S32.HI R23, RZ, 0x1f, R13 ;  /* 0x0000001fff177819 */ /* 0x008fe4000001140d */
        /* <DEDUP_REMOVED lines=41> */
[----:B---3--:R1:W-:Y:S04]  /*13a310*/  STL.64 [R1+0x6e58], R28 ;  /* 0x006e581c01007387 */ /* 0x0083e80000100a00 */
        /* <DEDUP_REMOVED lines=259> */
[----:B------:R-:W-:Y:S04]  /*13b350*/  STL.64 [R1+0x6d08], R8 ;  /* 0x006d080801007387 */ /* 0x000fe80000100a00 */
[----:B------:R1:W-:Y:S04]  /*13b360*/  STL.64 [R1+0x6cf0], R28 ;  /* 0x006cf01c01007387 */ /* 0x0003e80000100a00 */
[----:B-1----:R-:W3:Y:S01]  /*13b370*/  LDL.LU R29, [R1+0x1c8] ;  /* 0x0001c800011d7983 */ /* 0x002ee20000300800 */
[----:B--2---:R-:W-:-:S02]  /*13b380*/  SHF.R.S32.HI R24, RZ, 0x1f, R18 ;  /* 0x0000001fff187819 */ /* 0x004fc40000011412 */
[C---:B------:R-:W-:Y:S02]  /*13b390*/  IADD3 R8, P0, PT, R18.reuse, R2, RZ ;  /* 0x0000000212087210 */ /* 0x040fe40007f1e0ff */
[----:B------:R-:W-:-:S05]  /*13b3a0*/  IADD3 R18, P1, PT, R18, R3, RZ ;  /* 0x0000000312127210 */ /* 0x000fca0007f3e0ff */
[----:B------:R1:W-:Y:S04]  /*13b3b0*/  STL [R1+0x2428], R18 ;  /* 0x0024281201007387 */ /* 0x0003e80000100800 */
[----:B-1----:R-:W2:Y:S01]  /*13b3c0*/  LDL.LU.64 R18, [R1+0x6d10] ;  /* 0x006d100001127983 */ /* 0x002ea20000300a00 */
[----:B------:R-:W-:-:S03]  /*13b3d0*/  IMAD.X R9, R24, 0x1, R4, P0 ;  /* 0x0000000118097824 */ /* 0x000fc600000e0604 */
[----:B------:R1:W-:Y:S04]  /*13b3e0*/  STL.64 [R1+0x6d00], R6 ;  /* 0x006d000601007387 */ /* 0x0003e80000100a00 */
[----:B-1----:R0:W3:Y:S04]  /*13b3f0*/  LDL.64 R6, [R1+0x2428] ;  /* 0x0024280001067983 */ /* 0x0020e80000100a00 */
[----:B--2---:R-:W-:Y:S04]  /*13b400*/  STL.64 [R1+0x6cf8], R18 ;  /* 0x006cf81201007387 */ /* 0x004fe80000100a00 */
[----:B------:R1:W-:Y:S04]  /*13b410*/  STL.64 [R1+0x2430], R8 ;  /* 0x0024300801007387 */ /* 0x0003e80000100a00 */
[----:B-1----:R-:W2:Y:S01]  /*13b420*/  LDL.LU.64 R8, [R1+0x6d08] ;  /* 0x006d080001087983 */ /* 0x002ea20000300a00 */
[----:B---3--:R-:W-:-:S02]  /*13b430*/  SHF.R.S32.HI R23, RZ, 0x1f, R29 ;  /* 0x0000001fff177819 */ /* 0x008fc4000001141d */
[C---:B------:R-:W-:Y:S02]  /*13b440*/  IADD3 R18, P2, PT, R29.reuse, R2, RZ ;  /* 0x000000021d127210 */ /* 0x040fe40007f5e0ff */
[----:B------:R-:W-:-:S03]  /*13b450*/  IADD3 R28, P3, PT, R29, R3, RZ ;  /* 0x000000031d1c7210 */ /* 0x000fc60007f7e0ff */
        /* <DEDUP_REMOVED lines=35> */
[----:B------:R1:W-:Y:S04]  /*13b690*/  STL.64 [R1+0x6cb0], R10 ;  /* 0x006cb00a01007387 */ /* 0x0003e80000100a00 */
[----:B-1----:R-:W3:Y:S04]  /*13b6a0*/  LDL.LU R11, [R1+0x1d8] ;  /* 0x0001d800010b7983 */ /* 0x002ee80000300800 */
[----:B------:R-:W-:Y:S04]  /*13b6b0*/  STL.64 [R1+0x6cb8], R16 ;  /* 0x006cb81001007387 */ /* 0x000fe80000100a00 */
[----:B----4-:R-:W-:Y:S01]  /*13b6c0*/  STL.64 [R1+0x6cc0], R20 ;  /* 0x006cc01401007387 */ /* 0x010fe20000100a00 */
[----:B--2---:R-:W-:-:S02]  /*13b6d0*/  SHF.R.S32.HI R24, RZ, 0x1f, R23 ;  /* 0x0000001fff187819 */ /* 0x004fc40000011417 */
[----:B------:R-:W-:-:S05]  /*13b6e0*/  IADD3 R8, P0, PT, R23, R2, RZ ;  /* 0x0000000217087210 */ /* 0x000fca0007f1e0ff */
        /* <DEDUP_REMOVED lines=20> */
[----:B----4-:R-:W-:Y:S04]  /*13b830*/  STL.64 [R1+0x6ca0], R10 ;  /* 0x006ca00a01007387 */ /* 0x010fe80000100a00 */
[----:B------:R-:W-:Y:S01]  /*13b840*/  IMAD.X R9, R24, 0x1, R4, P0 ;  /* 0x0000000118097824 */ /* 0x000fe200000e0604 */
[----:B------:R1:W-:Y:S04]  /*13b850*/  STL.64 [R1+0x6c90], R28 ;  /* 0x006c901c01007387 */ /* 0x0003e80000100a00 */
[----:B-1----:R-:W2:Y:S04]  /*13b860*/  LDL.LU R29, [R1+0x1e0] ;  /* 0x0001e000011d7983 */ /* 0x002ea80000300800 */
        /* <DEDUP_REMOVED lines=162> */
[----:B--2---:R-:W-:Y:S04]  /*13c290*/  STL.64 [R1+0x6bb8], R28 ;  /* 0x006bb81c01007387 */ /* 0x004fe80000100a00 */
[----:B------:R2:W-:Y:S04]  /*13c2a0*/  STL.64 [R1+0x6bc0], R14 ;  /* 0x006bc00e01007387 */ /* 0x0005e80000100a00 */
[----:B-1----:R-:W4:Y:S01]  /*13c2b0*/  LDL.LU R9, [R1+0x218] ;  /* 0x0002180001097983 */ /* 0x002f220000300800 */
[----:B---3--:R-:W-:-:S02]  /*13c2c0*/  SHF.R.S32.HI R24, RZ, 0x1f, R23 ;  /* 0x0000001fff187819 */ /* 0x008fc40000011417 */
[CC--:B------:R-:W-:Y:S01]  /*13c2d0*/  IADD3 R8, P0, PT, R23.reuse, R2.reuse, RZ ;  /* 0x0000000217087210 */ /* 0x0c0fe20007f1e0ff */
[----:B------:R1:W-:Y:S01]  /*13c2e0*/  STL.64 [R1+0x6bb0], R10 ;  /* 0x006bb00a01007387 */ /* 0x0003e20000100a00 */
[-C--:B--2---:R-:W-:Y:S02]  /*13c2f0*/  IADD3 R14, P1, PT, R23, R3.reuse, RZ ;  /* 0x00000003170e7210 */ /* 0x084fe40007f3e0ff */
[----:B----4-:R-:W-:Y:S02]  /*13c300*/  SHF.R.S32.HI R23, RZ, 0x1f, R9 ;  /* 0x0000001fff177819 */ /* 0x010fe40000011409 */
[C---:B------:R-:W-:Y:S02]  /*13c310*/  IADD3 R28, P2, PT, R9.reuse, R2, RZ ;  /* 0x00000002091c7210 */ /* 0x040fe40007f5e0ff */
[----:B-1----:R-:W-:Y:S01]  /*13c320*/  IADD3 R10, P3, PT, R9, R3, RZ ;  /* 0x00000003090a7210 */ /* 0x002fe20007f7e0ff */
[----:B------:R-:W-:-:S05]  /*13c330*/  IMAD.X R9, R24, 0x1, R4, P0 ;  /* 0x0000000118097824 */ /* 0x000fca00000e0604 */
[----:B------:R1:W-:Y:S04]  /*13c340*/  STL.64 [R1+0x22f0], R8 ;  /* 0x0022f00801007387 */ /* 0x0003e80000100a00 */
[----:B-1----:R-:W2:Y:S01]  /*13c350*/  LDL.LU.64 R8, [R1+0x6bc8] ;  /* 0x006bc80001087983 */ /* 0x002ea20000300a00 */
[----:B------:R-:W-:Y:S02]  /*13c360*/  IMAD.X R29, R23, 0x1, R4, P2 ;  /* 0x00000001171d7824 */ /* 0x000fe400010e0604 */
[----:B--2---:R-:W-:-:S05]  /*13c370*/  IMAD.X R15, R24, 0x1, R9, P1 ;  /* 0x00000001180f7824 */ /* 0x004fca00008e0609 */
[----:B------:R1:W-:Y:S04]  /*13c380*/  STL.64 [R1+0x22e8], R14 ;  /* 0x0022e80e01007387 */ /* 0x0003e80000100a00 */
[----:B-1----:R-:W2:Y:S04]  /*13c390*/  LDL.LU.64 R14, [R1+0x6bc0] ;  /* 0x006bc000010e7983 */ /* 0x002ea80000300a00 */
[----:B------:R1:W-:Y:S04]  /*13c3a0*/  STL.64 [R1+0x22e0], R28 ;  /* 0x0022e01c01007387 */ /* 0x0003e80000100a00 */
[----:B-1----:R-:W3:Y:S04]  /*13c3b0*/  LDL.LU.64 R28, [R1+0x6bb8] ;  /* 0x006bb800011c7983 */ /* 0x002ee80000300a00 */
[----:B------:R1:W-:Y:S04]  /*13c3c0*/  STL.64 [R1+0x6ba8], R26 ;  /* 0x006ba81a01007387 */ /* 0x0003e80000100a00 */
[----:B-1----:R-:W4:Y:S01]  /*13c3d0*/  LDL.LU R26, [R1+0x21c] ;  /* 0x00021c00011a7983 */ /* 0x002f220000300800 */
[----:B------:R-:W-:-:S05]  /*13c3e0*/  IMAD.X R11, R23, 0x1, R9, P3 ;  /* 0x00000001170b7824 */ /* 0x000fca00018e0609 */
[----:B------:R1:W-:Y:S04]  /*13c3f0*/  STL.64 [R1+0x22d8], R10 ;  /* 0x0022d80a01007387 */ /* 0x0003e80000100a00 */
[----:B-1----:R-:W2:Y:S04]  /*13c400*/  LDL.LU.64 R10, [R1+0x6bb0] ;  /* 0x006bb000010a7983 */ /* 0x002ea80000300a00 */
[----:B------:R-:W-:Y:S04]  /*13c410*/  STL.64 [R1+0x6ba0], R8 ;  /* 0x006ba00801007387 */ /* 0x000fe80000100a00 */
[----:B------:R1:W-:Y:S04]  /*13c420*/  STL.64 [R1+0x6b88], R6 ;  /* 0x006b880601007387 */ /* 0x0003e80000100a00 */
[----:B-1----:R-:W2:Y:S01]  /*13c430*/  LDL.LU R7, [R1+0x220] ;  /* 0x0002200001077983 */ /* 0x002ea20000300800 */
[----:B----4-:R-:W-:-:S02]  /*13c440*/  SHF.R.S32.HI R24, RZ, 0x1f, R26 ;  /* 0x0000001fff187819 */ /* 0x010fc4000001141a */
[C---:B------:R-:W-:Y:S02]  /*13c450*/  IADD3 R8, P0, PT, R26.reuse, R2, RZ ;  /* 0x000000021a087210 */ /* 0x040fe40007f1e0ff */
[----:B------:R-:W-:-:S03]  /*13c460*/  IADD3 R26, P1, PT, R26, R3, RZ ;  /* 0x000000031a1a7210 */ /* 0x000fc60007f3e0ff */
[----:B------:R-:W-:Y:S02]  /*13c470*/  IMAD.X R9, R24, 0x1, R4, P0 ;  /* 0x0000000118097824 */ /* 0x000fe400000e0604 */
[----:B------:R1:W-:Y:S04]  /*13c480*/  STL [R1+0x22c8], R26 ;  /* 0x0022c81a01007387 */ /* 0x0003e80000100800 */
[----:B-1----:R-:W4:Y:S04]  /*13c490*/  LDL.LU.64 R26, [R1+0x6ba8] ;  /* 0x006ba800011a7983 */ /* 0x002f280000300a00 */
[----:B------:R-:W-:Y:S04]  /*13c4a0*/  STL.64 [R1+0x6b90], R20 ;  /* 0x006b901401007387 */ /* 0x000fe80000100a00 */
[----:B------:R1:W-:Y:S04]  /*13c4b0*/  STL.64 [R1+0x6b98], R18 ;  /* 0x006b981201007387 */ /* 0x0003e80000100a00 */
[----:B-1----:R0:W3:Y:S04]  /*13c4c0*/  LDL.64 R18, [R1+0x22c8] ;  /* 0x0022c80001127983 */ /* 0x0020e80000100a00 */
[----:B------:R1:W-:Y:S04]  /*13c4d0*/  STL.64 [R1+0x6b80], R16 ;  /* 0x006b801001007387 */ /* 0x0003e80000100a00 */
[----:B-1----:R-:W3:Y:S04]  /*13c4e0*/  LDL.LU R16, [R1+0x224] ;  /* 0x0002240001107983 */ /* 0x002ee80000300800 */
        /* <DEDUP_REMOVED lines=8> */
[----:B------:R1:W-:Y:S01]  /*13c570*/  STL [R1+0x22cc], R19 ;  /* 0x0022cc1301007387 */ /* 0x0003e20000100800 */
[----:B------:R-:W-:-:S03]  /*13c580*/  SHF.R.S32.HI R24, RZ, 0x1f, R16 ;  /* 0x0000001fff187819 */ /* 0x000fc60000011410 */
[----:B-1----:R-:W2:Y:S04]  /*13c590*/  LDL.LU.64 R18, [R1+0x6b98] ;  /* 0x006b980001127983 */ /* 0x002ea80000300a00 */
[----:B------:R1:W-:Y:S04]  /*13c5a0*/  STL.64 [R1+0x22c0], R20 ;  /* 0x0022c01401007387 */ /* 0x0003e80000100a00 */
[----:B-1----:R-:W3:Y:S04]  /*13c5b0*/  LDL.LU.64 R20, [R1+0x6b90] ;  /* 0x006b900001147983 */ /* 0x002ee80000300a00 */
[----:B------:R1:W-:Y:S04]  /*13c5c0*/  STL.64 [R1+0x22b8], R6 ;  /* 0x0022b80601007387 */ /* 0x0003e80000100a00 */
[----:B-1----:R-:W2:Y:S04]  /*13c5d0*/  LDL.LU.64 R6, [R1+0x6b88] ;  /* 0x006b880001067983 */ /* 0x002ea80000300a00 */
[----:B------:R1:W-:Y:S02]  /*13c5e0*/  STL.64 [R1+0x6b78], R8 ;  /* 0x006b780801007387 */ /* 0x0003e40000100a00 */
[----:B-1----:R-:W-:-:S02]  /*13c5f0*/  IADD3 R8, P0, PT, R16, R2, RZ ;  /* 0x0000000210087210 */ /* 0x002fc40007f1e0ff */
[----:B------:R-:W2:Y:S01]  /*13c600*/  LDL.LU R9, [R1+0x228] ;  /* 0x0002280001097983 */ /* 0x000ea20000300800 */
[----:B------:R-:W-:-:S05]  /*13c610*/  IADD3 R16, P1, PT, R16, R3, RZ ;  /* 0x0000000310107210 */ /* 0x000fca0007f3e0ff */
[----:B------:R1:W-:Y:S04]  /*13c620*/  STL [R1+0x22a8], R16 ;  /* 0x0022a81001007387 */ /* 0x0003e80000100800 */
[----:B-1----:R-:W3:Y:S04]  /*13c630*/  LDL.LU.64 R16, [R1+0x6b80] ;  /* 0x006b800001107983 */ /* 0x002ee80000300a00 */
[----:B------:R1:W-:Y:S01]  /*13c640*/  STL.64 [R1+0x6b68], R14 ;  /* 0x006b680e01007387 */ /* 0x0003e20000100a00 */
[----:B--2---:R-:W-:Y:S02]  /*13c650*/  SHF.R.S32.HI R23, RZ, 0x1f, R9 ;  /* 0x0000001fff177819 */ /* 0x004fe40000011409 */
[C---:B-1----:R-:W-:Y:S01]  /*13c660*/  IADD3 R14, P2, PT, R9.reuse, R2, RZ ;  /* 0x00000002090e7210 */ /* 0x042fe20007f5e0ff */
[----:B---3--:R1:W-:Y:S04]  /*13c670*/  STL.64 [R1+0x6b60], R16 ;  /* 0x006b601001007387 */ /* 0x0083e80000100a00 */
[----:B------:R2:W-:Y:S01]  /*13c680*/  STL.64 [R1+0x6b70], R12 ;  /* 0x006b700c01007387 */ /* 0x0005e20000100a00 */
[----:B-1----:R-:W-:Y:S01]  /*13c690*/  IADD3 R16, P3, PT, R9, R3, RZ ;  /* 0x0000000309107210 */ /* 0x002fe20007f7e0ff */
[----:B------:R-:W-:-:S02]  /*13c6a0*/  IMAD.X R9, R24, 0x1, R4, P0 ;  /* 0x0000000118097824 */ /* 0x000fc400000e0604 */
[----:B--2---:R0:W2:Y:S04]  /*13c6b0*/  LDL.64 R12, [R1+0x22a8] ;  /* 0x0022a800010c7983 */ /* 0x0040a80000100a00 */
[----:B------:R1:W-:Y:S04]  /*13c6c0*/  STL.64 [R1+0x6b58], R6 ;  /* 0x006b580601007387 */ /* 0x0003e80000100a00 */
[----:B-1----:R-:W3:Y:S04]  /*13c6d0*/  LDL.LU R6, [R1+0x22c] ;  /* 0x00022c0001067983 */ /* 0x002ee80000300800 */
[----:B------:R1:W-:Y:S04]  /*13c6e0*/  STL.64 [R1+0x22b0], R8 ;  /* 0x0022b00801007387 */ /* 0x0003e80000100a00 */
[----:B-1----:R-:W2:Y:S01]  /*13c6f0*/  LDL.LU.64 R8, [R1+0x6b78] ;  /* 0x006b780001087983 */ /* 0x002ea20000300a00 */
[----:B------:R-:W-:-:S02]  /*13c700*/  IMAD.X R15, R23, 0x1, R4, P2 ;  /* 0x00000001170f7824 */ /* 0x000fc400010e0604 */
[--C-:B--2---:R-:W-:Y:S02]  /*13c710*/  IMAD.X R13, R24, 0x1, R9.reuse, P1 ;  /* 0x00000001180d7824 */ /* 0x104fe400008e0609 */
[----:B------:R-:W-:-:S03]  /*13c720*/  IMAD.X R17, R23, 0x1, R9, P3 ;  /* 0x0000000117117824 */ /* 0x000fc600018e0609 */
[----:B------:R1:W-:Y:S01]  /*13c730*/  STL [R1+0x22ac], R13 ;  /* 0x0022ac0d01007387 */ /* 0x0003e20000100800 */
[----:B---3--:R-:W-:-:S03]  /*13c740*/  SHF.R.S32.HI R24, RZ, 0x1f, R6 ;  /* 0x0000001fff187819 */ /* 0x008fc60000011406 */
[----:B-1----:R-:W2:Y:S04]  /*13c750*/  LDL.LU.64 R12, [R1+0x6b70] ;  /* 0x006b7000010c7983 */ /* 0x002ea80000300a00 */
[----:B------:R1:W-:Y:S04]  /*13c760*/  STL.64 [R1+0x22a0], R14 ;  /* 0x0022a00e01007387 */ /* 0x0003e80000100a00 */
[----:B-1----:R-:W3:Y:S04]  /*13c770*/  LDL.LU.64 R14, [R1+0x6b68] ;  /* 0x006b6800010e7983 */ /* 0x002ee80000300a00 */
[----:B------:R1:W-:Y:S04]  /*13c780*/  STL.64 [R1+0x2298], R16 ;  /* 0x0022981001007387 */ /* 0x0003e80000100a00 */
[----:B-1----:R-:W2:Y:S04]  /*13c790*/  LDL.LU.64 R16, [R1+0x6b60] ;  /* 0x006b600001107983 */ /* 0x002ea80000300a00 */
[----:B------:R1:W-:Y:S04]  /*13c7a0*/  STL.64 [R1+0x6b50], R8 ;  /* 0x006b500801007387 */ /* 0x0003e80000100a00 */
[----:B------:R0:W-:Y:S01]  /*13c7b0*/  STL.64 [R1+0x6b38], R10 ;  /* 0x006b380a01007387 */ /* 0x0001e20000100a00 */
[----:B-1----:R-:W-:-:S02]  /*13c7c0*/  IADD3 R8, P0, PT, R6, R2, RZ ;  /* 0x0000000206087210 */ /* 0x002fc40007f1e0ff */
[----:B------:R-:W-:Y:S01]  /*13c7d0*/  IADD3 R6, P1, PT, R6, R3, RZ ;  /* 0x0000000306067210 */ /* 0x000fe20007f3e0ff */
[----:B0-----:R-:W2:Y:S04]  /*13c7e0*/  LDL.LU R11, [R1+0x230] ;  /* 0x00023000010b7983 */ /* 0x001ea80000300800 */
[----:B------:R0:W-:Y:S04]  /*13c7f0*/  STL [R1+0x2288], R6 ;  /* 0x0022880601007387 */ /* 0x0001e80000100800 */
[----:B0-----:R-:W2:Y:S01]  /*13c800*/  LDL.LU.64 R6, [R1+0x6b58] ;  /* 0x006b580001067983 */ /* 0x001ea20000300a00 */
[----:B------:R-:W-:-:S03]  /*13c810*/  IMAD.X R9, R24, 0x1, R4, P0 ;  /* 0x0000000118097824 */ /* 0x000fc600000e0604 */
[----:B--2---:R-:W-:Y:S04]  /*13c820*/  STL.64 [R1+0x6b40], R6 ;  /* 0x006b400601007387 */ /* 0x004fe80000100a00 */
[----:B------:R0:W-:Y:S04]  /*13c830*/  STL.64 [R1+0x6b48], R28 ;  /* 0x006b481c01007387 */ /* 0x0001e80000100a00 */
[----:B0-----:R0:W2:Y:S04]  /*13c840*/  LDL.64 R28, [R1+0x2288] ;  /* 0x00228800011c7983 */ /* 0x0010a80000100a00 */
[----:B------:R1:W-:Y:S04]  /*13c850*/  STL.64 [R1+0x2290], R8 ;  /* 0x0022900801007387 */ /* 0x0003e80000100a00 */
[----:B-1----:R-:W2:Y:S01]  /*13c860*/  LDL.LU.64 R8, [R1+0x6b50] ;  /* 0x006b500001087983 */ /* 0x002ea20000300a00 */
[----:B------:R-:W-:-:S02]  /*13c870*/  SHF.R.S32.HI R23, RZ, 0x1f, R11 ;  /* 0x0000001fff177819 */ /* 0x000fc4000001140b */
        /* <DEDUP_REMOVED lines=8> */
[----:B-1----:R-:W2:Y:S04]  /*13c900*/  LDL.LU.64 R6, [R1+0x6b40] ;  /* 0x006b400001067983 */ /* 0x002ea80000300a00 */
        /* <DEDUP_REMOVED lines=146> */
[----:B------:R-:W4:Y:S04]  /*13d230*/  LDL.LU R23, [R1+0x264] ;  /* 0x0002640001177983 */ /* 0x000f280000300800 */
[----:B------:R-:W-:Y:S04]  /*13d240*/  STL.64 [R1+0x6a68], R8 ;  /* 0x006a680801007387 */ /* 0x000fe80000100a00 */
[----:B---3--:R4:W-:Y:S04]  /*13d250*/  STL.64 [R1+0x6a70], R10 ;  /* 0x006a700a01007387 */ /* 0x0089e80000100a00 */
[----:B--2---:R1:W-:Y:S01]  /*13d260*/  STL.64 [R1+0x6a50], R28 ;  /* 0x006a501c01007387 */ /* 0x0043e20000100a00 */
[----:B----4-:R-:W-:-:S03]  /*13d270*/  IADD3 R10, P1, PT, R23, R3, RZ ;  /* 0x00000003170a7210 */ /* 0x010fc60007f3e0ff */
[----:B-1----:R-:W2:Y:S04]  /*13d280*/  LDL.LU R29, [R1+0x268] ;  /* 0x00026800011d7983 */ /* 0x002ea80000300800 */
[----:B------:R-:W-:Y:S04]  /*13d290*/  STL [R1+0x21a8], R10 ;  /* 0x0021a80a01007387 */ /* 0x000fe80000100800 */
[----:B------:R1:W-:Y:S02]  /*13d2a0*/  STL.64 [R1+0x6a58], R14 ;  /* 0x006a580e01007387 */ /* 0x0003e40000100a00 */
[----:B-1----:R-:W-:-:S02]  /*13d2b0*/  IMAD.MOV.U32 R14, RZ, RZ, R10 ;  /* 0x000000ffff0e7224 */ /* 0x002fc400078e000a */
[----:B------:R-:W-:Y:S02]  /*13d2c0*/  IMAD.MOV.U32 R15, RZ, RZ, R11 ;  /* 0x000000ffff0f7224 */ /* 0x000fe400078e000b */
[----:B------:R-:W3:Y:S04]  /*13d2d0*/  LDL.LU.64 R10, [R1+0x6a70] ;  /* 0x006a7000010a7983 */ /* 0x000ee80000300a00 */
[----:B------:R1:W-:Y:S04]  /*13d2e0*/  STL.64 [R1+0x6a48], R16 ;  /* 0x006a481001007387 */ /* 0x0003e80000100a00 */
[----:B-1----:R-:W4:Y:S01]  /*13d2f0*/  LDL.LU R16, [R1+0x26c] ;  /* 0x00026c0001107983 */ /* 0x002f220000300800 */
[----:B------:R-:W-:-:S02]  /*13d300*/  SHF.R.S32.HI R24, RZ, 0x1f, R23 ;  /* 0x0000001fff187819 */ /* 0x000fc40000011417 */
[----:B------:R-:W-:-:S05]  /*13d310*/  IADD3 R8, P0, PT, R23, R2, RZ ;  /* 0x0000000217087210 */ /* 0x000fca0007f1e0ff */
[----:B------:R-:W-:Y:S01]  /*13d320*/  IMAD.X R9, R24, 0x1, R4, P0 ;  /* 0x0000000118097824 */ /* 0x000fe200000e0604 */
[----:B----4-:R-:W-:Y:S04]  /*13d330*/  STL.64 [R1+0x6a60], R16 ;  /* 0x006a601001007387 */ /* 0x010fe80000100a00 */
[----:B------:R1:W-:Y:S04]  /*13d340*/  STL.64 [R1+0x21b0], R8 ;  /* 0x0021b00801007387 */ /* 0x0003e80000100a00 */
[----:B-1----:R-:W4:Y:S01]  /*13d350*/  LDL.LU.64 R8, [R1+0x6a68] ;  /* 0x006a680001087983 */ /* 0x002f220000300a00 */
[----:B------:R-:W-:-:S02]  /*13d360*/  IMAD.MOV.U32 R17, RZ, RZ, R15 ;  /* 0x000000ffff117224 */ /* 0x000fc400078e000f */
[----:B------:R-:W-:Y:S01]  /*13d370*/  IMAD.MOV.U32 R16, RZ, RZ, R14 ;  /* 0x000000ffff107224 */ /* 0x000fe200078e000e */
[----:B--2---:R-:W-:Y:S02]  /*13d380*/  SHF.R.S32.HI R23, RZ, 0x1f, R29 ;  /* 0x0000001fff177819 */ /* 0x004fe4000001141d */
[----:B------:R-:W-:Y:S01]  /*13d390*/  IADD3 R14, P2, PT, R29, R2, RZ ;  /* 0x000000021d0e7210 */ /* 0x000fe20007f5e0ff */
[----:B----4-:R-:W-:-:S05]  /*13d3a0*/  IMAD.X R17, R24, 0x1, R9, P1 ;  /* 0x0000000118117824 */ /* 0x010fca00008e0609 */
[----:B------:R1:W-:Y:S04]  /*13d3b0*/  STL [R1+0x21ac], R17 ;  /* 0x0021ac1101007387 */ /* 0x0003e80000100800 */
[----:B-1----:R-:W2:Y:S01]  /*13d3c0*/  LDL.LU.64 R16, [R1+0x6a60] ;  /* 0x006a600001107983 */ /* 0x002ea20000300a00 */
[----:B------:R-:W-:Y:S01]  /*13d3d0*/  IADD3 R28, P3, PT, R29, R3, RZ ;  /* 0x000000031d1c7210 */ /* 0x000fe20007f7e0ff */
[----:B------:R-:W-:-:S04]  /*13d3e0*/  IMAD.X R15, R23, 0x1, R4, P2 ;  /* 0x00000001170f7824 */ /* 0x000fc800010e0604 */
[----:B------:R-:W-:Y:S01]  /*13d3f0*/  IMAD.X R29, R23, 0x1, R9, P3 ;  /* 0x00000001171d7824 */ /* 0x000fe200018e0609 */
[----:B------:R1:W-:Y:S04]  /*13d400*/  STL.64 [R1+0x21a0], R14 ;  /* 0x0021a00e01007387 */ /* 0x0003e80000100a00 */
[----:B-1----:R-:W4:Y:S04]  /*13d410*/  LDL.LU.64 R14, [R1+0x6a58] ;  /* 0x006a5800010e7983 */ /* 0x002f280000300a00 */
[----:B------:R1:W-:Y:S04]  /*13d420*/  STL.64 [R1+0x2198], R28 ;  /* 0x0021981c01007387 */ /* 0x0003e80000100a00 */
[----:B-1----:R-:W3:Y:S04]  /*13d430*/  LDL.LU.64 R28, [R1+0x6a50] ;  /* 0x006a5000011c7983 */ /* 0x002ee80000300a00 */
        /* <DEDUP_REMOVED lines=38> */
[----:B----4-:R0:W-:Y:S04]  /*13d6a0*/  STL.64 [R1+0x6a10], R14 ;  /* 0x006a100e01007387 */ /* 0x0101e80000100a00 */
        /* <DEDUP_REMOVED lines=21> */
[----:B----4-:R1:W-:Y:S04]  /*13d800*/  STL.64 [R1+0x69e0], R28 ;  /* 0x0069e01c01007387 */ /* 0x0103e80000100a00 */
        /* <DEDUP_REMOVED lines=43> */
[----:B------:R-:W-:Y:S04]  /*13dac0*/  STL.64 [R1+0x69b0], R6 ;  /* 0x0069b00601007387 */ /* 0x000fe80000100a00 */
[----:B------:R1:W-:Y:S04]  /*13dad0*/  STL.64 [R1+0x69a0], R20 ;  /* 0x0069a01401007387 */ /* 0x0003e80000100a00 */
[----:B-1----:R-:W3:Y:S04]  /*13dae0*/  LDL.LU R21, [R1+0x290] ;  /* 0x0002900001157983 */ /* 0x002ee80000300800 */
[----:B------:R-:W-:Y:S01]  /*13daf0*/  STL.64 [R1+0x69a8], R14 ;  /* 0x0069a80e01007387 */ /* 0x000fe20000100a00 */
        /* <DEDUP_REMOVED lines=24> */
[----:B---3--:R-:W-:Y:S04]  /*13dc80*/  STL.64 [R1+0x6990], R14 ;  /* 0x0069900e01007387 */ /* 0x008fe80000100a00 */
[----:B------:R1:W-:Y:S04]  /*13dc90*/  STL.64 [R1+0x6980], R28 ;  /* 0x0069801c01007387 */ /* 0x0003e80000100a00 */
[----:B-1----:R-:W2:Y:S04]  /*13dca0*/  LDL.LU R29, [R1+0x298] ;  /* 0x00029800011d7983 */ /* 0x002ea80000300800 */
        /* <DEDUP_REMOVED lines=17> */
[----:B--2---:R2:W-:Y:S01]  /*13ddc0*/  STL.64 [R1+0x6960], R28 ;  /* 0x0069601c01007387 */ /* 0x0045e20000100a00 */
[----:B---3--:R-:W-:-:S02]  /*13ddd0*/  SHF.R.S32.HI R24, RZ, 0x1f, R23 ;  /* 0x0000001fff187819 */ /* 0x008fc40000011417 */
[C---:B-1----:R-:W-:Y:S01]  /*13dde0*/  IADD3 R8, P0, PT, R23.reuse, R2, RZ ;  /* 0x0000000217087210 */ /* 0x042fe20007f1e0ff */
[----:B--2---:R-:W2:Y:S04]  /*13ddf0*/  LDL.LU R29, [R1+0x2a0] ;  /* 0x0002a000011d7983 */ /* 0x004ea80000300800 */
[----:B------:R-:W-:Y:S01]  /*13de00*/  IMAD.X R9, R24, 0x1, R4, P0 ;  /* 0x0000000118097824 */ /* 0x000fe200000e0604 */
[----:B------:R1:W-:Y:S04]  /*13de10*/  STL.64 [R1+0x6968], R6 ;  /* 0x0069680601007387 */ /* 0x0003e80000100a00 */
[----:B------:R-:W-:Y:S01]  /*13de20*/  STL.64 [R1+0x6970], R18 ;  /* 0x0069701201007387 */ /* 0x000fe20000100a00 */
[----:B-1----:R-:W-:-:S05]  /*13de30*/  IADD3 R6, P1, PT, R23, R3, RZ ;  /* 0x0000000317067210 */ /* 0x002fca0007f3e0ff */
[----:B------:R-:W-:Y:S04]  /*13de40*/  STL [R1+0x20c8], R6 ;  /* 0x0020c80601007387 */ /* 0x000fe80000100800 */
[----:B------:R1:W-:Y:S04]  /*13de50*/  STL.64 [R1+0x20d0], R8 ;  /* 0x0020d00801007387 */ /* 0x0003e80000100a00 */
[----:B-1----:R-:W3:Y:S01]  /*13de60*/  LDL.LU.64 R8, [R1+0x6978] ;  /* 0x0069780001087983 */ /* 0x002ee20000300a00 */
[----:B------:R-:W-:Y:S02]  /*13de70*/  IMAD.MOV.U32 R18, RZ, RZ, R6 ;  /* 0x000000ffff127224 */ /* 0x000fe400078e0006 */
[----:B------:R-:W-:Y:S01]  /*13de80*/  IMAD.MOV.U32 R19, RZ, RZ, R7 ;  /* 0x000000ffff137224 */ /* 0x000fe200078e0007 */
        /* <DEDUP_REMOVED lines=66> */
[----:B------:R-:W-:Y:S04]  /*13e2b0*/  STL.64 [R1+0x6910], R6 ;  /* 0x0069100601007387 */ /* 0x000fe80000100a00 */
        /* <DEDUP_REMOVED lines=24> */
[----:B------:R1:W-:Y:S02]  /*13e440*/  STL.64 [R1+0x68e8], R14 ;  /* 0x0068e80e01007387 */ /* 0x0003e40000100a00 */
[----:B-1----:R-:W-:-:S05]  /*13e450*/  IADD3 R14, P1, PT, R23, R3, RZ ;  /* 0x00000003170e7210 */ /* 0x002fca0007f3e0ff */
[----:B------:R-:W-:Y:S04]  /*13e460*/  STL [R1+0x2028], R14 ;  /* 0x0020280e01007387 */ /* 0x000fe80000100800 */
[----:B----4-:R-:W-:Y:S04]  /*13e470*/  STL.64 [R1+0x68f0], R12 ;  /* 0x0068f00c01007387 */ /* 0x010fe80000100a00 */
[----:B------:R1:W-:Y:S04]  /*13e480*/  STL.64 [R1+0x2040], R8 ;  /* 0x0020400801007387 */ /* 0x0003e80000100a00 */
[----:B-1----:R-:W3:Y:S01]  /*13e490*/  LDL.LU.64 R8, [R1+0x68f8] ;  /* 0x0068f80001087983 */ /* 0x002ee20000300a00 */
[----:B------:R-:W-:-:S02]  /*13e4a0*/  IMAD.MOV.U32 R12, RZ, RZ, R14 ;  /* 0x000000ffff0c7224 */ /* 0x000fc400078e000e */
[----:B------:R-:W-:Y:S01]  /*13e4b0*/  IMAD.MOV.U32 R13, RZ, RZ, R15 ;  /* 0x000000ffff0d7224 */ /* 0x000fe200078e000f */
[----:B--2---:R-:W-:Y:S02]  /*13e4c0*/  SHF.R.S32.HI R23, RZ, 0x1f, R29 ;  /* 0x0000001fff177819 */ /* 0x004fe4000001141d */
        /* <DEDUP_REMOVED lines=190> */
[----:B------:R-:W-:-:S05]  /*13f0b0*/  IADD3 R26, P1, PT, R23, R3, RZ ;  /* 0x00000003171a7210 */ /* 0x000fca0007f3e0ff */
[----:B---3--:R-:W-:-:S05]  /*13f0c0*/  IMAD.X R27, R24, 0x1, R9, P1 ;  /* 0x00000001181b7824 */ /* 0x008fca00008e0609 */
[----:B------:R1:W-:Y:S04]  /*13f0d0*/  STL.64 [R1+0x6a8], R26 ;  /* 0x0006a81a01007387 */ /* 0x0003e80000100a00 */
[----:B-1----:R-:W3:Y:S01]  /*13f0e0*/  LDL.LU.64 R26, [R1+0x67f0] ;  /* 0x0067f000011a7983 */ /* 0x002ee20000300a00 */
[----:B--2---:R-:W-:Y:S02]  /*13f0f0*/  SHF.R.S32.HI R23, RZ, 0x1f, R21 ;  /* 0x0000001fff177819 */ /* 0x004fe40000011415 */
[C---:B------:R-:W-:Y:S02]  /*13f100*/  IADD3 R14, P2, PT, R21.reuse, R2, RZ ;  /* 0x00000002150e7210 */ /* 0x040fe40007f5e0ff */
[----:B------:R-:W-:-:S03]  /*13f110*/  IADD3 R20, P3, PT, R21, R3, RZ ;  /* 0x0000000315147210 */ /* 0x000fc60007f7e0ff */
[C---:B------:R-:W-:Y:S01]  /*13f120*/  IMAD.X R15, R23.reuse, 0x1, R4, P2 ;  /* 0x00000001170f7824 */ /* 0x040fe200010e0604 */
[----:B---3--:R1:W-:Y:S04]  /*13f130*/  STL.64 [R1+0x67d8], R26 ;  /* 0x0067d81a01007387 */ /* 0x0083e80000100a00 */
[----:B-1----:R-:W2:Y:S01]  /*13f140*/  LDL.LU R26, [R1+0x304] ;  /* 0x00030400011a7983 */ /* 0x002ea20000300800 */
[----:B------:R-:W-:-:S03]  /*13f150*/  IMAD.X R21, R23, 0x1, R9, P3 ;  /* 0x0000000117157824 */ /* 0x000fc600018e0609 */
[----:B------:R1:W-:Y:S04]  /*13f160*/  STL.64 [R1+0x6a0], R14 ;  /* 0x0006a00e01007387 */ /* 0x0003e80000100a00 */
[----:B-1----:R-:W3:Y:S04]  /*13f170*/  LDL.LU.64 R14, [R1+0x67e8] ;  /* 0x0067e800010e7983 */ /* 0x002ee80000300a00 */
[----:B------:R1:W-:Y:S04]  /*13f180*/  STL.64 [R1+0x698], R20 ;  /* 0x0006981401007387 */ /* 0x0003e80000100a00 */
[----:B-1----:R-:W3:Y:S04]  /*13f190*/  LDL.LU.64 R20, [R1+0x67e0] ;  /* 0x0067e00001147983 */ /* 0x002ee80000300a00 */
        /* <DEDUP_REMOVED lines=9> */
[----:B----4-:R1:W-:Y:S04]  /*13f230*/  STL.64 [R1+0x67c8], R6 ;  /* 0x0067c80601007387 */ /* 0x0103e80000100a00 */
[----:B-1----:R0:W4:Y:S04]  /*13f240*/  LDL.64 R6, [R1+0x678] ;  /* 0x0006780001067983 */ /* 0x0021280000100a00 */
[----:B--2---:R-:W-:Y:S04]  /*13f250*/  STL.64 [R1+0x67c0], R26 ;  /* 0x0067c01a01007387 */ /* 0x004fe80000100a00 */
[----:B------:R1:W-:Y:S04]  /*13f260*/  STL.64 [R1+0x680], R8 ;  /* 0x0006800801007387 */ /* 0x0003e80000100a00 */
[----:B-1----:R-:W4:Y:S01]  /*13f270*/  LDL.LU.64 R8, [R1+0x67d0] ;  /* 0x0067d00001087983 */ /* 0x002f220000300a00 */
[----:B---3--:R-:W-:-:S02]  /*13f280*/  SHF.R.S32.HI R23, RZ, 0x1f, R29 ;  /* 0x0000001fff177819 */ /* 0x008fc4000001141d */
        /* <DEDUP_REMOVED lines=36> */
[----:B------:R1:W-:Y:S04]  /*13f4d0*/  STL.64 [R1+0x6790], R8 ;  /* 0x0067900801007387 */ /* 0x0003e80000100a00 */
[----:B----4-:R4:W-:Y:S04]  /*13f4e0*/  STL.64 [R1+0x6780], R14 ;  /* 0x0067800e01007387 */ /* 0x0109e80000100a00 */
[----:B-1----:R-:W3:Y:S01]  /*13f4f0*/  LDL.LU R9, [R1+0x31c] ;  /* 0x00031c0001097983 */ /* 0x002ee20000300800 */
[----:B--2---:R-:W-:-:S02]  /*13f500*/  SHF.R.S32.HI R24, RZ, 0x1f, R23 ;  /* 0x0000001fff187819 */ /* 0x004fc40000011417 */
[C---:B------:R-:W-:Y:S01]  /*13f510*/  IADD3 R8, P0, PT, R23.reuse, R2, RZ ;  /* 0x0000000217087210 */ /* 0x040fe20007f1e0ff */
[----:B------:R1:W-:Y:S01]  /*13f520*/  STL.64 [R1+0x6788], R16 ;  /* 0x0067881001007387 */ /* 0x0003e20000100a00 */
[----:B----4-:R-:W-:-:S05]  /*13f530*/  IADD3 R14, P1, PT, R23, R3, RZ ;  /* 0x00000003170e7210 */ /* 0x010fca0007f3e0ff */
[----:B------:R-:W-:Y:S04]  /*13f540*/  STL [R1+0x618], R14 ;  /* 0x0006180e01007387 */ /* 0x000fe80000100800 */
[----:B-1----:R0:W2:Y:S04]  /*13f550*/  LDL.64 R16, [R1+0x618] ;  /* 0x0006180001107983 */ /* 0x0020a80000100a00 */
[----:B------:R-:W-:Y:S04]  /*13f560*/  STL.64 [R1+0x6778], R28 ;  /* 0x0067781c01007387 */ /* 0x000fe80000100a00 */
[----:B---3--:R1:W-:Y:S04]  /*13f570*/  STL.64 [R1+0x6770], R26 ;  /* 0x0067701a01007387 */ /* 0x0083e80000100a00 */
[----:B-1----:R-:W3:Y:S01]  /*13f580*/  LDL.LU R26, [R1+0x320] ;  /* 0x00032000011a7983 */ /* 0x002ee20000300800 */
[----:B------:R-:W-:-:S02]  /*13f590*/  SHF.R.S32.HI R23, RZ, 0x1f, R9 ;  /* 0x0000001fff177819 */ /* 0x000fc40000011409 */
[C---:B------:R-:W-:Y:S02]  /*13f5a0*/  IADD3 R14, P2, PT, R9.reuse, R2, RZ ;  /* 0x00000002090e7210 */ /* 0x040fe40007f5e0ff */
[----:B------:R-:W-:Y:S01]  /*13f5b0*/  IADD3 R28, P3, PT, R9, R3, RZ ;  /* 0x00000003091c7210 */ /* 0x000fe20007f7e0ff */
[----:B------:R-:W-:-:S05]  /*13f5c0*/  IMAD.X R9, R24, 0x1, R4, P0 ;  /* 0x0000000118097824 */ /* 0x000fca00000e0604 */
[----:B------:R1:W-:Y:S04]  /*13f5d0*/  STL.64 [R1+0x620], R8 ;  /* 0x0006200801007387 */ /* 0x0003e80000100a00 */
[----:B-1----:R-:W2:Y:S01]  /*13f5e0*/  LDL.LU.64 R8, [R1+0x6790] ;  /* 0x0067900001087983 */ /* 0x002ea20000300a00 */
[C---:B------:R-:W-:Y:S02]  /*13f5f0*/  IMAD.X R15, R23.reuse, 0x1, R4, P2 ;  /* 0x00000001170f7824 */ /* 0x040fe400010e0604 */
        /* <DEDUP_REMOVED lines=8> */
[----:B-1----:R-:W4:Y:S04]  /*13f680*/  LDL.LU.64 R28, [R1+0x6778] ;  /* 0x00677800011c7983 */ /* 0x002f280000300a00 */
[----:B------:R1:W-:Y:S02]  /*13f690*/  STL.64 [R1+0x6768], R8 ;  /* 0x0067680801007387 */ /* 0x0003e40000100a00 */
[----:B-1----:R-:W-:-:S02]  /*13f6a0*/  IADD3 R8, P0, PT, R26, R2, RZ ;  /* 0x000000021a087210 */ /* 0x002fc40007f1e0ff */
[----:B------:R-:W2:Y:S01]  /*13f6b0*/  LDL.LU R9, [R1+0x324] ;  /* 0x0003240001097983 */ /* 0x000ea20000300800 */
[----:B------:R-:W-:-:S05]  /*13f6c0*/  IADD3 R26, P1, PT, R26, R3, RZ ;  /* 0x000000031a1a7210 */ /* 0x000fca0007f3e0ff */
[----:B------:R1:W-:Y:S04]  /*13f6d0*/  STL [R1+0x5e8], R26 ;  /* 0x0005e81a01007387 */ /* 0x0003e80000100800 */
[----:B-1----:R-:W3:Y:S01]  /*13f6e0*/  LDL.LU.64 R26, [R1+0x6770] ;  /* 0x00677000011a7983 */ /* 0x002ee20000300a00 */
[----:B--2---:R-:W-:-:S03]  /*13f6f0*/  SHF.R.S32.HI R23, RZ, 0x1f, R9 ;  /* 0x0000001fff177819 */ /* 0x004fc60000011409 */
[----:B---3--:R1:W-:Y:S04]  /*13f700*/  STL.64 [R1+0x6750], R26 ;  /* 0x0067501a01007387 */ /* 0x0083e80000100a00 */
        /* <DEDUP_REMOVED lines=28> */
[----:B----4-:R2:W-:Y:S01]  /*13f8d0*/  STL.64 [R1+0x6730], R28 ;  /* 0x0067301c01007387 */ /* 0x0105e20000100a00 */
[C---:B-1----:R-:W-:Y:S02]  /*13f8e0*/  IADD3 R14, P3, PT, R9.reuse, R3, RZ ;  /* 0x00000003090e7210 */ /* 0x042fe40007f7e0ff */
[----:B--2---:R-:W-:Y:S01]  /*13f8f0*/  IADD3 R28, P2, PT, R9, R2, RZ ;  /* 0x00000002091c7210 */ /* 0x004fe20007f5e0ff */
[----:B------:R-:W-:-:S04]  /*13f900*/  IMAD.X R9, R24, 0x1, R4, P0 ;  /* 0x0000000118097824 */ /* 0x000fc800000e0604 */
[----:B------:R1:W-:Y:S04]  /*13f910*/  STL [R1+0x6738], R28 ;  /* 0x0067381c01007387 */ /* 0x0003e80000100800 */
[----:B-1----:R0:W2:Y:S04]  /*13f920*/  LDL.64 R28, [R1+0x5b8] ;  /* 0x0005b800011c7983 */ /* 0x0020a80000100a00 */
[----:B------:R1:W-:Y:S04]  /*13f930*/  STL.64 [R1+0x5c0], R8 ;  /* 0x0005c00801007387 */ /* 0x0003e80000100a00 */
[----:B-1----:R-:W2:Y:S04]  /*13f940*/  LDL.LU.64 R8, [R1+0x6740] ;  /* 0x0067400001087983 */ /* 0x002ea80000300a00 */
[----:B------:R1:W-:Y:S04]  /*13f950*/  STL.64 [R1+0x6720], R12 ;  /* 0x0067200c01007387 */ /* 0x0003e80000100a00 */
[----:B-1----:R-:W3:Y:S01]  /*13f960*/  LDL.LU R12, [R1+0x330] ;  /* 0x00033000010c7983 */ /* 0x002ee20000300800 */
[----:B--2---:R-:W-:-:S05]  /*13f970*/  IMAD.X R29, R24, 0x1, R9, P1 ;  /* 0x00000001181d7824 */ /* 0x004fca00008e0609 */
[----:B------:R1:W-:Y:S04]  /*13f980*/  STL [R1+0x5bc], R29 ;  /* 0x0005bc1d01007387 */ /* 0x0003e80000100800 */
[----:B------:R-:W2:Y:S01]  /*13f990*/  LDL.LU R28, [R1+0x6738] ;  /* 0x00673800011c7983 */ /* 0x000ea20000300800 */
[C---:B-1----:R-:W-:Y:S02]  /*13f9a0*/  IMAD.X R29, R23.reuse, 0x1, R4, P2 ;  /* 0x00000001171d7824 */ /* 0x042fe400010e0604 */
[----:B------:R-:W-:-:S03]  /*13f9b0*/  IMAD.X R15, R23, 0x1, R9, P3 ;  /* 0x00000001170f7824 */ /* 0x000fc600018e0609 */
[----:B--2---:R1:W-:Y:S04]  /*13f9c0*/  STL.64 [R1+0x5b0], R28 ;  /* 0x0005b01c01007387 */ /* 0x0043e80000100a00 */
[----:B-1----:R-:W2:Y:S01]  /*13f9d0*/  LDL.LU.64 R28, [R1+0x6730] ;  /* 0x00673000011c7983 */ /* 0x002ea20000300a00 */
[----:B---3--:R-:W-:-:S03]  /*13f9e0*/  SHF.R.S32.HI R24, RZ, 0x1f, R12 ;  /* 0x0000001fff187819 */ /* 0x008fc6000001140c */
[----:B------:R1:W-:Y:S04]  /*13f9f0*/  STL.64 [R1+0x5a8], R14 ;  /* 0x0005a80e01007387 */ /* 0x0003e80000100a00 */
[----:B-1----:R-:W3:Y:S04]  /*13fa00*/  LDL.LU.64 R14, [R1+0x6728] ;  /* 0x00672800010e7983 */ /* 0x002ee80000300a00 */
[----:B------:R1:W-:Y:S02]  /*13fa10*/  STL.64 [R1+0x6718], R8 ;  /* 0x0067180801007387 */ /* 0x0003e40000100a00 */
[----:B-1----:R-:W-:-:S02]  /*13fa20*/  IADD3 R8, P0, PT, R12, R2, RZ ;  /* 0x000000020c087210 */ /* 0x002fc40007f1e0ff */
[----:B------:R-:W-:Y:S01]  /*13fa30*/  IADD3 R12, P1, PT, R12, R3, RZ ;  /* 0x000000030c0c7210 */ /* 0x000fe20007f3e0ff */
[----:B--2---:R1:W-:Y:S04]  /*13fa40*/  STL.64 [R1+0x6700], R28 ;  /* 0x0067001c01007387 */ /* 0x0043e80000100a00 */
[----:B-1----:R-:W2:Y:S04]  /*13fa50*/  LDL.LU R29, [R1+0x334] ;  /* 0x00033400011d7983 */ /* 0x002ea80000300800 */
[----:B------:R1:W-:Y:S04]  /*13fa60*/  STL [R1+0x588], R12 ;  /* 0x0005880c01007387 */ /* 0x0003e80000100800 */
[----:B-1----:R-:W4:Y:S01]  /*13fa70*/  LDL.LU.64 R12, [R1+0x6720] ;  /* 0x00672000010c7983 */ /* 0x002f220000300a00 */
[----:B------:R-:W-:-:S03]  /*13fa80*/  IMAD.X R9, R24, 0x1, R4, P0 ;  /* 0x0000000118097824 */ /* 0x000fc600000e0604 */
[----:B------:R-:W-:Y:S04]  /*13fa90*/  STL.64 [R1+0x6708], R6 ;  /* 0x0067080601007387 */ /* 0x000fe80000100a00 */
[----:B----4-:R1:W-:Y:S04]  /*13faa0*/  STL.64 [R1+0x6710], R12 ;  /* 0x0067100c01007387 */ /* 0x0103e80000100a00 */
[----:B-1----:R0:W4:Y:S04]  /*13fab0*/  LDL.64 R12, [R1+0x588] ;  /* 0x00058800010c7983 */ /* 0x0021280000100a00 */
[----:B------:R1:W-:Y:S04]  /*13fac0*/  STL.64 [R1+0x590], R8 ;  /* 0x0005900801007387 */ /* 0x0003e80000100a00 */
[----:B-1----:R-:W4:Y:S04]  /*13fad0*/  LDL.LU.64 R8, [R1+0x6718] ;  /* 0x0067180001087983 */ /* 0x002f280000300a00 */
[----:B---3--:R1:W-:Y:S04]  /*13fae0*/  STL.64 [R1+0x66f8], R14 ;  /* 0x0066f80e01007387 */ /* 0x0083e80000100a00 */
[----:B-1----:R-:W3:Y:S01]  /*13faf0*/  LDL.LU R14, [R1+0x33c] ;  /* 0x00033c00010e7983 */ /* 0x002ee20000300800 */
        /* <DEDUP_REMOVED lines=8> */
[----:B------:R1:W-:Y:S01]  /*13fb80*/  STL.64 [R1+0x580], R6 ;  /* 0x0005800601007387 */ /* 0x0003e20000100a00 */
[----:B---3--:R-:W-:-:S03]  /*13fb90*/  SHF.R.S32.HI R24, RZ, 0x1f, R14 ;  /* 0x0000001fff187819 */ /* 0x008fc6000001140e */
        /* <DEDUP_REMOVED lines=8> */
[----:B-1----:R-:W3:Y:S04]  /*13fc20*/  LDL.LU.64 R14, [R1+0x66f8] ;  /* 0x0066f800010e7983 */ /* 0x002ee80000300a00 */
[----:B------:R-:W-:Y:S04]  /*13fc30*/  STL.64 [R1+0x66d8], R16 ;  /* 0x0066d81001007387 */ /* 0x000fe80000100a00 */
[----:B------:R1:W-:Y:S01]  /*13fc40*/  STL.64 [R1+0x66e0], R18 ;  /* 0x0066e01201007387 */ /* 0x0003e20000100a00 */
[----:B--2---:R-:W-:-:S02]  /*13fc50*/  SHF.R.S32.HI R23, RZ, 0x1f, R9 ;  /* 0x0000001fff177819 */ /* 0x004fc40000011409 */
[C---:B-1----:R-:W-:Y:S02]  /*13fc60*/  IADD3 R18, P2, PT, R9.reuse, R2, RZ ;  /* 0x0000000209127210 */ /* 0x042fe40007f5e0ff */
[----:B------:R-:W-:Y:S01]  /*13fc70*/  IADD3 R16, P3, PT, R9, R3, RZ ;  /* 0x0000000309107210 */ /* 0x000fe20007f7e0ff */
[--C-:B------:R-:W-:Y:S01]  /*13fc80*/  IMAD.X R9, R24, 0x1, R4.reuse, P0 ;  /* 0x0000000118097824 */ /* 0x100fe200000e0604 */
[----:B---3--:R1:W-:Y:S04]  /*13fc90*/  STL.64 [R1+0x66e8], R14 ;  /* 0x0066e80e01007387 */ /* 0x0083e80000100a00 */
[----:B-1----:R0:W2:Y:S04]  /*13fca0*/  LDL.64 R14, [R1+0x550] ;  /* 0x00055000010e7983 */ /* 0x0020a80000100a00 */
[----:B----4-:R1:W-:Y:S04]  /*13fcb0*/  STL.64 [R1+0x66d0], R28 ;  /* 0x0066d01c01007387 */ /* 0x0103e80000100a00 */
        /* <DEDUP_REMOVED lines=15> */
[----:B------:R-:W3:Y:S01]  /*13fdb0*/  LDL.LU R9, [R1+0x348] ;  /* 0x0003480001097983 */ /* 0x000ee20000300800 */
[----:B------:R-:W-:-:S05]  /*13fdc0*/  IADD3 R28, P1, PT, R28, R3, RZ ;  /* 0x000000031c1c7210 */ /* 0x000fca0007f3e0ff */
[----:B------:R1:W-:Y:S04]  /*13fdd0*/  STL [R1+0x530], R28 ;  /* 0x0005301c01007387 */ /* 0x0003e80000100800 */
[----:B-1----:R-:W4:Y:S04]  /*13fde0*/  LDL.LU.64 R28, [R1+0x66d0] ;  /* 0x0066d000011c7983 */ /* 0x002f280000300a00 */
[----:B--2---:R1:W-:Y:S01]  /*13fdf0*/  STL.64 [R1+0x66b8], R14 ;  /* 0x0066b80e01007387 */ /* 0x0043e20000100a00 */
[----:B---3--:R-:W-:Y:S02]  /*13fe00*/  SHF.R.S32.HI R23, RZ, 0x1f, R9 ;  /* 0x0000001fff177819 */ /* 0x008fe40000011409 */
[C---:B-1----:R-:W-:Y:S01]  /*13fe10*/  IADD3 R14, P2, PT, R9.reuse, R2, RZ ;  /* 0x00000002090e7210 */ /* 0x042fe20007f5e0ff */
[----:B----4-:R1:W-:Y:S04]  /*13fe20*/  STL.64 [R1+0x66b0], R28 ;  /* 0x0066b01c01007387 */ /* 0x0103e80000100a00 */
[----:B------:R2:W-:Y:S01]  /*13fe30*/  STL.64 [R1+0x66c0], R10 ;  /* 0x0066c00a01007387 */ /* 0x0005e20000100a00 */
[----:B-1----:R-:W-:Y:S01]  /*13fe40*/  IADD3 R28, P3, PT, R9, R3, RZ ;  /* 0x00000003091c7210 */ /* 0x002fe20007f7e0ff */
[----:B------:R-:W-:-:S02]  /*13fe50*/  IMAD.X R9, R24, 0x1, R4, P0 ;  /* 0x0000000118097824 */ /* 0x000fc400000e0604 */
[----:B--2---:R0:W2:Y:S04]  /*13fe60*/  LDL.64 R10, [R1+0x530] ;  /* 0x00053000010a7983 */ /* 0x0040a80000100a00 */
[----:B------:R1:W-:Y:S04]  /*13fe70*/  STL.64 [R1+0x538], R8 ;  /* 0x0005380801007387 */ /* 0x0003e80000100a00 */
[----:B-1----:R-:W2:Y:S01]  /*13fe80*/  LDL.LU.64 R8, [R1+0x66c8] ;  /* 0x0066c80001087983 */ /* 0x002ea20000300a00 */
[----:B------:R-:W-:Y:S02]  /*13fe90*/  IMAD.X R15, R23, 0x1, R4, P2 ;  /* 0x00000001170f7824 */ /* 0x000fe400010e0604 */
[----:B--2---:R-:W-:-:S05]  /*13fea0*/  IMAD.X R11, R24, 0x1, R9, P1 ;  /* 0x00000001180b7824 */ /* 0x004fca00008e0609 */
[----:B------:R1:W-:Y:S04]  /*13feb0*/  STL [R1+0x534], R11 ;  /* 0x0005340b01007387 */ /* 0x0003e80000100800 */
        /* <DEDUP_REMOVED lines=90> */
[----:B----4-:R-:W-:Y:S01]  /*140460*/  STL.64 [R1+0x6638], R16 ;  /* 0x0066381001007387 */ /* 0x010fe20000100a00 */
        /* <DEDUP_REMOVED lines=44> */
[----:B------:R1:W-:Y:S04]  /*140730*/  STL.64 [R1+0x65e8], R26 ;  /* 0x0065e81a01007387 */ /* 0x0003e80000100a00 */
[----:B-1----:R-:W4:Y:S04]  /*140740*/  LDL.LU R27, [R1+0x380] ;  /* 0x00038000011b7983 */ /* 0x002f280000300800 */
[----:B------:R1:W-:Y:S01]  /*140750*/  STL.64 [R1+0x65f0], R20 ;  /* 0x0065f01401007387 */ /* 0x0003e20000100a00 */
[----:B--2---:R-:W-:-:S02]  /*140760*/  SHF.R.S32.HI R24, RZ, 0x1f, R23 ;  /* 0x0000001fff187819 */ /* 0x004fc40000011417 */
[C---:B------:R-:W-:Y:S02]  /*140770*/  IADD3 R8, P0, PT, R23.reuse, R2, RZ ;  /* 0x0000000217087210 */ /* 0x040fe40007f1e0ff */
[----:B-1----:R-:W-:-:S03]  /*140780*/  IADD3 R20, P1, PT, R23, R3, RZ ;  /* 0x0000000317147210 */ /* 0x002fc60007f3e0ff */
[----:B------:R-:W-:Y:S02]  /*140790*/  IMAD.X R9, R24, 0x1, R4, P0 ;  /* 0x0000000118097824 */ /* 0x000fe400000e0604 */
[----:B------:R-:W-:Y:S04]  /*1407a0*/  STL [R1+0x440], R20 ;  /* 0x0004401401007387 */ /* 0x000fe80000100800 */
[----:B---3--:R-:W-:Y:S04]  /*1407b0*/  STL.64 [R1+0x65f8], R12 ;  /* 0x0065f80c01007387 */ /* 0x008fe80000100a00 */
[----:B------:R1:W-:Y:S04]  /*1407c0*/  STL.64 [R1+0x448], R8 ;  /* 0x0004480801007387 */ /* 0x0003e80000100a00 */
[----:B-1----:R-:W2:Y:S01]  /*1407d0*/  LDL.LU.64 R8, [R1+0x6600] ;  /* 0x0066000001087983 */ /* 0x002ea20000300a00 */
[----:B------:R-:W-:Y:S01]  /*1407e0*/  IMAD.MOV.U32 R12, RZ, RZ, R20 ;  /* 0x000000ffff0c7224 */ /* 0x000fe200078e0014 */
[----:B----4-:R-:W-:-:S02]  /*1407f0*/  SHF.R.S32.HI R23, RZ, 0x1f, R27 ;  /* 0x0000001fff177819 */ /* 0x010fc4000001141b */
[C---:B------:R-:W-:Y:S01]  /*140800*/  IADD3 R20, P2, PT, R27.reuse, R2, RZ ;  /* 0x000000021b147210 */ /* 0x040fe20007f5e0ff */
[----:B------:R-:W-:Y:S01]  /*140810*/  IMAD.MOV.U32 R13, RZ, RZ, R21 ;  /* 0x000000ffff0d7224 */ /* 0x000fe200078e0015 */
        /* <DEDUP_REMOVED lines=65> */
[----:B----4-:R-:W-:Y:S04]  /*140c30*/  STL.64 [R1+0x6590], R28 ;  /* 0x0065901c01007387 */ /* 0x010fe80000100a00 */
        /* <DEDUP_REMOVED lines=115> */
[----:B-1----:R-:W-:Y:S01]  /*141370*/  IADD3 R8, P0, PT, R23, R2, RZ ;  /* 0x0000000217087210 */ /* 0x002fe20007f1e0ff */
[----:B------:R-:W-:Y:S04]  /*141380*/  STL.64 [R1+0x64f8], R28 ;  /* 0x0064f81c01007387 */ /* 0x000fe80000100a00 */
[----:B------:R1:W-:Y:S01]  /*141390*/  STL.64 [R1+0x64e8], R26 ;  /* 0x0064e81a01007387 */ /* 0x0003e20000100a00 */
[----:B------:R-:W-:-:S03]  /*1413a0*/  IMAD.X R9, R24, 0x1, R4, P0 ;  /* 0x0000000118097824 */ /* 0x000fc600000e0604 */
        /* <DEDUP_REMOVED lines=20> */
[----:B----4-:R1:W-:Y:S04]  /*1414f0*/  STL.64 [R1+0x64c8], R12 ;  /* 0x0064c80c01007387 */ /* 0x0103e80000100a00 */
        /* <DEDUP_REMOVED lines=23> */
[----:B-1----:R-:W-:Y:S01]  /*141670*/  IADD3 R8, P0, PT, R23, R2, RZ ;  /* 0x0000000217087210 */ /* 0x002fe20007f1e0ff */
[----:B----4-:R-:W-:Y:S04]  /*141680*/  STL.64 [R1+0x64b8], R12 ;  /* 0x0064b80c01007387 */ /* 0x010fe80000100a00 */
[----:B------:R1:W-:Y:S01]  /*141690*/  STL.64 [R1+0x64a8], R28 ;  /* 0x0064a81c01007387 */ /* 0x0003e20000100a00 */
[----:B------:R-:W-:-:S03]  /*1416a0*/  IMAD.X R9, R24, 0x1, R4, P0 ;  /* 0x0000000118097824 */ /* 0x000fc600000e0604 */
        /* <DEDUP_REMOVED lines=166> */
[----:B----4-:R-:W-:Y:S01]  /*142110*/  STL.64 [R1+0x63d0], R6 ;  /* 0x0063d00601007387 */ /* 0x010fe20000100a00 */
[----:B------:R-:W-:-:S03]  /*142120*/  IMAD.X R9, R24, 0x1, R4, P0 ;  /* 0x0000000118097824 */ /* 0x000fc600000e0604 */
        /* <DEDUP_REMOVED lines=20> */
[----:B-1----:R-:W4:Y:S01]  /*142270*/  LDL R9, [R1+0x81c] ;  /* 0x00081c0001097983 */ /* 0x002f220000100800 */
[----:B---3--:R-:W-:-:S02]  /*142280*/  SHF.R.S32.HI R24, RZ, 0x1f, R23 ;  /* 0x0000001fff187819 */ /* 0x008fc40000011417 */
[C---:B------:R-:W-:Y:S01]  /*142290*/  IADD3 R8, P0, PT, R23.reuse, R2, RZ ;  /* 0x0000000217087210 */ /* 0x040fe20007f1e0ff */
[----:B------:R1:W-:Y:S01]  /*1422a0*/  STL.64 [R1+0x63b8], R26 ;  /* 0x0063b81a01007387 */ /* 0x0003e20000100a00 */
[----:B--2---:R-:W-:-:S05]  /*1422b0*/  IADD3 R12, P1, PT, R23, R3, RZ ;  /* 0x00000003170c7210 */ /* 0x004fca0007f3e0ff */
[----:B------:R2:W-:Y:S04]  /*1422c0*/  STL [R1+0x818], R12 ;  /* 0x0008180c01007387 */ /* 0x0005e80000100800 */
[----:B-1----:R0:W3:Y:S04]  /*1422d0*/  LDL.64 R26, [R1+0x818] ;  /* 0x00081800011a7983 */ /* 0x0020e80000100a00 */
[----:B------:R1:W-:Y:S01]  /*1422e0*/  STL.64 [R1+0x63a8], R28 ;  /* 0x0063a81c01007387 */ /* 0x0003e20000100a00 */
[----:B----4-:R-:W-:Y:S02]  /*1422f0*/  SHF.R.S32.HI R23, RZ, 0x1f, R9 ;  /* 0x0000001fff177819 */ /* 0x010fe40000011409 */
[----:B--2---:R-:W-:-:S02]  /*142300*/  IADD3 R12, P2, PT, R9, R2, RZ ;  /* 0x00000002090c7210 */ /* 0x004fc40007f5e0ff */
[----:B-1----:R-:W-:Y:S01]  /*142310*/  IADD3 R28, P3, PT, R9, R3, RZ ;  /* 0x00000003091c7210 */ /* 0x002fe20007f7e0ff */
[----:B------:R-:W-:-:S05]  /*142320*/  IMAD.X R9, R24, 0x1, R4, P0 ;  /* 0x0000000118097824 */ /* 0x000fca00000e0604 */
[----:B------:R1:W-:Y:S04]  /*142330*/  STL.64 [R1+0x810], R8 ;  /* 0x0008100801007387 */ /* 0x0003e80000100a00 */
[----:B-1----:R-:W3:Y:S01]  /*142340*/  LDL.LU.64 R8, [R1+0x63c0] ;  /* 0x0063c00001087983 */ /* 0x002ee20000300a00 */
[----:B------:R-:W-:Y:S02]  /*142350*/  IMAD.X R13, R23, 0x1, R4, P2 ;  /* 0x00000001170d7824 */ /* 0x000fe400010e0604 */
[----:B---3--:R-:W-:-:S05]  /*142360*/  IMAD.X R27, R24, 0x1, R9, P1 ;  /* 0x00000001181b7824 */ /* 0x008fca00008e0609 */
[----:B------:R1:W-:Y:S04]  /*142370*/  STL [R1+0x81c], R27 ;  /* 0x00081c1b01007387 */ /* 0x0003e80000100800 */
[----:B-1----:R-:W2:Y:S04]  /*142380*/  LDL.LU.64 R26, [R1+0x63b8] ;  /* 0x0063b800011a7983 */ /* 0x002ea80000300a00 */
[----:B------:R1:W-:Y:S04]  /*142390*/  STL.64 [R1+0x820], R12 ;  /* 0x0008200c01007387 */ /* 0x0003e80000100a00 */
[----:B-1----:R-:W3:Y:S01]  /*1423a0*/  LDL.LU.64 R12, [R1+0x63b0] ;  /* 0x0063b000010c7983 */ /* 0x002ee20000300a00 */
[----:B------:R-:W-:-:S03]  /*1423b0*/  IMAD.X R29, R23, 0x1, R9, P3 ;  /* 0x00000001171d7824 */ /* 0x000fc600018e0609 */
[----:B---3--:R1:W-:Y:S04]  /*1423c0*/  STL.64 [R1+0x63a0], R12 ;  /* 0x0063a00c01007387 */ /* 0x0083e80000100a00 */
[----:B-1----:R-:W3:Y:S04]  /*1423d0*/  LDL.LU R12, [R1+0x834] ;  /* 0x00083400010c7983 */ /* 0x002ee80000300800 */
[----:B------:R1:W-:Y:S04]  /*1423e0*/  STL.64 [R1+0x828], R28 ;  /* 0x0008281c01007387 */ /* 0x0003e80000100a00 */
[----:B-1----:R-:W4:Y:S04]  /*1423f0*/  LDL.LU.64 R28, [R1+0x63a8] ;  /* 0x0063a800011c7983 */ /* 0x002f280000300a00 */
[----:B------:R1:W-:Y:S01]  /*142400*/  STL.64 [R1+0x6398], R8 ;  /* 0x0063980801007387 */ /* 0x0003e20000100a00 */
[----:B---3--:R-:W-:-:S02]  /*142410*/  SHF.R.S32.HI R24, RZ, 0x1f, R12 ;  /* 0x0000001fff187819 */ /* 0x008fc4000001140c */
[C---:B-1----:R-:W-:Y:S02]  /*142420*/  IADD3 R8, P0, PT, R12.reuse, R2, RZ ;  /* 0x000000020c087210 */ /* 0x042fe40007f1e0ff */
[----:B------:R-:W-:-:S03]  /*142430*/  IADD3 R12, P1, PT, R12, R3, RZ ;  /* 0x000000030c0c7210 */ /* 0x000fc60007f3e0ff */
[----:B------:R-:W-:Y:S01]  /*142440*/  IMAD.X R9, R24, 0x1, R4, P0 ;  /* 0x0000000118097824 */ /* 0x000fe200000e0604 */
[----:B----4-:R1:W-:Y:S04]  /*142450*/  STL.64 [R1+0x6380], R28 ;  /* 0x0063801c01007387 */ /* 0x0103e80000100a00 */
[----:B-1----:R-:W3:Y:S04]  /*142460*/  LDL R29, [R1+0x83c] ;  /* 0x00083c00011d7983 */ /* 0x002ee80000100800 */
[----:B------:R1:W-:Y:S04]  /*142470*/  STL [R1+0x838], R12 ;  /* 0x0008380c01007387 */ /* 0x0003e80000100800 */
[----:B-1----:R-:W4:Y:S04]  /*142480*/  LDL.LU.64 R12, [R1+0x63a0] ;  /* 0x0063a000010c7983 */ /* 0x002f280000300a00 */
[----:B------:R-:W-:Y:S04]  /*142490*/  STL.64 [R1+0x6388], R6 ;  /* 0x0063880601007387 */ /* 0x000fe80000100a00 */
[----:B------:R1:W-:Y:S04]  /*1424a0*/  STL.64 [R1+0x6390], R20 ;  /* 0x0063901401007387 */ /* 0x0003e80000100a00 */
[----:B-1----:R0:W2:Y:S04]  /*1424b0*/  LDL.64 R20, [R1+0x838] ;  /* 0x0008380001147983 */ /* 0x0020a80000100a00 */
        /* <DEDUP_REMOVED lines=19> */
[----:B----4-:R1:W-:Y:S01]  /*1425f0*/  STL.64 [R1+0x6360], R12 ;  /* 0x0063600c01007387 */ /* 0x0103e20000100a00 */
        /* <DEDUP_REMOVED lines=92> */
[----:B------:R-:W-:Y:S04]  /*142bc0*/  STL.64 [R1+0x62f0], R8 ;  /* 0x0062f00801007387 */ /* 0x000fe80000100a00 */
[----:B------:R1:W-:Y:S04]  /*142bd0*/  STL.64 [R1+0x62d8], R14 ;  /* 0x0062d80e01007387 */ /* 0x0003e80000100a00 */
[----:B-1----:R-:W2:Y:S01]  /*142be0*/  LDL R15, [R1+0x8dc] ;  /* 0x0008dc00010f7983 */ /* 0x002ea20000100800 */
[----:B---3--:R-:W-:-:S02]  /*142bf0*/  SHF.R.S32.HI R24, RZ, 0x1f, R28 ;  /* 0x0000001fff187819 */ /* 0x008fc4000001141c */
[C---:B------:R-:W-:Y:S02]  /*142c00*/  IADD3 R8, P0, PT, R28.reuse, R2, RZ ;  /* 0x000000021c087210 */ /* 0x040fe40007f1e0ff */
[----:B------:R-:W-:-:S03]  /*142c10*/  IADD3 R28, P1, PT, R28, R3, RZ ;  /* 0x000000031c1c7210 */ /* 0x000fc60007f3e0ff */
[----:B------:R-:W-:Y:S02]  /*142c20*/  IMAD.X R9, R24, 0x1, R4, P0 ;  /* 0x0000000118097824 */ /* 0x000fe400000e0604 */
[----:B------:R1:W-:Y:S04]  /*142c30*/  STL [R1+0x8d8], R28 ;  /* 0x0008d81c01007387 */ /* 0x0003e80000100800 */
[----:B-1----:R-:W3:Y:S04]  /*142c40*/  LDL.LU.64 R28, [R1+0x62f8] ;  /* 0x0062f800011c7983 */ /* 0x002ee80000300a00 */
        /* <DEDUP_REMOVED lines=49> */
[----:B----4-:R-:W-:Y:S04]  /*142f60*/  STL.64 [R1+0x62a0], R12 ;  /* 0x0062a00c01007387 */ /* 0x010fe80000100a00 */
        /* <DEDUP_REMOVED lines=113> */
[----:B----4-:R1:W-:Y:S04]  /*143680*/  STL.64 [R1+0x61f8], R14 ;  /* 0x0061f80e01007387 */ /* 0x0103e80000100a00 */
[----:B-1----:R-:W4:Y:S01]  /*143690*/  LDL.LU R15, [R1+0x9bc] ;  /* 0x0009bc00010f7983 */ /* 0x002f220000300800 */
[----:B--2---:R-:W-:-:S02]  /*1436a0*/  SHF.R.S32.HI R24, RZ, 0x1f, R23 ;  /* 0x0000001fff187819 */ /* 0x004fc40000011417 */
[C---:B------:R-:W-:Y:S01]  /*1436b0*/  IADD3 R8, P0, PT, R23.reuse, R2, RZ ;  /* 0x0000000217087210 */ /* 0x040fe20007f1e0ff */
[----:B------:R-:W-:Y:S04]  /*1436c0*/  STL.64 [R1+0x6200], R10 ;  /* 0x0062000a01007387 */ /* 0x000fe80000100a00 */
[----:B------:R-:W-:Y:S01]  /*1436d0*/  IMAD.X R9, R24, 0x1, R4, P0 ;  /* 0x0000000118097824 */ /* 0x000fe200000e0604 */
[----:B------:R-:W-:Y:S04]  /*1436e0*/  STL.64 [R1+0x6208], R18 ;  /* 0x0062081201007387 */ /* 0x000fe80000100a00 */
[----:B------:R1:W-:Y:S04]  /*1436f0*/  STL.64 [R1+0x9b0], R8 ;  /* 0x0009b00801007387 */ /* 0x0003e80000100a00 */
[----:B-1----:R-:W2:Y:S01]  /*143700*/  LDL.LU.64 R8, [R1+0x6210] ;  /* 0x0062100001087983 */ /* 0x002ea20000300a00 */
[----:B------:R-:W-:-:S02]  /*143710*/  IADD3 R18, P1, PT, R23, R3, RZ ;  /* 0x0000000317127210 */ /* 0x000fc40007f3e0ff */
        /* <DEDUP_REMOVED lines=11> */
[----:B-1----:R-:W4:Y:S04]  /*1437d0*/  LDL.LU.64 R14, [R1+0x61f8] ;  /* 0x0061f800010e7983 */ /* 0x002f280000300a00 */
[----:B------:R-:W4:Y:S04]  /*1437e0*/  LDL.LU R23, [R1+0x9d4] ;  /* 0x0009d40001177983 */ /* 0x000f280000300800 */
[----:B------:R-:W-:Y:S04]  /*1437f0*/  STL.64 [R1+0x61f0], R8 ;  /* 0x0061f00801007387 */ /* 0x000fe80000100a00 */
[----:B--2---:R-:W-:Y:S04]  /*143800*/  STL.64 [R1+0x61e0], R18 ;  /* 0x0061e01201007387 */ /* 0x004fe80000100a00 */
[----:B------:R1:W-:Y:S04]  /*143810*/  STL.64 [R1+0x61d8], R26 ;  /* 0x0061d81a01007387 */ /* 0x0003e80000100a00 */
[----:B-1----:R-:W2:Y:S04]  /*143820*/  LDL.LU R27, [R1+0x9dc] ;  /* 0x0009dc00011b7983 */ /* 0x002ea80000300800 */
[----:B---3--:R-:W-:Y:S01]  /*143830*/  STL.64 [R1+0x61e8], R12 ;  /* 0x0061e80c01007387 */ /* 0x008fe20000100a00 */
[----:B----4-:R-:W-:-:S02]  /*143840*/  SHF.R.S32.HI R24, RZ, 0x1f, R23 ;  /* 0x0000001fff187819 */ /* 0x010fc40000011417 */
[----:B------:R-:W-:-:S05]  /*143850*/  IADD3 R8, P0, PT, R23, R2, RZ ;  /* 0x0000000217087210 */ /* 0x000fca0007f1e0ff */
[----:B------:R-:W-:-:S05]  /*143860*/  IMAD.X R9, R24, 0x1, R4, P0 ;  /* 0x0000000118097824 */ /* 0x000fca00000e0604 */
[----:B------:R1:W-:Y:S04]  /*143870*/  STL.64 [R1+0x9d0], R8 ;  /* 0x0009d00801007387 */ /* 0x0003e80000100a00 */
[----:B-1----:R-:W3:Y:S01]  /*143880*/  LDL.LU.64 R8, [R1+0x61f0] ;  /* 0x0061f00001087983 */ /* 0x002ee20000300a00 */
[-C--:B------:R-:W-:Y:S02]  /*143890*/  IADD3 R12, P1, PT, R23, R3.reuse, RZ ;  /* 0x00000003170c7210 */ /* 0x080fe40007f3e0ff */
        /* <DEDUP_REMOVED lines=15> */
[----:B-1----:R-:W3:Y:S01]  /*143990*/  LDL R9, [R1+0x9fc] ;  /* 0x0009fc0001097983 */ /* 0x002ee20000100800 */
[----:B--2---:R-:W-:-:S02]  /*1439a0*/  SHF.R.S32.HI R24, RZ, 0x1f, R23 ;  /* 0x0000001fff187819 */ /* 0x004fc40000011417 */
[C---:B------:R-:W-:Y:S02]  /*1439b0*/  IADD3 R8, P0, PT, R23.reuse, R2, RZ ;  /* 0x0000000217087210 */ /* 0x040fe40007f1e0ff */
[----:B----4-:R-:W-:-:S05]  /*1439c0*/  IADD3 R26, P1, PT, R23, R3, RZ ;  /* 0x00000003171a7210 */ /* 0x010fca0007f3e0ff */
[----:B------:R-:W-:Y:S04]  /*1439d0*/  STL [R1+0x9f8], R26 ;  /* 0x0009f81a01007387 */ /* 0x000fe80000100800 */
[----:B------:R-:W-:Y:S04]  /*1439e0*/  STL.64 [R1+0x61b8], R14 ;  /* 0x0061b80e01007387 */ /* 0x000fe80000100a00 */
[----:B------:R1:W-:Y:S04]  /*1439f0*/  STL.64 [R1+0x61c8], R10 ;  /* 0x0061c80a01007387 */ /* 0x0003e80000100a00 */
[----:B-1----:R0:W2:Y:S01]  /*143a00*/  LDL.64 R10, [R1+0x9f8] ;  /* 0x0009f800010a7983 */ /* 0x0020a20000100a00 */
[----:B---3--:R-:W-:-:S02]  /*143a10*/  SHF.R.S32.HI R23, RZ, 0x1f, R9 ;  /* 0x0000001fff177819 */ /* 0x008fc40000011409 */
[C---:B------:R-:W-:Y:S02]  /*143a20*/  IADD3 R26, P2, PT, R9.reuse, R2, RZ ;  /* 0x00000002091a7210 */ /* 0x040fe40007f5e0ff */
[----:B------:R-:W-:Y:S01]  /*143a30*/  IADD3 R14, P3, PT, R9, R3, RZ ;  /* 0x00000003090e7210 */ /* 0x000fe20007f7e0ff */
[----:B------:R-:W-:-:S05]  /*143a40*/  IMAD.X R9, R24, 0x1, R4, P0 ;  /* 0x0000000118097824 */ /* 0x000fca00000e0604 */
[----:B------:R1:W-:Y:S04]  /*143a50*/  STL.64 [R1+0x9f0], R8 ;  /* 0x0009f00801007387 */ /* 0x0003e80000100a00 */
[----:B-1----:R-:W2:Y:S04]  /*143a60*/  LDL.LU.64 R8, [R1+0x61d0] ;  /* 0x0061d00001087983 */ /* 0x002ea80000300a00 */
[----:B------:R1:W-:Y:S04]  /*143a70*/  STL.64 [R1+0x61b0], R28 ;  /* 0x0061b01c01007387 */ /* 0x0003e80000100a00 */
[----:B-1----:R-:W3:Y:S01]  /*143a80*/  LDL.LU R28, [R1+0xa14] ;  /* 0x000a1400011c7983 */ /* 0x002ee20000300800 */
[----:B------:R-:W-:-:S02]  /*143a90*/  IMAD.X R27, R23, 0x1, R4, P2 ;  /* 0x00000001171b7824 */ /* 0x000fc400010e0604 */
[--C-:B--2---:R-:W-:Y:S02]  /*143aa0*/  IMAD.X R11, R24, 0x1, R9.reuse, P1 ;  /* 0x00000001180b7824 */ /* 0x104fe400008e0609 */
        /* <DEDUP_REMOVED lines=10> */
[----:B------:R-:W-:Y:S01]  /*143b50*/  IADD3 R28, P1, PT, R28, R3, RZ ;  /* 0x000000031c1c7210 */ /* 0x000fe20007f3e0ff */
[----:B------:R-:W2:Y:S04]  /*143b60*/  LDL R9, [R1+0xa1c] ;  /* 0x000a1c0001097983 */ /* 0x000ea80000100800 */
        /* <DEDUP_REMOVED lines=10> */
[----:B------:R1:W-:Y:S04]  /*143c10*/  STL.64 [R1+0xa10], R8 ;  /* 0x000a100801007387 */ /* 0x0003e80000100a00 */
[----:B-1----:R-:W2:Y:S01]  /*143c20*/  LDL.LU.64 R8, [R1+0x61a8] ;  /* 0x0061a80001087983 */ /* 0x002ea20000300a00 */
[----:B------:R-:W-:-:S02]  /*143c30*/  IMAD.X R19, R23, 0x1, R4, P2 ;  /* 0x0000000117137824 */ /* 0x000fc400010e0604 */
[----:B--2---:R-:W-:-:S05]  /*143c40*/  IMAD.X R29, R24, 0x1, R9, P1 ;  /* 0x00000001181d7824 */ /* 0x004fca00008e0609 */
[----:B------:R1:W-:Y:S04]  /*143c50*/  STL [R1+0xa1c], R29 ;  /* 0x000a1c1d01007387 */ /* 0x0003e80000100800 */
[----:B-1----:R-:W2:Y:S04]  /*143c60*/  LDL.LU.64 R28, [R1+0x61a0] ;  /* 0x0061a000011c7983 */ /* 0x002ea80000300a00 */
[----:B------:R1:W-:Y:S04]  /*143c70*/  STL.64 [R1+0xa20], R18 ;  /* 0x000a201201007387 */ /* 0x0003e80000100a00 */
[----:B-1----:R-:W3:Y:S04]  /*143c80*/  LDL.LU.64 R18, [R1+0x6198] ;  /* 0x0061980001127983 */ /* 0x002ee80000300a00 */
[----:B------:R1:W-:Y:S04]  /*143c90*/  STL.64 [R1+0x6188], R4 ;  /* 0x0061880401007387 */ /* 0x0003e80000100a00 */
[----:B-1----:R-:W3:Y:S01]  /*143ca0*/  LDL.LU R4, [R1+0xa34] ;  /* 0x000a340001047983 */ /* 0x002ee20000300800 */
[----:B------:R-:W-:-:S05]  /*143cb0*/  IMAD.X R7, R23, 0x1, R9, P3 ;  /* 0x0000000117077824 */ /* 0x000fca00018e0609 */
[----:B------:R1:W-:Y:S04]  /*143cc0*/  STL.64 [R1+0xa28], R6 ;  /* 0x000a280601007387 */ /* 0x0003e80000100a00 */
[----:B-1----:R-:W4:Y:S04]  /*143cd0*/  LDL.LU.64 R6, [R1+0x6190] ;  /* 0x0061900001067983 */ /* 0x002f280000300a00 */
[----:B------:R-:W-:Y:S04]  /*143ce0*/  STL.64 [R1+0x6180], R8 ;  /* 0x0061800801007387 */ /* 0x000fe80000100a00 */
[----:B--2---:R1:W-:Y:S04]  /*143cf0*/  STL.64 [R1+0x6168], R28 ;  /* 0x0061681c01007387 */ /* 0x0043e80000100a00 */
[----:B-1----:R-:W2:Y:S01]  /*143d00*/  LDL R29, [R1+0xa3c] ;  /* 0x000a3c00011d7983 */ /* 0x002ea20000100800 */
[----:B---3--:R-:W-:-:S02]  /*143d10*/  SHF.R.S32.HI R24, RZ, 0x1f, R4 ;  /* 0x0000001fff187819 */ /* 0x008fc40000011404 */
[C---:B------:R-:W-:Y:S02]  /*143d20*/  IADD3 R8, P0, PT, R4.reuse, R2, RZ ;  /* 0x0000000204087210 */ /* 0x040fe40007f1e0ff */
[----:B------:R-:W-:-:S05]  /*143d30*/  IADD3 R4, P1, PT, R4, R3, RZ ;  /* 0x0000000304047210 */ /* 0x000fca0007f3e0ff */
        /* <DEDUP_REMOVED lines=70> */
[----:B---3--:R1:W-:Y:S04]  /*1441a0*/  STL.64 [R1+0x6108], R6 ;  /* 0x0061080601007387 */ /* 0x0083e80000100a00 */
[----:B-1----:R-:W3:Y:S01]  /*1441b0*/  LDL.LU R7, [R1+0xa9c] ;  /* 0x000a9c0001077983 */ /* 0x002ee20000300800 */
        /* <DEDUP_REMOVED lines=24> */
[----:B----4-:R1:W-:Y:S01]  /*144340*/  STL.64 [R1+0x60f0], R10 ;  /* 0x0060f00a01007387 */ /* 0x0103e20000100a00 */
[----:B--2---:R-:W-:-:S02]  /*144350*/  SHF.R.S32.HI R24, RZ, 0x1f, R23 ;  /* 0x0000001fff187819 */ /* 0x004fc40000011417 */
[C---:B------:R-:W-:Y:S02]  /*144360*/  IADD3 R8, P0, PT, R23.reuse, R2, RZ ;  /* 0x0000000217087210 */ /* 0x040fe40007f1e0ff */
[----:B-1----:R-:W-:-:S03]  /*144370*/  IADD3 R10, P1, PT, R23, R3, RZ ;  /* 0x00000003170a7210 */ /* 0x002fc60007f3e0ff */
[----:B------:R-:W-:Y:S02]  /*144380*/  IMAD.X R9, R24, 0x1, R4, P0 ;  /* 0x0000000118097824 */ /* 0x000fe400000e0604 */
[----:B------:R-:W-:Y:S04]  /*144390*/  STL [R1+0xab8], R10 ;  /* 0x000ab80a01007387 */ /* 0x000fe80000100800 */
[----:B------:R-:W-:Y:S04]  /*1443a0*/  STL.64 [R1+0x60f8], R14 ;  /* 0x0060f80e01007387 */ /* 0x000fe80000100a00 */
[----:B------:R1:W-:Y:S04]  /*1443b0*/  STL.64 [R1+0xab0], R8 ;  /* 0x000ab00801007387 */ /* 0x0003e80000100a00 */
[----:B-1----:R-:W2:Y:S01]  /*1443c0*/  LDL.LU.64 R8, [R1+0x6100] ;  /* 0x0061000001087983 */ /* 0x002ea20000300a00 */
[----:B------:R-:W-:Y:S01]  /*1443d0*/  IMAD.MOV.U32 R14, RZ, RZ, R10 ;  /* 0x000000ffff0e7224 */ /* 0x000fe200078e000a */
[----:B---3--:R-:W-:-:S02]  /*1443e0*/  SHF.R.S32.HI R23, RZ, 0x1f, R17 ;  /* 0x0000001fff177819 */ /* 0x008fc40000011411 */
        /* <DEDUP_REMOVED lines=12> */
[----:B------:R-:W4:Y:S04]  /*1444b0*/  LDL.LU R23, [R1+0xad4] ;  /* 0x000ad40001177983 */ /* 0x000f280000300800 */
[----:B------:R-:W-:Y:S04]  /*1444c0*/  STL.64 [R1+0x60e0], R8 ;  /* 0x0060e00801007387 */ /* 0x000fe80000100a00 */
[----:B---3--:R-:W-:Y:S04]  /*1444d0*/  STL.64 [R1+0x60d8], R10 ;  /* 0x0060d80a01007387 */ /* 0x008fe80000100a00 */
[----:B--2---:R1:W-:Y:S04]  /*1444e0*/  STL.64 [R1+0x60c8], R14 ;  /* 0x0060c80e01007387 */ /* 0x0043e80000100a00 */
[----:B-1----:R-:W2:Y:S01]  /*1444f0*/  LDL.LU R15, [R1+0xadc] ;  /* 0x000adc00010f7983 */ /* 0x002ea20000300800 */
[----:B----4-:R-:W-:-:S02]  /*144500*/  SHF.R.S32.HI R24, RZ, 0x1f, R23 ;  /* 0x0000001fff187819 */ /* 0x010fc40000011417 */
[----:B------:R-:W-:Y:S01]  /*144510*/  IADD3 R8, P0, PT, R23, R2, RZ ;  /* 0x0000000217087210 */ /* 0x000fe20007f1e0ff */
[----:B------:R-:W-:Y:S04]  /*144520*/  STL.64 [R1+0x60d0], R28 ;  /* 0x0060d01c01007387 */ /* 0x000fe80000100a00 */
        /* <DEDUP_REMOVED lines=21> */
[----:B---3--:R1:W-:Y:S01]  /*144680*/  STL.64 [R1+0x60a8], R28 ;  /* 0x0060a81c01007387 */ /* 0x0083e20000100a00 */
        /* <DEDUP_REMOVED lines=142> */
[----:B-1----:R-:W4:Y:S01]  /*144f70*/  LDL R29, [R1+0x1bb4] ;  /* 0x001bb400011d7983 */ /* 0x002f220000100800 */
        /* <DEDUP_REMOVED lines=50> */
[----:B-1----:R-:W2:Y:S04]  /*1452a0*/  LDL R17, [R1+0x1bc4] ;  /* 0x001bc40001117983 */ /* 0x002ea80000100800 */
        /* <DEDUP_REMOVED lines=281> */
[----:B------:R1:W-:Y:S04]  /*146440*/  STL.64 [R1+0x5e40], R8 ;  /* 0x005e400801007387 */ /* 0x0003e80000100a00 */
[----:B---3--:R2:W-:Y:S04]  /*146450*/  STL.64 [R1+0x5e30], R26 ;  /* 0x005e301a01007387 */ /* 0x0085e80000100a00 */
[----:B-1----:R-:W3:Y:S04]  /*146460*/  LDL R9, [R1+0x1c24] ;  /* 0x001c240001097983 */ /* 0x002ee80000100800 */
[----:B------:R1:W-:Y:S01]  /*146470*/  STL.64 [R1+0x5e28], R16 ;  /* 0x005e281001007387 */ /* 0x0003e20000100a00 */
[----:B--2---:R-:W-:-:S02]  /*146480*/  IADD3 R26, P1, PT, R23, R3, RZ ;  /* 0x00000003171a7210 */ /* 0x004fc40007f3e0ff */
[----:B------:R-:W-:Y:S02]  /*146490*/  SHF.R.S32.HI R24, RZ, 0x1f, R23 ;  /* 0x0000001fff187819 */ /* 0x000fe40000011417 */
[----:B------:R-:W-:Y:S01]  /*1464a0*/  IADD3 R8, P0, PT, R23, R2, RZ ;  /* 0x0000000217087210 */ /* 0x000fe20007f1e0ff */
[----:B------:R2:W-:Y:S04]  /*1464b0*/  STL [R1+0xe88], R26 ;  /* 0x000e881a01007387 */ /* 0x0005e80000100800 */
[----:B------:R0:W-:Y:S01]  /*1464c0*/  STL.64 [R1+0x5e38], R12 ;  /* 0x005e380c01007387 */ /* 0x0001e20000100a00 */
[----:B---3--:R-:W-:Y:S02]  /*1464d0*/  SHF.R.S32.HI R23, RZ, 0x1f, R9 ;  /* 0x0000001fff177819 */ /* 0x008fe40000011409 */
[----:B-1----:R-:W-:-:S02]  /*1464e0*/  IADD3 R16, P3, PT, R9, R3, RZ ;  /* 0x0000000309107210 */ /* 0x002fc40007f7e0ff */
[----:B--2---:R-:W-:Y:S01]  /*1464f0*/  IADD3 R26, P2, PT, R9, R2, RZ ;  /* 0x00000002091a7210 */ /* 0x004fe20007f5e0ff */
[--C-:B------:R-:W-:Y:S01]  /*146500*/  IMAD.X R9, R24, 0x1, R4.reuse, P0 ;  /* 0x0000000118097824 */ /* 0x100fe200000e0604 */
[----:B0-----:R0:W2:Y:S04]  /*146510*/  LDL.64 R12, [R1+0xe88] ;  /* 0x000e8800010c7983 */ /* 0x0010a80000100a00 */
        /* <DEDUP_REMOVED lines=15> */
[----:B----4-:R4:W-:Y:S01]  /*146610*/  STL.64 [R1+0x5e00], R10 ;  /* 0x005e000a01007387 */ /* 0x0109e20000100a00 */
[----:B-1----:R-:W-:-:S02]  /*146620*/  IADD3 R8, P0, PT, R14, R2, RZ ;  /* 0x000000020e087210 */ /* 0x002fc40007f1e0ff */
[----:B------:R-:W-:Y:S01]  /*146630*/  IADD3 R14, P1, PT, R14, R3, RZ ;  /* 0x000000030e0e7210 */ /* 0x000fe20007f3e0ff */
[----:B----4-:R-:W4:Y:S04]  /*146640*/  LDL.LU R11, [R1+0x1c2c] ;  /* 0x001c2c00010b7983 */ /* 0x010f280000300800 */
[----:B------:R1:W-:Y:S04]  /*146650*/  STL [R1+0xea8], R14 ;  /* 0x000ea80e01007387 */ /* 0x0003e80000100800 */
[----:B-1----:R-:W2:Y:S01]  /*146660*/  LDL.LU.64 R14, [R1+0x5e20] ;  /* 0x005e2000010e7983 */ /* 0x002ea20000300a00 */
[----:B------:R-:W-:-:S03]  /*146670*/  IMAD.X R9, R24, 0x1, R4, P0 ;  /* 0x0000000118097824 */ /* 0x000fc600000e0604 */
[----:B--2---:R-:W-:Y:S04]  /*146680*/  STL.64 [R1+0x5e08], R14 ;  /* 0x005e080e01007387 */ /* 0x004fe80000100a00 */
[----:B------:R1:W-:Y:S04]  /*146690*/  STL.64 [R1+0x5e10], R28 ;  /* 0x005e101c01007387 */ /* 0x0003e80000100a00 */
[----:B-1----:R0:W2:Y:S04]  /*1466a0*/  LDL.64 R28, [R1+0xea8] ;  /* 0x000ea800011c7983 */ /* 0x0020a80000100a00 */
[----:B------:R1:W-:Y:S04]  /*1466b0*/  STL.64 [R1+0xea0], R8 ;  /* 0x000ea00801007387 */ /* 0x0003e80000100a00 */
[----:B-1----:R-:W2:Y:S01]  /*1466c0*/  LDL.LU.64 R8, [R1+0x5e18] ;  /* 0x005e180001087983 */ /* 0x002ea20000300a00 */
[----:B----4-:R-:W-:-:S02]  /*1466d0*/  SHF.R.S32.HI R23, RZ, 0x1f, R11 ;  /* 0x0000001fff177819 */ /* 0x010fc4000001140b */
        /* <DEDUP_REMOVED lines=37> */
[----:B------:R-:W-:Y:S04]  /*146930*/  STL.64 [R1+0x5dd0], R6 ;  /* 0x005dd00601007387 */ /* 0x000fe80000100a00 */
[----:B------:R1:W-:Y:S04]  /*146940*/  STL.64 [R1+0x5dc0], R12 ;  /* 0x005dc00c01007387 */ /* 0x0003e80000100a00 */
[----:B-1----:R-:W3:Y:S04]  /*146950*/  LDL R13, [R1+0x1c3c] ;  /* 0x001c3c00010d7983 */ /* 0x002ee80000100800 */
        /* <DEDUP_REMOVED lines=72> */
[----:B------:R-:W-:Y:S01]  /*146de0*/  STL.64 [R1+0x5d70], R16 ;  /* 0x005d701001007387 */ /* 0x000fe20000100a00 */
[----:B------:R-:W-:-:S03]  /*146df0*/  IMAD.X R9, R24, 0x1, R4, P0 ;  /* 0x0000000118097824 */ /* 0x000fc600000e0604 */
        /* <DEDUP_REMOVED lines=21> */
[----:B-1----:R-:W-:-:S05]  /*146f50*/  IADD3 R8, P0, PT, R23, R2, RZ ;  /* 0x0000000217087210 */ /* 0x002fca0007f1e0ff */
[----:B------:R-:W-:Y:S01]  /*146f60*/  IMAD.X R9, R24, 0x1, R4, P0 ;  /* 0x0000000118097824 */ /* 0x000fe200000e0604 */
[----:B--2---:R-:W2:Y:S04]  /*146f70*/  LDL.LU R13, [R1+0x1c68] ;  /* 0x001c6800010d7983 */ /* 0x004ea80000300800 */
[----:B------:R1:W-:Y:S02]  /*146f80*/  STL.64 [R1+0x5d48], R10 ;  /* 0x005d480a01007387 */ /* 0x0003e40000100a00 */
[----:B-1----:R-:W-:-:S05]  /*146f90*/  IADD3 R10, P1, PT, R23, R3, RZ ;  /* 0x00000003170a7210 */ /* 0x002fca0007f3e0ff */
[----:B------:R-:W-:Y:S04]  /*146fa0*/  STL [R1+0xf70], R10 ;  /* 0x000f700a01007387 */ /* 0x000fe80000100800 */
[----:B------:R-:W-:Y:S04]  /*146fb0*/  STL.64 [R1+0x5d50], R26 ;  /* 0x005d501a01007387 */ /* 0x000fe80000100a00 */
        /* <DEDUP_REMOVED lines=40> */
[----:B------:R-:W2:Y:S04]  /*147240*/  LDL R23, [R1+0x1c74] ;  /* 0x001c740001177983 */ /* 0x000ea80000100800 */
        /* <DEDUP_REMOVED lines=289> */
[----:B----4-:R4:W-:Y:S01]  /*148460*/  STL.64 [R1+0x5b80], R28 ;  /* 0x005b801c01007387 */ /* 0x0109e20000100a00 */
[----:B--2---:R-:W-:-:S02]  /*148470*/  SHF.R.S32.HI R24, RZ, 0x1f, R23 ;  /* 0x0000001fff187819 */ /* 0x004fc40000011417 */
[----:B-1----:R-:W-:-:S05]  /*148480*/  IADD3 R8, P0, PT, R23, R2, RZ ;  /* 0x0000000217087210 */ /* 0x002fca0007f1e0ff */
[----:B------:R-:W-:Y:S01]  /*148490*/  IMAD.X R9, R24, 0x1, R4, P0 ;  /* 0x0000000118097824 */ /* 0x000fe200000e0604 */
[----:B----4-:R-:W2:Y:S04]  /*1484a0*/  LDL.LU R29, [R1+0x11b0] ;  /* 0x0011b000011d7983 */ /* 0x010ea80000300800 */
[----:B------:R1:W-:Y:S04]  /*1484b0*/  STL.64 [R1+0x5b88], R10 ;  /* 0x005b880a01007387 */ /* 0x0003e80000100a00 */
[----:B------:R-:W-:Y:S01]  /*1484c0*/  STL.64 [R1+0x5b90], R18 ;  /* 0x005b901201007387 */ /* 0x000fe20000100a00 */
[----:B-1----:R-:W-:-:S05]  /*1484d0*/  IADD3 R10, P1, PT, R23, R3, RZ ;  /* 0x00000003170a7210 */ /* 0x002fca0007f3e0ff */
[----:B------:R-:W-:Y:S04]  /*1484e0*/  STL [R1+0x1140], R10 ;  /* 0x0011400a01007387 */ /* 0x000fe80000100800 */
[----:B------:R1:W-:Y:S04]  /*1484f0*/  STL.64 [R1+0x1138], R8 ;  /* 0x0011380801007387 */ /* 0x0003e80000100a00 */
[----:B-1----:R-:W4:Y:S01]  /*148500*/  LDL.LU.64 R8, [R1+0x5b98] ;  /* 0x005b980001087983 */ /* 0x002f220000300a00 */
[----:B------:R-:W-:Y:S02]  /*148510*/  IMAD.MOV.U32 R18, RZ, RZ, R10 ;  /* 0x000000ffff127224 */ /* 0x000fe400078e000a */
[----:B------:R-:W-:Y:S01]  /*148520*/  IMAD.MOV.U32 R19, RZ, RZ, R11 ;  /* 0x000000ffff137224 */ /* 0x000fe200078e000b */
        /* <DEDUP_REMOVED lines=18> */
[----:B------:R1:W-:Y:S04]  /*148650*/  STL.64 [R1+0x5b68], R18 ;  /* 0x005b681201007387 */ /* 0x0003e80000100a00 */
[----:B------:R-:W-:Y:S01]  /*148660*/  IMAD.X R9, R24, 0x1, R4, P0 ;  /* 0x0000000118097824 */ /* 0x000fe200000e0604 */
[----:B-1----:R-:W-:-:S05]  /*148670*/  IADD3 R18, P1, PT, R23, R3, RZ ;  /* 0x0000000317127210 */ /* 0x002fca0007f3e0ff */
[----:B------:R-:W-:Y:S04]  /*148680*/  STL [R1+0x1160], R18 ;  /* 0x0011601201007387 */ /* 0x000fe80000100800 */
[----:B------:R-:W-:Y:S04]  /*148690*/  STL.64 [R1+0x5b70], R14 ;  /* 0x005b700e01007387 */ /* 0x000fe80000100a00 */
[----:B------:R1:W-:Y:S04]  /*1486a0*/  STL.64 [R1+0x1158], R8 ;  /* 0x0011580801007387 */ /* 0x0003e80000100a00 */
[----:B-1----:R-:W2:Y:S01]  /*1486b0*/  LDL.LU.64 R8, [R1+0x5b78] ;  /* 0x005b780001087983 */ /* 0x002ea20000300a00 */
[----:B------:R-:W-:-:S02]  /*1486c0*/  IMAD.MOV.U32 R14, RZ, RZ, R18 ;  /* 0x000000ffff0e7224 */ /* 0x000fc400078e0012 */
[----:B------:R-:W-:Y:S01]  /*1486d0*/  IMAD.MOV.U32 R15, RZ, RZ, R19 ;  /* 0x000000ffff0f7224 */ /* 0x000fe200078e0013 */
[----:B----4-:R-:W-:Y:S02]  /*1486e0*/  SHF.R.S32.HI R23, RZ, 0x1f, R11 ;  /* 0x0000001fff177819 */ /* 0x010fe4000001140b */
        /* <DEDUP_REMOVED lines=10> */
[----:B-1----:R-:W3:Y:S04]  /*148790*/  LDL.LU.64 R10, [R1+0x5b60] ;  /* 0x005b6000010a7983 */ /* 0x002ee80000300a00 */
[----:B------:R-:W3:Y:S04]  /*1487a0*/  LDL.LU R23, [R1+0x1184] ;  /* 0x0011840001177983 */ /* 0x000ee80000300800 */
[----:B------:R1:W-:Y:S04]  /*1487b0*/  STL.64 [R1+0x5b58], R8 ;  /* 0x005b580801007387 */ /* 0x0003e80000100a00 */
[----:B----4-:R-:W-:Y:S04]  /*1487c0*/  STL.64 [R1+0x5b48], R18 ;  /* 0x005b481201007387 */ /* 0x010fe80000100a00 */
[----:B--2---:R-:W-:Y:S04]  /*1487d0*/  STL.64 [R1+0x5b50], R14 ;  /* 0x005b500e01007387 */ /* 0x004fe80000100a00 */
[----:B------:R2:W-:Y:S01]  /*1487e0*/  STL.64 [R1+0x5b40], R12 ;  /* 0x005b400c01007387 */ /* 0x0005e20000100a00 */
[----:B---3--:R-:W-:-:S02]  /*1487f0*/  SHF.R.S32.HI R24, RZ, 0x1f, R23 ;  /* 0x0000001fff187819 */ /* 0x008fc40000011417 */
[----:B-1----:R-:W-:Y:S01]  /*148800*/  IADD3 R8, P0, PT, R23, R2, RZ ;  /* 0x0000000217087210 */ /* 0x002fe20007f1e0ff */
[----:B--2---:R-:W2:Y:S04]  /*148810*/  LDL.LU R13, [R1+0x118c] ;  /* 0x00118c00010d7983 */ /* 0x004ea80000300800 */
        /* <DEDUP_REMOVED lines=26> */
[----:B-1----:R0:W2:Y:S04]  /*1489c0*/  LDL.64 R20, [R1+0x11a8] ;  /* 0x0011a80001147983 */ /* 0x0020a80000100a00 */
        /* <DEDUP_REMOVED lines=33> */
[----:B-1----:R-:W2:Y:S04]  /*148be0*/  LDL.LU.64 R8, [R1+0x5b10] ;  /* 0x005b100001087983 */ /* 0x002ea80000300a00 */
[----:B----4-:R1:W-:Y:S04]  /*148bf0*/  STL.64 [R1+0x5af0], R10 ;  /* 0x005af00a01007387 */ /* 0x0103e80000100a00 */
        /* <DEDUP_REMOVED lines=11> */
[----:B------:R1:W-:Y:S04]  /*148cb0*/  STL.64 [R1+0x5ae8], R8 ;  /* 0x005ae80801007387 */ /* 0x0003e80000100a00 */
[----:B------:R0:W-:Y:S01]  /*148cc0*/  STL.64 [R1+0x5ad0], R26 ;  /* 0x005ad01a01007387 */ /* 0x0001e20000100a00 */
[----:B-1----:R-:W-:-:S02]  /*148cd0*/  IADD3 R8, P0, PT, R10, R2, RZ ;  /* 0x000000020a087210 */ /* 0x002fc40007f1e0ff */
[----:B------:R-:W-:Y:S01]  /*148ce0*/  IADD3 R10, P1, PT, R10, R3, RZ ;  /* 0x000000030a0a7210 */ /* 0x000fe20007f3e0ff */
[----:B0-----:R-:W2:Y:S04]  /*148cf0*/  LDL R27, [R1+0x11ec] ;  /* 0x0011ec00011b7983 */ /* 0x001ea80000100800 */
[----:B------:R0:W-:Y:S04]  /*148d00*/  STL [R1+0x11e8], R10 ;  /* 0x0011e80a01007387 */ /* 0x0001e80000100800 */
[----:B0-----:R-:W2:Y:S01]  /*148d10*/  LDL.LU.64 R10, [R1+0x5af0] ;  /* 0x005af000010a7983 */ /* 0x001ea20000300a00 */
[----:B------:R-:W-:-:S03]  /*148d20*/  IMAD.X R9, R24, 0x1, R4, P0 ;  /* 0x0000000118097824 */ /* 0x000fc600000e0604 */
[----:B------:R-:W-:Y:S04]  /*148d30*/  STL.64 [R1+0x5ad8], R12 ;  /* 0x005ad80c01007387 */ /* 0x000fe80000100a00 */
[----:B--2---:R0:W-:Y:S04]  /*148d40*/  STL.64 [R1+0x5ae0], R10 ;  /* 0x005ae00a01007387 */ /* 0x0041e80000100a00 */
        /* <DEDUP_REMOVED lines=47> */
[----:B----4-:R-:W-:Y:S04]  /*149040*/  STL.64 [R1+0x5a98], R18 ;  /* 0x005a981201007387 */ /* 0x010fe80000100a00 */
[----:B------:R1:W-:Y:S04]  /*149050*/  STL.64 [R1+0x1228], R8 ;  /* 0x0012280801007387 */ /* 0x0003e80000100a00 */
[----:B-1----:R-:W3:Y:S01]  /*149060*/  LDL.LU.64 R8, [R1+0x5aa8] ;  /* 0x005aa80001087983 */ /* 0x002ee20000300a00 */
[----:B------:R-:W-:-:S02]  /*149070*/  IADD3 R10, P1, PT, R23, R3, RZ ;  /* 0x00000003170a7210 */ /* 0x000fc40007f3e0ff */
[----:B--2---:R-:W-:Y:S02]  /*149080*/  SHF.R.S32.HI R23, RZ, 0x1f, R29 ;  /* 0x0000001fff177819 */ /* 0x004fe4000001141d */
[----:B------:R-:W-:-:S05]  /*149090*/  IADD3 R18, P2, PT, R29, R2, RZ ;  /* 0x000000021d127210 */ /* 0x000fca0007f5e0ff */
[----:B------:R-:W-:Y:S02]  /*1490a0*/  IMAD.X R19, R23, 0x1, R4, P2 ;  /* 0x0000000117137824 */ /* 0x000fe400010e0604 */
[----:B---3--:R-:W-:-:S05]  /*1490b0*/  IMAD.X R11, R24, 0x1, R9, P1 ;  /* 0x00000001180b7824 */ /* 0x008fca00008e0609 */
[----:B------:R1:W-:Y:S04]  /*1490c0*/  STL.64 [R1+0x1230], R10 ;  /* 0x0012300a01007387 */ /* 0x0003e80000100a00 */
[----:B-1----:R-:W2:Y:S04]  /*1490d0*/  LDL.LU.64 R10, [R1+0x5aa0] ;  /* 0x005aa000010a7983 */ /* 0x002ea80000300a00 */
[----:B------:R1:W-:Y:S04]  /*1490e0*/  STL.64 [R1+0x1240], R18 ;  /* 0x0012401201007387 */ /* 0x0003e80000100a00 */
[----:B-1----:R-:W3:Y:S01]  /*1490f0*/  LDL.LU.64 R18, [R1+0x5a98] ;  /* 0x005a980001127983 */ /* 0x002ee20000300a00 */
[----:B------:R-:W-:-:S05]  /*149100*/  IADD3 R28, P3, PT, R29, R3, RZ ;  /* 0x000000031d1c7210 */ /* 0x000fca0007f7e0ff */
[----:B------:R-:W-:-:S05]  /*149110*/  IMAD.X R29, R23, 0x1, R9, P3 ;  /* 0x00000001171d7824 */ /* 0x000fca00018e0609 */
[----:B------:R1:W-:Y:S04]  /*149120*/  STL.64 [R1+0x1238], R28 ;  /* 0x0012381c01007387 */ /* 0x0003e80000100a00 */
[----:B-1----:R-:W4:Y:S04]  /*149130*/  LDL.LU.64 R28, [R1+0x5a90] ;  /* 0x005a9000011c7983 */ /* 0x002f280000300a00 */
[----:B------:R-:W2:Y:S04]  /*149140*/  LDL.LU R23, [R1+0x1cc0] ;  /* 0x001cc00001177983 */ /* 0x000ea80000300800 */
[----:B------:R1:W-:Y:S04]  /*149150*/  STL.64 [R1+0x5a88], R8 ;  /* 0x005a880801007387 */ /* 0x0003e80000100a00 */
[----:B---3--:R3:W-:Y:S04]  /*149160*/  STL.64 [R1+0x5a80], R18 ;  /* 0x005a801201007387 */ /* 0x0087e80000100a00 */
[----:B------:R-:W-:Y:S04]  /*149170*/  STL.64 [R1+0x5a78], R26 ;  /* 0x005a781a01007387 */ /* 0x000fe80000100a00 */
[----:B-1----:R-:W4:Y:S04]  /*149180*/  LDL R9, [R1+0x1cc4] ;  /* 0x001cc40001097983 */ /* 0x002f280000100800 */
[----:B------:R-:W-:Y:S01]  /*149190*/  STL.64 [R1+0x5a70], R16 ;  /* 0x005a701001007387 */ /* 0x000fe20000100a00 */
[----:B--2---:R-:W-:-:S02]  /*1491a0*/  SHF.R.S32.HI R24, RZ, 0x1f, R23 ;  /* 0x0000001fff187819 */ /* 0x004fc40000011417 */
[CC--:B------:R-:W-:Y:S02]  /*1491b0*/  IADD3 R8, P0, PT, R23.reuse, R2.reuse, RZ ;  /* 0x0000000217087210 */ /* 0x0c0fe40007f1e0ff */
[----:B---3--:R-:W-:Y:S01]  /*1491c0*/  IADD3 R18, P1, PT, R23, R3, RZ ;  /* 0x0000000317127210 */ /* 0x008fe20007f3e0ff */
[----:B----4-:R1:W-:Y:S04]  /*1491d0*/  STL [R1+0x5a68], R28 ;  /* 0x005a681c01007387 */ /* 0x0103e80000100800 */
[----:B-1----:R-:W2:Y:S01]  /*1491e0*/  LDL.LU R28, [R1+0x1cc8] ;  /* 0x001cc800011c7983 */ /* 0x002ea20000300800 */
[----:B------:R-:W-:Y:S02]  /*1491f0*/  SHF.R.S32.HI R23, RZ, 0x1f, R9 ;  /* 0x0000001fff177819 */ /* 0x000fe40000011409 */
[----:B------:R-:W-:-:S02]  /*149200*/  IADD3 R26, P2, PT, R9, R2, RZ ;  /* 0x00000002091a7210 */ /* 0x000fc40007f5e0ff */
[----:B------:R-:W-:Y:S01]  /*149210*/  IADD3 R16, P3, PT, R9, R3, RZ ;  /* 0x0000000309107210 */ /* 0x000fe20007f7e0ff */
[----:B------:R-:W-:-:S05]  /*149220*/  IMAD.X R9, R24, 0x1, R4, P0 ;  /* 0x0000000118097824 */ /* 0x000fca00000e0604 */
[----:B------:R1:W-:Y:S04]  /*149230*/  STL.64 [R1+0x1248], R8 ;  /* 0x0012480801007387 */ /* 0x0003e80000100a00 */
[----:B-1----:R-:W3:Y:S01]  /*149240*/  LDL.LU.64 R8, [R1+0x5a88] ;  /* 0x005a880001087983 */ /* 0x002ee20000300a00 */
[C---:B------:R-:W-:Y:S02]  /*149250*/  IMAD.X R27, R23.reuse, 0x1, R4, P2 ;  /* 0x00000001171b7824 */ /* 0x040fe400010e0604 */
[--C-:B---3--:R-:W-:Y:S02]  /*149260*/  IMAD.X R19, R24, 0x1, R9.reuse, P1 ;  /* 0x0000000118137824 */ /* 0x108fe400008e0609 */
[----:B------:R-:W-:-:S03]  /*149270*/  IMAD.X R17, R23, 0x1, R9, P3 ;  /* 0x0000000117117824 */ /* 0x000fc600018e0609 */
[----:B------:R1:W-:Y:S01]  /*149280*/  STL.64 [R1+0x1250], R18 ;  /* 0x0012501201007387 */ /* 0x0003e20000100a00 */
[----:B--2---:R-:W-:-:S03]  /*149290*/  SHF.R.S32.HI R24, RZ, 0x1f, R28 ;  /* 0x0000001fff187819 */ /* 0x004fc6000001141c */
        /* <DEDUP_REMOVED lines=10> */
[----:B-1----:R-:W3:Y:S04]  /*149340*/  LDL.LU R28, [R1+0x5a68] ;  /* 0x005a6800011c7983 */ /* 0x002ee80000300800 */
[----:B------:R1:W-:Y:S01]  /*149350*/  STL.64 [R1+0x5a48], R10 ;  /* 0x005a480a01007387 */ /* 0x0003e20000100a00 */
[----:B--2---:R-:W-:-:S02]  /*149360*/  SHF.R.S32.HI R23, RZ, 0x1f, R9 ;  /* 0x0000001fff177819 */ /* 0x004fc40000011409 */
[C---:B-1----:R-:W-:Y:S01]  /*149370*/  IADD3 R10, P3, PT, R9.reuse, R3, RZ ;  /* 0x00000003090a7210 */ /* 0x042fe20007f7e0ff */
[----:B---3--:R1:W-:Y:S04]  /*149380*/  STL [R1+0x5a58], R28 ;  /* 0x005a581c01007387 */ /* 0x0083e80000100800 */
[----:B-1----:R0:W2:Y:S04]  /*149390*/  LDL.64 R28, [R1+0x1270] ;  /* 0x00127000011c7983 */ /* 0x0020a80000100a00 */
[----:B------:R1:W-:Y:S02]  /*1493a0*/  STL.64 [R1+0x5a50], R18 ;  /* 0x005a501201007387 */ /* 0x0003e40000100a00 */
        /* <DEDUP_REMOVED lines=8> */
[----:B------:R-:W2:Y:S04]  /*149430*/  LDL.LU R28, [R1+0x5a58] ;  /* 0x005a5800011c7983 */ /* 0x000ea80000300800 */
[----:B-1----:R-:W3:Y:S04]  /*149440*/  LDL.LU R29, [R1+0x1cd4] ;  /* 0x001cd400011d7983 */ /* 0x002ee80000300800 */
[----:B------:R1:W-:Y:S04]  /*149450*/  STL.64 [R1+0x1280], R18 ;  /* 0x0012801201007387 */ /* 0x0003e80000100a00 */
[----:B-1----:R-:W2:Y:S04]  /*149460*/  LDL.LU.64 R18, [R1+0x5a50] ;  /* 0x005a500001127983 */ /* 0x002ea80000300a00 */
[----:B------:R1:W-:Y:S04]  /*149470*/  STL.64 [R1+0x1288], R10 ;  /* 0x0012880a01007387 */ /* 0x0003e80000100a00 */
[----:B-1----:R-:W3:Y:S04]  /*149480*/  LDL.LU.64 R10, [R1+0x5a48] ;  /* 0x005a4800010a7983 */ /* 0x002ee80000300a00 */
[----:B------:R-:W3:Y:S04]  /*149490*/  LDL.LU R23, [R1+0x1cd0] ;  /* 0x001cd00001177983 */ /* 0x000ee80000300800 */
[----:B------:R1:W-:Y:S04]  /*1494a0*/  STL.64 [R1+0x5a40], R8 ;  /* 0x005a400801007387 */ /* 0x0003e80000100a00 */
[----:B--2---:R2:W-:Y:S04]  /*1494b0*/  STL.64 [R1+0x5a38], R18 ;  /* 0x005a381201007387 */ /* 0x0045e80000100a00 */
[----:B------:R-:W-:Y:S04]  /*1494c0*/  STL.64 [R1+0x5a28], R12 ;  /* 0x005a280c01007387 */ /* 0x000fe80000100a00 */
[----:B------:R0:W-:Y:S01]  /*1494d0*/  STL.64 [R1+0x5a30], R26 ;  /* 0x005a301a01007387 */ /* 0x0001e20000100a00 */
[----:B---3--:R-:W-:-:S02]  /*1494e0*/  SHF.R.S32.HI R24, RZ, 0x1f, R23 ;  /* 0x0000001fff187819 */ /* 0x008fc40000011417 */
[CC--:B-1----:R-:W-:Y:S02]  /*1494f0*/  IADD3 R8, P0, PT, R23.reuse, R2.reuse, RZ ;  /* 0x0000000217087210 */ /* 0x0c2fe40007f1e0ff */
[-C--:B--2---:R-:W-:Y:S02]  /*149500*/  IADD3 R18, P1, PT, R23, R3.reuse, RZ ;  /* 0x0000000317127210 */ /* 0x084fe40007f3e0ff */
[----:B------:R-:W-:Y:S01]  /*149510*/  SHF.R.S32.HI R23, RZ, 0x1f, R29 ;  /* 0x0000001fff177819 */ /* 0x000fe2000001141d */
[--C-:B------:R-:W-:Y:S01]  /*149520*/  IMAD.X R9, R24, 0x1, R4.reuse, P0 ;  /* 0x0000000118097824 */ /* 0x100fe200000e0604 */
[C---:B0-----:R-:W-:Y:S02]  /*149530*/  IADD3 R26, P2, PT, R29.reuse, R2, RZ ;  /* 0x000000021d1a7210 */ /* 0x041fe40007f5e0ff */
[----:B------:R-:W-:Y:S02]  /*149540*/  IADD3 R12, P3, PT, R29, R3, RZ ;  /* 0x000000031d0c7210 */ /* 0x000fe40007f7e0ff */
[----:B------:R-:W2:Y:S04]  /*149550*/  LDL.LU R29, [R1+0x1cd8] ;  /* 0x001cd800011d7983 */ /* 0x000ea80000300800 */
[----:B------:R0:W-:Y:S04]  /*149560*/  STL.64 [R1+0x1290], R8 ;  /* 0x0012900801007387 */ /* 0x0001e80000100a00 */
[----:B0-----:R-:W3:Y:S01]  /*149570*/  LDL.LU.64 R8, [R1+0x5a40] ;  /* 0x005a400001087983 */ /* 0x001ee20000300a00 */
[----:B------:R-:W-:-:S02]  /*149580*/  IMAD.X R27, R23, 0x1, R4, P2 ;  /* 0x00000001171b7824 */ /* 0x000fc400010e0604 */
[--C-:B---3--:R-:W-:Y:S02]  /*149590*/  IMAD.X R19, R24, 0x1, R9.reuse, P1 ;  /* 0x0000000118137824 */ /* 0x108fe400008e0609 */
[----:B------:R-:W-:-:S03]  /*1495a0*/  IMAD.X R13, R23, 0x1, R9, P3 ;  /* 0x00000001170d7824 */ /* 0x000fc600018e0609 */
[----:B------:R0:W-:Y:S01]  /*1495b0*/  STL.64 [R1+0x1298], R18 ;  /* 0x0012981201007387 */ /* 0x0001e20000100a00 */
[----:B--2---:R-:W-:-:S03]  /*1495c0*/  SHF.R.S32.HI R24, RZ, 0x1f, R29 ;  /* 0x0000001fff187819 */ /* 0x004fc6000001141d */
[----:B0-----:R-:W2:Y:S04]  /*1495d0*/  LDL.LU.64 R18, [R1+0x5a38] ;  /* 0x005a380001127983 */ /* 0x001ea80000300a00 */
[----:B------:R0:W-:Y:S04]  /*1495e0*/  STL.64 [R1+0x12a8], R26 ;  /* 0x0012a81a01007387 */ /* 0x0001e80000100a00 */
[----:B0-----:R-:W3:Y:S04]  /*1495f0*/  LDL.LU.64 R26, [R1+0x5a30] ;  /* 0x005a3000011a7983 */ /* 0x001ee80000300a00 */
[----:B------:R0:W-:Y:S04]  /*149600*/  STL.64 [R1+0x12a0], R12 ;  /* 0x0012a00c01007387 */ /* 0x0001e80000100a00 */
[----:B0-----:R-:W2:Y:S04]  /*149610*/  LDL.LU.64 R12, [R1+0x5a28] ;  /* 0x005a2800010c7983 */ /* 0x001ea80000300a00 */
[----:B------:R0:W-:Y:S04]  /*149620*/  STL.64 [R1+0x5a20], R8 ;  /* 0x005a200801007387 */ /* 0x0001e80000100a00 */
[----:B------:R-:W-:Y:S04]  /*149630*/  STL.64 [R1+0x5a10], R6 ;  /* 0x005a100601007387 */ /* 0x000fe80000100a00 */
[----:B----4-:R1:W-:Y:S04]  /*149640*/  STL.64 [R1+0x5a18], R16 ;  /* 0x005a181001007387 */ /* 0x0103e80000100a00 */
[----:B------:R4:W-:Y:S01]  /*149650*/  STL.64 [R1+0x5a08], R20 ;  /* 0x005a081401007387 */ /* 0x0009e20000100a00 */
[----:B0-----:R-:W-:-:S02]  /*149660*/  IADD3 R8, P0, PT, R29, R2, RZ ;  /* 0x000000021d087210 */ /* 0x001fc40007f1e0ff */
[----:B-1----:R-:W-:Y:S01]  /*149670*/  IADD3 R16, P1, PT, R29, R3, RZ ;  /* 0x000000031d107210 */ /* 0x002fe20007f3e0ff */
[----:B----4-:R-:W4:Y:S04]  /*149680*/  LDL.LU R21, [R1+0x1370] ;  /* 0x0013700001157983 */ /* 0x010f280000300800 */
[----:B------:R-:W2:Y:S01]  /*149690*/  LDL.LU R29, [R1+0x1374] ;  /* 0x00137400011d7983 */ /* 0x000ea20000300800 */
[----:B------:R-:W-:-:S05]  /*1496a0*/  IMAD.X R9, R24, 0x1, R4, P0 ;  /* 0x0000000118097824 */ /* 0x000fca00000e0604 */
[----:B------:R0:W-:Y:S04]  /*1496b0*/  STL.64 [R1+0x12b0], R8 ;  /* 0x0012b00801007387 */ /* 0x0001e80000100a00 */
[----:B0-----:R-:W2:Y:S01]  /*1496c0*/  LDL.LU.64 R8, [R1+0x5a20] ;  /* 0x005a200001087983 */ /* 0x001ea20000300a00 */
        /* <DEDUP_REMOVED lines=12> */
[----:B------:R0:W-:Y:S01]  /*149790*/  STL.64 [R1+0x5a00], R8 ;  /* 0x005a000801007387 */ /* 0x0001e20000100a00 */
[----:B------:R-:W-:-:S02]  /*1497a0*/  SHF.R.S32.HI R24, RZ, 0x1f, R29 ;  /* 0x0000001fff187819 */ /* 0x000fc4000001141d */
[----:B0-----:R-:W-:-:S05]  /*1497b0*/  IADD3 R8, P0, PT, R29, R2, RZ ;  /* 0x000000021d087210 */ /* 0x001fca0007f1e0ff */
[----:B------:R-:W-:Y:S01]  /*1497c0*/  IMAD.X R9, R24, 0x1, R4, P0 ;  /* 0x0000000118097824 */ /* 0x000fe200000e0604 */
[----:B--2---:R0:W-:Y:S04]  /*1497d0*/  STL.64 [R1+0x59e8], R20 ;  /* 0x0059e81401007387 */ /* 0x0041e80000100a00 */
[----:B0-----:R-:W2:Y:S04]  /*1497e0*/  LDL.LU R21, [R1+0x1360] ;  /* 0x0013600001157983 */ /* 0x001ea80000300800 */
[----:B------:R0:W-:Y:S02]  /*1497f0*/  STL.64 [R1+0x59f0], R18 ;  /* 0x0059f01201007387 */ /* 0x0001e40000100a00 */
[----:B0-----:R-:W-:-:S05]  /*149800*/  IADD3 R18, P1, PT, R29, R3, RZ ;  /* 0x000000031d127210 */ /* 0x001fca0007f3e0ff */
[----:B------:R-:W-:Y:S04]  /*149810*/  STL [R1+0x12e0], R18 ;  /* 0x0012e01201007387 */ /* 0x000fe80000100800 */
[----:B---3--:R-:W-:Y:S04]  /*149820*/  STL.64 [R1+0x59f8], R26 ;  /* 0x0059f81a01007387 */ /* 0x008fe80000100a00 */
[----:B------:R-:W3:Y:S04]  /*149830*/  LDL.LU R29, [R1+0x1350] ;  /* 0x00135000011d7983 */ /* 0x000ee80000300800 */
[----:B------:R0:W-:Y:S04]  /*149840*/  STL.64 [R1+0x12d8], R8 ;  /* 0x0012d80801007387 */ /* 0x0001e80000100a00 */
[----:B0-----:R-:W3:Y:S01]  /*149850*/  LDL.LU.64 R8, [R1+0x5a00] ;  /* 0x005a000001087983 */ /* 0x001ee20000300a00 */
        /* <DEDUP_REMOVED lines=9> */
[----:B0-----:R-:W2:Y:S04]  /*1498f0*/  LDL.LU.64 R26, [R1+0x59f8] ;  /* 0x0059f800011a7983 */ /* 0x001ea80000300a00 */
[----:B------:R0:W-:Y:S04]  /*149900*/  STL.64 [R1+0x12e8], R18 ;  /* 0x0012e81201007387 */ /* 0x0001e80000100a00 */
[----:B0-----:R-:W3:Y:S04]  /*149910*/  LDL.LU.64 R18, [R1+0x59f0] ;  /* 0x0059f00001127983 */ /* 0x001ee80000300a00 */
[----:B------:R0:W-:Y:S04]  /*149920*/  STL.64 [R1+0x12f0], R20 ;  /* 0x0012f01401007387 */ /* 0x0001e80000100a00 */
[----:B0-----:R-:W2:Y:S04]  /*149930*/  LDL.LU.64 R20, [R1+0x59e8] ;  /* 0x0059e80001147983 */ /* 0x001ea80000300a00 */
[----:B------:R0:W-:Y:S01]  /*149940*/  STL.64 [R1+0x59e0], R8 ;  /* 0x0059e00801007387 */ /* 0x0001e20000100a00 */
[----:B------:R-:W-:-:S02]  /*149950*/  SHF.R.S32.HI R24, RZ, 0x1f, R29 ;  /* 0x0000001fff187819 */ /* 0x000fc4000001141d */
[----:B0-----:R-:W-:-:S05]  /*149960*/  IADD3 R8, P0, PT, R29, R2, RZ ;  /* 0x000000021d087210 */ /* 0x001fca0007f1e0ff */
[----:B------:R-:W-:Y:S01]  /*149970*/  IMAD.X R9, R24, 0x1, R4, P0 ;  /* 0x0000000118097824 */ /* 0x000fe200000e0604 */
[----:B--2---:R0:W-:Y:S04]  /*149980*/  STL.64 [R1+0x59d8], R20 ;  /* 0x0059d81401007387 */ /* 0x0041e80000100a00 */
[----:B----4-:R1:W-:Y:S01]  /*149990*/  STL.64 [R1+0x59c8], R6 ;  /* 0x0059c80601007387 */ /* 0x0103e20000100a00 */
[----:B0-----:R-:W-:-:S03]  /*1499a0*/  IADD3 R20, P1, PT, R29, R3, RZ ;  /* 0x000000031d147210 */ /* 0x001fc60007f3e0ff */
[----:B-1----:R-:W2:Y:S04]  /*1499b0*/  LDL.LU R7, [R1+0x1340] ;  /* 0x0013400001077983 */ /* 0x002ea80000300800 */
[----:B------:R-:W-:Y:S04]  /*1499c0*/  STL.64 [R1+0x59d0], R16 ;  /* 0x0059d01001007387 */ /* 0x000fe80000100a00 */
[----:B------:R-:W4:Y:S04]  /*1499d0*/  LDL.LU R29, [R1+0x1330] ;  /* 0x00133000011d7983 */ /* 0x000f280000300800 */
[----:B------:R0:W-:Y:S04]  /*1499e0*/  STL.64 [R1+0x12f8], R8 ;  /* 0x0012f80801007387 */ /* 0x0001e80000100a00 */
[----:B0-----:R-:W3:Y:S01]  /*1499f0*/  LDL.LU.64 R8, [R1+0x59e0] ;  /* 0x0059e00001087983 */ /* 0x001ee20000300a00 */
[----:B--2---:R-:W-:-:S02]  /*149a00*/  SHF.R.S32.HI R23, RZ, 0x1f, R7 ;  /* 0x0000001fff177819 */ /* 0x004fc40000011407 */
        /* <DEDUP_REMOVED lines=11> */
[----:B------:R0:W-:Y:S04]  /*149ac0*/  STL.64 [R1+0x59c0], R8 ;  /* 0x0059c00801007387 */ /* 0x0001e80000100a00 */
[----:B------:R1:W-:Y:S04]  /*149ad0*/  STL [R1+0x59b0], R28 ;  /* 0x0059b01c01007387 */ /* 0x0003e80000100800 */
[----:B------:R-:W-:Y:S04]  /*149ae0*/  STL.64 [R1+0x59b8], R14 ;  /* 0x0059b80e01007387 */ /* 0x000fe80000100a00 */
[----:B0-----:R-:W2:Y:S01]  /*149af0*/  LDL.LU R9, [R1+0x1324] ;  /* 0x0013240001097983 */ /* 0x001ea20000300800 */
[----:B----4-:R-:W-:-:S02]  /*149b00*/  SHF.R.S32.HI R24, RZ, 0x1f, R29 ;  /* 0x0000001fff187819 */ /* 0x010fc4000001141d */
[-C--:B------:R-:W-:Y:S01]  /*149b10*/  IADD3 R8, P0, PT, R29, R2.reuse, RZ ;  /* 0x000000021d087210 */ /* 0x080fe20007f1e0ff */
[----:B------:R0:W-:Y:S01]  /*149b20*/  STL.64 [R1+0x59a8], R18 ;  /* 0x0059a81201007387 */ /* 0x0001e20000100a00 */
[----:B--2---:R-:W-:Y:S02]  /*149b30*/  SHF.R.S32.HI R23, RZ, 0x1f, R9 ;  /* 0x0000001fff177819 */ /* 0x004fe40000011409 */
[C---:B-1----:R-:W-:Y:S02]  /*149b40*/  IADD3 R28, P2, PT, R9.reuse, R2, RZ ;  /* 0x00000002091c7210 */ /* 0x042fe40007f5e0ff */
[----:B0-----:R-:W-:Y:S01]  /*149b50*/  IADD3 R18, P3, PT, R9, R3, RZ ;  /* 0x0000000309127210 */ /* 0x001fe20007f7e0ff */
[----:B------:R-:W-:-:S05]  /*149b60*/  IMAD.X R9, R24, 0x1, R4, P0 ;  /* 0x0000000118097824 */ /* 0x000fca00000e0604 */
[----:B------:R0:W-:Y:S04]  /*149b70*/  STL.64 [R1+0x1320], R8 ;  /* 0x0013200801007387 */ /* 0x0001e80000100a00 */
[----:B0-----:R-:W2:Y:S01]  /*149b80*/  LDL.LU.64 R8, [R1+0x59c0] ;  /* 0x0059c00001087983 */ /* 0x001ea20000300a00 */
[----:B------:R-:W-:Y:S01]  /*149b90*/  IADD3 R14, P1, PT, R29, R3, RZ ;  /* 0x000000031d0e7210 */ /* 0x000fe20007f3e0ff */
[----:B------:R-:W-:-:S04]  /*149ba0*/  IMAD.X R29, R23, 0x1, R4, P2 ;  /* 0x00000001171d7824 */ /* 0x000fc800010e0604 */
[--C-:B--2---:R-:W-:Y:S02]  /*149bb0*/  IMAD.X R15, R24, 0x1, R9.reuse, P1 ;  /* 0x00000001180f7824 */ /* 0x104fe400008e0609 */
[----:B------:R-:W-:-:S03]  /*149bc0*/  IMAD.X R19, R23, 0x1, R9, P3 ;  /* 0x0000000117137824 */ /* 0x000fc600018e0609 */
[----:B------:R0:W-:Y:S04]  /*149bd0*/  STL.64 [R1+0x1328], R14 ;  /* 0x0013280e01007387 */ /* 0x0001e80000100a00 */
[----:B0-----:R-:W2:Y:S04]  /*149be0*/  LDL.LU.64 R14, [R1+0x59b8] ;  /* 0x0059b800010e7983 */ /* 0x001ea80000300a00 */
[----:B------:R0:W-:Y:S04]  /*149bf0*/  STL.64 [R1+0x1338], R28 ;  /* 0x0013381c01007387 */ /* 0x0001e80000100a00 */
[----:B0-----:R-:W4:Y:S04]  /*149c00*/  LDL.LU R28, [R1+0x59b0] ;  /* 0x0059b000011c7983 */ /* 0x001f280000300800 */
[----:B------:R-:W2:Y:S04]  /*149c10*/  LDL.LU R29, [R1+0x1354] ;  /* 0x00135400011d7983 */ /* 0x000ea80000300800 */
[----:B------:R0:W-:Y:S04]  /*149c20*/  STL.64 [R1+0x1330], R18 ;  /* 0x0013301201007387 */ /* 0x0001e80000100a00 */
[----:B0-----:R-:W2:Y:S04]  /*149c30*/  LDL.LU.64 R18, [R1+0x59a8] ;  /* 0x0059a80001127983 */ /* 0x001ea80000300a00 */
[----:B------:R-:W2:Y:S04]  /*149c40*/  LDL.LU R23, [R1+0x1344] ;  /* 0x0013440001177983 */ /* 0x000ea80000300800 */
[----:B------:R0:W-:Y:S04]  /*149c50*/  STL.64 [R1+0x59a0], R8 ;  /* 0x0059a00801007387 */ /* 0x0001e80000100a00 */
[----:B------:R1:W-:Y:S04]  /*149c60*/  STL.64 [R1+0x5990], R20 ;  /* 0x0059901401007387 */ /* 0x0003e80000100a00 */
[----:B------:R-:W-:Y:S01]  /*149c70*/  STL.64 [R1+0x5988], R26 ;  /* 0x0059881a01007387 */ /* 0x000fe20000100a00 */
[----:B--2---:R-:W-:-:S02]  /*149c80*/  SHF.R.S32.HI R24, RZ, 0x1f, R23 ;  /* 0x0000001fff187819 */ /* 0x004fc40000011417 */
[C---:B0-----:R-:W-:Y:S02]  /*149c90*/  IADD3 R8, P0, PT, R23.reuse, R2, RZ ;  /* 0x0000000217087210 */ /* 0x041fe40007f1e0ff */
[----:B-1----:R-:W-:-:S03]  /*149ca0*/  IADD3 R20, P1, PT, R23, R3, RZ ;  /* 0x0000000317147210 */ /* 0x002fc60007f3e0ff */
[----:B------:R-:W-:Y:S02]  /*149cb0*/  IMAD.X R9, R24, 0x1, R4, P0 ;  /* 0x0000000118097824 */ /* 0x000fe400000e0604 */
[----:B------:R-:W-:Y:S04]  /*149cc0*/  STL [R1+0x1350], R20 ;  /* 0x0013501401007387 */ /* 0x000fe80000100800 */
[----:B------:R-:W-:Y:S04]  /*149cd0*/  STL.64 [R1+0x5998], R12 ;  /* 0x0059980c01007387 */ /* 0x000fe80000100a00 */
[----:B------:R0:W-:Y:S04]  /*149ce0*/  STL.64 [R1+0x1340], R8 ;  /* 0x0013400801007387 */ /* 0x0001e80000100a00 */
[----:B0-----:R-:W2:Y:S01]  /*149cf0*/  LDL.LU.64 R8, [R1+0x59a0] ;  /* 0x0059a00001087983 */ /* 0x001ea20000300a00 */
[----:B------:R-:W-:Y:S01]  /*149d00*/  IMAD.MOV.U32 R12, RZ, RZ, R20 ;  /* 0x000000ffff0c7224 */ /* 0x000fe200078e0014 */
[----:B------:R-:W-:-:S02]  /*149d10*/  SHF.R.S32.HI R23, RZ, 0x1f, R29 ;  /* 0x0000001fff177819 */ /* 0x000fc4000001141d */
[C---:B------:R-:W-:Y:S01]  /*149d20*/  IADD3 R20, P2, PT, R29.reuse, R2, RZ ;  /* 0x000000021d147210 */ /* 0x040fe20007f5e0ff */
[----:B------:R-:W-:Y:S01]  /*149d30*/  IMAD.MOV.U32 R13, RZ, RZ, R21 ;  /* 0x000000ffff0d7224 */ /* 0x000fe200078e0015 */
[----:B------:R-:W-:-:S03]  /*149d40*/  IADD3 R26, P3, PT, R29, R3, RZ ;  /* 0x000000031d1a7210 */ /* 0x000fc60007f7e0ff */
[C---:B------:R-:W-:Y:S02]  /*149d50*/  IMAD.X R21, R23.reuse, 0x1, R4, P2 ;  /* 0x0000000117157824 */ /* 0x040fe400010e0604 */
[--C-:B--2---:R-:W-:Y:S02]  /*149d60*/  IMAD.X R13, R24, 0x1, R9.reuse, P1 ;  /* 0x00000001180d7824 */ /* 0x104fe400008e0609 */
[----:B------:R-:W-:-:S03]  /*149d70*/  IMAD.X R27, R23, 0x1, R9, P3 ;  /* 0x00000001171b7824 */ /* 0x000fc600018e0609 */
[----:B------:R0:W-:Y:S04]  /*149d80*/  STL [R1+0x1354], R13 ;  /* 0x0013540d01007387 */ /* 0x0001e80000100800 */
[----:B0-----:R-:W2:Y:S04]  /*149d90*/  LDL.LU.64 R12, [R1+0x5998] ;  /* 0x00599800010c7983 */ /* 0x001ea80000300a00 */
[----:B------:R0:W-:Y:S04]  /*149da0*/  STL.64 [R1+0x1360], R20 ;  /* 0x0013601401007387 */ /* 0x0001e80000100a00 */
[----:B0-----:R-:W2:Y:S04]  /*149db0*/  LDL.LU.64 R20, [R1+0x5990] ;  /* 0x0059900001147983 */ /* 0x001ea80000300a00 */
        /* <DEDUP_REMOVED lines=15> */
[----:B------:R-:W-:-:S02]  /*149eb0*/  SHF.R.S32.HI R23, RZ, 0x1f, R29 ;  /* 0x0000001fff177819 */ /* 0x000fc4000001141d */
[C---:B------:R-:W-:Y:S01]  /*149ec0*/  IADD3 R14, P2, PT, R29.reuse, R2, RZ ;  /* 0x000000021d0e7210 */ /* 0x040fe20007f5e0ff */
[----:B------:R-:W-:Y:S02]  /*149ed0*/  IMAD.MOV.U32 R18, RZ, RZ, R6 ;  /* 0x000000ffff127224 */ /* 0x000fe400078e0006 */
[----:B------:R-:W-:Y:S01]  /*149ee0*/  IMAD.MOV.U32 R19, RZ, RZ, R7 ;  /* 0x000000ffff137224 */ /* 0x000fe200078e0007 */
[----:B------:R-:W-:Y:S01]  /*149ef0*/  IADD3 R6, P3, PT, R29, R3, RZ ;  /* 0x000000031d067210 */ /* 0x000fe20007f7e0ff */
[C---:B------:R-:W-:Y:S01]  /*149f00*/  IMAD.X R15, R23.reuse, 0x1, R4, P2 ;  /* 0x00000001170f7824 */ /* 0x040fe200010e0604 */
[----:B------:R-:W3:Y:S01]  /*149f10*/  LDL.LU R29, [R1+0x1ce0] ;  /* 0x001ce000011d7983 */ /* 0x000ee20000300800 */
[--C-:B--2---:R-:W-:Y:S02]  /*149f20*/  IMAD.X R19, R24, 0x1, R9.reuse, P1 ;  /* 0x0000000118137824 */ /* 0x104fe400008e0609 */
[----:B------:R-:W-:-:S03]  /*149f30*/  IMAD.X R7, R23, 0x1, R9, P3 ;  /* 0x0000000117077824 */ /* 0x000fc600018e0609 */
[----:B------:R0:W-:Y:S04]  /*149f40*/  STL [R1+0x1374], R19 ;  /* 0x0013741301007387 */ /* 0x0001e80000100800 */
[----:B0-----:R-:W2:Y:S04]  /*149f50*/  LDL.LU.64 R18, [R1+0x5978] ;  /* 0x0059780001127983 */ /* 0x001ea80000300a00 */
[----:B------:R0:W-:Y:S04]  /*149f60*/  STL.64 [R1+0x1378], R14 ;  /* 0x0013780e01007387 */ /* 0x0001e80000100a00 */
[----:B0-----:R-:W2:Y:S04]  /*149f70*/  LDL.LU.64 R14, [R1+0x5970] ;  /* 0x00597000010e7983 */ /* 0x001ea80000300a00 */
[----:B------:R0:W-:Y:S04]  /*149f80*/  STL.64 [R1+0x1380], R6 ;  /* 0x0013800601007387 */ /* 0x0001e80000100a00 */
[----:B0-----:R-:W2:Y:S04]  /*149f90*/  LDL.LU.64 R6, [R1+0x5968] ;  /* 0x0059680001067983 */ /* 0x001ea80000300a00 */
[----:B------:R-:W2:Y:S04]  /*149fa0*/  LDL.LU R23, [R1+0x1cdc] ;  /* 0x001cdc0001177983 */ /* 0x000ea80000300800 */
[----:B------:R-:W-:Y:S04]  /*149fb0*/  STL.64 [R1+0x5960], R8 ;  /* 0x0059600801007387 */ /* 0x000fe80000100a00 */
[----:B------:R-:W-:Y:S04]  /*149fc0*/  STL.64 [R1+0x5958], R20 ;  /* 0x0059581401007387 */ /* 0x000fe80000100a00 */
[----:B------:R3:W-:Y:S02]  /*149fd0*/  STL.64 [R1+0x5948], R26 ;  /* 0x0059481a01007387 */ /* 0x0007e40000100a00 */
[----:B---3--:R-:W-:-:S05]  /*149fe0*/  IADD3 R26, P2, PT, R29, R2, RZ ;  /* 0x000000021d1a7210 */ /* 0x008fca0007f5e0ff */
[----:B------:R0:W-:Y:S04]  /*149ff0*/  STL [R1+0x1398], R26 ;  /* 0x0013981a01007387 */ /* 0x0001e80000100800 */
[----:B------:R1:W-:Y:S01]  /*14a000*/  STL.64 [R1+0x5950], R2 ;  /* 0x0059500201007387 */ /* 0x0003e20000100a00 */
[-C--:B0-----:R-:W-:Y:S02]  /*14a010*/  IADD3 R26, P3, PT, R29, R3.reuse, RZ ;  /* 0x000000031d1a7210 */ /* 0x081fe40007f7e0ff */
[----:B--2---:R-:W-:Y:S02]  /*14a020*/  SHF.R.S32.HI R24, RZ, 0x1f, R23 ;  /* 0x0000001fff187819 */ /* 0x004fe40000011417 */
[C---:B------:R-:W-:Y:S02]  /*14a030*/  IADD3 R8, P0, PT, R23.reuse, R2, RZ ;  /* 0x0000000217087210 */ /* 0x040fe40007f1e0ff */
[----:B------:R-:W-:-:S02]  /*14a040*/  IADD3 R20, P1, PT, R23, R3, RZ ;  /* 0x0000000317147210 */ /* 0x000fc40007f3e0ff */
[----:B-1----:R0:W2:Y:S01]  /*14a050*/  LDL.64 R2, [R1+0x1398] ;  /* 0x0013980001027983 */ /* 0x0020a20000100a00 */
[----:B------:R-:W-:-:S05]  /*14a060*/  IMAD.X R9, R24, 0x1, R4, P0 ;  /* 0x0000000118097824 */ /* 0x000fca00000e0604 */
[----:B------:R1:W-:Y:S04]  /*14a070*/  STL.64 [R1+0x1388], R8 ;  /* 0x0013880801007387 */ /* 0x0003e80000100a00 */
[----:B-1----:R-:W3:Y:S01]  /*14a080*/  LDL.LU.64 R8, [R1+0x5960] ;  /* 0x0059600001087983 */ /* 0x002ee20000300a00 */
[----:B------:R-:W-:-:S05]  /*14a090*/  SHF.R.S32.HI R23, RZ, 0x1f, R29 ;  /* 0x0000001fff177819 */ /* 0x000fca000001141d */
[C---:B--2---:R-:W-:Y:S02]  /*14a0a0*/  IMAD.X R3, R23.reuse, 0x1, R4, P2 ;  /* 0x0000000117037824 */ /* 0x044fe400010e0604 */
[--C-:B---3--:R-:W-:Y:S02]  /*14a0b0*/  IMAD.X R21, R24, 0x1, R9.reuse, P1 ;  /* 0x0000000118157824 */ /* 0x108fe400008e0609 */
[----:B------:R-:W-:-:S03]  /*14a0c0*/  IMAD.X R27, R23, 0x1, R9, P3 ;  /* 0x00000001171b7824 */ /* 0x000fc600018e0609 */
[----:B------:R1:W-:Y:S04]  /*14a0d0*/  STL.64 [R1+0x1390], R20 ;  /* 0x0013901401007387 */ /* 0x0003e80000100a00 */
[----:B-1----:R-:W2:Y:S04]  /*14a0e0*/  LDL.LU.64 R20, [R1+0x5958] ;  /* 0x0059580001147983 */ /* 0x002ea80000300a00 */
[----:B------:R-:W3:Y:S04]  /*14a0f0*/  LDL.LU R29, [R1+0x1ce8] ;  /* 0x001ce800011d7983 */ /* 0x000ee80000300800 */
[----:B------:R1:W-:Y:S04]  /*14a100*/  STL [R1+0x139c], R3 ;  /* 0x00139c0301007387 */ /* 0x0003e80000100800 */
        /* <DEDUP_REMOVED lines=10> */
[----:B------:R-:W-:Y:S04]  /*14a1b0*/  STL.64 [R1+0x5930], R18 ;  /* 0x0059301201007387 */ /* 0x000fe80000100a00 */
[----:B------:R1:W-:Y:S04]  /*14a1c0*/  STL.64 [R1+0x13a8], R8 ;  /* 0x0013a80801007387 */ /* 0x0003e80000100a00 */
[----:B-1----:R-:W2:Y:S01]  /*14a1d0*/  LDL.LU.64 R8, [R1+0x5940] ;  /* 0x0059400001087983 */ /* 0x002ea20000300a00 */
[----:B------:R-:W-:Y:S02]  /*14a1e0*/  IADD3 R26, P1, PT, R23, R3, RZ ;  /* 0x00000003171a7210 */ /* 0x000fe40007f3e0ff */
[----:B---3--:R-:W-:-:S02]  /*14a1f0*/  SHF.R.S32.HI R23, RZ, 0x1f, R29 ;  /* 0x0000001fff177819 */ /* 0x008fc4000001141d */
[C---:B------:R-:W-:Y:S02]  /*14a200*/  IADD3 R18, P2, PT, R29.reuse, R2, RZ ;  /* 0x000000021d127210 */ /* 0x040fe40007f5e0ff */
[----:B------:R-:W-:-:S03]  /*14a210*/  IADD3 R6, P3, PT, R29, R3, RZ ;  /* 0x000000031d067210 */ /* 0x000fc60007f7e0ff */
[C---:B------:R-:W-:Y:S02]  /*14a220*/  IMAD.X R19, R23.reuse, 0x1, R4, P2 ;  /* 0x0000000117137824 */ /* 0x040fe400010e0604 */
[--C-:B--2---:R-:W-:Y:S02]  /*14a230*/  IMAD.X R27, R24, 0x1, R9.reuse, P1 ;  /* 0x00000001181b7824 */ /* 0x104fe400008e0609 */
[----:B------:R-:W-:-:S03]  /*14a240*/  IMAD.X R7, R23, 0x1, R9, P3 ;  /* 0x0000000117077824 */ /* 0x000fc600018e0609 */
[----:B------:R1:W-:Y:S04]  /*14a250*/  STL.64 [R1+0x13b0], R26 ;  /* 0x0013b01a01007387 */ /* 0x0003e80000100a00 */
[----:B-1----:R-:W2:Y:S04]  /*14a260*/  LDL.LU.64 R26, [R1+0x5938] ;  /* 0x00593800011a7983 */ /* 0x002ea80000300a00 */
[----:B------:R-:W3:Y:S04]  /*14a270*/  LDL.LU R29, [R1+0x1cf0] ;  /* 0x001cf000011d7983 */ /* 0x000ee80000300800 */
        /* <DEDUP_REMOVED lines=8> */
[----:B------:R1:W-:Y:S04]  /*14a300*/  STL.64 [R1+0x5918], R6 ;  /* 0x0059180601007387 */ /* 0x0003e80000100a00 */
[----:B------:R2:W-:Y:S01]  /*14a310*/  STL.64 [R1+0x5910], R20 ;  /* 0x0059101401007387 */ /* 0x0005e20000100a00 */
[----:B------:R-:W-:-:S03]  /*14a320*/  IMAD.X R9, R24, 0x1, R4, P0 ;  /* 0x0000000118097824 */ /* 0x000fc600000e0604 */
[----:B------:R0:W-:Y:S01]  /*14a330*/  STL.64 [R1+0x5908], R18 ;  /* 0x0059081201007387 */ /* 0x0001e20000100a00 */
[-C--:B-1----:R-:W-:Y:S02]  /*14a340*/  IADD3 R6, P1, PT, R23, R3.reuse, RZ ;  /* 0x0000000317067210 */ /* 0x082fe40007f3e0ff */
[----:B---3--:R-:W-:Y:S02]  /*14a350*/  SHF.R.S32.HI R23, RZ, 0x1f, R29 ;  /* 0x0000001fff177819 */ /* 0x008fe4000001141d */
[C---:B--2---:R-:W-:Y:S02]  /*14a360*/  IADD3 R20, P2, PT, R29.reuse, R2, RZ ;  /* 0x000000021d147210 */ /* 0x044fe40007f5e0ff */
[----:B0-----:R-:W-:Y:S02]  /*14a370*/  IADD3 R18, P3, PT, R29, R3, RZ ;  /* 0x000000031d127210 */ /* 0x001fe40007f7e0ff */
[----:B------:R-:W2:Y:S04]  /*14a380*/  LDL.LU R29, [R1+0x1cf4] ;  /* 0x001cf400011d7983 */ /* 0x000ea80000300800 */
[----:B------:R0:W-:Y:S04]  /*14a390*/  STL.64 [R1+0x1408], R8 ;  /* 0x0014080801007387 */ /* 0x0001e80000100a00 */
[----:B0-----:R-:W3:Y:S02]  /*14a3a0*/  LDL.LU.64 R8, [R1+0x5920] ;  /* 0x0059200001087983 */ /* 0x001ee40000300a00 */
[----:B---3--:R-:W-:-:S05]  /*14a3b0*/  IMAD.X R7, R24, 0x1, R9, P1 ;  /* 0x0000000118077824 */ /* 0x008fca00008e0609 */
[----:B------:R0:W-:Y:S04]  /*14a3c0*/  STL.64 [R1+0x1410], R6 ;  /* 0x0014100601007387 */ /* 0x0001e80000100a00 */
[----:B0-----:R-:W3:Y:S01]  /*14a3d0*/  LDL.LU.64 R6, [R1+0x5918] ;  /* 0x0059180001067983 */ /* 0x001ee20000300a00 */
[C---:B------:R-:W-:Y:S02]  /*14a3e0*/  IMAD.X R21, R23.reuse, 0x1, R4, P2 ;  /* 0x0000000117157824 */ /* 0x040fe400010e0604 */
[----:B------:R-:W-:Y:S01]  /*14a3f0*/  IMAD.X R19, R23, 0x1, R9, P3 ;  /* 0x0000000117137824 */ /* 0x000fe200018e0609 */
[----:B---3--:R0:W-:Y:S04]  /*14a400*/  STL.64 [R1+0x5900], R6 ;  /* 0x0059000601007387 */ /* 0x0081e80000100a00 */
[----:B------:R1:W-:Y:S01]  /*14a410*/  STL.64 [R1+0x1420], R20 ;  /* 0x0014201401007387 */ /* 0x0003e20000100a00 */
[----:B0-----:R-:W-:-:S03]  /*14a420*/  IMAD.U32 R6, RZ, RZ, UR4 ;  /* 0x00000004ff067e24 */ /* 0x001fc6000f8e00ff */
[----:B-1----:R-:W3:Y:S04]  /*14a430*/  LDL.LU.64 R20, [R1+0x5910] ;  /* 0x0059100001147983 */ /* 0x002ee80000300a00 */
[----:B------:R0:W-:Y:S04]  /*14a440*/  STL.64 [R1+0x1418], R18 ;  /* 0x0014181201007387 */ /* 0x0001e80000100a00 */
[----:B0-----:R-:W3:Y:S04]  /*14a450*/  LDL.LU.64 R18, [R1+0x5908] ;  /* 0x0059080001127983 */ /* 0x001ee80000300a00 */
[----:B------:R0:W-:Y:S04]  /*14a460*/  STL.64 [R1+0x58f8], R8 ;  /* 0x0058f80801007387 */ /* 0x0001e80000100a00 */
[----:B------:R2:W-:Y:S04]  /*14a470*/  STL [R1+0xec], R6 ;  /* 0x0000ec0601007387 */ /* 0x0005e80000100800 */
[----:B0-----:R-:W3:Y:S01]  /*14a480*/  LDL.LU R9, [R1+0x1cf8] ;  /* 0x001cf80001097983 */ /* 0x001ee20000300800 */
[----:B--2---:R-:W-:-:S02]  /*14a490*/  IADD3 R6, P1, PT, R29, R3, RZ ;  /* 0x000000031d067210 */ /* 0x004fc40007f3e0ff */
[----:B------:R-:W-:Y:S02]  /*14a4a0*/  SHF.R.S32.HI R24, RZ, 0x1f, R29 ;  /* 0x0000001fff187819 */ /* 0x000fe4000001141d */
[----:B------:R-:W-:Y:S01]  /*14a4b0*/  IADD3 R8, P0, PT, R29, R2, RZ ;  /* 0x000000021d087210 */ /* 0x000fe20007f1e0ff */
[----:B------:R0:W-:Y:S01]  /*14a4c0*/  STL [R1+0x1430], R6 ;  /* 0x0014300601007387 */ /* 0x0001e20000100800 */
[----:B----4-:R-:W-:-:S03]  /*14a4d0*/  IMAD.MOV.U32 R29, RZ, RZ, R28 ;  /* 0x000000ffff1d7224 */ /* 0x010fc600078e001c */
[----:B0-----:R-:W2:Y:S04]  /*14a4e0*/  LDL.LU.64 R6, [R1+0x5900] ;  /* 0x0059000001067983 */ /* 0x001ea80000300a00 */
[----:B------:R-:W-:Y:S04]  /*14a4f0*/  STL.64 [R1+0x58e0], R10 ;  /* 0x0058e00a01007387 */ /* 0x000fe80000100a00 */
[----:B---3--:R-:W-:Y:S04]  /*14a500*/  STL.64 [R1+0x58e8], R20 ;  /* 0x0058e81401007387 */ /* 0x008fe80000100a00 */
[----:B------:R0:W-:Y:S04]  /*14a510*/  STL.64 [R1+0x58f0], R18 ;  /* 0x0058f01201007387 */ /* 0x0001e80000100a00 */
[----:B0-----:R0:W3:Y:S01]  /*14a520*/  LDL.64 R18, [R1+0x1430] ;  /* 0x0014300001127983 */ /* 0x0010e20000100a00 */
[----:B------:R-:W-:-:S02]  /*14a530*/  SHF.R.S32.HI R23, RZ, 0x1f, R9 ;  /* 0x0000001fff177819 */ /* 0x000fc40000011409 */
[C---:B------:R-:W-:Y:S02]  /*14a540*/  IADD3 R20, P2, PT, R9.reuse, R2, RZ ;  /* 0x0000000209147210 */ /* 0x040fe40007f5e0ff */
[----:B------:R-:W-:Y:S01]  /*14a550*/  IADD3 R10, P3, PT, R9, R3, RZ ;  /* 0x00000003090a7210 */ /* 0x000fe20007f7e0ff */
[--C-:B------:R-:W-:Y:S01]  /*14a560*/  IMAD.X R9, R24, 0x1, R4.reuse, P0 ;  /* 0x0000000118097824 */ /* 0x100fe200000e0604 */
[----:B------:R-:W4:Y:S04]  /*14a570*/  LDL.LU R28, [R1+0x1cfc] ;  /* 0x001cfc00011c7983 */ /* 0x000f280000300800 */
[----:B------:R1:W-:Y:S04]  /*14a580*/  STL.64 [R1+0x1428], R8 ;  /* 0x0014280801007387 */ /* 0x0003e80000100a00 */
[----:B-1----:R-:W3:Y:S01]  /*14a590*/  LDL.LU.64 R8, [R1+0x58f8] ;  /* 0x0058f80001087983 */ /* 0x002ee20000300a00 */
[----:B------:R-:W-:-:S03]  /*14a5a0*/  IMAD.X R21, R23, 0x1, R4, P2 ;  /* 0x0000000117157824 */ /* 0x000fc600010e0604 */
[----:B------:R4:W-:Y:S04]  /*14a5b0*/  STL.64 [R1+0x58d0], R26 ;  /* 0x0058d01a01007387 */ /* 0x0009e80000100a00 */
[----:B------:R-:W-:Y:S01]  /*14a5c0*/  STL [R1+0x58d8], R27 ;  /* 0x0058d81b01007387 */ /* 0x000fe20000100800 */
[--C-:B---3--:R-:W-:Y:S02]  /*14a5d0*/  IMAD.X R19, R24, 0x1, R9.reuse, P1 ;  /* 0x0000000118137824 */ /* 0x108fe400008e0609 */
[----:B------:R-:W-:Y:S01]  /*14a5e0*/  IMAD.X R11, R23, 0x1, R9, P3 ;  /* 0x00000001170b7824 */ /* 0x000fe200018e0609 */
[C---:B----4-:R-:W-:Y:S02]  /*14a5f0*/  IADD3 R26, P3, PT, R28.reuse, R2, RZ ;  /* 0x000000021c1a7210 */ /* 0x050fe40007f7e0ff */
[----:B------:R1:W-:Y:S04]  /*14a600*/  STL [R1+0x1434], R19 ;  /* 0x0014341301007387 */ /* 0x0003e80000100800 */
[----:B-1----:R-:W3:Y:S04]  /*14a610*/  LDL.LU.64 R18, [R1+0x58f0] ;  /* 0x0058f00001127983 */ /* 0x002ee80000300a00 */
[----:B------:R1:W-:Y:S04]  /*14a620*/  STL.64 [R1+0x1438], R20 ;  /* 0x0014381401007387 */ /* 0x0003e80000100a00 */
[----:B-1----:R-:W4:Y:S04]  /*14a630*/  LDL.LU.64 R20, [R1+0x58e8] ;  /* 0x0058e80001147983 */ /* 0x002f280000300a00 */
[----:B------:R1:W-:Y:S04]  /*14a640*/  STL.64 [R1+0x1440], R10 ;  /* 0x0014400a01007387 */ /* 0x0003e80000100a00 */
[----:B-1----:R-:W2:Y:S04]  /*14a650*/  LDL.LU.64 R10, [R1+0x58e0] ;  /* 0x0058e000010a7983 */ /* 0x002ea80000300a00 */
[----:B------:R1:W-:Y:S04]  /*14a660*/  STL.64 [R1+0x58c8], R8 ;  /* 0x0058c80801007387 */ /* 0x0003e80000100a00 */
[----:B-1----:R-:W2:Y:S04]  /*14a670*/  LDL.LU R8, [R1+0x1d00] ;  /* 0x001d000001087983 */ /* 0x002ea80000300800 */
[----:B------:R1:W-:Y:S04]  /*14a680*/  STL [R1+0x1448], R26 ;  /* 0x0014481a01007387 */ /* 0x0003e80000100800 */
[----:B------:R0:W2:Y:S01]  /*14a690*/  LDL.LU R27, [R1+0x58d8] ;  /* 0x0058d800011b7983 */ /* 0x0000a20000300800 */
[----:B-1----:R-:W-:-:S05]  /*14a6a0*/  IADD3 R26, P0, PT, R28, R3, RZ ;  /* 0x000000031c1a7210 */ /* 0x002fca0007f1e0ff */
[----:B------:R2:W-:Y:S04]  /*14a6b0*/  STL [R1+0x1bb0], R26 ;  /* 0x001bb01a01007387 */ /* 0x0005e80000100800 */
[----:B--2---:R-:W2:Y:S04]  /*14a6c0*/  LDL.LU.64 R26, [R1+0x58d0] ;  /* 0x0058d000011a7983 */ /* 0x004ea80000300a00 */
[----:B------:R1:W-:Y:S04]  /*14a6d0*/  STL.64 [R1+0x58c0], R10 ;  /* 0x0058c00a01007387 */ /* 0x0003e80000100a00 */
[----:B-1----:R0:W3:Y:S01]  /*14a6e0*/  LDL.64 R10, [R1+0x1bb0] ;  /* 0x001bb000010a7983 */ /* 0x0020e20000100a00 */
[----:B------:R-:W-:-:S02]  /*14a6f0*/  SHF.R.S32.HI R24, RZ, 0x1f, R28 ;  /* 0x0000001fff187819 */ /* 0x000fc4000001141c */
[----:B------:R-:W-:Y:S01]  /*14a700*/  SHF.R.S32.HI R23, RZ, 0x1f, R8 ;  /* 0x0000001fff177819 */ /* 0x000fe20000011408 */
[----:B--2---:R-:W-:Y:S02]  /*14a710*/  IMAD.MOV.U32 R28, RZ, RZ, R26 ;  /* 0x000000ffff1c7224 */ /* 0x004fe400078e001a */
[----:B------:R-:W-:Y:S02]  /*14a720*/  IMAD.MOV.U32 R26, RZ, RZ, R25 ;  /* 0x000000ffff1a7224 */ /* 0x000fe400078e0019 */
[----:B------:R-:W-:Y:S02]  /*14a730*/  IMAD.MOV.U32 R25, RZ, RZ, R15 ;  /* 0x000000ffff197224 */ /* 0x000fe400078e000f */
[----:B------:R-:W-:Y:S02]  /*14a740*/  IMAD.MOV.U32 R15, RZ, RZ, R7 ;  /* 0x000000ffff0f7224 */ /* 0x000fe400078e0007 */
[----:B------:R-:W2:Y:S01]  /*14a750*/  LDL.LU R7, [R1+0x1d08] ;  /* 0x001d080001077983 */ /* 0x000ea20000300800 */
[----:B---3--:R-:W-:-:S02]  /*14a760*/  IMAD.MOV.U32 R11, RZ, RZ, R27 ;  /* 0x000000ffff0b7224 */ /* 0x008fc400078e001b */
[----:B------:R-:W-:Y:S02]  /*14a770*/  IMAD.MOV.U32 R27, RZ, RZ, R17 ;  /* 0x000000ffff1b7224 */ /* 0x000fe400078e0011 */
[----:B------:R-:W-:Y:S01]  /*14a780*/  IMAD.MOV.U32 R17, RZ, RZ, R6 ;  /* 0x000000ffff117224 */ /* 0x000fe200078e0006 */
[C---:B------:R-:W-:Y:S02]  /*14a790*/  IADD3 R6, P1, PT, R8.reuse, R2, RZ ;  /* 0x0000000208067210 */ /* 0x040fe40007f3e0ff */
[----:B------:R-:W-:-:S05]  /*14a7a0*/  IADD3 R8, P2, PT, R8, R3, RZ ;  /* 0x0000000308087210 */ /* 0x000fca0007f5e0ff */
[----:B------:R1:W-:Y:S04]  /*14a7b0*/  STL [R1+0x1bc0], R8 ;  /* 0x001bc00801007387 */ /* 0x0003e80000100800 */
[----:B-1----:R-:W3:Y:S04]  /*14a7c0*/  LDL.LU.64 R8, [R1+0x58c8] ;  /* 0x0058c80001087983 */ /* 0x002ee80000300a00 */
[----:B------:R1:W-:Y:S04]  /*14a7d0*/  STL.64 [R1+0x58b0], R2 ;  /* 0x0058b00201007387 */ /* 0x0003e80000100a00 */
[----:B-1----:R0:W2:Y:S02]  /*14a7e0*/  LDL.64 R2, [R1+0x1448] ;  /* 0x0014480001027983 */ /* 0x0020a40000100a00 */
[----:B--2---:R-:W-:-:S05]  /*14a7f0*/  IMAD.X R3, R24, 0x1, R4, P3 ;  /* 0x0000000118037824 */ /* 0x004fca00018e0604 */
[----:B------:R1:W-:Y:S04]  /*14a800*/  STL [R1+0x144c], R3 ;  /* 0x00144c0301007387 */ /* 0x0003e80000100800 */
[----:B-1----:R0:W2:Y:S01]  /*14a810*/  LDL.64 R2, [R1+0x1bc0] ;  /* 0x001bc00001027983 */ /* 0x0020a20000100a00 */
[----:B------:R-:W-:Y:S02]  /*14a820*/  UMOV UR4, UR5 ;  /* 0x0000000500047c82 */ /* 0x000fe40008000000 */
[----:B------:R-:W-:Y:S01]  /*14a830*/  ISETP.GE.AND P3, PT, R11, UR4, PT ;  /* 0x000000040b007c0c */ /* 0x000fe2000bf66270 */
[----:B---3--:R-:W-:Y:S01]  /*14a840*/  IMAD.X R11, R24, 0x1, R9, P0 ;  /* 0x00000001180b7824 */ /* 0x008fe200000e0609 */
[----:B------:R-:W1:Y:S04]  /*14a850*/  LDCU.64 UR4, c[0x0][0x398] ;  /* 0x00007300ff0477ac */ /* 0x000e680008000a00 */
[----:B------:R3:W-:Y:S04]  /*14a860*/  STL [R1+0x1bb4], R11 ;  /* 0x001bb40b01007387 */ /* 0x0007e80000100800 */
[----:B---3--:R-:W3:Y:S04]  /*14a870*/  LDL.LU.64 R10, [R1+0x58c0] ;  /* 0x0058c000010a7983 */ /* 0x008ee80000300a00 */
[----:B------:R-:W3:Y:S01]  /*14a880*/  LDL.LU R24, [R1+0x1d04] ;  /* 0x001d040001187983 */ /* 0x000ee20000300800 */
[----:B--2---:R-:W-:-:S02]  /*14a890*/  IMAD.MOV.U32 R3, RZ, RZ, R7 ;  /* 0x000000ffff037224 */ /* 0x004fc400078e0007 */
[----:B------:R-:W-:-:S05]  /*14a8a0*/  IMAD.X R7, R23, 0x1, R4, P1 ;  /* 0x0000000117077824 */ /* 0x000fca00008e0604 */
[----:B------:R2:W-:Y:S04]  /*14a8b0*/  STL.64 [R1+0x1bb8], R6 ;  /* 0x001bb80601007387 */ /* 0x0005e80000100a00 */
[----:B--2---:R-:W2:Y:S04]  /*14a8c0*/  LDL.LU.64 R6, [R1+0x58b8] ;  /* 0x0058b80001067983 */ /* 0x004ea80000300a00 */
[----:B------:R0:W-:Y:S04]  /*14a8d0*/  STL.64 [R1+0x58a0], R16 ;  /* 0x0058a01001007387 */ /* 0x0001e80000100a00 */
[----:B0-----:R-:W3:Y:S01]  /*14a8e0*/  LDL.LU R17, [R1+0x12b8] ;  /* 0x0012b80001117983 */ /* 0x001ee20000300800 */
[----:B--2---:R-:W-:-:S04]  /*14a8f0*/  LOP3.LUT R6, R6, 0xffffefff, RZ, 0xc0, !PT ;  /* 0xffffefff06067812 */ /* 0x004fc800078ec0ff */
[----:B------:R-:W-:-:S05]  /*14a900*/  @P3 LOP3.LUT R6, R6, 0x1000, RZ, 0xfc, !PT ;  /* 0x0000100006063812 */ /* 0x000fca00078efcff */
[----:B------:R0:W-:Y:S02]  /*14a910*/  STL.64 [R1+0x55c0], R6 ;  /* 0x0055c00601007387 */ /* 0x0001e40000100a00 */
[----:B0-----:R-:W-:Y:S02]  /*14a920*/  IMAD.MOV.U32 R6, RZ, RZ, R3 ;  /* 0x000000ffff067224 */ /* 0x001fe400078e0003 */
[----:B------:R-:W-:-:S05]  /*14a930*/  IMAD.X R3, R23, 0x1, R9, P2 ;  /* 0x0000000117037824 */ /* 0x000fca00010e0609 */
[----:B------:R0:W-:Y:S04]  /*14a940*/  STL [R1+0x1bc4], R3 ;  /* 0x001bc40301007387 */ /* 0x0001e80000100800 */
[----:B0-----:R-:W2:Y:S01]  /*14a950*/  LDL.LU.64 R2, [R1+0x58b0] ;  /* 0x0058b00001027983 */ /* 0x001ea20000300a00 */
[----:B---3--:R-:W-:-:S03]  /*14a960*/  SHF.R.S32.HI R23, RZ, 0x1f, R24 ;  /* 0x0000001fff177819 */ /* 0x008fc60000011418 */
[----:B------:R0:W-:Y:S01]  /*14a970*/  STL.64 [R1+0x58a8], R8 ;  /* 0x0058a80801007387 */ /* 0x0001e20000100a00 */
[----:B------:R-:W-:-:S03]  /*14a980*/  IMAD.MOV.U32 R7, RZ, RZ, R17 ;  /* 0x000000ffff077224 */ /* 0x000fc600078e0011 */
[----:B------:R-:W-:Y:S01]  /*14a990*/  STL.64 [R1+0x5898], R18 ;  /* 0x0058981201007387 */ /* 0x000fe20000100a00 */
[-C--:B--2---:R-:W-:Y:S02]  /*14a9a0*/  IADD3 R16, P1, PT, R24, R2.reuse, RZ ;  /* 0x0000000218107210 */ /* 0x084fe40007f3e0ff */
[----:B0-----:R-:W-:-:S03]  /*14a9b0*/  IADD3 R8, P0, PT, R6, R2, RZ ;  /* 0x0000000206087210 */ /* 0x001fc60007f1e0ff */
[----:B------:R-:W-:Y:S02]  /*14a9c0*/  IMAD.X R17, R23, 0x1, R4, P1 ;  /* 0x0000000117117824 */ /* 0x000fe400008e0604 */
[----:B------:R0:W-:Y:S04]  /*14a9d0*/  STL [R1+0x1be0], R8 ;  /* 0x001be00801007387 */ /* 0x0001e80000100800 */
[----:B0-----:R-:W2:Y:S04]  /*14a9e0*/  LDL.LU.64 R8, [R1+0x58a8] ;  /* 0x0058a80001087983 */ /* 0x001ea80000300a00 */
[----:B------:R0:W-:Y:S04]  /*14a9f0*/  STL.64 [R1+0x1bc8], R16 ;  /* 0x001bc81001007387 */ /* 0x0001e80000100a00 */
[----:B0-----:R-:W3:Y:S01]  /*14aa00*/  LDL.LU.64 R16, [R1+0x58a0] ;  /* 0x0058a00001107983 */ /* 0x001ee20000300a00 */
[----:B------:R-:W-:-:S02]  /*14aa10*/  IADD3 R18, P2, PT, R24, R3, RZ ;  /* 0x0000000318127210 */ /* 0x000fc40007f5e0ff */
[--C-:B------:R-:W-:Y:S01]  /*14aa20*/  SHF.R.S32.HI R24, RZ, 0x1f, R6.reuse ;  /* 0x0000001fff187819 */ /* 0x100fe20000011406 */
[----:B---3--:R0:W-:Y:S02]  /*14aa30*/  STL.64 [R1+0x5890], R16 ;  /* 0x0058901001007387 */ /* 0x0081e40000100a00 */
[----:B0-----:R-:W-:Y:S02]  /*14aa40*/  IMAD.MOV.U32 R17, RZ, RZ, R6 ;  /* 0x000000ffff117224 */ /* 0x001fe400078e0006 */
[----:B------:R-:W3:Y:S01]  /*14aa50*/  LDL.LU R6, [R1+0x1d14] ;  /* 0x001d140001067983 */ /* 0x000ee20000300800 */
[----:B--2---:R-:W-:Y:S02]  /*14aa60*/  IMAD.X R19, R23, 0x1, R9, P2 ;  /* 0x0000000117137824 */ /* 0x004fe400010e0609 */
[----:B------:R-:W-:-:S03]  /*14aa70*/  IADD3 R16, P1, PT, R17, R3, RZ ;  /* 0x0000000311107210 */ /* 0x000fc60007f3e0ff */
[----:B------:R0:W-:Y:S04]  /*14aa80*/  STL.64 [R1+0x1bd0], R18 ;  /* 0x001bd01201007387 */ /* 0x0001e80000100a00 */
[----:B0-----:R-:W2:Y:S04]  /*14aa90*/  LDL.LU.64 R18, [R1+0x5898] ;  /* 0x0058980001127983 */ /* 0x001ea80000300a00 */
[----:B------:R-:W2:Y:S04]  /*14aaa0*/  LDL.LU R17, [R1+0x1d0c] ;  /* 0x001d0c0001117983 */ /* 0x000ea80000300800 */
[----:B---3--:R0:W-:Y:S04]  /*14aab0*/  STL.64 [R1+0x5880], R6 ;  /* 0x0058800601007387 */ /* 0x0081e80000100a00 */
[----:B0-----:R0:W3:Y:S04]  /*14aac0*/  LDL.64 R6, [R1+0x1be0] ;  /* 0x001be00001067983 */ /* 0x0010e80000100a00 */
[----:B------:R0:W-:Y:S01]  /*14aad0*/  STL.64 [R1+0x5888], R10 ;  /* 0x0058880a01007387 */ /* 0x0001e20000100a00 */
[----:B--2---:R-:W-:Y:S01]  /*14aae0*/  SHF.R.S32.HI R23, RZ, 0x1f, R17 ;  /* 0x0000001fff177819 */ /* 0x004fe20000011411 */
[----:B---3--:R-:W-:Y:S01]  /*14aaf0*/  IMAD.X R7, R24, 0x1, R4, P0 ;  /* 0x0000000118077824 */ /* 0x008fe200000e0604 */
[----:B0-----:R-:W-:-:S02]  /*14ab00*/  IADD3 R10, P0, PT, R17, R2, RZ ;  /* 0x00000002110a7210 */ /* 0x001fc40007f1e0ff */
[----:B------:R-:W-:Y:S01]  /*14ab10*/  IADD3 R6, P2, PT, R17, R3, RZ ;  /* 0x0000000311067210 */ /* 0x000fe20007f5e0ff */
[----:B------:R-:W-:Y:S01]  /*14ab20*/  IMAD.X R17, R24, 0x1, R9, P1 ;  /* 0x0000000118117824 */ /* 0x000fe200008e0609 */
[----:B------:R-:W-:Y:S04]  /*14ab30*/  STL [R1+0x1be4], R7 ;  /* 0x001be40701007387 */ /* 0x000fe80000100800 */
[----:B------:R0:W-:Y:S04]  /*14ab40*/  STL.64 [R1+0x1bd8], R16 ;  /* 0x001bd81001007387 */ /* 0x0001e80000100a00 */
[----:B0-----:R-:W2:Y:S04]  /*14ab50*/  LDL.LU.64 R16, [R1+0x5890] ;  /* 0x0058900001107983 */ /* 0x001ea80000300a00 */
[----:B------:R-:W3:Y:S01]  /*14ab60*/  LDL.LU R24, [R1+0x1d10] ;  /* 0x001d100001187983 */ /* 0x000ee20000300800 */
[----:B------:R-:W-:-:S02]  /*14ab70*/  IMAD.X R11, R23, 0x1, R4, P0 ;  /* 0x00000001170b7824 */ /* 0x000fc400000e0604 */
[----:B------:R-:W-:Y:S01]  /*14ab80*/  IMAD.X R7, R23, 0x1, R9, P2 ;  /* 0x0000000117077824 */ /* 0x000fe200010e0609 */
[----:B--2---:R-:W-:Y:S04]  /*14ab90*/  STL.64 [R1+0x5878], R16 ;  /* 0x0058781001007387 */ /* 0x004fe80000100a00 */
[----:B------:R0:W-:Y:S04]  /*14aba0*/  STL.64 [R1+0x1be8], R10 ;  /* 0x001be80a01007387 */ /* 0x0001e80000100a00 */
[----:B0-----:R-:W2:Y:S01]  /*14abb0*/  LDL.LU.64 R10, [R1+0x5888] ;  /* 0x00588800010a7983 */ /* 0x001ea20000300a00 */
[----:B---3--:R-:W-:-:S02]  /*14abc0*/  SHF.R.S32.HI R23, RZ, 0x1f, R24 ;  /* 0x0000001fff177819 */ /* 0x008fc40000011418 */
[C---:B------:R-:W-:Y:S01]  /*14abd0*/  IADD3 R16, P1, PT, R24.reuse, R2, RZ ;  /* 0x0000000218107210 */ /* 0x040fe20007f3e0ff */
[----:B------:R0:W-:Y:S04]  /*14abe0*/  STL.64 [R1+0x1bf0], R6 ;  /* 0x001bf00601007387 */ /* 0x0001e80000100a00 */
[----:B------:R-:W-:Y:S01]  /*14abf0*/  IMAD.X R17, R23, 0x1, R4, P1 ;  /* 0x0000000117117824 */ /* 0x000fe200008e0604 */
[----:B0-----:R-:W3:Y:S04]  /*14ac00*/  LDL.LU.64 R6, [R1+0x5880] ;  /* 0x0058800001067983 */ /* 0x001ee80000300a00 */
[----:B------:R-:W-:Y:S04]  /*14ac10*/  STL.64 [R1+0x5868], R18 ;  /* 0x0058681201007387 */ /* 0x000fe80000100a00 */
[----:B--2---:R-:W-:Y:S04]  /*14ac20*/  STL.64 [R1+0x5870], R10 ;  /* 0x0058700a01007387 */ /* 0x004fe80000100a00 */
[----:B------:R0:W-:Y:S04]  /*14ac30*/  STL.64 [R1+0x1c00], R16 ;  /* 0x001c001001007387 */ /* 0x0001e80000100a00 */
[----:B0-----:R-:W2:Y:S01]  /*14ac40*/  LDL.LU.64 R16, [R1+0x5878] ;  /* 0x0058780001107983 */ /* 0x001ea20000300a00 */
[----:B------:R-:W-:-:S05]  /*14ac50*/  IADD3 R10, P2, PT, R24, R3, RZ ;  /* 0x00000003180a7210 */ /* 0x000fca0007f5e0ff */
[----:B------:R-:W-:Y:S01]  /*14ac60*/  IMAD.X R11, R23, 0x1, R9, P2 ;  /* 0x00000001170b7824 */ /* 0x000fe200010e0609 */
[----:B---3--:R-:W-:Y:S02]  /*14ac70*/  SHF.R.S32.HI R24, RZ, 0x1f, R6 ;  /* 0x0000001fff187819 */ /* 0x008fe40000011406 */
[----:B------:R-:W-:Y:S01]  /*14ac80*/  IADD3 R18, P0, PT, R6, R2, RZ ;  /* 0x0000000206127210 */ /* 0x000fe20007f1e0ff */
[----:B--2---:R-:W-:Y:S04]  /*14ac90*/  STL.64 [R1+0x5858], R16 ;  /* 0x0058581001007387 */ /* 0x004fe80000100a00 */
[----:B------:R0:W-:Y:S04]  /*14aca0*/  STL.64 [R1+0x1bf8], R10 ;  /* 0x001bf80a01007387 */ /* 0x0001e80000100a00 */
[----:B0-----:R-:W2:Y:S04]  /*14acb0*/  LDL.LU.64 R10, [R1+0x5870] ;  /* 0x00587000010a7983 */ /* 0x001ea80000300a00 */
[----:B------:R0:W-:Y:S04]  /*14acc0*/  STL.64 [R1+0x5860], R8 ;  /* 0x0058600801007387 */ /* 0x0001e80000100a00 */
[----:B0-----:R-:W3:Y:S01]  /*14acd0*/  LDL.LU R8, [R1+0x1d18] ;  /* 0x001d180001087983 */ /* 0x001ee20000300800 */
[----:B------:R-:W-:Y:S01]  /*14ace0*/  IMAD.X R19, R24, 0x1, R4, P0 ;  /* 0x0000000118137824 */ /* 0x000fe200000e0604 */
[----:B------:R-:W-:-:S04]  /*14acf0*/  IADD3 R16, P1, PT, R6, R3, RZ ;  /* 0x0000000306107210 */ /* 0x000fc80007f3e0ff */
[----:B------:R0:W-:Y:S01]  /*14ad00*/  STL.64 [R1+0x1c08], R18 ;  /* 0x001c081201007387 */ /* 0x0001e20000100a00 */
[----:B------:R-:W-:Y:S02]  /*14ad10*/  IMAD.MOV.U32 R6, RZ, RZ, R7 ;  /* 0x000000ffff067224 */ /* 0x000fe400078e0007 */
[----:B------:R-:W-:Y:S02]  /*14ad20*/  IMAD.MOV.U32 R7, RZ, RZ, R28 ;  /* 0x000000ffff077224 */ /* 0x000fe400078e001c */
[----:B------:R-:W-:Y:S02]  /*14ad30*/  IMAD.MOV.U32 R28, RZ, RZ, R27 ;  /* 0x000000ffff1c7224 */ /* 0x000fe400078e001b */
[----:B------:R-:W-:Y:S01]  /*14ad40*/  IMAD.MOV.U32 R27, RZ, RZ, R5 ;  /* 0x000000ffff1b7224 */ /* 0x000fe200078e0005 */
[----:B0-----:R-:W2:Y:S04]  /*14ad50*/  LDL.LU.64 R18, [R1+0x5868] ;  /* 0x0058680001127983 */ /* 0x001ea80000300a00 */
[----:B----4-:R0:W-:Y:S04]  /*14ad60*/  STL.64 [R1+0x5850], R20 ;  /* 0x0058501401007387 */ /* 0x0101e80000100a00 */
[----:B------:R-:W4:Y:S01]  /*14ad70*/  LDL.LU R5, [R1+0x1d20] ;  /* 0x001d200001057983 */ /* 0x000f220000300800 */
[----:B---3--:R-:W-:-:S02]  /*14ad80*/  SHF.R.S32.HI R23, RZ, 0x1f, R8 ;  /* 0x0000001fff177819 */ /* 0x008fc40000011408 */
[C---:B0-----:R-:W-:Y:S02]  /*14ad90*/  IADD3 R20, P0, PT, R8.reuse, R2, RZ ;  /* 0x0000000208147210 */ /* 0x041fe40007f1e0ff */
[----:B------:R-:W-:-:S05]  /*14ada0*/  IADD3 R8, P2, PT, R8, R3, RZ ;  /* 0x0000000308087210 */ /* 0x000fca0007f5e0ff */
[----:B------:R0:W-:Y:S04]  /*14adb0*/  STL [R1+0x1c20], R8 ;  /* 0x001c200801007387 */ /* 0x0001e80000100800 */
[----:B0-----:R-:W3:Y:S02]  /*14adc0*/  LDL.LU.64 R8, [R1+0x5860] ;  /* 0x0058600001087983 */ /* 0x001ee40000300a00 */
[----:B---3--:R-:W-:-:S05]  /*14add0*/  IMAD.X R17, R24, 0x1, R9, P1 ;  /* 0x0000000118117824 */ /* 0x008fca00008e0609 */
[----:B------:R0:W-:Y:S04]  /*14ade0*/  STL.64 [R1+0x1c10], R16 ;  /* 0x001c101001007387 */ /* 0x0001e80000100a00 */
[----:B0-----:R-:W3:Y:S04]  /*14adf0*/  LDL.LU.64 R16, [R1+0x5858] ;  /* 0x0058580001107983 */ /* 0x001ee80000300a00 */
[----:B------:R-:W2:Y:S04]  /*14ae00*/  LDL.LU R24, [R1+0x1d1c] ;  /* 0x001d1c0001187983 */ /* 0x000ea80000300800 */
[----:B---3--:R0:W-:Y:S04]  /*14ae10*/  STL.64 [R1+0x5838], R16 ;  /* 0x0058381001007387 */ /* 0x0081e80000100a00 */
[----:B0-----:R0:W3:Y:S01]  /*14ae20*/  LDL.64 R16, [R1+0x1c20] ;  /* 0x001c200001107983 */ /* 0x0010e20000100a00 */
[----:B------:R-:W-:-:S03]  /*14ae30*/  IMAD.X R21, R23, 0x1, R4, P0 ;  /* 0x0000000117157824 */ /* 0x000fc600000e0604 */
[----:B------:R-:W-:Y:S04]  /*14ae40*/  STL.64 [R1+0x5840], R12 ;  /* 0x0058400c01007387 */ /* 0x000fe80000100a00 */
[----:B--2---:R4:W-:Y:S04]  /*14ae50*/  STL.64 [R1+0x5848], R18 ;  /* 0x0058481201007387 */ /* 0x0049e80000100a00 */
[----:B------:R2:W-:Y:S01]  /*14ae60*/  STL.64 [R1+0x1c18], R20 ;  /* 0x001c181401007387 */ /* 0x0005e20000100a00 */
[----:B----4-:R-:W-:-:S03]  /*14ae70*/  IADD3 R18, P0, PT, R5, R2, RZ ;  /* 0x0000000205127210 */ /* 0x010fc60007f1e0ff */
[----:B--2---:R-:W2:Y:S01]  /*14ae80*/  LDL.LU.64 R20, [R1+0x5850] ;  /* 0x0058500001147983 */ /* 0x004ea20000300a00 */
[----:B---3--:R-:W-:-:S05]  /*14ae90*/  IMAD.X R17, R23, 0x1, R9, P2 ;  /* 0x0000000117117824 */ /* 0x008fca00010e0609 */
[----:B------:R-:W-:Y:S04]  /*14aea0*/  STL [R1+0x1c24], R17 ;  /* 0x001c241101007387 */ /* 0x000fe80000100800 */
[----:B------:R3:W-:Y:S04]  /*14aeb0*/  STL [R1+0x1c38], R18 ;  /* 0x001c381201007387 */ /* 0x0007e80000100800 */
[----:B---3--:R-:W3:Y:S01]  /*14aec0*/  LDL.LU.64 R18, [R1+0x5848] ;  /* 0x0058480001127983 */ /* 0x008ee20000300a00 */
[----:B------:R-:W-:Y:S02]  /*14aed0*/  SHF.R.S32.HI R23, RZ, 0x1f, R24 ;  /* 0x0000001fff177819 */ /* 0x000fe40000011418 */
[----:B------:R-:W-:-:S02]  /*14aee0*/  IADD3 R12, P1, PT, R24, R2, RZ ;  /* 0x00000002180c7210 */ /* 0x000fc40007f3e0ff */
[----:B------:R-:W-:-:S03]  /*14aef0*/  IADD3 R16, P2, PT, R24, R3, RZ ;  /* 0x0000000318107210 */ /* 0x000fc60007f5e0ff */
[C---:B------:R-:W-:Y:S02]  /*14af00*/  IMAD.X R13, R23.reuse, 0x1, R4, P1 ;  /* 0x00000001170d7824 */ /* 0x040fe400008e0604 */
[----:B------:R-:W-:Y:S01]  /*14af10*/  IMAD.X R17, R23, 0x1, R9, P2 ;  /* 0x0000000117117824 */ /* 0x000fe200010e0609 */
[--C-:B------:R-:W-:Y:S02]  /*14af20*/  SHF.R.S32.HI R24, RZ, 0x1f, R5.reuse ;  /* 0x0000001fff187819 */ /* 0x100fe40000011405 */
[----:B------:R4:W-:Y:S01]  /*14af30*/  STL.64 [R1+0x1c28], R12 ;  /* 0x001c280c01007387 */ /* 0x0009e20000100a00 */
[----:B------:R-:W-:-:S03]  /*14af40*/  IMAD.MOV.U32 R23, RZ, RZ, R5 ;  /* 0x000000ffff177224 */ /* 0x000fc600078e0005 */
[----:B----4-:R-:W4:Y:S04]  /*14af50*/  LDL.LU.64 R12, [R1+0x5840] ;  /* 0x00584000010c7983 */ /* 0x010f280000300a00 */
[----:B------:R0:W-:Y:S04]  /*14af60*/  STL.64 [R1+0x1c30], R16 ;  /* 0x001c301001007387 */ /* 0x0001e80000100a00 */
[----:B0-----:R-:W2:Y:S04]  /*14af70*/  LDL.LU.64 R16, [R1+0x5838] ;  /* 0x0058380001107983 */ /* 0x001ea80000300a00 */
[----:B------:R-:W2:Y:S04]  /*14af80*/  LDL.LU R5, [R1+0x5830] ;  /* 0x0058300001057983 */ /* 0x000ea80000300800 */
[----:B---3--:R0:W-:Y:S04]  /*14af90*/  STL.64 [R1+0x5820], R18 ;  /* 0x0058201201007387 */ /* 0x0081e80000100a00 */
[----:B0-----:R0:W3:Y:S04]  /*14afa0*/  LDL.64 R18, [R1+0x1c38] ;  /* 0x001c380001127983 */ /* 0x0010e80000100a00 */
[----:B------:R0:W-:Y:S04]  /*14afb0*/  STL.64 [R1+0x5828], R10 ;  /* 0x0058280a01007387 */ /* 0x0001e80000100a00 */
[----:B0-----:R-:W2:Y:S01]  /*14afc0*/  LDL R11, [R1+0x1d24] ;  /* 0x001d2400010b7983 */ /* 0x001ea20000100800 */
[----:B---3--:R-:W-:-:S05]  /*14afd0*/  IMAD.X R19, R24, 0x1, R4, P0 ;  /* 0x0000000118137824 */ /* 0x008fca00000e0604 */
[----:B------:R-:W-:Y:S04]  /*14afe0*/  STL [R1+0x1c3c], R19 ;  /* 0x001c3c1301007387 */ /* 0x000fe80000100800 */
[----:B------:R0:W-:Y:S04]  /*14aff0*/  STL.64 [R1+0x5810], R26 ;  /* 0x0058101a01007387 */ /* 0x0001e80000100a00 */
[----:B0-----:R-:W3:Y:S01]  /*14b000*/  LDL.LU R26, [R1+0x1d28] ;  /* 0x001d2800011a7983 */ /* 0x001ee20000300800 */
[----:B------:R-:W-:Y:S02]  /*14b010*/  IADD3 R10, P1, PT, R23, R3, RZ ;  /* 0x00000003170a7210 */ /* 0x000fe40007f3e0ff */
[----:B--2---:R-:W-:-:S02]  /*14b020*/  SHF.R.S32.HI R23, RZ, 0x1f, R11 ;  /* 0x0000001fff177819 */ /* 0x004fc4000001140b */
[----:B------:R-:W-:-:S05]  /*14b030*/  IADD3 R18, P0, PT, R11, R2, RZ ;  /* 0x000000020b127210 */ /* 0x000fca0007f1e0ff */
[----:B------:R-:W-:Y:S01]  /*14b040*/  IMAD.X R19, R23, 0x1, R4, P0 ;  /* 0x0000000117137824 */ /* 0x000fe200000e0604 */
[----:B---3--:R0:W-:Y:S02]  /*14b050*/  STL.64 [R1+0x5818], R26 ;  /* 0x0058181a01007387 */ /* 0x0081e40000100a00 */
[----:B0-----:R-:W-:Y:S01]  /*14b060*/  IADD3 R26, P2, PT, R11, R3, RZ ;  /* 0x000000030b1a7210 */ /* 0x001fe20007f5e0ff */
[----:B------:R-:W-:-:S04]  /*14b070*/  IMAD.X R11, R24, 0x1, R9, P1 ;  /* 0x00000001180b7824 */ /* 0x000fc800008e0609 */
[----:B------:R-:W-:Y:S01]  /*14b080*/  IMAD.X R27, R23, 0x1, R9, P2 ;  /* 0x00000001171b7824 */ /* 0x000fe200010e0609 */
[----:B------:R0:W-:Y:S04]  /*14b090*/  STL.64 [R1+0x1c40], R10 ;  /* 0x001c400a01007387 */ /* 0x0001e80000100a00 */
[----:B0-----:R-:W2:Y:S04]  /*14b0a0*/  LDL.LU.64 R10, [R1+0x5828] ;  /* 0x00582800010a7983 */ /* 0x001ea80000300a00 */
[----:B------:R0:W-:Y:S04]  /*14b0b0*/  STL.64 [R1+0x1c50], R18 ;  /* 0x001c501201007387 */ /* 0x0001e80000100a00 */
[----:B0-----:R-:W3:Y:S04]  /*14b0c0*/  LDL.LU.64 R18, [R1+0x5820] ;  /* 0x0058200001127983 */ /* 0x001ee80000300a00 */
[----:B------:R0:W-:Y:S04]  /*14b0d0*/  STL.64 [R1+0x57f8], R6 ;  /* 0x0057f80601007387 */ /* 0x0001e80000100a00 */
[----:B0-----:R-:W2:Y:S04]  /*14b0e0*/  LDL R6, [R1+0x1d2c] ;  /* 0x001d2c0001067983 */ /* 0x001ea80000100800 */
[----:B------:R0:W-:Y:S04]  /*14b0f0*/  STL.64 [R1+0x1c68], R26 ;  /* 0x001c681a01007387 */ /* 0x0001e80000100a00 */
[----:B0-----:R-:W2:Y:S04]  /*14b100*/  LDL.LU.64 R26, [R1+0x5818] ;  /* 0x00581800011a7983 */ /* 0x001ea80000300a00 */
[----:B------:R0:W-:Y:S01]  /*14b110*/  STL.64 [R1+0x5808], R8 ;  /* 0x0058080801007387 */ /* 0x0001e20000100a00 */
[----:B--2---:R-:W-:-:S02]  /*14b120*/  SHF.R.S32.HI R23, RZ, 0x1f, R26 ;  /* 0x0000001fff177819 */ /* 0x004fc4000001141a */
[C---:B0-----:R-:W-:Y:S02]  /*14b130*/  IADD3 R8, P1, PT, R26.reuse, R2, RZ ;  /* 0x000000021a087210 */ /* 0x041fe40007f3e0ff */
[----:B------:R-:W-:-:S05]  /*14b140*/  IADD3 R26, P2, PT, R26, R3, RZ ;  /* 0x000000031a1a7210 */ /* 0x000fca0007f5e0ff */
[----:B------:R0:W-:Y:S04]  /*14b150*/  STL [R1+0x1c70], R26 ;  /* 0x001c701a01007387 */ /* 0x0001e80000100800 */
[----:B0-----:R-:W2:Y:S01]  /*14b160*/  LDL.LU.64 R26, [R1+0x5810] ;  /* 0x00581000011a7983 */ /* 0x001ea20000300a00 */
[----:B------:R-:W-:-:S03]  /*14b170*/  IMAD.X R9, R23, 0x1, R4, P1 ;  /* 0x0000000117097824 */ /* 0x000fc600008e0604 */
[----:B--2---:R-:W-:Y:S04]  /*14b180*/  STL.64 [R1+0x57f0], R26 ;  /* 0x0057f01a01007387 */ /* 0x004fe80000100a00 */
[----:B------:R0:W-:Y:S04]  /*14b190*/  STL.64 [R1+0x5800], R16 ;  /* 0x0058001001007387 */ /* 0x0001e80000100a00 */
[----:B0-----:R0:W2:Y:S04]  /*14b1a0*/  LDL.64 R16, [R1+0x1c70] ;  /* 0x001c700001107983 */ /* 0x0010a80000100a00 */
[----:B------:R0:W-:Y:S04]  /*14b1b0*/  STL.64 [R1+0x1c80], R8 ;  /* 0x001c800801007387 */ /* 0x0001e80000100a00 */
[----:B0-----:R-:W2:Y:S01]  /*14b1c0*/  LDL.LU.64 R8, [R1+0x5808] ;  /* 0x0058080001087983 */ /* 0x001ea20000300a00 */
[----:B------:R-:W-:-:S02]  /*14b1d0*/  SHF.R.S32.HI R24, RZ, 0x1f, R6 ;  /* 0x0000001fff187819 */ /* 0x000fc40000011406 */
[C---:B------:R-:W-:Y:S02]  /*14b1e0*/  IADD3 R26, P0, PT, R6.reuse, R2, RZ ;  /* 0x00000002061a7210 */ /* 0x040fe40007f1e0ff */
[----:B------:R-:W-:Y:S01]  /*14b1f0*/  IADD3 R6, P1, PT, R6, R3, RZ ;  /* 0x0000000306067210 */ /* 0x000fe20007f3e0ff */
[----:B--2---:R-:W-:-:S05]  /*14b200*/  IMAD.X R17, R23, 0x1, R9, P2 ;  /* 0x0000000117117824 */ /* 0x004fca00010e0609 */
[----:B------:R0:W-:Y:S04]  /*14b210*/  STL [R1+0x1c74], R17 ;  /* 0x001c741101007387 */ /* 0x0001e80000100800 */
[----:B0-----:R-:W2:Y:S04]  /*14b220*/  LDL.LU.64 R16, [R1+0x5800] ;  /* 0x0058000001107983 */ /* 0x001ea80000300a00 */
[----:B------:R0:W-:Y:S04]  /*14b230*/  STL [R1+0x1c98], R6 ;  /* 0x001c980601007387 */ /* 0x0001e80000100800 */
[----:B0-----:R-:W2:Y:S01]  /*14b240*/  LDL.LU.64 R6, [R1+0x57f8] ;  /* 0x0057f80001067983 */ /* 0x001ea20000300a00 */
[----:B------:R-:W-:-:S03]  /*14b250*/  IMAD.X R27, R24, 0x1, R4, P0 ;  /* 0x00000001181b7824 */ /* 0x000fc600000e0604 */
[----:B--2---:R0:W-:Y:S04]  /*14b260*/  STL.64 [R1+0x57d8], R6 ;  /* 0x0057d80601007387 */ /* 0x0041e80000100a00 */
[----:B0-----:R-:W2:Y:S04]  /*14b270*/  LDL.LU R7, [R1+0x1d30] ;  /* 0x001d300001077983 */ /* 0x001ea80000300800 */
[----:B------:R0:W-:Y:S04]  /*14b280*/  STL.64 [R1+0x1c90], R26 ;  /* 0x001c901a01007387 */ /* 0x0001e80000100a00 */
[----:B0-----:R-:W2:Y:S04]  /*14b290*/  LDL.LU.64 R26, [R1+0x57f0] ;  /* 0x0057f000011a7983 */ /* 0x001ea80000300a00 */
[----:B------:R0:W-:Y:S04]  /*14b2a0*/  STL.64 [R1+0x57e8], R4 ;  /* 0x0057e80401007387 */ /* 0x0001e80000100a00 */
[----:B0-----:R0:W3:Y:S04]  /*14b2b0*/  LDL.64 R4, [R1+0x1c98] ;  /* 0x001c980001047983 */ /* 0x0010e80000100a00 */
[----:B--2---:R-:W-:Y:S01]  /*14b2c0*/  STL.64 [R1+0x57e0], R26 ;  /* 0x0057e01a01007387 */ /* 0x004fe20000100a00 */
[----:B---3--:R-:W-:-:S05]  /*14b2d0*/  IMAD.X R5, R24, 0x1, R9, P1 ;  /* 0x0000000118057824 */ /* 0x008fca00008e0609 */
[----:B------:R2:W-:Y:S04]  /*14b2e0*/  STL [R1+0x1c9c], R5 ;  /* 0x001c9c0501007387 */ /* 0x0005e80000100800 */
[----:B--2---:R-:W2:Y:S01]  /*14b2f0*/  LDL.LU.64 R4, [R1+0x57e8] ;  /* 0x0057e80001047983 */ /* 0x004ea20000300a00 */
[----:B------:R-:W-:Y:S02]  /*14b300*/  SHF.R.S32.HI R23, RZ, 0x1f, R7 ;  /* 0x0000001fff177819 */ /* 0x000fe40000011407 */
[C---:B------:R-:W-:Y:S02]  /*14b310*/  IADD3 R26, P0, PT, R7.reuse, R2, RZ ;  /* 0x00000002071a7210 */ /* 0x040fe40007f1e0ff */
[----:B------:R-:W-:Y:S01]  /*14b320*/  IADD3 R6, P2, PT, R7, R3, RZ ;  /* 0x0000000307067210 */ /* 0x000fe20007f5e0ff */
[----:B------:R-:W3:Y:S04]  /*14b330*/  LDL.LU R24, [R1+0x1d34] ;  /* 0x001d340001187983 */ /* 0x000ee80000300800 */
[----:B------:R-:W-:-:S02]  /*14b340*/  IMAD.X R7, R23, 0x1, R9, P2 ;  /* 0x0000000117077824 */ /* 0x000fc400010e0609 */
[----:B--2---:R-:W-:-:S05]  /*14b350*/  IMAD.X R27, R23, 0x1, R4, P0 ;  /* 0x00000001171b7824 */ /* 0x004fca00000e0604 */
[----:B------:R2:W-:Y:S04]  /*14b360*/  STL.64 [R1+0x1ca8], R26 ;  /* 0x001ca81a01007387 */ /* 0x0005e80000100a00 */
[----:B--2---:R-:W2:Y:S04]  /*14b370*/  LDL.LU.64 R26, [R1+0x57e0] ;  /* 0x0057e000011a7983 */ /* 0x004ea80000300a00 */
[----:B------:R-:W-:Y:S04]  /*14b380*/  STL.64 [R1+0x57d0], R4 ;  /* 0x0057d00401007387 */ /* 0x000fe80000100a00 */
[----:B------:R0:W-:Y:S04]  /*14b390*/  STL.64 [R1+0x1ca0], R6 ;  /* 0x001ca00601007387 */ /* 0x0001e80000100a00 */
[----:B0-----:R-:W2:Y:S04]  /*14b3a0*/  LDL.LU.64 R6, [R1+0x57d8] ;  /* 0x0057d80001067983 */ /* 0x001ea80000300a00 */
[----:B------:R-:W-:Y:S04]  /*14b3b0*/  STL.64 [R1+0x57c8], R8 ;  /* 0x0057c80801007387 */ /* 0x000fe80000100a00 */
[----:B--2---:R-:W-:Y:S04]  /*14b3c0*/  STL.64 [R1+0x57c0], R6 ;  /* 0x0057c00601007387 */ /* 0x004fe80000100a00 */
[----:B------:R0:W-:Y:S04]  /*14b3d0*/  STL.64 [R1+0x57b8], R18 ;  /* 0x0057b81201007387 */ /* 0x0001e80000100a00 */
[----:B0-----:R-:W2:Y:S02]  /*14b3e0*/  LDL.LU R18, [R1+0x1d38] ;  /* 0x001d380001127983 */ /* 0x001ea40000300800 */
[----:B--2---:R-:W-:-:S05]  /*14b3f0*/  IADD3 R4, P0, PT, R18, R2, RZ ;  /* 0x0000000212047210 */ /* 0x004fca0007f1e0ff */
[----:B------:R0:W-:Y:S04]  /*14b400*/  STL [R1+0x1cc0], R4 ;  /* 0x001cc00401007387 */ /* 0x0001e80000100800 */
[----:B0-----:R-:W2:Y:S01]  /*14b410*/  LDL.LU.64 R4, [R1+0x57d0] ;  /* 0x0057d00001047983 */ /* 0x001ea20000300a00 */
[----:B---3--:R-:W-:Y:S02]  /*14b420*/  SHF.R.S32.HI R23, RZ, 0x1f, R24 ;  /* 0x0000001fff177819 */ /* 0x008fe40000011418 */
[----:B------:R-:W-:-:S05]  /*14b430*/  IADD3 R8, P1, PT, R24, R2, RZ ;  /* 0x0000000218087210 */ /* 0x000fca0007f3e0ff */
[----:B--2---:R-:W-:-:S05]  /*14b440*/  IMAD.X R9, R23, 0x1, R4, P1 ;  /* 0x0000000117097824 */ /* 0x004fca00008e0604 */
[----:B------:R0:W-:Y:S04]  /*14b450*/  STL.64 [R1+0x1cb0], R8 ;  /* 0x001cb00801007387 */ /* 0x0001e80000100a00 */
[----:B0-----:R-:W2:Y:S01]  /*14b460*/  LDL.LU.64 R8, [R1+0x57c8] ;  /* 0x0057c80001087983 */ /* 0x001ea20000300a00 */
[-C--:B------:R-:W-:Y:S02]  /*14b470*/  IADD3 R6, P2, PT, R24, R3.reuse, RZ ;  /* 0x0000000318067210 */ /* 0x080fe40007f5e0ff */
[----:B------:R-:W-:Y:S02]  /*14b480*/  SHF.R.S32.HI R24, RZ, 0x1f, R18 ;  /* 0x0000001fff187819 */ /* 0x000fe40000011412 */
[----:B------:R-:W-:Y:S01]  /*14b490*/  IADD3 R18, P1, PT, R18, R3, RZ ;  /* 0x0000000312127210 */ /* 0x000fe20007f3e0ff */
[----:B--2---:R-:W-:-:S05]  /*14b4a0*/  IMAD.X R7, R23, 0x1, R9, P2 ;  /* 0x0000000117077824 */ /* 0x004fca00010e0609 */
[----:B------:R0:W-:Y:S04]  /*14b4b0*/  STL.64 [R1+0x1cb8], R6 ;  /* 0x001cb80601007387 */ /* 0x0001e80000100a00 */
[----:B0-----:R-:W2:Y:S04]  /*14b4c0*/  LDL.LU.64 R6, [R1+0x57c0] ;  /* 0x0057c00001067983 */ /* 0x001ea80000300a00 */
[----:B------:R-:W3:Y:S04]  /*14b4d0*/  LDL.LU R23, [R1+0x1d44] ;  /* 0x001d440001177983 */ /* 0x000ee80000300800 */
[----:B------:R0:W-:Y:S04]  /*14b4e0*/  STL.64 [R1+0x57a8], R16 ;  /* 0x0057a81001007387 */ /* 0x0001e80000100a00 */
[----:B0-----:R0:W2:Y:S04]  /*14b4f0*/  LDL.64 R16, [R1+0x1cc0] ;  /* 0x001cc00001107983 */ /* 0x0010a80000100a00 */
[----:B------:R0:W-:Y:S04]  /*14b500*/  STL [R1+0x1cc8], R18 ;  /* 0x001cc81201007387 */ /* 0x0001e80000100800 */
[----:B0-----:R-:W2:Y:S04]  /*14b510*/  LDL.LU.64 R18, [R1+0x57b8] ;  /* 0x0057b80001127983 */ /* 0x001ea80000300a00 */
[----:B----4-:R0:W-:Y:S04]  /*14b520*/  STL.64 [R1+0x57b0], R12 ;  /* 0x0057b00c01007387 */ /* 0x0101e80000100a00 */
[----:B0-----:R0:W3:Y:S04]  /*14b530*/  LDL.64 R12, [R1+0x1cc8] ;  /* 0x001cc800010c7983 */ /* 0x0010e80000100a00 */
[----:B--2---:R2:W-:Y:S04]  /*14b540*/  STL.64 [R1+0x57a0], R18 ;  /* 0x0057a01201007387 */ /* 0x0045e80000100a00 */
[----:B--2---:R-:W2:Y:S01]  /*14b550*/  LDL.LU R19, [R1+0x1d3c] ;  /* 0x001d3c0001137983 */ /* 0x004ea20000300800 */
[----:B---3--:R-:W-:-:S02]  /*14b560*/  IMAD.MOV.U32 R13, RZ, RZ, R23 ;  /* 0x000000ffff0d7224 */ /* 0x008fc400078e0017 */
[----:B------:R-:W-:-:S05]  /*14b570*/  IMAD.X R17, R24, 0x1, R4, P0 ;  /* 0x0000000118117824 */ /* 0x000fca00000e0604 */
[----:B------:R3:W-:Y:S01]  /*14b580*/  STL [R1+0x1cc4], R17 ;  /* 0x001cc41101007387 */ /* 0x0007e20000100800 */
[----:B--2---:R-:W-:Y:S02]  /*14b590*/  SHF.R.S32.HI R23, RZ, 0x1f, R19 ;  /* 0x0000001fff177819 */ /* 0x004fe40000011413 */
[C---:B------:R-:W-:Y:S02]  /*14b5a0*/  IADD3 R16, P0, PT, R19.reuse, R2, RZ ;  /* 0x0000000213107210 */ /* 0x040fe40007f1e0ff */
[----:B------:R-:W-:Y:S01]  /*14b5b0*/  IADD3 R18, P2, PT, R19, R3, RZ ;  /* 0x0000000313127210 */ /* 0x000fe20007f5e0ff */
[----:B------:R-:W-:Y:S02]  /*14b5c0*/  IMAD.MOV.U32 R19, RZ, RZ, R13 ;  /* 0x000000ffff137224 */ /* 0x000fe400078e000d */
[----:B------:R-:W-:Y:S02]  /*14b5d0*/  IMAD.X R13, R24, 0x1, R9, P1 ;  /* 0x00000001180d7824 */ /* 0x000fe400008e0609 */
[----:B---3--:R-:W-:-:S03]  /*14b5e0*/  IMAD.X R17, R23, 0x1, R4, P0 ;  /* 0x0000000117117824 */ /* 0x008fc600000e0604 */
[----:B------:R2:W-:Y:S04]  /*14b5f0*/  STL [R1+0x1ccc], R13 ;  /* 0x001ccc0d01007387 */ /* 0x0005e80000100800 */
[----:B--2---:R-:W2:Y:S04]  /*14b600*/  LDL.LU.64 R12, [R1+0x57b0] ;  /* 0x0057b000010c7983 */ /* 0x004ea80000300a00 */
[----:B------:R-:W3:Y:S04]  /*14b610*/  LDL.LU R24, [R1+0x1d40] ;  /* 0x001d400001187983 */ /* 0x000ee80000300800 */
[----:B------:R4:W-:Y:S04]  /*14b620*/  STL.64 [R1+0x1cd0], R16 ;  /* 0x001cd01001007387 */ /* 0x0009e80000100a00 */
[----:B----4-:R-:W4:Y:S04]  /*14b630*/  LDL.LU.64 R16, [R1+0x57a8] ;  /* 0x0057a80001107983 */ /* 0x010f280000300a00 */
[----:B----4-:R4:W-:Y:S02]  /*14b640*/  STL.64 [R1+0x5798], R16 ;  /* 0x0057981001007387 */ /* 0x0109e40000100a00 */
[----:B----4-:R-:W-:-:S02]  /*14b650*/  IMAD.MOV.U32 R17, RZ, RZ, R19 ;  /* 0x000000ffff117224 */ /* 0x010fc400078e0013 */
[----:B------:R-:W-:-:S05]  /*14b660*/  IMAD.X R19, R23, 0x1, R9, P2 ;  /* 0x0000000117137824 */ /* 0x000fca00010e0609 */
[----:B------:R4:W-:Y:S01]  /*14b670*/  STL.64 [R1+0x1cd8], R18 ;  /* 0x001cd81201007387 */ /* 0x0009e20000100a00 */
[----:B---3--:R-:W-:Y:S02]  /*14b680*/  SHF.R.S32.HI R23, RZ, 0x1f, R24 ;  /* 0x0000001fff177819 */ /* 0x008fe40000011418 */
[----:B------:R-:W-:Y:S01]  /*14b690*/  IADD3 R16, P1, PT, R24, R2, RZ ;  /* 0x0000000218107210 */ /* 0x000fe20007f3e0ff */
[----:B----4-:R-:W3:Y:S04]  /*14b6a0*/  LDL.LU.64 R18, [R1+0x57a0] ;  /* 0x0057a00001127983 */ /* 0x010ee80000300a00 */
[----:B------:R4:W-:Y:S04]  /*14b6b0*/  STL.64 [R1+0x5788], R14 ;  /* 0x0057880e01007387 */ /* 0x0009e80000100a00 */
[----:B------:R0:W-:Y:S01]  /*14b6c0*/  STL.64 [R1+0x5790], R10 ;  /* 0x0057900a01007387 */ /* 0x0001e20000100a00 */
[----:B----4-:R-:W-:-:S04]  /*14b6d0*/  IMAD.MOV.U32 R15, RZ, RZ, R17 ;  /* 0x000000ffff0f7224 */ /* 0x010fc800078e0011 */
[----:B------:R-:W-:Y:S01]  /*14b6e0*/  IMAD.MOV.U32 R17, RZ, RZ, R15 ;  /* 0x000000ffff117224 */ /* 0x000fe200078e000f */
[----:B0-----:R-:W-:-:S03]  /*14b6f0*/  IADD3 R10, P2, PT, R24, R3, RZ ;  /* 0x00000003180a7210 */ /* 0x001fc60007f5e0ff */
[--C-:B------:R-:W-:Y:S01]  /*14b700*/  IMAD.MOV.U32 R15, RZ, RZ, R17.reuse ;  /* 0x000000ffff0f7224 */ /* 0x100fe200078e0011 */
[----:B------:R-:W-:Y:S02]  /*14b710*/  SHF.R.S32.HI R24, RZ, 0x1f, R17 ;  /* 0x0000001fff187819 */ /* 0x000fe40000011411 */
[----:B------:R-:W-:Y:S01]  /*14b720*/  IADD3 R14, P0, PT, R17, R2, RZ ;  /* 0x00000002110e7210 */ /* 0x000fe20007f1e0ff */
[----:B------:R-:W-:-:S05]  /*14b730*/  IMAD.X R17, R23, 0x1, R4, P1 ;  /* 0x0000000117117824 */ /* 0x000fca00008e0604 */
[----:B------:R0:W-:Y:S04]  /*14b740*/  STL.64 [R1+0x1ce0], R16 ;  /* 0x001ce01001007387 */ /* 0x0001e80000100a00 */
[----:B0-----:R-:W4:Y:S01]  /*14b750*/  LDL.LU.64 R16, [R1+0x5798] ;  /* 0x0057980001107983 */ /* 0x001f220000300a00 */
[----:B------:R-:W-:-:S03]  /*14b760*/  IMAD.X R11, R23, 0x1, R9, P2 ;  /* 0x00000001170b7824 */ /* 0x000fc600010e0609 */
[----:B----4-:R0:W-:Y:S04]  /*14b770*/  STL.64 [R1+0x5780], R16 ;  /* 0x0057801001007387 */ /* 0x0101e80000100a00 */
[----:B------:R4:W-:Y:S01]  /*14b780*/  STL.64 [R1+0x1ce8], R10 ;  /* 0x001ce80a01007387 */ /* 0x0009e20000100a00 */
[----:B0-----:R-:W-:Y:S01]  /*14b790*/  IADD3 R16, P1, PT, R15, R3, RZ ;  /* 0x000000030f107210 */ /* 0x001fe20007f3e0ff */
[----:B------:R-:W-:Y:S02]  /*14b7a0*/  IMAD.X R15, R24, 0x1, R4, P0 ;  /* 0x00000001180f7824 */ /* 0x000fe400000e0604 */
[----:B----4-:R-:W4:Y:S04]  /*14b7b0*/  LDL.LU.64 R10, [R1+0x5790] ;  /* 0x00579000010a7983 */ /* 0x010f280000300a00 */
[----:B------:R-:W2:Y:S04]  /*14b7c0*/  LDL.LU R17, [R1+0x1d48] ;  /* 0x001d480001117983 */ /* 0x000ea80000300800 */
[----:B------:R0:W-:Y:S04]  /*14b7d0*/  STL.64 [R1+0x1cf0], R14 ;  /* 0x001cf00e01007387 */ /* 0x0001e80000100a00 */
[----:B0-----:R-:W3:Y:S01]  /*14b7e0*/  LDL.LU.64 R14, [R1+0x5788] ;  /* 0x00578800010e7983 */ /* 0x001ee20000300a00 */
[----:B--2---:R-:W-:-:S03]  /*14b7f0*/  SHF.R.S32.HI R23, RZ, 0x1f, R17 ;  /* 0x0000001fff177819 */ /* 0x004fc60000011411 */
[----:B---3--:R0:W-:Y:S04]  /*14b800*/  STL.64 [R1+0x5778], R14 ;  /* 0x0057780e01007387 */ /* 0x0081e80000100a00 */
[----:B----4-:R2:W-:Y:S01]  /*14b810*/  STL.64 [R1+0x5770], R10 ;  /* 0x0057700a01007387 */ /* 0x0105e20000100a00 */
[C---:B0-----:R-:W-:Y:S02]  /*14b820*/  IADD3 R14, P0, PT, R17.reuse, R2, RZ ;  /* 0x00000002110e7210 */ /* 0x041fe40007f1e0ff */
[----:B--2---:R-:W-:Y:S01]  /*14b830*/  IADD3 R10, P2, PT, R17, R3, RZ ;  /* 0x00000003110a7210 */ /* 0x004fe20007f5e0ff */
[----:B------:R-:W-:-:S05]  /*14b840*/  IMAD.X R17, R24, 0x1, R9, P1 ;  /* 0x0000000118117824 */ /* 0x000fca00008e0609 */
[----:B------:R0:W-:Y:S04]  /*14b850*/  STL.64 [R1+0x1cf8], R16 ;  /* 0x001cf81001007387 */ /* 0x0001e80000100a00 */
[----:B0-----:R-:W2:Y:S04]  /*14b860*/  LDL.LU.64 R16, [R1+0x5780] ;  /* 0x0057800001107983 */ /* 0x001ea80000300a00 */
[----:B------:R-:W3:Y:S01]  /*14b870*/  LDL.LU R24, [R1+0x1d60] ;  /* 0x001d600001187983 */ /* 0x000ee20000300800 */
[----:B------:R-:W-:-:S03]  /*14b880*/  IMAD.X R15, R23, 0x1, R4, P0 ;  /* 0x00000001170f7824 */ /* 0x000fc600000e0604 */
[----:B--2---:R0:W-:Y:S02]  /*14b890*/  STL.64 [R1+0x5760], R16 ;  /* 0x0057601001007387 */ /* 0x0041e40000100a00 */
[----:B0-----:R-:W-:Y:S02]  /*14b8a0*/  IMAD.MOV.U32 R17, RZ, RZ, R18 ;  /* 0x000000ffff117224 */ /* 0x001fe400078e0012 */
[----:B------:R-:W-:Y:S02]  /*14b8b0*/  IMAD.MOV.U32 R18, RZ, RZ, R0 ;  /* 0x000000ffff127224 */ /* 0x000fe400078e0000 */
[----:B------:R-:W2:Y:S04]  /*14b8c0*/  LDL R0, [R1+0x1d54] ;  /* 0x001d540001007983 */ /* 0x000ea80000100800 */
[----:B------:R0:W-:Y:S04]  /*14b8d0*/  STL.64 [R1+0x1d08], R14 ;  /* 0x001d080e01007387 */ /* 0x0001e80000100a00 */
[----:B0-----:R-:W4:Y:S01]  /*14b8e0*/  LDL.LU.64 R14, [R1+0x5778] ;  /* 0x00577800010e7983 */ /* 0x001f220000300a00 */
[----:B------:R-:W-:-:S03]  /*14b8f0*/  IMAD.X R11, R23, 0x1, R9, P2 ;  /* 0x00000001170b7824 */ /* 0x000fc600010e0609 */
[----:B------:R-:W-:Y:S04]  /*14b900*/  STL.64 [R1+0x5768], R4 ;  /* 0x0057680401007387 */ /* 0x000fe80000100a00 */
[----:B------:R0:W-:Y:S04]  /*14b910*/  STL.64 [R1+0x1d00], R10 ;  /* 0x001d000a01007387 */ /* 0x0001e80000100a00 */
[----:B0-----:R-:W2:Y:S04]  /*14b920*/  LDL.LU.64 R10, [R1+0x5770] ;  /* 0x00577000010a7983 */ /* 0x001ea80000300a00 */
[----:B----4-:R0:W-:Y:S04]  /*14b930*/  STL.64 [R1+0x5750], R14 ;  /* 0x0057500e01007387 */ /* 0x0101e80000100a00 */
[----:B------:R-:W-:Y:S01]  /*14b940*/  STL.64 [R1+0x5758], R6 ;  /* 0x0057580601007387 */ /* 0x000fe20000100a00 */
[----:B0-----:R-:W-:-:S05]  /*14b950*/  IMAD.MOV.U32 R14, RZ, RZ, R17 ;  /* 0x000000ffff0e7224 */ /* 0x001fca00078e0011 */
[----:B------:R-:W-:-:S05]  /*14b960*/  IADD3 R4, P0, PT, R14, R2, RZ ;  /* 0x000000020e047210 */ /* 0x000fca0007f1e0ff */
[----:B------:R0:W-:Y:S04]  /*14b970*/  STL [R1+0x1d28], R4 ;  /* 0x001d280401007387 */ /* 0x0001e80000100800 */
[----:B0-----:R-:W4:Y:S01]  /*14b980*/  LDL.LU.64 R4, [R1+0x5768] ;  /* 0x0057680001047983 */ /* 0x001f220000300a00 */
[----:B---3--:R-:W-:Y:S02]  /*14b990*/  SHF.R.S32.HI R23, RZ, 0x1f, R24 ;  /* 0x0000001fff177819 */ /* 0x008fe40000011418 */
[----:B------:R-:W-:-:S05]  /*14b9a0*/  IADD3 R16, P1, PT, R24, R2, RZ ;  /* 0x0000000218107210 */ /* 0x000fca0007f3e0ff */
[----:B----4-:R-:W-:-:S05]  /*14b9b0*/  IMAD.X R17, R23, 0x1, R4, P1 ;  /* 0x0000000117117824 */ /* 0x010fca00008e0604 */
[----:B------:R0:W-:Y:S04]  /*14b9c0*/  STL.64 [R1+0x1d10], R16 ;  /* 0x001d101001007387 */ /* 0x0001e80000100a00 */
[----:B0-----:R-:W3:Y:S01]  /*14b9d0*/  LDL.LU.64 R16, [R1+0x5760] ;  /* 0x0057600001107983 */ /* 0x001ee20000300a00 */
[-C--:B------:R-:W-:Y:S02]  /*14b9e0*/  IADD3 R6, P2, PT, R24, R3.reuse, RZ ;  /* 0x0000000318067210 */ /* 0x080fe40007f5e0ff */
[----:B------:R-:W-:Y:S02]  /*14b9f0*/  SHF.R.S32.HI R24, RZ, 0x1f, R14 ;  /* 0x0000001fff187819 */ /* 0x000fe4000001140e */
[----:B------:R-:W-:Y:S01]  /*14ba00*/  IADD3 R14, P1, PT, R14, R3, RZ ;  /* 0x000000030e0e7210 */ /* 0x000fe20007f3e0ff */
[----:B------:R-:W-:Y:S01]  /*14ba10*/  IMAD.X R7, R23, 0x1, R9, P2 ;  /* 0x0000000117077824 */ /* 0x000fe200010e0609 */
[----:B---3--:R0:W-:Y:S04]  /*14ba20*/  STL.64 [R1+0x5740], R16 ;  /* 0x0057401001007387 */ /* 0x0081e80000100a00 */
[----:B0-----:R0:W3:Y:S04]  /*14ba30*/  LDL.64 R16, [R1+0x1d28] ;  /* 0x001d280001107983 */ /* 0x0010e80000100a00 */
[----:B------:R4:W-:Y:S04]  /*14ba40*/  STL.64 [R1+0x1d18], R6 ;  /* 0x001d180601007387 */ /* 0x0009e80000100a00 */
[----:B----4-:R-:W4:Y:S04]  /*14ba50*/  LDL.LU.64 R6, [R1+0x5758] ;  /* 0x0057580001067983 */ /* 0x010f280000300a00 */
[----:B------:R0:W-:Y:S04]  /*14ba60*/  STL [R1+0x1d20], R14 ;  /* 0x001d200e01007387 */ /* 0x0001e80000100800 */
[----:B0-----:R-:W2:Y:S04]  /*14ba70*/  LDL.LU.64 R14, [R1+0x5750] ;  /* 0x00575000010e7983 */ /* 0x001ea80000300a00 */
[----:B------:R0:W-:Y:S04]  /*14ba80*/  STL.64 [R1+0x5748], R18 ;  /* 0x0057481201007387 */ /* 0x0001e80000100a00 */
[----:B0-----:R0:W2:Y:S04]  /*14ba90*/  LDL.64 R18, [R1+0x1d20] ;  /* 0x001d200001127983 */ /* 0x0010a80000100a00 */
[----:B--2---:R-:W2:Y:S01]  /*14baa0*/  LDL.LU R19, [R1+0x1d50] ;  /* 0x001d500001137983 */ /* 0x004ea20000300800 */
[----:B---3--:R-:W-:-:S05]  /*14bab0*/  IMAD.X R17, R24, 0x1, R4, P0 ;  /* 0x0000000118117824 */ /* 0x008fca00000e0604 */
[----:B------:R-:W-:Y:S04]  /*14bac0*/  STL [R1+0x1d2c], R17 ;  /* 0x001d2c1101007387 */ /* 0x000fe80000100800 */
[----:B------:R-:W-:Y:S04]  /*14bad0*/  STL.64 [R1+0x5730], R20 ;  /* 0x0057301401007387 */ /* 0x000fe80000100a00 */
[----:B------:R3:W-:Y:S04]  /*14bae0*/  STL.64 [R1+0x5738], R26 ;  /* 0x0057381a01007387 */ /* 0x0007e80000100a00 */
[----:B---3--:R-:W3:Y:S01]  /*14baf0*/  LDL.LU R26, [R1+0x1d4c] ;  /* 0x001d4c00011a7983 */ /* 0x008ee20000300800 */
[----:B--2---:R-:W-:-:S02]  /*14bb00*/  SHF.R.S32.HI R23, RZ, 0x1f, R19 ;  /* 0x0000001fff177819 */ /* 0x004fc40000011413 */
[C---:B------:R-:W-:Y:S02]  /*14bb10*/  IADD3 R16, P0, PT, R19.reuse, R2, RZ ;  /* 0x0000000213107210 */ /* 0x040fe40007f1e0ff */
[----:B------:R-:W-:Y:S01]  /*14bb20*/  IADD3 R20, P2, PT, R19, R3, RZ ;  /* 0x0000000313147210 */ /* 0x000fe20007f5e0ff */
[----:B------:R-:W-:Y:S02]  /*14bb30*/  IMAD.X R19, R24, 0x1, R9, P1 ;  /* 0x0000000118137824 */ /* 0x000fe400008e0609 */
[----:B------:R-:W-:-:S03]  /*14bb40*/  IMAD.X R17, R23, 0x1, R4, P0 ;  /* 0x0000000117117824 */ /* 0x000fc600000e0604 */
[----:B------:R2:W-:Y:S04]  /*14bb50*/  STL [R1+0x1d24], R19 ;  /* 0x001d241301007387 */ /* 0x0005e80000100800 */
[----:B--2---:R-:W2:Y:S04]  /*14bb60*/  LDL.LU.64 R18, [R1+0x5748] ;  /* 0x0057480001127983 */ /* 0x004ea80000300a00 */
[----:B------:R0:W-:Y:S04]  /*14bb70*/  STL.64 [R1+0x1d30], R16 ;  /* 0x001d301001007387 */ /* 0x0001e80000100a00 */
[----:B0-----:R-:W2:Y:S01]  /*14bb80*/  LDL.LU.64 R16, [R1+0x5740] ;  /* 0x0057400001107983 */ /* 0x001ea20000300a00 */
[----:B------:R-:W-:Y:S01]  /*14bb90*/  IMAD.X R21, R23, 0x1, R9, P2 ;  /* 0x0000000117157824 */ /* 0x000fe200010e0609 */
[----:B---3--:R-:W-:-:S02]  /*14bba0*/  SHF.R.S32.HI R23, RZ, 0x1f, R26 ;  /* 0x0000001fff177819 */ /* 0x008fc4000001141a */
[----:B--2---:R-:W-:Y:S04]  /*14bbb0*/  STL.64 [R1+0x5728], R16 ;  /* 0x0057281001007387 */ /* 0x004fe80000100a00 */
[----:B------:R0:W-:Y:S02]  /*14bbc0*/  STL.64 [R1+0x1d38], R20 ;  /* 0x001d381401007387 */ /* 0x0001e40000100a00 */
[CC--:B0-----:R-:W-:Y:S02]  /*14bbd0*/  IADD3 R20, P1, PT, R26.reuse, R2.reuse, RZ ;  /* 0x000000021a147210 */ /* 0x0c1fe40007f3e0ff */
[----:B------:R-:W-:Y:S02]  /*14bbe0*/  IADD3 R16, P2, PT, R26, R3, RZ ;  /* 0x000000031a107210 */ /* 0x000fe40007f5e0ff */
[----:B------:R-:W-:Y:S01]  /*14bbf0*/  IADD3 R26, P0, PT, R0, R2, RZ ;  /* 0x00000002001a7210 */ /* 0x000fe20007f1e0ff */
[----:B------:R-:W-:-:S02]  /*14bc00*/  IMAD.X R21, R23, 0x1, R4, P1 ;  /* 0x0000000117157824 */ /* 0x000fc400008e0604 */
[----:B------:R-:W-:Y:S02]  /*14bc10*/  IMAD.X R17, R23, 0x1, R9, P2 ;  /* 0x0000000117117824 */ /* 0x000fe400010e0609 */
[----:B------:R0:W-:Y:S04]  /*14bc20*/  STL [R1+0x1d50], R26 ;  /* 0x001d501a01007387 */ /* 0x0001e80000100800 */
[----:B0-----:R-:W2:Y:S04]  /*14bc30*/  LDL.LU.64 R26, [R1+0x5738] ;  /* 0x00573800011a7983 */ /* 0x001ea80000300a00 */
[----:B------:R0:W-:Y:S04]  /*14bc40*/  STL.64 [R1+0x1d40], R20 ;  /* 0x001d401401007387 */ /* 0x0001e80000100a00 */
[----:B0-----:R-:W3:Y:S04]  /*14bc50*/  LDL.LU.64 R20, [R1+0x5730] ;  /* 0x0057300001147983 */ /* 0x001ee80000300a00 */
[----:B------:R0:W-:Y:S04]  /*14bc60*/  STL.64 [R1+0x1d48], R16 ;  /* 0x001d481001007387 */ /* 0x0001e80000100a00 */
[----:B0-----:R-:W2:Y:S01]  /*14bc70*/  LDL.LU.64 R16, [R1+0x5728] ;  /* 0x0057280001107983 */ /* 0x001ea20000300a00 */
[--C-:B------:R-:W-:Y:S01]  /*14bc80*/  SHF.R.S32.HI R24, RZ, 0x1f, R0.reuse ;  /* 0x0000001fff187819 */ /* 0x100fe20000011400 */
[----:B------:R-:W-:-:S02]  /*14bc90*/  IMAD.MOV.U32 R23, RZ, RZ, R0 ;  /* 0x000000ffff177224 */ /* 0x000fc400078e0000 */
[----:B------:R-:W3:Y:S04]  /*14bca0*/  LDL.LU R0, [R1+0x5720] ;  /* 0x0057200001007983 */ /* 0x000ee80000300800 */
[----:B------:R0:W-:Y:S04]  /*14bcb0*/  STL.64 [R1+0x5708], R12 ;  /* 0x0057080c01007387 */ /* 0x0001e80000100a00 */
[----:B0-----:R-:W3:Y:S04]  /*14bcc0*/  LDL.LU R13, [R1+0x1d5c] ;  /* 0x001d5c00010d7983 */ /* 0x001ee80000300800 */
[----:B--2---:R0:W-:Y:S04]  /*14bcd0*/  STL.64 [R1+0x5710], R16 ;  /* 0x0057101001007387 */ /* 0x0041e80000100a00 */
[----:B0-----:R0:W2:Y:S04]  /*14bce0*/  LDL.64 R16, [R1+0x1d50] ;  /* 0x001d500001107983 */ /* 0x0010a80000100a00 */
[----:B------:R-:W-:Y:S04]  /*14bcf0*/  STL.64 [R1+0x5718], R18 ;  /* 0x0057181201007387 */ /* 0x000fe80000100a00 */
[----:B------:R0:W-:Y:S04]  /*14bd00*/  STL.64 [R1+0x5700], R14 ;  /* 0x0057000e01007387 */ /* 0x0001e80000100a00 */
[----:B0-----:R-:W4:Y:S01]  /*14bd10*/  LDL.LU R14, [R1+0x1c88] ;  /* 0x001c8800010e7983 */ /* 0x001f220000300800 */
[----:B------:R-:W-:-:S02]  /*14bd20*/  IADD3 R18, P1, PT, R23, R3, RZ ;  /* 0x0000000317127210 */ /* 0x000fc40007f3e0ff */
[----:B---3--:R-:W-:Y:S02]  /*14bd30*/  SHF.R.S32.HI R23, RZ, 0x1f, R13 ;  /* 0x0000001fff177819 */ /* 0x008fe4000001140d */
[C---:B------:R-:W-:Y:S01]  /*14bd40*/  IADD3 R12, P2, PT, R13.reuse, R3, RZ ;  /* 0x000000030d0c7210 */ /* 0x040fe20007f5e0ff */
[C-C-:B------:R-:W-:Y:S02]  /*14bd50*/  IMAD.X R19, R24.reuse, 0x1, R9.reuse, P1 ;  /* 0x0000000118137824 */ /* 0x140fe400008e0609 */
[----:B--2---:R-:W-:Y:S01]  /*14bd60*/  IMAD.X R17, R24, 0x1, R4, P0 ;  /* 0x0000000118117824 */ /* 0x004fe200000e0604 */
[----:B------:R-:W-:Y:S01]  /*14bd70*/  IADD3 R16, P0, PT, R13, R2, RZ ;  /* 0x000000020d107210 */ /* 0x000fe20007f1e0ff */
[----:B------:R-:W-:-:S03]  /*14bd80*/  IMAD.X R13, R23, 0x1, R9, P2 ;  /* 0x00000001170d7824 */ /* 0x000fc600010e0609 */
[----:B------:R0:W-:Y:S04]  /*14bd90*/  STL [R1+0x1d54], R17 ;  /* 0x001d541101007387 */ /* 0x0001e80000100800 */
[----:B------:R2:W-:Y:S01]  /*14bda0*/  STL.64 [R1+0x1d58], R18 ;  /* 0x001d581201007387 */ /* 0x0005e20000100a00 */
[----:B0-----:R-:W-:-:S03]  /*14bdb0*/  IMAD.X R17, R23, 0x1, R4, P0 ;  /* 0x0000000117117824 */ /* 0x001fc600000e0604 */
[----:B--2---:R-:W2:Y:S04]  /*14bdc0*/  LDL.LU.64 R18, [R1+0x5718] ;  /* 0x0057180001127983 */ /* 0x004ea80000300a00 */
[----:B------:R0:W-:Y:S01]  /*14bdd0*/  STL.64 [R1+0x1d60], R16 ;  /* 0x001d601001007387 */ /* 0x0001e20000100a00 */
[----:B----4-:R-:W-:-:S03]  /*14bde0*/  SHF.R.S32.HI R23, RZ, 0x1f, R14 ;  /* 0x0000001fff177819 */ /* 0x010fc6000001140e */
[----:B0-----:R-:W3:Y:S04]  /*14bdf0*/  LDL.LU.64 R16, [R1+0x5710] ;  /* 0x0057100001107983 */ /* 0x001ee80000300a00 */
[----:B------:R0:W-:Y:S04]  /*14be00*/  STL.64 [R1+0x1d68], R12 ;  /* 0x001d680c01007387 */ /* 0x0001e80000100a00 */
[----:B0-----:R-:W4:Y:S04]  /*14be10*/  LDL.LU.64 R12, [R1+0x5708] ;  /* 0x00570800010c7983 */ /* 0x001f280000300a00 */
[----:B------:R0:W-:Y:S02]  /*14be20*/  STL.64 [R1+0x56f8], R8 ;  /* 0x0056f80801007387 */ /* 0x0001e40000100a00 */
[----:B0-----:R-:W-:-:S02]  /*14be30*/  IADD3 R8, P1, PT, R14, R2, RZ ;  /* 0x000000020e087210 */ /* 0x001fc40007f3e0ff */
[----:B------:R-:W-:-:S05]  /*14be40*/  IADD3 R14, P2, PT, R14, R3, RZ ;  /* 0x000000030e0e7210 */ /* 0x000fca0007f5e0ff */
[----:B------:R0:W-:Y:S04]  /*14be50*/  STL [R1+0x1c88], R14 ;  /* 0x001c880e01007387 */ /* 0x0001e80000100800 */
[----:B0-----:R-:W2:Y:S04]  /*14be60*/  LDL.LU.64 R14, [R1+0x5700] ;  /* 0x00570000010e7983 */ /* 0x001ea80000300a00 */
[----:B--2---:R0:W-:Y:S04]  /*14be70*/  STL.64 [R1+0x56e8], R14 ;  /* 0x0056e80e01007387 */ /* 0x0041e80000100a00 */
[----:B0-----:R-:W2:Y:S01]  /*14be80*/  LDL.LU R14, [R1+0x1c64] ;  /* 0x001c6400010e7983 */ /* 0x001ea20000300800 */
[----:B------:R-:W-:-:S03]  /*14be90*/  IMAD.X R9, R23, 0x1, R4, P1 ;  /* 0x0000000117097824 */ /* 0x000fc600008e0604 */
[----:B--2---:R0:W-:Y:S04]  /*14bea0*/  STL.64 [R1+0x56f0], R14 ;  /* 0x0056f00e01007387 */ /* 0x0041e80000100a00 */
[----:B0-----:R0:W2:Y:S04]  /*14beb0*/  LDL.64 R14, [R1+0x1c88] ;  /* 0x001c8800010e7983 */ /* 0x0010a80000100a00 */
[----:B------:R-:W-:Y:S04]  /*14bec0*/  STL.64 [R1+0x56d8], R20 ;  /* 0x0056d81401007387 */ /* 0x000fe80000100a00 */
[----:B------:R0:W-:Y:S04]  /*14bed0*/  STL.64 [R1+0x56e0], R26 ;  /* 0x0056e01a01007387 */ /* 0x0001e80000100a00 */
[----:B0-----:R-:W2:Y:S04]  /*14bee0*/  LDL.LU R27, [R1+0x1c78] ;  /* 0x001c7800011b7983 */ /* 0x001ea80000300800 */
[----:B------:R0:W-:Y:S04]  /*14bef0*/  STL.64 [R1+0x1d70], R8 ;  /* 0x001d700801007387 */ /* 0x0001e80000100a00 */
[----:B0-----:R-:W2:Y:S02]  /*14bf00*/  LDL.LU.64 R8, [R1+0x56f8] ;  /* 0x0056f80001087983 */ /* 0x001ea40000300a00 */
[----:B--2---:R-:W-:-:S05]  /*14bf10*/  IMAD.X R15, R23, 0x1, R9, P2 ;  /* 0x00000001170f7824 */ /* 0x004fca00010e0609 */
[----:B------:R0:W-:Y:S04]  /*14bf20*/  STL [R1+0x1c8c], R15 ;  /* 0x001c8c0f01007387 */ /* 0x0001e80000100800 */
[----:B0-----:R-:W2:Y:S01]  /*14bf30*/  LDL.LU.64 R14, [R1+0x56f0] ;  /* 0x0056f000010e7983 */ /* 0x001ea20000300a00 */
[----:B------:R-:W-:Y:S02]  /*14bf40*/  SHF.R.S32.HI R24, RZ, 0x1f, R27 ;  /* 0x0000001fff187819 */ /* 0x000fe4000001141b */
[C---:B------:R-:W-:Y:S02]  /*14bf50*/  IADD3 R20, P0, PT, R27.reuse, R2, RZ ;  /* 0x000000021b147210 */ /* 0x040fe40007f1e0ff */
[----:B------:R-:W-:-:S03]  /*14bf60*/  IADD3 R26, P1, PT, R27, R3, RZ ;  /* 0x000000031b1a7210 */ /* 0x000fc60007f3e0ff */
[C---:B------:R-:W-:Y:S02]  /*14bf70*/  IMAD.X R21, R24.reuse, 0x1, R4, P0 ;  /* 0x0000000118157824 */ /* 0x040fe400000e0604 */
[----:B------:R-:W-:-:S03]  /*14bf80*/  IMAD.X R27, R24, 0x1, R9, P1 ;  /* 0x00000001181b7824 */ /* 0x000fc600008e0609 */
[----:B------:R0:W-:Y:S01]  /*14bf90*/  STL.64 [R1+0x1d80], R20 ;  /* 0x001d801401007387 */ /* 0x0001e20000100a00 */
[----:B--2---:R-:W-:Y:S02]  /*14bfa0*/  SHF.R.S32.HI R23, RZ, 0x1f, R14 ;  /* 0x0000001fff177819 */ /* 0x004fe4000001140e */
[C---:B0-----:R-:W-:Y:S02]  /*14bfb0*/  IADD3 R20, P0, PT, R14.reuse, R2, RZ ;  /* 0x000000020e147210 */ /* 0x041fe40007f1e0ff */
[----:B------:R-:W-:-:S03]  /*14bfc0*/  IADD3 R14, P2, PT, R14, R3, RZ ;  /* 0x000000030e0e7210 */ /* 0x000fc60007f5e0ff */
[C---:B------:R-:W-:Y:S02]  /*14bfd0*/  IMAD.X R21, R23.reuse, 0x1, R4, P0 ;  /* 0x0000000117157824 */ /* 0x040fe400000e0604 */
[----:B------:R0:W-:Y:S04]  /*14bfe0*/  STL [R1+0x1d88], R14 ;  /* 0x001d880e01007387 */ /* 0x0001e80000100800 */
[----:B0-----:R-:W2:Y:S04]  /*14bff0*/  LDL.LU.64 R14, [R1+0x56e8] ;  /* 0x0056e800010e7983 */ /* 0x001ea80000300a00 */
[----:B------:R0:W-:Y:S04]  /*14c000*/  STL.64 [R1+0x1c60], R26 ;  /* 0x001c601a01007387 */ /* 0x0001e80000100a00 */
[----:B0-----:R-:W2:Y:S04]  /*14c010*/  LDL.LU.64 R26, [R1+0x56e0] ;  /* 0x0056e000011a7983 */ /* 0x001ea80000300a00 */
[----:B------:R-:W2:Y:S04]  /*14c020*/  LDL.LU R24, [R1+0x1c58] ;  /* 0x001c580001187983 */ /* 0x000ea80000300800 */
[----:B------:R0:W-:Y:S04]  /*14c030*/  STL.64 [R1+0x1c78], R20 ;  /* 0x001c781401007387 */ /* 0x0001e80000100a00 */
[----:B0-----:R-:W2:Y:S04]  /*14c040*/  LDL.LU.64 R20, [R1+0x56d8] ;  /* 0x0056d80001147983 */ /* 0x001ea80000300a00 */
[----:B--2---:R0:W-:Y:S04]  /*14c050*/  STL.64 [R1+0x56d0], R20 ;  /* 0x0056d01401007387 */ /* 0x0041e80000100a00 */
[----:B0-----:R0:W2:Y:S04]  /*14c060*/  LDL.64 R20, [R1+0x1d88] ;  /* 0x001d880001147983 */ /* 0x0010a80000100a00 */
[----:B------:R0:W-:Y:S04]  /*14c070*/  STL.64 [R1+0x56c8], R18 ;  /* 0x0056c81201007387 */ /* 0x0001e80000100a00 */
[----:B0-----:R-:W3:Y:S04]  /*14c080*/  LDL.LU R19, [R1+0x131c] ;  /* 0x00131c0001137983 */ /* 0x001ee80000300800 */
[----:B------:R0:W-:Y:S04]  /*14c090*/  STL.64 [R1+0x56c0], R10 ;  /* 0x0056c00a01007387 */ /* 0x0001e80000100a00 */
[----:B0-----:R-:W4:Y:S01]  /*14c0a0*/  LDL R10, [R1+0x1c4c] ;  /* 0x001c4c00010a7983 */ /* 0x001f220000100800 */
[----:B--2---:R-:W-:Y:S01]  /*14c0b0*/  IMAD.X R21, R23, 0x1, R9, P2 ;  /* 0x0000000117157824 */ /* 0x004fe200010e0609 */
[----:B------:R-:W-:-:S02]  /*14c0c0*/  SHF.R.S32.HI R23, RZ, 0x1f, R24 ;  /* 0x0000001fff177819 */ /* 0x000fc40000011418 */
[C---:B------:R-:W-:Y:S02]  /*14c0d0*/  IADD3 R20, P1, PT, R24.reuse, R2, RZ ;  /* 0x0000000218147210 */ /* 0x040fe40007f3e0ff */
[----:B------:R3:W-:Y:S01]  /*14c0e0*/  STL [R1+0x1d8c], R21 ;  /* 0x001d8c1501007387 */ /* 0x0007e20000100800 */
[----:B------:R-:W-:-:S03]  /*14c0f0*/  IADD3 R18, P2, PT, R24, R3, RZ ;  /* 0x0000000318127210 */ /* 0x000fc60007f5e0ff */
[----:B------:R0:W-:Y:S01]  /*14c100*/  STL.64 [R1+0x56b8], R14 ;  /* 0x0056b80e01007387 */ /* 0x0001e20000100a00 */
[----:B---3--:R-:W-:Y:S02]  /*14c110*/  IMAD.MOV.U32 R21, RZ, RZ, R19 ;  /* 0x000000ffff157224 */ /* 0x008fe400078e0013 */
[C---:B------:R-:W-:Y:S02]  /*14c120*/  IMAD.X R19, R23.reuse, 0x1, R9, P2 ;  /* 0x0000000117137824 */ /* 0x040fe400010e0609 */
[----:B0-----:R-:W-:Y:S02]  /*14c130*/  IMAD.MOV.U32 R15, RZ, RZ, R21 ;  /* 0x000000ffff0f7224 */ /* 0x001fe400078e0015 */
[----:B------:R-:W-:Y:S01]  /*14c140*/  IMAD.X R21, R23, 0x1, R4, P1 ;  /* 0x0000000117157824 */ /* 0x000fe200008e0604 */
[----:B----4-:R-:W-:Y:S02]  /*14c150*/  SHF.R.S32.HI R24, RZ, 0x1f, R10 ;  /* 0x0000001fff187819 */ /* 0x010fe4000001140a */
[----:B------:R-:W-:-:S02]  /*14c160*/  IADD3 R14, P0, PT, R10, R2, RZ ;  /* 0x000000020a0e7210 */ /* 0x000fc40007f1e0ff */
[----:B------:R-:W-:Y:S01]  /*14c170*/  IADD3 R10, P1, PT, R10, R3, RZ ;  /* 0x000000030a0a7210 */ /* 0x000fe20007f3e0ff */
[----:B------:R0:W-:Y:S01]  /*14c180*/  STL.64 [R1+0x1d90], R20 ;  /* 0x001d901401007387 */ /* 0x0001e20000100a00 */
[----:B------:R-:W-:Y:S02]  /*14c190*/  IMAD.MOV.U32 R23, RZ, RZ, R15 ;  /* 0x000000ffff177224 */ /* 0x000fe400078e000f */
[----:B------:R-:W-:Y:S01]  /*14c1a0*/  IMAD.X R15, R24, 0x1, R4, P0 ;  /* 0x00000001180f7824 */ /* 0x000fe200000e0604 */
[----:B0-----:R-:W2:Y:S04]  /*14c1b0*/  LDL.LU.64 R20, [R1+0x56d0] ;  /* 0x0056d00001147983 */ /* 0x001ea80000300a00 */
[----:B------:R0:W-:Y:S04]  /*14c1c0*/  STL.64 [R1+0x1c58], R18 ;  /* 0x001c581201007387 */ /* 0x0001e80000100a00 */
[----:B0-----:R-:W3:Y:S04]  /*14c1d0*/  LDL.LU.64 R18, [R1+0x56c8] ;  /* 0x0056c80001127983 */ /* 0x001ee80000300a00 */
[----:B------:R0:W-:Y:S04]  /*14c1e0*/  STL [R1+0x1c48], R10 ;  /* 0x001c480a01007387 */ /* 0x0001e80000100800 */
[----:B0-----:R-:W4:Y:S04]  /*14c1f0*/  LDL.LU.64 R10, [R1+0x56c0] ;  /* 0x0056c000010a7983 */ /* 0x001f280000300a00 */
[----:B------:R0:W-:Y:S04]  /*14c200*/  STL.64 [R1+0x1d98], R14 ;  /* 0x001d980e01007387 */ /* 0x0001e80000100a00 */
[----:B0-----:R-:W2:Y:S04]  /*14c210*/  LDL.LU.64 R14, [R1+0x56b8] ;  /* 0x0056b800010e7983 */ /* 0x001ea80000300a00 */
[----:B------:R0:W-:Y:S04]  /*14c220*/  STL.64 [R1+0x56b0], R4 ;  /* 0x0056b00401007387 */ /* 0x0001e80000100a00 */
[----:B0-----:R0:W2:Y:S04]  /*14c230*/  LDL.64 R4, [R1+0x1c48] ;  /* 0x001c480001047983 */ /* 0x0010a80000100a00 */
[----:B--2---:R-:W2:Y:S04]  /*14c240*/  LDL.LU R5, [R1+0x134c] ;  /* 0x00134c0001057983 */ /* 0x004ea80000300800 */
[----:B----4-:R-:W-:Y:S04]  /*14c250*/  STL.64 [R1+0x56a8], R10 ;  /* 0x0056a80a01007387 */ /* 0x010fe80000100a00 */
[----:B------:R4:W-:Y:S04]  /*14c260*/  STL.64 [R1+0x56a0], R14 ;  /* 0x0056a00e01007387 */ /* 0x0009e80000100a00 */
[----:B------:R0:W-:Y:S01]  /*14c270*/  STL.64 [R1+0x5698], R26 ;  /* 0x0056981a01007387 */ /* 0x0001e20000100a00 */
[----:B----4-:R-:W-:-:S03]  /*14c280*/  IMAD.MOV.U32 R15, RZ, RZ, R23 ;  /* 0x000000ffff0f7224 */ /* 0x010fc600078e0017 */
[----:B0-----:R-:W4:Y:S01]  /*14c290*/  LDL.LU R26, [R1+0x1348] ;  /* 0x00134800011a7983 */ /* 0x001f220000300800 */
[----:B--2---:R-:W-:Y:S02]  /*14c2a0*/  SHF.R.S32.HI R23, RZ, 0x1f, R5 ;  /* 0x0000001fff177819 */ /* 0x004fe40000011405 */
[C---:B------:R-:W-:Y:S02]  /*14c2b0*/  IADD3 R10, P0, PT, R5.reuse, R2, RZ ;  /* 0x00000002050a7210 */ /* 0x040fe40007f1e0ff */
[----:B------:R-:W-:Y:S01]  /*14c2c0*/  IADD3 R14, P2, PT, R5, R3, RZ ;  /* 0x00000003050e7210 */ /* 0x000fe20007f5e0ff */
[----:B------:R-:W-:-:S05]  /*14c2d0*/  IMAD.X R5, R24, 0x1, R9, P1 ;  /* 0x0000000118057824 */ /* 0x000fca00008e0609 */
[----:B------:R0:W-:Y:S04]  /*14c2e0*/  STL [R1+0x1c4c], R5 ;  /* 0x001c4c0501007387 */ /* 0x0001e80000100800 */
[----:B0-----:R-:W2:Y:S01]  /*14c2f0*/  LDL.LU.64 R4, [R1+0x56b0] ;  /* 0x0056b00001047983 */ /* 0x001ea20000300a00 */
[----:B------:R-:W-:-:S04]  /*14c300*/  IMAD.MOV.U32 R11, RZ, RZ, R15 ;  /* 0x000000ffff0b7224 */ /* 0x000fc800078e000f */
[----:B------:R-:W-:Y:S02]  /*14c310*/  IMAD.MOV.U32 R24, RZ, RZ, R11 ;  /* 0x000000ffff187224 */ /* 0x000fe400078e000b */
[C---:B------:R-:W-:Y:S02]  /*14c320*/  IMAD.X R15, R23.reuse, 0x1, R9, P2 ;  /* 0x00000001170f7824 */ /* 0x040fe400010e0609 */
[----:B--2---:R-:W-:-:S05]  /*14c330*/  IMAD.X R11, R23, 0x1, R4, P0 ;  /* 0x00000001170b7824 */ /* 0x004fca00000e0604 */
[----:B------:R0:W-:Y:S04]  /*14c340*/  STL.64 [R1+0x1db8], R10 ;  /* 0x001db80a01007387 */ /* 0x0001e80000100a00 */
[----:B0-----:R-:W2:Y:S04]  /*14c350*/  LDL.LU.64 R10, [R1+0x56a8] ;  /* 0x0056a800010a7983 */ /* 0x001ea80000300a00 */
[----:B------:R-:W-:Y:S04]  /*14c360*/  STL.64 [R1+0x5690], R4 ;  /* 0x0056900401007387 */ /* 0x000fe80000100a00 */
[----:B------:R0:W-:Y:S04]  /*14c370*/  STL.64 [R1+0x1da8], R14 ;  /* 0x001da80e01007387 */ /* 0x0001e80000100a00 */
[----:B0-----:R-:W2:Y:S04]  /*14c380*/  LDL.LU.64 R14, [R1+0x56a0] ;  /* 0x0056a000010e7983 */ /* 0x001ea80000300a00 */
[----:B------:R0:W-:Y:S01]  /*14c390*/  STL.64 [R1+0x5688], R8 ;  /* 0x0056880801007387 */ /* 0x0001e20000100a00 */
[----:B----4-:R-:W-:-:S02]  /*14c3a0*/  SHF.R.S32.HI R23, RZ, 0x1f, R26 ;  /* 0x0000001fff177819 */ /* 0x010fc4000001141a */
[C---:B0-----:R-:W-:Y:S02]  /*14c3b0*/  IADD3 R8, P1, PT, R26.reuse, R2, RZ ;  /* 0x000000021a087210 */ /* 0x041fe40007f3e0ff */
[----:B------:R-:W-:-:S05]  /*14c3c0*/  IADD3 R26, P2, PT, R26, R3, RZ ;  /* 0x000000031a1a7210 */ /* 0x000fca0007f5e0ff */
[----:B------:R0:W-:Y:S04]  /*14c3d0*/  STL [R1+0x1de0], R26 ;  /* 0x001de01a01007387 */ /* 0x0001e80000100800 */
[----:B0-----:R-:W4:Y:S04]  /*14c3e0*/  LDL.LU.64 R26, [R1+0x5698] ;  /* 0x00569800011a7983 */ /* 0x001f280000300a00 */
[----:B--2---:R0:W-:Y:S04]  /*14c3f0*/  STL.64 [R1+0x5680], R14 ;  /* 0x0056800e01007387 */ /* 0x0041e80000100a00 */
[----:B0-----:R0:W2:Y:S02]  /*14c400*/  LDL.64 R14, [R1+0x1de0] ;  /* 0x001de000010e7983 */ /* 0x0010a40000100a00 */
[----:B--2---:R-:W-:-:S05]  /*14c410*/  IMAD.MOV.U32 R15, RZ, RZ, R24 ;  /* 0x000000ffff0f7224 */ /* 0x004fca00078e0018 */
[----:B------:R-:W-:-:S05]  /*14c420*/  IADD3 R4, P0, PT, R15, R2, RZ ;  /* 0x000000020f047210 */ /* 0x000fca0007f1e0ff */
[----:B------:R2:W-:Y:S04]  /*14c430*/  STL [R1+0x1df8], R4 ;  /* 0x001df80401007387 */ /* 0x0005e80000100800 */
[----:B--2---:R-:W2:Y:S02]  /*14c440*/  LDL.LU.64 R4, [R1+0x5690] ;  /* 0x0056900001047983 */ /* 0x004ea40000300a00 */
[----:B--2---:R-:W-:-:S05]  /*14c450*/  IMAD.X R9, R23, 0x1, R4, P1 ;  /* 0x0000000117097824 */ /* 0x004fca00008e0604 */
[----:B------:R2:W-:Y:S04]  /*14c460*/  STL.64 [R1+0x1de8], R8 ;  /* 0x001de80801007387 */ /* 0x0005e80000100a00 */
[----:B--2---:R-:W2:Y:S04]  /*14c470*/  LDL.LU.64 R8, [R1+0x5688] ;  /* 0x0056880001087983 */ /* 0x004ea80000300a00 */
[----:B---3--:R-:W-:Y:S04]  /*14c480*/  STL.64 [R1+0x5678], R18 ;  /* 0x0056781201007387 */ /* 0x008fe80000100a00 */
[----:B------:R3:W-:Y:S04]  /*14c490*/  STL.64 [R1+0x5668], R16 ;  /* 0x0056681001007387 */ /* 0x0007e80000100a00 */
[----:B---3--:R0:W3:Y:S04]  /*14c4a0*/  LDL.64 R16, [R1+0x1df8] ;  /* 0x001df80001107983 */ /* 0x0080e80000100a00 */
[----:B------:R0:W-:Y:S04]  /*14c4b0*/  STL.64 [R1+0x5660], R10 ;  /* 0x0056600a01007387 */ /* 0x0001e80000100a00 */
[----:B0-----:R-:W4:Y:S01]  /*14c4c0*/  LDL.LU R11, [R1+0x1318] ;  /* 0x00131800010b7983 */ /* 0x001f220000300800 */
[--C-:B------:R-:W-:Y:S01]  /*14c4d0*/  SHF.R.S32.HI R24, RZ, 0x1f, R15.reuse ;  /* 0x0000001fff187819 */ /* 0x100fe2000001140f */
[----:B------:R-:W-:-:S05]  /*14c4e0*/  IMAD.MOV.U32 R18, RZ, RZ, R15 ;  /* 0x000000ffff127224 */ /* 0x000fca00078e000f */
[----:B------:R-:W-:Y:S01]  /*14c4f0*/  IADD3 R18, P1, PT, R18, R3, RZ ;  /* 0x0000000312127210 */ /* 0x000fe20007f3e0ff */
[----:B--2---:R-:W-:-:S05]  /*14c500*/  IMAD.X R15, R23, 0x1, R9, P2 ;  /* 0x00000001170f7824 */ /* 0x004fca00010e0609 */
[----:B------:R0:W-:Y:S04]  /*14c510*/  STL [R1+0x1de4], R15 ;  /* 0x001de40f01007387 */ /* 0x0001e80000100800 */
[----:B0-----:R-:W2:Y:S04]  /*14c520*/  LDL.LU.64 R14, [R1+0x5680] ;  /* 0x00568000010e7983 */ /* 0x001ea80000300a00 */
[----:B------:R0:W-:Y:S01]  /*14c530*/  STL.64 [R1+0x5670], R12 ;  /* 0x0056700c01007387 */ /* 0x0001e20000100a00 */
[----:B---3--:R-:W-:-:S03]  /*14c540*/  IMAD.X R17, R24, 0x1, R4, P0 ;  /* 0x0000000118117824 */ /* 0x008fc600000e0604 */
[----:B------:R3:W-:Y:S01]  /*14c550*/  STL [R1+0x1df0], R18 ;  /* 0x001df01201007387 */ /* 0x0007e20000100800 */
[----:B0-----:R-:W-:Y:S02]  /*14c560*/  IMAD.MOV.U32 R13, RZ, RZ, R19 ;  /* 0x000000ffff0d7224 */ /* 0x001fe400078e0013 */
[----:B------:R-:W-:Y:S02]  /*14c570*/  IMAD.MOV.U32 R12, RZ, RZ, R18 ;  /* 0x000000ffff0c7224 */ /* 0x000fe400078e0012 */
[----:B------:R-:W-:Y:S01]  /*14c580*/  IMAD.X R13, R24, 0x1, R9, P1 ;  /* 0x00000001180d7824 */ /* 0x000fe200008e0609 */
[----:B----4-:R-:W-:Y:S02]  /*14c590*/  SHF.R.S32.HI R23, RZ, 0x1f, R11 ;  /* 0x0000001fff177819 */ /* 0x010fe4000001140b */
[C---:B------:R-:W-:Y:S01]  /*14c5a0*/  IADD3 R16, P0, PT, R11.reuse, R2, RZ ;  /* 0x000000020b107210 */ /* 0x040fe20007f1e0ff */
[----:B---3--:R-:W3:Y:S01]  /*14c5b0*/  LDL.LU.64 R18, [R1+0x5678] ;  /* 0x0056780001127983 */ /* 0x008ee20000300a00 */
[----:B------:R-:W-:-:S03]  /*14c5c0*/  IADD3 R10, P2, PT, R11, R3, RZ ;  /* 0x000000030b0a7210 */ /* 0x000fc60007f5e0ff */
[----:B------:R0:W-:Y:S04]  /*14c5d0*/  STL [R1+0x1dfc], R17 ;  /* 0x001dfc1101007387 */ /* 0x0001e80000100800 */
[----:B------:R4:W-:Y:S01]  /*14c5e0*/  STL [R1+0x1df4], R13 ;  /* 0x001df40d01007387 */ /* 0x0009e20000100800 */
[C---:B------:R-:W-:Y:S02]  /*14c5f0*/  IMAD.X R11, R23.reuse, 0x1, R9, P2 ;  /* 0x00000001170b7824 */ /* 0x040fe400010e0609 */
[----:B0-----:R-:W-:Y:S01]  /*14c600*/  IMAD.X R17, R23, 0x1, R4, P0 ;  /* 0x0000000117117824 */ /* 0x001fe200000e0604 */
[----:B----4-:R-:W4:Y:S04]  /*14c610*/  LDL.LU.64 R12, [R1+0x5670] ;  /* 0x00567000010c7983 */ /* 0x010f280000300a00 */
[----:B------:R-:W2:Y:S04]  /*14c620*/  LDL.LU R24, [R1+0x12bc] ;  /* 0x0012bc0001187983 */ /* 0x000ea80000300800 */
[----:B------:R0:W-:Y:S04]  /*14c630*/  STL.64 [R1+0x1e08], R16 ;  /* 0x001e081001007387 */ /* 0x0001e80000100a00 */
[----:B0-----:R-:W3:Y:S04]  /*14c640*/  LDL.LU.64 R16, [R1+0x5668] ;  /* 0x0056680001107983 */ /* 0x001ee80000300a00 */
[----:B------:R0:W-:Y:S04]  /*14c650*/  STL.64 [R1+0x1e00], R10 ;  /* 0x001e000a01007387 */ /* 0x0001e80000100a00 */
[----:B0-----:R-:W3:Y:S04]  /*14c660*/  LDL.LU.64 R10, [R1+0x5660] ;  /* 0x00566000010a7983 */ /* 0x001ee80000300a00 */
[----:B------:R0:W-:Y:S01]  /*14c670*/  STL.64 [R1+0x5658], R8 ;  /* 0x0056580801007387 */ /* 0x0001e20000100a00 */
[----:B--2---:R-:W-:-:S02]  /*14c680*/  SHF.R.S32.HI R23, RZ, 0x1f, R24 ;  /* 0x0000001fff177819 */ /* 0x004fc40000011418 */
[----:B0-----:R-:W-:-:S05]  /*14c690*/  IADD3 R8, P1, PT, R24, R2, RZ ;  /* 0x0000000218087210 */ /* 0x001fca0007f3e0ff */
[----:B------:R-:W-:Y:S01]  /*14c6a0*/  IMAD.X R9, R23, 0x1, R4, P1 ;  /* 0x0000000117097824 */ /* 0x000fe200008e0604 */
[----:B---3--:R-:W-:Y:S04]  /*14c6b0*/  STL.64 [R1+0x5650], R10 ;  /* 0x0056500a01007387 */ /* 0x008fe80000100a00 */
[----:B------:R-:W-:Y:S04]  /*14c6c0*/  STL [R1+0x5640], R7 ;  /* 0x0056400701007387 */ /* 0x000fe80000100800 */
[----:B------:R-:W-:Y:S04]  /*14c6d0*/  STL.64 [R1+0x5648], R20 ;  /* 0x0056481401007387 */ /* 0x000fe80000100a00 */
[----:B------:R0:W-:Y:S04]  /*14c6e0*/  STL.64 [R1+0x1e38], R8 ;  /* 0x001e380801007387 */ /* 0x0001e80000100a00 */
[----:B0-----:R-:W2:Y:S01]  /*14c6f0*/  LDL.LU.64 R8, [R1+0x5658] ;  /* 0x0056580001087983 */ /* 0x001ea20000300a00 */
[----:B------:R-:W-:-:S03]  /*14c700*/  IADD3 R10, P2, PT, R24, R3, RZ ;  /* 0x00000003180a7210 */ /* 0x000fc60007f5e0ff */
[----:B------:R0:W-:Y:S04]  /*14c710*/  STL.64 [R1+0x5630], R28 ;  /* 0x0056301c01007387 */ /* 0x0001e80000100a00 */
[----:B0-----:R-:W3:Y:S01]  /*14c720*/  LDL.LU R29, [R1+0x127c] ;  /* 0x00127c00011d7983 */ /* 0x001ee20000300800 */
[----:B--2---:R-:W-:-:S05]  /*14c730*/  IMAD.X R11, R23, 0x1, R9, P2 ;  /* 0x00000001170b7824 */ /* 0x004fca00010e0609 */
[----:B------:R0:W-:Y:S04]  /*14c740*/  STL.64 [R1+0x1e28], R10 ;  /* 0x001e280a01007387 */ /* 0x0001e80000100a00 */
[----:B0-----:R-:W2:Y:S01]  /*14c750*/  LDL.LU.64 R10, [R1+0x5650] ;  /* 0x00565000010a7983 */ /* 0x001ea20000300a00 */
[----:B------:R-:W-:Y:S02]  /*14c760*/  SHF.R.S32.HI R24, RZ, 0x1f, R6 ;  /* 0x0000001fff187819 */ /* 0x000fe40000011406 */
[C---:B------:R-:W-:Y:S02]  /*14c770*/  IADD3 R20, P0, PT, R6.reuse, R2, RZ ;  /* 0x0000000206147210 */ /* 0x040fe40007f1e0ff */
[-C--:B------:R-:W-:Y:S01]  /*14c780*/  IADD3 R6, P1, PT, R6, R3.reuse, RZ ;  /* 0x0000000306067210 */ /* 0x080fe20007f3e0ff */
[----:B------:R0:W-:Y:S01]  /*14c790*/  STL.64 [R1+0x5638], R18 ;  /* 0x0056381201007387 */ /* 0x0001e20000100a00 */
[----:B---3--:R-:W-:Y:S01]  /*14c7a0*/  SHF.R.S32.HI R23, RZ, 0x1f, R29 ;  /* 0x0000001fff177819 */ /* 0x008fe2000001141d */
[C---:B------:R-:W-:Y:S01]  /*14c7b0*/  IMAD.X R21, R24.reuse, 0x1, R4, P0 ;  /* 0x0000000118157824 */ /* 0x040fe200000e0604 */
[----:B------:R-:W-:Y:S01]  /*14c7c0*/  IADD3 R28, P2, PT, R29, R3, RZ ;  /* 0x000000031d1c7210 */ /* 0x000fe20007f5e0ff */
[----:B------:R-:W-:-:S03]  /*14c7d0*/  IMAD.X R7, R24, 0x1, R9, P1 ;  /* 0x0000000118077824 */ /* 0x000fc600008e0609 */
[----:B------:R3:W-:Y:S01]  /*14c7e0*/  STL.64 [R1+0x1e40], R20 ;  /* 0x001e401401007387 */ /* 0x0007e20000100a00 */
[----:B0-----:R-:W-:Y:S01]  /*14c7f0*/  IADD3 R18, P0, PT, R29, R2, RZ ;  /* 0x000000021d127210 */ /* 0x001fe20007f1e0ff */
[----:B------:R-:W-:-:S04]  /*14c800*/  IMAD.X R29, R23, 0x1, R9, P2 ;  /* 0x00000001171d7824 */ /* 0x000fc800010e0609 */
[----:B------:R-:W-:Y:S01]  /*14c810*/  IMAD.X R19, R23, 0x1, R4, P0 ;  /* 0x0000000117137824 */ /* 0x000fe200000e0604 */
[----:B---3--:R-:W3:Y:S04]  /*14c820*/  LDL.LU.64 R20, [R1+0x5648] ;  /* 0x0056480001147983 */ /* 0x008ee80000300a00 */
[----:B--2---:R0:W-:Y:S04]  /*14c830*/  STL.64 [R1+0x5628], R10 ;  /* 0x0056280a01007387 */ /* 0x0041e80000100a00 */
[----:B0-----:R-:W2:Y:S04]  /*14c840*/  LDL.LU R10, [R1+0x1278] ;  /* 0x00127800010a7983 */ /* 0x001ea80000300800 */
[----:B------:R0:W-:Y:S04]  /*14c850*/  STL.64 [R1+0x1e50], R6 ;  /* 0x001e500601007387 */ /* 0x0001e80000100a00 */
[----:B0-----:R-:W3:Y:S04]  /*14c860*/  LDL.LU R7, [R1+0x5640] ;  /* 0x0056400001077983 */ /* 0x001ee80000300800 */
[----:B------:R0:W-:Y:S04]  /*14c870*/  STL.64 [R1+0x1e60], R18 ;  /* 0x001e601201007387 */ /* 0x0001e80000100a00 */
[----:B0-----:R-:W4:Y:S04]  /*14c880*/  LDL.LU.64 R18, [R1+0x5638] ;  /* 0x0056380001127983 */ /* 0x001f280000300a00 */
[----:B------:R0:W-:Y:S04]  /*14c890*/  STL.64 [R1+0x1e48], R28 ;  /* 0x001e481c01007387 */ /* 0x0001e80000100a00 */
[----:B0-----:R-:W4:Y:S04]  /*14c8a0*/  LDL.LU.64 R28, [R1+0x5630] ;  /* 0x00563000011c7983 */ /* 0x001f280000300a00 */
[----:B------:R0:W-:Y:S01]  /*14c8b0*/  STL.64 [R1+0x5620], R8 ;  /* 0x0056200801007387 */ /* 0x0001e20000100a00 */
[----:B--2---:R-:W-:-:S02]  /*14c8c0*/  SHF.R.S32.HI R23, RZ, 0x1f, R10 ;  /* 0x0000001fff177819 */ /* 0x004fc4000001140a */
[C---:B0-----:R-:W-:Y:S02]  /*14c8d0*/  IADD3 R8, P1, PT, R10.reuse, R2, RZ ;  /* 0x000000020a087210 */ /* 0x041fe40007f3e0ff */
[----:B------:R-:W-:Y:S01]  /*14c8e0*/  IADD3 R10, P2, PT, R10, R3, RZ ;  /* 0x000000030a0a7210 */ /* 0x000fe20007f5e0ff */
[----:B---3--:R-:W-:Y:S02]  /*14c8f0*/  IMAD.MOV.U32 R6, RZ, RZ, R7 ;  /* 0x000000ffff067224 */ /* 0x008fe400078e0007 */
[----:B----4-:R-:W-:Y:S02]  /*14c900*/  IMAD.MOV.U32 R7, RZ, RZ, R29 ;  /* 0x000000ffff077224 */ /* 0x010fe400078e001d */
[----:B------:R-:W-:Y:S02]  /*14c910*/  IMAD.MOV.U32 R29, RZ, RZ, R16 ;  /* 0x000000ffff1d7224 */ /* 0x000fe400078e0010 */
[----:B------:R-:W2:Y:S04]  /*14c920*/  LDL R16, [R1+0xde0] ;  /* 0x000de00001107983 */ /* 0x000ea80000100800 */
[----:B------:R0:W-:Y:S04]  /*14c930*/  STL [R1+0x1e68], R10 ;  /* 0x001e680a01007387 */ /* 0x0001e80000100800 */
[----:B0-----:R-:W3:Y:S01]  /*14c940*/  LDL.LU.64 R10, [R1+0x5628] ;  /* 0x00562800010a7983 */ /* 0x001ee20000300a00 */
[----:B------:R-:W-:-:S03]  /*14c950*/  IMAD.X R9, R23, 0x1, R4, P1 ;  /* 0x0000000117097824 */ /* 0x000fc600008e0604 */
[----:B--2---:R-:W-:Y:S04]  /*14c960*/  STL.64 [R1+0x5608], R16 ;  /* 0x0056081001007387 */ /* 0x004fe80000100a00 */
[----:B---3--:R0:W-:Y:S04]  /*14c970*/  STL.64 [R1+0x5610], R10 ;  /* 0x0056100a01007387 */ /* 0x0081e80000100a00 */
[----:B0-----:R-:W2:Y:S04]  /*14c980*/  LDL.LU R10, [R1+0x1224] ;  /* 0x00122400010a7983 */ /* 0x001ea80000300800 */
[----:B------:R0:W-:Y:S04]  /*14c990*/  STL.64 [R1+0x5618], R12 ;  /* 0x0056180c01007387 */ /* 0x0001e80000100a00 */
[----:B0-----:R0:W3:Y:S04]  /*14c9a0*/  LDL.64 R12, [R1+0x1e68] ;  /* 0x001e6800010c7983 */ /* 0x0010e80000100a00 */
[----:B------:R4:W-:Y:S04]  /*14c9b0*/  STL.64 [R1+0x55f0], R20 ;  /* 0x0055f01401007387 */ /* 0x0009e80000100a00 */
[----:B----4-:R-:W4:Y:S04]  /*14c9c0*/  LDL.LU R21, [R1+0x1220] ;  /* 0x0012200001157983 */ /* 0x010f280000300800 */
[----:B------:R0:W-:Y:S04]  /*14c9d0*/  STL.64 [R1+0x1e70], R8 ;  /* 0x001e700801007387 */ /* 0x0001e80000100a00 */
[----:B0-----:R-:W3:Y:S01]  /*14c9e0*/  LDL.LU.64 R8, [R1+0x5620] ;  /* 0x0056200001087983 */ /* 0x001ee20000300a00 */
[----:B--2---:R-:W-:-:S02]  /*14c9f0*/  SHF.R.S32.HI R24, RZ, 0x1f, R10 ;  /* 0x0000001fff187819 */ /* 0x004fc4000001140a */
[C---:B------:R-:W-:Y:S02]  /*14ca00*/  IADD3 R16, P0, PT, R10.reuse, R2, RZ ;  /* 0x000000020a107210 */ /* 0x040fe40007f1e0ff */
[----:B------:R-:W-:-:S03]  /*14ca10*/  IADD3 R10, P1, PT, R10, R3, RZ ;  /* 0x000000030a0a7210 */ /* 0x000fc60007f3e0ff */
[----:B------:R-:W-:Y:S02]  /*14ca20*/  IMAD.X R17, R24, 0x1, R4, P0 ;  /* 0x0000000118117824 */ /* 0x000fe400000e0604 */
[----:B---3--:R-:W-:-:S05]  /*14ca30*/  IMAD.X R13, R23, 0x1, R9, P2 ;  /* 0x00000001170d7824 */ /* 0x008fca00010e0609 */
[----:B------:R0:W-:Y:S04]  /*14ca40*/  STL [R1+0x1e6c], R13 ;  /* 0x001e6c0d01007387 */ /* 0x0001e80000100800 */
[----:B0-----:R-:W2:Y:S04]  /*14ca50*/  LDL.LU.64 R12, [R1+0x5618] ;  /* 0x00561800010c7983 */ /* 0x001ea80000300a00 */
[----:B------:R0:W-:Y:S04]  /*14ca60*/  STL [R1+0x1e80], R10 ;  /* 0x001e800a01007387 */ /* 0x0001e80000100800 */
[----:B0-----:R-:W3:Y:S04]  /*14ca70*/  LDL.LU.64 R10, [R1+0x5610] ;  /* 0x00561000010a7983 */ /* 0x001ee80000300a00 */
[----:B------:R0:W-:Y:S04]  /*14ca80*/  STL.64 [R1+0x1e88], R16 ;  /* 0x001e881001007387 */ /* 0x0001e80000100a00 */
[----:B0-----:R-:W2:Y:S04]  /*14ca90*/  LDL.LU.64 R16, [R1+0x5608] ;  /* 0x0056080001107983 */ /* 0x001ea80000300a00 */
[----:B------:R0:W-:Y:S04]  /*14caa0*/  STL.64 [R1+0x5600], R4 ;  /* 0x0056000401007387 */ /* 0x0001e80000100a00 */
[----:B0-----:R0:W2:Y:S04]  /*14cab0*/  LDL.64 R4, [R1+0x1e80] ;  /* 0x001e800001047983 */ /* 0x0010a80000100a00 */
[----:B------:R-:W-:Y:S04]  /*14cac0*/  STL.64 [R1+0x55f8], R28 ;  /* 0x0055f81c01007387 */ /* 0x000fe80000100a00 */
[----:B------:R-:W-:Y:S01]  /*14cad0*/  STL [R1+0x55e8], R7 ;  /* 0x0055e80701007387 */ /* 0x000fe20000100800 */
[----:B--2---:R-:W-:-:S05]  /*14cae0*/  IMAD.X R5, R24, 0x1, R9, P1 ;  /* 0x0000000118057824 */ /* 0x004fca00008e0609 */
[----:B------:R2:W-:Y:S04]  /*14caf0*/  STL [R1+0x1e84], R5 ;  /* 0x001e840501007387 */ /* 0x0005e80000100800 */
[----:B--2---:R-:W2:Y:S01]  /*14cb00*/  LDL.LU.64 R4, [R1+0x5600] ;  /* 0x0056000001047983 */ /* 0x004ea20000300a00 */
[----:B----4-:R-:W-:Y:S02]  /*14cb10*/  SHF.R.S32.HI R23, RZ, 0x1f, R21 ;  /* 0x0000001fff177819 */ /* 0x010fe40000011415 */
[C---:B------:R-:W-:Y:S02]  /*14cb20*/  IADD3 R28, P0, PT, R21.reuse, R2, RZ ;  /* 0x00000002151c7210 */ /* 0x040fe40007f1e0ff */
[----:B------:R-:W-:-:S05]  /*14cb30*/  IADD3 R20, P2, PT, R21, R3, RZ ;  /* 0x0000000315147210 */ /* 0x000fca0007f5e0ff */
[C---:B------:R-:W-:Y:S02]  /*14cb40*/  IMAD.X R21, R23.reuse, 0x1, R9, P2 ;  /* 0x0000000117157824 */ /* 0x040fe400010e0609 */
[----:B--2---:R-:W-:-:S05]  /*14cb50*/  IMAD.X R29, R23, 0x1, R4, P0 ;  /* 0x00000001171d7824 */ /* 0x004fca00000e0604 */
[----:B------:R2:W-:Y:S04]  /*14cb60*/  STL.64 [R1+0x1ea8], R28 ;  /* 0x001ea81c01007387 */ /* 0x0005e80000100a00 */
[----:B--2---:R-:W2:Y:S04]  /*14cb70*/  LDL.LU.64 R28, [R1+0x55f8] ;  /* 0x0055f800011c7983 */ /* 0x004ea80000300a00 */
[----:B------:R4:W-:Y:S04]  /*14cb80*/  STL.64 [R1+0x1ea0], R20 ;  /* 0x001ea01401007387 */ /* 0x0009e80000100a00 */
[----:B----4-:R-:W4:Y:S01]  /*14cb90*/  LDL.LU.64 R20, [R1+0x55f0] ;  /* 0x0055f00001147983 */ /* 0x010f220000300a00 */
[----:B------:R-:W-:-:S02]  /*14cba0*/  IMAD.MOV.U32 R23, RZ, RZ, R6 ;  /* 0x000000ffff177224 */ /* 0x000fc400078e0006 */
[----:B-1----:R-:W-:-:S03]  /*14cbb0*/  IMAD.U32 R7, RZ, RZ, UR4 ;  /* 0x00000004ff077e24 */ /* 0x002fc6000f8e00ff */
[----:B------:R-:W-:Y:S02]  /*14cbc0*/  SHF.R.S32.HI R24, RZ, 0x1f, R23 ;  /* 0x0000001fff187819 */ /* 0x000fe40000011417 */
[----:B------:R-:W-:Y:S01]  /*14cbd0*/  IADD3 R6, P1, PT, R23, R2, RZ ;  /* 0x0000000217067210 */ /* 0x000fe20007f3e0ff */
[----:B----4-:R-:W-:Y:S04]  /*14cbe0*/  STL.64 [R1+0x55e0], R20 ;  /* 0x0055e01401007387 */ /* 0x010fe80000100a00 */
[----:B------:R1:W-:Y:S02]  /*14cbf0*/  STL [R1+0xe8], R7 ;  /* 0x0000e80701007387 */ /* 0x0003e40000100800 */
[----:B-1----:R-:W-:-:S05]  /*14cc00*/  IMAD.X R7, R24, 0x1, R4, P1 ;  /* 0x0000000118077824 */ /* 0x002fca00008e0604 */
[----:B------:R1:W-:Y:S04]  /*14cc10*/  STL.64 [R1+0x1ec0], R6 ;  /* 0x001ec00601007387 */ /* 0x0003e80000100a00 */
[----:B-1----:R-:W4:Y:S01]  /*14cc20*/  LDL.LU R7, [R1+0x55e8] ;  /* 0x0055e80001077983 */ /* 0x002f220000300800 */
[----:B------:R-:W-:-:S03]  /*14cc30*/  IADD3 R20, P0, PT, R23, R3, RZ ;  /* 0x0000000317147210 */ /* 0x000fc60007f1e0ff */
[----:B------:R-:W-:Y:S02]  /*14cc40*/  STL.64 [R1+0x55d8], R16 ;  /* 0x0055d81001007387 */ /* 0x000fe40000100a00 */
[----:B------:R-:W-:-:S05]  /*14cc50*/  IMAD.X R21, R24, 0x1, R9, P0 ;  /* 0x0000000118157824 */ /* 0x000fca00000e0609 */
[----:B------:R1:W-:Y:S04]  /*14cc60*/  STL.64 [R1+0x1eb8], R20 ;  /* 0x001eb81401007387 */ /* 0x0003e80000100a00 */
[----:B-1----:R-:W3:Y:S04]  /*14cc70*/  LDL.LU.64 R20, [R1+0x55e0] ;  /* 0x0055e00001147983 */ /* 0x002ee80000300a00 */
[----:B------:R-:W-:Y:S01]  /*14cc80*/  STL.64 [R1+0x55d0], R26 ;  /* 0x0055d01a01007387 */ /* 0x000fe20000100a00 */
[----:B--2---:R-:W-:Y:S02]  /*14cc90*/  SHF.R.S32.HI R24, RZ, 0x1f, R28 ;  /* 0x0000001fff187819 */ /* 0x004fe4000001141c */
[----:B----4-:R-:W-:-:S02]  /*14cca0*/  SHF.R.S32.HI R23, RZ, 0x1f, R7 ;  /* 0x0000001fff177819 */ /* 0x010fc40000011407 */
[----:B------:R-:W-:-:S05]  /*14ccb0*/  IADD3 R16, P1, PT, R7, R2, RZ ;  /* 0x0000000207107210 */ /* 0x000fca0007f3e0ff */
[----:B------:R-:W-:-:S05]  /*14ccc0*/  IMAD.X R17, R23, 0x1, R4, P1 ;  /* 0x0000000117117824 */ /* 0x000fca00008e0604 */
[----:B------:R1:W-:Y:S04]  /*14ccd0*/  STL.64 [R1+0x1e58], R16 ;  /* 0x001e581001007387 */ /* 0x0003e80000100a00 */
[----:B-1----:R-:W2:Y:S01]  /*14cce0*/  LDL.LU.64 R16, [R1+0x55d8] ;  /* 0x0055d80001107983 */ /* 0x002ea20000300a00 */
[----:B------:R-:W-:-:S05]  /*14ccf0*/  IADD3 R6, P2, PT, R7, R3, RZ ;  /* 0x0000000307067210 */ /* 0x000fca0007f5e0ff */
[----:B------:R-:W-:Y:S01]  /*14cd00*/  IMAD.X R7, R23, 0x1, R9, P2 ;  /* 0x0000000117077824 */ /* 0x000fe200010e0609 */
[----:B------:R-:W-:-:S04]  /*14cd10*/  IADD3 R26, P2, PT, R28, R3, RZ ;  /* 0x000000031c1a7210 */ /* 0x000fc80007f5e0ff */
[----:B------:R1:W-:Y:S01]  /*14cd20*/  STL.64 [R1+0x1ee8], R6 ;  /* 0x001ee80601007387 */ /* 0x0003e20000100a00 */
[----:B------:R-:W-:-:S03]  /*14cd30*/  IMAD.X R27, R24, 0x1, R9, P2 ;  /* 0x00000001181b7824 */ /* 0x000fc600010e0609 */
[----:B---3--:R-:W-:Y:S01]  /*14cd40*/  STL.64 [R1+0x55c8], R20 ;  /* 0x0055c81401007387 */ /* 0x008fe20000100a00 */
[----:B-1----:R-:W-:-:S05]  /*14cd50*/  IADD3 R6, P0, PT, R28, R2, RZ ;  /* 0x000000021c067210 */ /* 0x002fca0007f1e0ff */
[----:B------:R-:W-:-:S05]  /*14cd60*/  IMAD.X R7, R24, 0x1, R4, P0 ;  /* 0x0000000118077824 */ /* 0x000fca00000e0604 */
[----:B------:R-:W-:Y:S04]  /*14cd70*/  STL.64 [R1+0x1ef8], R6 ;  /* 0x001ef80601007387 */ /* 0x000fe80000100a00 */
[----:B------:R1:W-:Y:S04]  /*14cd80*/  STL.64 [R1+0x1ef0], R26 ;  /* 0x001ef01a01007387 */ /* 0x0003e80000100a00 */
[----:B-1----:R-:W3:Y:S01]  /*14cd90*/  LDL.LU.64 R26, [R1+0x55d0] ;  /* 0x0055d000011a7983 */ /* 0x002ee20000300a00 */
[----:B------:R-:W-:Y:S02]  /*14cda0*/  SHF.R.S32.HI R23, RZ, 0x1f, R29 ;  /* 0x0000001fff177819 */ /* 0x000fe4000001141d */
[----:B------:R-:W-:-:S05]  /*14cdb0*/  IADD3 R20, P0, PT, R29, R2, RZ ;  /* 0x000000021d147210 */ /* 0x000fca0007f1e0ff */
[----:B------:R-:W-:-:S05]  /*14cdc0*/  IMAD.X R21, R23, 0x1, R4, P0 ;  /* 0x0000000117157824 */ /* 0x000fca00000e0604 */
[----:B------:R1:W-:Y:S04]  /*14cdd0*/  STL.64 [R1+0x1f08], R20 ;  /* 0x001f081401007387 */ /* 0x0003e80000100a00 */
[----:B-1----:R-:W4:Y:S01]  /*14cde0*/  LDL.LU.64 R20, [R1+0x55c8] ;  /* 0x0055c80001147983 */ /* 0x002f220000300a00 */
[----:B------:R-:W-:Y:S01]  /*14cdf0*/  UMOV UR4, UR5 ;  /* 0x0000000500047c82 */ /* 0x000fe20008000000 */
[----:B------:R-:W-:-:S05]  /*14ce00*/  IADD3 R6, P1, PT, R29, R3, RZ ;  /* 0x000000031d067210 */ /* 0x000fca0007f3e0ff */
[----:B------:R-:W-:-:S05]  /*14ce10*/  IMAD.X R7, R23, 0x1, R9, P1 ;  /* 0x0000000117077824 */ /* 0x000fca00008e0609 */
[----:B------:R1:W-:Y:S01]  /*14ce20*/  STL.64 [R1+0x1f28], R6 ;  /* 0x001f280601007387 */ /* 0x0003e20000100a00 */
[----:B--2---:R-:W-:-:S05]  /*14ce30*/  VIADD R28, R16, 0x153 ;  /* 0x00000153101c7836 */ /* 0x004fca0000000000 */
[----:B------:R-:W-:Y:S01]  /*14ce40*/  ISETP.GE.AND P2, PT, R28, UR4, PT ;  /* 0x000000041c007c0c */ /* 0x000fe2000bf46270 */
[----:B------:R-:W2:Y:S02]  /*14ce50*/  LDCU.64 UR4, c[0x0][0x398] ;  /* 0x00007300ff0477ac */ /* 0x000ea40008000a00 */
[----:B--2---:R-:W-:Y:S01]  /*14ce60*/  UMOV UR20, UR5 ;  /* 0x0000000500147c82 */ /* 0x004fe20008000000 */
[----:B------:R-:W-:Y:S01]  /*14ce70*/  UMOV UR62, UR4 ;  /* 0x00000004003e7c82 */ /* 0x000fe20008000000 */
[----:B------:R-:W2:Y:S01]  /*14ce80*/  LDCU.64 UR4, c[0x0][0x398] ;  /* 0x00007300ff0477ac */ /* 0x000ea20008000a00 */
[----:B------:R-:W-:Y:S02]  /*14ce90*/  MOV.SPILL R24, UR62 ;  /* 0x0000003e00187c02 */ /* 0x000fe40009000f00 */
[----:B---3--:R-:W-:Y:S02]  /*14cea0*/  SHF.R.S32.HI R23, RZ, 0x1f, R27 ;  /* 0x0000001fff177819 */ /* 0x008fe4000001141b */
[----:B-1----:R-:W-:-:S02]  /*14ceb0*/  IADD3 R6, P0, PT, R27, R2, RZ ;  /* 0x000000021b067210 */ /* 0x002fc40007f1e0ff */
[----:B------:R-:W-:Y:S01]  /*14cec0*/  IADD3 R28, P1, PT, R27, R3, RZ ;  /* 0x000000031b1c7210 */ /* 0x000fe20007f3e0ff */
[----:B--2---:R-:W-:Y:S02]  /*14ced0*/  UMOV UR26, UR5 ;  /* 0x00000005001a7c82 */ /* 0x004fe40008000000 */
[C---:B------:R-:W-:Y:S02]  /*14cee0*/  IMAD.X R7, R23.reuse, 0x1, R4, P0 ;  /* 0x0000000117077824 */ /* 0x040fe400000e0604 */
[----:B------:R-:W-:Y:S02]  /*14cef0*/  IMAD.X R29, R23, 0x1, R9, P1 ;  /* 0x00000001171d7824 */ /* 0x000fe400008e0609 */
[----:B------:R-:W-:Y:S01]  /*14cf00*/  IMAD.U32 R23, RZ, RZ, UR4 ;  /* 0x00000004ff177e24 */ /* 0x000fe2000f8e00ff */
[----:B------:R-:W1:Y:S01]  /*14cf10*/  LDCU.64 UR4, c[0x0][0x398] ;  /* 0x00007300ff0477ac */ /* 0x000e620008000a00 */
[----:B------:R-:W-:Y:S04]  /*14cf20*/  STL [R1+0x2edc], R24 ;  /* 0x002edc1801007387 */ /* 0x000fe80000100800 */
[----:B------:R2:W-:Y:S04]  /*14cf30*/  STL.64 [R1+0x1f38], R6 ;  /* 0x001f380601007387 */ /* 0x0005e80000100a00 */
[----:B--2---:R-:W2:Y:S01]  /*14cf40*/  LDL.LU.64 R6, [R1+0x55c0] ;  /* 0x0055c00001067983 */ /* 0x004ea20000300a00 */
[----:B-1----:R-:W-:Y:S01]  /*14cf50*/  IMAD.U32 R24, RZ, RZ, UR4 ;  /* 0x00000004ff187e24 */ /* 0x002fe2000f8e00ff */
[----:B------:R-:W-:Y:S01]  /*14cf60*/  UMOV UR30, UR5 ;  /* 0x00000005001e7c82 */ /* 0x000fe20008000000 */
[----:B------:R-:W1:Y:S01]  /*14cf70*/  LDCU.64 UR4, c[0x0][0x398] ;  /* 0x00007300ff0477ac */ /* 0x000e620008000a00 */
[----:B------:R-:W-:Y:S04]  /*14cf80*/  STL.64 [R1+0x1f20], R28 ;  /* 0x001f201c01007387 */ /* 0x000fe80000100a00 */
[----:B------:R3:W-:Y:S02]  /*14cf90*/  STL [R1+0xe4], R23 ;  /* 0x0000e41701007387 */ /* 0x0007e40000100800 */
[----:B---3--:R-:W-:-:S02]  /*14cfa0*/  SHF.R.S32.HI R23, RZ, 0x1f, R26 ;  /* 0x0000001fff177819 */ /* 0x008fc4000001141a */
[C---:B------:R-:W-:Y:S02]  /*14cfb0*/  IADD3 R28, P0, PT, R26.reuse, R2, RZ ;  /* 0x000000021a1c7210 */ /* 0x040fe40007f1e0ff */
[----:B------:R-:W-:-:S03]  /*14cfc0*/  IADD3 R26, P1, PT, R26, R3, RZ ;  /* 0x000000031a1a7210 */ /* 0x000fc60007f3e0ff */
[C---:B------:R-:W-:Y:S02]  /*14cfd0*/  IMAD.X R29, R23.reuse, 0x1, R4, P0 ;  /* 0x00000001171d7824 */ /* 0x040fe400000e0604 */
[----:B------:R-:W-:Y:S02]  /*14cfe0*/  IMAD.X R27, R23, 0x1, R9, P1 ;  /* 0x00000001171b7824 */ /* 0x000fe400008e0609 */
[----:B-1----:R-:W-:Y:S01]  /*14cff0*/  IMAD.U32 R23, RZ, RZ, UR4 ;  /* 0x00000004ff177e24 */ /* 0x002fe2000f8e00ff */
[----:B------:R-:W-:Y:S01]  /*14d000*/  UMOV UR33, UR5 ;  /* 0x0000000500217c82 */ /* 0x000fe20008000000 */
[----:B------:R-:W1:Y:S01]  /*14d010*/  LDCU.64 UR4, c[0x0][0x398] ;  /* 0x00007300ff0477ac */ /* 0x000e620008000a00 */
[----:B------:R-:W-:Y:S04]  /*14d020*/  STL [R1+0xe0], R24 ;  /* 0x0000e01801007387 */ /* 0x000fe80000100800 */
[----:B------:R-:W-:Y:S04]  /*14d030*/  STL.64 [R1+0x1f48], R28 ;  /* 0x001f481c01007387 */ /* 0x000fe80000100a00 */
[----:B------:R-:W-:Y:S04]  /*14d040*/  STL.64 [R1+0x1f40], R26 ;  /* 0x001f401a01007387 */ /* 0x000fe80000100a00 */
[----:B------:R3:W-:Y:S02]  /*14d050*/  STL [R1+0xdc], R23 ;  /* 0x0000dc1701007387 */ /* 0x0007e40000100800 */
[----:B---3--:R-:W-:-:S02]  /*14d060*/  SHF.R.S32.HI R23, RZ, 0x1f, R22 ;  /* 0x0000001fff177819 */ /* 0x008fc40000011416 */
[C---:B------:R-:W-:Y:S02]  /*14d070*/  IADD3 R28, P0, PT, R22.reuse, R2, RZ ;  /* 0x00000002161c7210 */ /* 0x040fe40007f1e0ff */
[----:B------:R-:W-:Y:S01]  /*14d080*/  IADD3 R26, P1, PT, R22, R3, RZ ;  /* 0x00000003161a7210 */ /* 0x000fe20007f3e0ff */
[----:B----4-:R-:W-:Y:S02]  /*14d090*/  IMAD.MOV.U32 R22, RZ, RZ, R21 ;  /* 0x000000ffff167224 */ /* 0x010fe400078e0015 */
[----:B-1----:R-:W-:Y:S01]  /*14d0a0*/  IMAD.U32 R21, RZ, RZ, UR4 ;  /* 0x00000004ff157e24 */ /* 0x002fe2000f8e00ff */
[----:B------:R-:W-:Y:S01]  /*14d0b0*/  UMOV UR32, UR5 ;  /* 0x0000000500207c82 */ /* 0x000fe20008000000 */
[----:B------:R-:W1:Y:S03]  /*14d0c0*/  LDCU.64 UR4, c[0x0][0x398] ;  /* 0x00007300ff0477ac */ /* 0x000e660008000a00 */
[----:B------:R3:W-:Y:S02]  /*14d0d0*/  STL [R1+0xd8], R21 ;  /* 0x0000d81501007387 */ /* 0x0007e40000100800 */
[----:B---3--:R-:W-:-:S02]  /*14d0e0*/  IMAD.MOV.U32 R21, RZ, RZ, R19 ;  /* 0x000000ffff157224 */ /* 0x008fc400078e0013 */
[----:B------:R-:W-:Y:S02]  /*14d0f0*/  IMAD.MOV.U32 R19, RZ, RZ, R14 ;  /* 0x000000ffff137224 */ /* 0x000fe400078e000e */
[----:B-1----:R-:W-:Y:S01]  /*14d100*/  IMAD.U32 R14, RZ, RZ, UR4 ;  /* 0x00000004ff0e7e24 */ /* 0x002fe2000f8e00ff */
[----:B------:R-:W-:Y:S01]  /*14d110*/  UMOV UR35, UR5 ;  /* 0x0000000500237c82 */ /* 0x000fe20008000000 */
[----:B------:R-:W1:Y:S01]  /*14d120*/  LDCU.64 UR4, c[0x0][0x398] ;  /* 0x00007300ff0477ac */ /* 0x000e620008000a00 */
[C---:B------:R-:W-:Y:S02]  /*14d130*/  IMAD.X R29, R23.reuse, 0x1, R4, P0 ;  /* 0x00000001171d7824 */ /* 0x040fe400000e0604 */
[----:B------:R-:W-:-:S03]  /*14d140*/  IMAD.X R27, R23, 0x1, R9, P1 ;  /* 0x00000001171b7824 */ /* 0x000fc600008e0609 */
[----:B------:R-:W-:Y:S04]  /*14d150*/  STL.64 [R1+0x1f60], R28 ;  /* 0x001f601c01007387 */ /* 0x000fe80000100a00 */
[----:B------:R-:W-:Y:S04]  /*14d160*/  STL.64 [R1+0x1f58], R26 ;  /* 0x001f581a01007387 */ /* 0x000fe80000100a00 */
[----:B------:R1:W-:Y:S02]  /*14d170*/  STL [R1+0x55a0], R14 ;  /* 0x0055a00e01007387 */ /* 0x0003e40000100800 */
[----:B-1----:R-:W-:Y:S01]  /*14d180*/  IMAD.U32 R14, RZ, RZ, UR4 ;  /* 0x00000004ff0e7e24 */ /* 0x002fe2000f8e00ff */
[----:B------:R-:W-:Y:S01]  /*14d190*/  UMOV UR34, UR5 ;  /* 0x0000000500227c82 */ /* 0x000fe20008000000 */
[----:B------:R-:W1:Y:S03]  /*14d1a0*/  LDCU.64 UR4, c[0x0][0x398] ;  /* 0x00007300ff0477ac */ /* 0x000e660008000a00 */
[----:B------:R1:W-:Y:S01]  /*14d1b0*/  STL [R1+0xd0], R14 ;  /* 0x0000d00e01007387 */ /* 0x0003e20000100800 */
[----:B------:R-:W-:-:S02]  /*14d1c0*/  SHF.R.S32.HI R23, RZ, 0x1f, R25 ;  /* 0x0000001fff177819 */ /* 0x000fc40000011419 */
[C---:B------:R-:W-:Y:S02]  /*14d1d0*/  IADD3 R26, P0, PT, R25.reuse, R2, RZ ;  /* 0x00000002191a7210 */ /* 0x040fe40007f1e0ff */
[----:B------:R-:W-:Y:S01]  /*14d1e0*/  IADD3 R24, P1, PT, R25, R3, RZ ;  /* 0x0000000319187210 */ /* 0x000fe20007f3e0ff */
        /* <DEDUP_REMOVED lines=88> */
[CC--:B------:R-:W-:Y:S02]  /*14d770*/  IADD3 R20, P0, PT, R17.reuse, R2.reuse, RZ ;  /* 0x0000000211147210 */ /* 0x0c0fe40007f1e0ff */
[----:B------:R-:W-:Y:S01]  /*14d780*/  IADD3 R18, P1, PT, R17, R3, RZ ;  /* 0x0000000311127210 */ /* 0x000fe20007f3e0ff */
[----:B-1----:R-:W-:Y:S01]  /*14d790*/  IMAD.U32 R14, RZ, RZ, UR4 ;  /* 0x00000004ff0e7e24 */ /* 0x002fe2000f8e00ff */
[----:B------:R-:W-:Y:S01]  /*14d7a0*/  UMOV UR49, UR5 ;  /* 0x0000000500317c82 */ /* 0x000fe20008000000 */
[----:B------:R-:W1:Y:S01]  /*14d7b0*/  LDCU.64 UR4, c[0x0][0x398] ;  /* 0x00007300ff0477ac */ /* 0x000e620008000a00 */
[C---:B------:R-:W-:Y:S02]  /*14d7c0*/  IMAD.X R21, R23.reuse, 0x1, R4, P0 ;  /* 0x0000000117157824 */ /* 0x040fe400000e0604 */
[----:B------:R-:W-:Y:S01]  /*14d7d0*/  IMAD.X R19, R23, 0x1, R9, P1 ;  /* 0x0000000117137824 */ /* 0x000fe200008e0609 */
[----:B------:R-:W-:Y:S02]  /*14d7e0*/  SHF.R.S32.HI R23, RZ, 0x1f, R11 ;  /* 0x0000001fff177819 */ /* 0x000fe4000001140b */
[----:B------:R3:W-:Y:S04]  /*14d7f0*/  STL.64 [R1+0x2010], R20 ;  /* 0x0020101401007387 */ /* 0x0007e80000100a00 */
[----:B------:R4:W-:Y:S01]  /*14d800*/  STL.64 [R1+0x2008], R18 ;  /* 0x0020081201007387 */ /* 0x0009e20000100a00 */
[----:B---3--:R-:W-:-:S02]  /*14d810*/  IADD3 R20, P0, PT, R11, R2, RZ ;  /* 0x000000020b147210 */ /* 0x008fc40007f1e0ff */
[----:B----4-:R-:W-:Y:S01]  /*14d820*/  IADD3 R18, P1, PT, R11, R3, RZ ;  /* 0x000000030b127210 */ /* 0x010fe20007f3e0ff */
[----:B-1----:R-:W-:Y:S01]  /*14d830*/  IMAD.U32 R11, RZ, RZ, UR4 ;  /* 0x00000004ff0b7e24 */ /* 0x002fe2000f8e00ff */
[----:B------:R-:W-:Y:S01]  /*14d840*/  UMOV UR48, UR5 ;  /* 0x0000000500307c82 */ /* 0x000fe20008000000 */
[----:B------:R-:W1:Y:S01]  /*14d850*/  LDCU.64 UR4, c[0x0][0x398] ;  /* 0x00007300ff0477ac */ /* 0x000e620008000a00 */
[----:B------:R-:W-:Y:S01]  /*14d860*/  STL [R1+0x7c], R14 ;  /* 0x00007c0e01007387 */ /* 0x000fe20000100800 */
[----:B------:R-:W-:-:S03]  /*14d870*/  IMAD.X R21, R23, 0x1, R4, P0 ;  /* 0x0000000117157824 */ /* 0x000fc600000e0604 */
[----:B------:R1:W-:Y:S01]  /*14d880*/  STL [R1+0x78], R11 ;  /* 0x0000780b01007387 */ /* 0x0003e20000100800 */
[----:B------:R-:W-:-:S03]  /*14d890*/  IMAD.X R19, R23, 0x1, R9, P1 ;  /* 0x0000000117137824 */ /* 0x000fc600008e0609 */
[----:B------:R-:W-:Y:S01]  /*14d8a0*/  STL.64 [R1+0x2038], R20 ;  /* 0x0020381401007387 */ /* 0x000fe20000100a00 */
[----:B------:R-:W-:Y:S02]  /*14d8b0*/  SHF.R.S32.HI R23, RZ, 0x1f, R15 ;  /* 0x0000001fff177819 */ /* 0x000fe4000001140f */
[----:B-1----:R-:W-:-:S05]  /*14d8c0*/  MOV.SPILL R11, UR4 ;  /* 0x00000004000b7c02 */ /* 0x002fca0009000f00 */
[----:B------:R1:W-:Y:S04]  /*14d8d0*/  STL [R1+0x5530], R11 ;  /* 0x0055300b01007387 */ /* 0x0003e80000100800 */
[----:B------:R3:W-:Y:S01]  /*14d8e0*/  STL.64 [R1+0x2050], R18 ;  /* 0x0020501201007387 */ /* 0x0007e20000100a00 */
[C---:B------:R-:W-:Y:S02]  /*14d8f0*/  IADD3 R14, P1, PT, R15.reuse, R3, RZ ;  /* 0x000000030f0e7210 */ /* 0x040fe40007f3e0ff */
[----:B-1----:R-:W-:Y:S02]  /*14d900*/  MOV.SPILL R11, UR6 ;  /* 0x00000006000b7c02 */ /* 0x002fe40009000f00 */
[----:B---3--:R-:W-:-:S03]  /*14d910*/  IADD3 R18, P0, PT, R15, R2, RZ ;  /* 0x000000020f127210 */ /* 0x008fc60007f1e0ff */
[----:B------:R1:W-:Y:S02]  /*14d920*/  STL [R1+0xb0], R11 ;  /* 0x0000b00b01007387 */ /* 0x0003e40000100800 */
[C---:B------:R-:W-:Y:S02]  /*14d930*/  IMAD.X R19, R23.reuse, 0x1, R4, P0 ;  /* 0x0000000117137824 */ /* 0x040fe400000e0604 */
[----:B------:R-:W-:Y:S01]  /*14d940*/  IMAD.X R15, R23, 0x1, R9, P1 ;  /* 0x00000001170f7824 */ /* 0x000fe200008e0609 */
[----:B-1----:R-:W-:Y:S02]  /*14d950*/  MOV.SPILL R11, UR8 ;  /* 0x00000008000b7c02 */ /* 0x002fe40009000f00 */
[----:B------:R1:W-:Y:S01]  /*14d960*/  STL.64 [R1+0x2048], R18 ;  /* 0x0020481201007387 */ /* 0x0003e20000100a00 */
[----:B------:R-:W-:-:S03]  /*14d970*/  SHF.R.S32.HI R23, RZ, 0x1f, R13 ;  /* 0x0000001fff177819 */ /* 0x000fc6000001140d */
[----:B------:R3:W-:Y:S04]  /*14d980*/  STL [R1+0x5534], R11 ;  /* 0x0055340b01007387 */ /* 0x0007e80000100800 */
[----:B------:R4:W-:Y:S01]  /*14d990*/  STL.64 [R1+0x2030], R14 ;  /* 0x0020300e01007387 */ /* 0x0009e20000100a00 */
[C---:B-1----:R-:W-:Y:S02]  /*14d9a0*/  IADD3 R18, P0, PT, R13.reuse, R2, RZ ;  /* 0x000000020d127210 */ /* 0x042fe40007f1e0ff */
[----:B---3--:R-:W-:Y:S02]  /*14d9b0*/  MOV.SPILL R11, UR10 ;  /* 0x0000000a000b7c02 */ /* 0x008fe40009000f00 */
[----:B----4-:R-:W-:Y:S01]  /*14d9c0*/  IADD3 R14, P1, PT, R13, R3, RZ ;  /* 0x000000030d0e7210 */ /* 0x010fe20007f3e0ff */
[----:B------:R-:W-:-:S02]  /*14d9d0*/  IMAD.X R19, R23, 0x1, R4, P0 ;  /* 0x0000000117137824 */ /* 0x000fc400000e0604 */
[----:B------:R1:W-:Y:S02]  /*14d9e0*/  STL [R1+0xa0], R11 ;  /* 0x0000a00b01007387 */ /* 0x0003e40000100800 */
[----:B------:R-:W-:Y:S02]  /*14d9f0*/  IMAD.X R15, R23, 0x1, R9, P1 ;  /* 0x00000001170f7824 */ /* 0x000fe400008e0609 */
[----:B------:R-:W-:Y:S01]  /*14da00*/  STL.64 [R1+0x1fb8], R18 ;  /* 0x001fb81201007387 */ /* 0x000fe20000100a00 */
[----:B-1----:R-:W-:Y:S02]  /*14da10*/  MOV.SPILL R11, UR12 ;  /* 0x0000000c000b7c02 */ /* 0x002fe40009000f00 */
[----:B------:R-:W-:-:S03]  /*14da20*/  SHF.R.S32.HI R23, RZ, 0x1f, R12 ;  /* 0x0000001fff177819 */ /* 0x000fc6000001140c */
[----:B------:R-:W-:Y:S04]  /*14da30*/  STL [R1+0x5538], R11 ;  /* 0x0055380b01007387 */ /* 0x000fe80000100800 */
[----:B------:R1:W-:Y:S02]  /*14da40*/  STL.64 [R1+0x1348], R14 ;  /* 0x0013480e01007387 */ /* 0x0003e40000100a00 */
[C---:B-1----:R-:W-:Y:S02]  /*14da50*/  IADD3 R14, P0, PT, R12.reuse, R2, RZ ;  /* 0x000000020c0e7210 */ /* 0x042fe40007f1e0ff */
[----:B------:R-:W-:Y:S02]  /*14da60*/  MOV.SPILL R11, UR14 ;  /* 0x0000000e000b7c02 */ /* 0x000fe40009000f00 */
[----:B------:R-:W-:Y:S01]  /*14da70*/  IADD3 R12, P1, PT, R12, R3, RZ ;  /* 0x000000030c0c7210 */ /* 0x000fe20007f3e0ff */
[----:B------:R-:W-:-:S02]  /*14da80*/  IMAD.X R15, R23, 0x1, R4, P0 ;  /* 0x00000001170f7824 */ /* 0x000fc400000e0604 */
[----:B------:R-:W-:Y:S02]  /*14da90*/  STL [R1+0x90], R11 ;  /* 0x0000900b01007387 */ /* 0x000fe40000100800 */
[----:B------:R-:W-:Y:S01]  /*14daa0*/  IMAD.X R13, R23, 0x1, R9, P1 ;  /* 0x00000001170d7824 */ /* 0x000fe200008e0609 */
[----:B--2---:R-:W-:Y:S01]  /*14dab0*/  SHF.R.S32.HI R23, RZ, 0x1f, R7 ;  /* 0x0000001fff177819 */ /* 0x004fe20000011407 */
[----:B------:R1:W-:Y:S01]  /*14dac0*/  STL.64 [R1+0x1318], R14 ;  /* 0x0013180e01007387 */ /* 0x0003e20000100a00 */
[----:B------:R-:W-:Y:S01]  /*14dad0*/  VIADD R24, R16, 0x156 ;  /* 0x0000015610187836 */ /* 0x000fe20000000000 */
[----:B-1----:R-:W-:-:S05]  /*14dae0*/  IADD3 R14, P1, PT, R7, R2, RZ ;  /* 0x00000002070e7210 */ /* 0x002fca0007f3e0ff */
[----:B------:R-:W-:Y:S01]  /*14daf0*/  IMAD.X R15, R23, 0x1, R4, P1 ;  /* 0x00000001170f7824 */ /* 0x000fe200008e0604 */
[----:B------:R-:W-:Y:S01]  /*14db00*/  ISETP.GE.AND P1, PT, R24, UR20, PT ;  /* 0x0000001418007c0c */ /* 0x000fe2000bf26270 */
[----:B------:R-:W1:Y:S01]  /*14db10*/  LDCU.64 UR20, c[0x0][0x398] ;  /* 0x00007300ff1477ac */ /* 0x000e620008000a00 */
[----:B------:R-:W-:Y:S01]  /*14db20*/  MOV.SPILL R11, UR16 ;  /* 0x00000010000b7c02 */ /* 0x000fe20009000f00 */
[----:B------:R2:W-:Y:S04]  /*14db30*/  STL.64 [R1+0x12b8], R12 ;  /* 0x0012b80c01007387 */ /* 0x0005e80000100a00 */
[----:B------:R3:W-:Y:S01]  /*14db40*/  STL [R1+0x88], R11 ;  /* 0x0000880b01007387 */ /* 0x0007e20000100800 */
[----:B--2---:R-:W-:Y:S02]  /*14db50*/  IADD3 R12, P0, PT, R7, R3, RZ ;  /* 0x00000003070c7210 */ /* 0x004fe40007f1e0ff */
[----:B---3--:R-:W-:-:S03]  /*14db60*/  MOV.SPILL R11, UR18 ;  /* 0x00000012000b7c02 */ /* 0x008fc60009000f00 */
[----:B------:R-:W-:Y:S02]  /*14db70*/  IMAD.X R13, R23, 0x1, R9, P0 ;  /* 0x00000001170d7824 */ /* 0x000fe400000e0609 */
[----:B------:R1:W-:Y:S04]  /*14db80*/  STL [R1+0x553c], R11 ;  /* 0x00553c0b01007387 */ /* 0x0003e80000100800 */
[----:B------:R-:W-:Y:S04]  /*14db90*/  STL.64 [R1+0x1278], R14 ;  /* 0x0012780e01007387 */ /* 0x000fe80000100a00 */
[----:B------:R2:W-:Y:S01]  /*14dba0*/  STL.64 [R1+0x1220], R12 ;  /* 0x0012200c01007387 */ /* 0x0005e20000100a00 */
[----:B------:R-:W-:-:S02]  /*14dbb0*/  SHF.R.S32.HI R23, RZ, 0x1f, R0 ;  /* 0x0000001fff177819 */ /* 0x000fc40000011400 */
[----:B-1----:R-:W-:Y:S02]  /*14dbc0*/  MOV.SPILL R11, UR20 ;  /* 0x00000014000b7c02 */ /* 0x002fe40009000f00 */
[----:B--2---:R-:W-:-:S03]  /*14dbd0*/  IADD3 R12, P0, PT, R0, R2, RZ ;  /* 0x00000002000c7210 */ /* 0x004fc60007f1e0ff */
[----:B------:R1:W-:Y:S04]  /*14dbe0*/  STL [R1+0x70], R11 ;  /* 0x0000700b01007387 */ /* 0x0003e80000100800 */
[----:B------:R-:W-:Y:S01]  /*14dbf0*/  STL [R1+0x5578], R2 ;  /* 0x0055780201007387 */ /* 0x000fe20000100800 */
[----:B------:R-:W-:Y:S01]  /*14dc00*/  IMAD.X R13, R23, 0x1, R4, P0 ;  /* 0x00000001170d7824 */ /* 0x000fe200000e0604 */
[----:B-1----:R-:W-:Y:S01]  /*14dc10*/  MOV.SPILL R11, UR22 ;  /* 0x00000016000b7c02 */ /* 0x002fe20009000f00 */
[----:B------:R-:W-:-:S04]  /*14dc20*/  VIADD R24, R16, 0x152 ;  /* 0x0000015210187836 */ /* 0x000fc80000000000 */
[----:B------:R-:W-:Y:S04]  /*14dc30*/  STL [R1+0x5540], R11 ;  /* 0x0055400b01007387 */ /* 0x000fe80000100800 */
[----:B------:R-:W-:Y:S04]  /*14dc40*/  STL [R1+0x557c], R4 ;  /* 0x00557c0401007387 */ /* 0x000fe80000100800 */
[----:B------:R1:W-:Y:S01]  /*14dc50*/  STL.64 [R1+0x1170], R12 ;  /* 0x0011700c01007387 */ /* 0x0003e20000100a00 */
[----:B------:R-:W-:Y:S02]  /*14dc60*/  LOP3.LUT R6, R6, 0xffffbfff, RZ, 0xc0, !PT ;  /* 0xffffbfff06067812 */ /* 0x000fe400078ec0ff */
[----:B-1----:R-:W-:-:S05]  /*14dc70*/  IADD3 R12, P0, PT, R0, R3, RZ ;  /* 0x00000003000c7210 */ /* 0x002fca0007f1e0ff */
[----:B------:R-:W-:Y:S01]  /*14dc80*/  IMAD.X R13, R23, 0x1, R9, P0 ;  /* 0x00000001170d7824 */ /* 0x000fe200000e0609 */
[----:B------:R-:W-:Y:S02]  /*14dc90*/  ISETP.GE.AND P0, PT, R24, UR26, PT ;  /* 0x0000001a18007c0c */ /* 0x000fe4000bf06270 */
[----:B------:R-:W-:Y:S01]  /*14dca0*/  @P1 LOP3.LUT R6, R6, 0x4000, RZ, 0xfc, !PT ;  /* 0x0000400006061812 */ /* 0x000fe200078efcff */
[C---:B------:R-:W-:Y:S01]  /*14dcb0*/  VIADD R23, R16.reuse, 0x151 ;  /* 0x0000015110177836 */ /* 0x040fe20000000000 */
[----:B------:R-:W-:Y:S01]  /*14dcc0*/  LOP3.LUT R5, R5, 0xffff7fff, RZ, 0xc0, !PT ;  /* 0xffff7fff05057812 */ /* 0x000fe200078ec0ff */
[----:B------:R-:W-:Y:S01]  /*14dcd0*/  VIADD R24, R16, 0x150 ;  /* 0x0000015010187836 */ /* 0x000fe20000000000 */
[----:B------:R-:W-:Y:S02]  /*14dce0*/  LOP3.LUT R6, R6, 0xfffff7ff, RZ, 0xc0, !PT ;  /* 0xfffff7ff06067812 */ /* 0x000fe400078ec0ff */
[----:B------:R-:W-:Y:S02]  /*14dcf0*/  LOP3.LUT R7, R7, 0x7fffffff, RZ, 0xc0, !PT ;  /* 0x7fffffff07077812 */ /* 0x000fe400078ec0ff */
[----:B------:R-:W-:Y:S01]  /*14dd00*/  @P2 LOP3.LUT R5, R5, 0x8000, RZ, 0xfc, !PT ;  /* 0x0000800005052812 */ /* 0x000fe200078efcff */
[----:B------:R-:W1:Y:S02]  /*14dd10*/  LDCU.64 UR26, c[0x0][0x398] ;  /* 0x00007300ff1a77ac */ /* 0x000e640008000a00 */
[----:B------:R-:W-:-:S02]  /*14dd20*/  @P0 LOP3.LUT R6, R6, 0x800, RZ, 0xfc, !PT ;  /* 0x0000080006060812 */ /* 0x000fc400078efcff */
[----:B------:R-:W-:Y:S02]  /*14dd30*/  ISETP.GE.AND P0, PT, R23, UR30, PT ;  /* 0x0000001e17007c0c */ /* 0x000fe4000bf06270 */
[----:B------:R-:W-:Y:S01]  /*14dd40*/  ISETP.GE.AND P1, PT, R24, UR33, PT ;  /* 0x0000002118007c0c */ /* 0x000fe2000bf26270 */
[C---:B------:R-:W-:Y:S01]  /*14dd50*/  VIADD R23, R16.reuse, 0x14f ;  /* 0x0000014f10177836 */ /* 0x040fe20000000000 */
[----:B------:R-:W-:Y:S01]  /*14dd60*/  LOP3.LUT R5, R5, 0xffffbfff, RZ, 0xc0, !PT ;  /* 0xffffbfff05057812 */ /* 0x000fe200078ec0ff */
[----:B------:R-:W-:Y:S01]  /*14dd70*/  VIADD R24, R16, 0x14e ;  /* 0x0000014e10187836 */ /* 0x000fe20000000000 */
[----:B------:R-:W-:Y:S01]  /*14dd80*/  LOP3.LUT R6, R6, 0xfffffbff, RZ, 0xc0, !PT ;  /* 0xfffffbff06067812 */ /* 0x000fe200078ec0ff */
[----:B------:R-:W2:Y:S06]  /*14dd90*/  LDCU.64 UR30, c[0x0][0x398] ;  /* 0x00007300ff1e77ac */ /* 0x000eac0008000a00 */
[----:B------:R-:W-:-:S02]  /*14dda0*/  @P0 LOP3.LUT R5, R5, 0x4000, RZ, 0xfc, !PT ;  /* 0x0000400005050812 */ /* 0x000fc400078efcff */
[----:B------:R-:W-:Y:S02]  /*14ddb0*/  ISETP.GE.AND P0, PT, R23, UR32, PT ;  /* 0x0000002017007c0c */ /* 0x000fe4000bf06270 */
[----:B------:R-:W-:Y:S02]  /*14ddc0*/  @P1 LOP3.LUT R6, R6, 0x400, RZ, 0xfc, !PT ;  /* 0x0000040006061812 */ /* 0x000fe400078efcff */
[----:B------:R-:W-:Y:S01]  /*14ddd0*/  ISETP.GE.AND P1, PT, R24, UR35, PT ;  /* 0x0000002318007c0c */ /* 0x000fe2000bf26270 */
[C---:B------:R-:W-:Y:S01]  /*14dde0*/  VIADD R23, R16.reuse, 0x14d ;  /* 0x0000014d10177836 */ /* 0x040fe20000000000 */
[----:B------:R-:W-:Y:S01]  /*14ddf0*/  LOP3.LUT R5, R5, 0xffffdfff, RZ, 0xc0, !PT ;  /* 0xffffdfff05057812 */ /* 0x000fe200078ec0ff */
[----:B------:R-:W-:Y:S01]  /*14de00*/  VIADD R24, R16, 0x14c ;  /* 0x0000014c10187836 */ /* 0x000fe20000000000 */
[----:B------:R-:W-:Y:S01]  /*14de10*/  LOP3.LUT R6, R6, 0xfffffdff, RZ, 0xc0, !PT ;  /* 0xfffffdff06067812 */ /* 0x000fe200078ec0ff */
[----:B------:R-:W3:Y:S04]  /*14de20*/  LDCU.64 UR32, c[0x0][0x398] ;  /* 0x00007300ff2077ac */ /* 0x000ee80008000a00 */
        /* <DEDUP_REMOVED lines=8> */
[----:B------:R-:W4:Y:S04]  /*14deb0*/  LDCU.64 UR34, c[0x0][0x398] ;  /* 0x00007300ff2277ac */ /* 0x000f280008000a00 */
        /* <DEDUP_REMOVED lines=8> */
[----:B------:R-:W0:Y:S04]  /*14df40*/  LDCU.64 UR36, c[0x0][0x398] ;  /* 0x00007300ff2477ac */ /* 0x000e280008000a00 */
        /* <DEDUP_REMOVED lines=53> */
[----:B------:R-:W0:Y:S01]  /*14e2a0*/  LDCU.64 UR48, c[0x0][0x398] ;  /* 0x00007300ff3077ac */ /* 0x000e220008000a00 */
[----:B------:R-:W-:Y:S01]  /*14e2b0*/  MOV.SPILL R11, UR24 ;  /* 0x00000018000b7c02 */ /* 0x000fe20009000f00 */
[----:B------:R-:W-:Y:S01]  /*14e2c0*/  STL [R1+0x5580], R3 ;  /* 0x0055800301007387 */ /* 0x000fe20000100800 */
[----:B------:R-:W0:Y:S01]  /*14e2d0*/  LDCU.64 UR4, c[0x0][0x398] ;  /* 0x00007300ff0477ac */ /* 0x000e220008000a00 */
        /* <DEDUP_REMOVED lines=8> */
[----:B------:R1:W-:Y:S01]  /*14e360*/  STL [R1+0x5544], R11 ;  /* 0x0055440b01007387 */ /* 0x0003e20000100800 */
[----:B--2---:R-:W-:Y:S01]  /*14e370*/  MOV.SPILL R2, UR30 ;  /* 0x0000001e00027c02 */ /* 0x004fe20009000f00 */
[----:B------:R-:W2:Y:S02]  /*14e380*/  LDCU.64 UR6, c[0x0][0x398] ;  /* 0x00007300ff0677ac */ /* 0x000ea40008000a00 */
[----:B------:R-:W-:-:S02]  /*14e390*/  @P0 LOP3.LUT R5, R5, 0x10, RZ, 0xfc, !PT ;  /* 0x0000001005050812 */ /* 0x000fc400078efcff */
[----:B------:R-:W-:Y:S02]  /*14e3a0*/  ISETP.GE.AND P0, PT, R23, UR11, PT ;  /* 0x0000000b17007c0c */ /* 0x000fe4000bf06270 */
[----:B------:R-:W-:Y:S02]  /*14e3b0*/  @P1 LOP3.LUT R6, R6, 0x1, RZ, 0xfc, !PT ;  /* 0x0000000106061812 */ /* 0x000fe400078efcff */
[----:B------:R-:W-:Y:S01]  /*14e3c0*/  ISETP.GE.AND P1, PT, R24, UR13, PT ;  /* 0x0000000d18007c0c */ /* 0x000fe2000bf26270 */
[C---:B------:R-:W-:Y:S01]  /*14e3d0*/  VIADD R23, R16.reuse, 0x139 ;  /* 0x0000013910177836 */ /* 0x040fe20000000000 */
[----:B------:R-:W-:Y:S01]  /*14e3e0*/  LOP3.LUT R5, R5, 0xfffffff7, RZ, 0xc0, !PT ;  /* 0xfffffff705057812 */ /* 0x000fe200078ec0ff */
[----:B------:R-:W-:Y:S01]  /*14e3f0*/  VIADD R24, R16, 0x138 ;  /* 0x0000013810187836 */ /* 0x000fe20000000000 */
[----:B------:R-:W-:Y:S02]  /*14e400*/  LOP3.LUT R6, R6, 0x7fffffff, RZ, 0xc0, !PT ;  /* 0x7fffffff06067812 */ /* 0x000fe400078ec0ff */
[----:B-1----:R-:W-:Y:S01]  /*14e410*/  MOV.SPILL R11, UR26 ;  /* 0x0000001a000b7c02 */ /* 0x002fe20009000f00 */
[----:B------:R-:W-:Y:S01]  /*14e420*/  STL [R1+0x5584], R9 ;  /* 0x0055840901007387 */ /* 0x000fe20000100800 */
[----:B0-----:R-:W-:Y:S01]  /*14e430*/  IMAD.U32 R3, RZ, RZ, UR4 ;  /* 0x00000004ff037e24 */ /* 0x001fe2000f8e00ff */
[----:B------:R-:W-:Y:S01]  /*14e440*/  UMOV UR8, UR5 ;  /* 0x0000000500087c82 */ /* 0x000fe20008000000 */
[----:B------:R-:W0:Y:S01]  /*14e450*/  LDCU.64 UR10, c[0x0][0x398] ;  /* 0x00007300ff0a77ac */ /* 0x000e220008000a00 */
[----:B------:R-:W-:Y:S01]  /*14e460*/  VIADD R28, R16, 0x110 ;  /* 0x00000110101c7836 */ /* 0x000fe20000000000 */
        /* <DEDUP_REMOVED lines=8> */
[----:B------:R-:W-:Y:S01]  /*14e4f0*/  STL.64 [R1+0x10a0], R12 ;  /* 0x0010a00c01007387 */ /* 0x000fe20000100a00 */
[----:B------:R-:W1:Y:S01]  /*14e500*/  LDCU.64 UR4, c[0x0][0x398] ;  /* 0x00007300ff0477ac */ /* 0x000e620008000a00 */
[----:B------:R-:W-:Y:S01]  /*14e510*/  IMAD.MOV.U32 R22, RZ, RZ, R10 ;  /* 0x000000ffff167224 */ /* 0x000fe200078e000a */
[----:B------:R-:W-:Y:S01]  /*14e520*/  LOP3.LUT R8, R8, 0x7fffffff, RZ, 0xc0, !PT ;  /* 0x7fffffff08087812 */ /* 0x000fe200078ec0ff */
[----:B------:R-:W1:Y:S01]  /*14e530*/  LDCU.64 UR12, c[0x0][0x398] ;  /* 0x00007300ff0c77ac */ /* 0x000e620008000a00 */
[----:B------:R-:W1:Y:S01]  /*14e540*/  LDCU.64 UR14, c[0x0][0x398] ;  /* 0x00007300ff0e77ac */ /* 0x000e620008000a00 */
        /* <DEDUP_REMOVED lines=9> */
[----:B0-----:R-:W-:Y:S01]  /*14e5e0*/  IMAD.U32 R29, RZ, RZ, UR10 ;  /* 0x0000000aff1d7e24 */ /* 0x001fe2000f8e00ff */
[----:B------:R-:W0:Y:S01]  /*14e5f0*/  LDCU.64 UR16, c[0x0][0x398] ;  /* 0x00007300ff1077ac */ /* 0x000e220008000a00 */
[----:B------:R-:W0:Y:S01]  /*14e600*/  LDCU.64 UR18, c[0x0][0x398] ;  /* 0x00007300ff1277ac */ /* 0x000e220008000a00 */
        /* <DEDUP_REMOVED lines=10> */
[----:B------:R-:W1:Y:S02]  /*14e6b0*/  LDCU.64 UR22, c[0x0][0x398] ;  /* 0x00007300ff1677ac */ /* 0x000e640008000a00 */
[----:B------:R-:W-:-:S02]  /*14e6c0*/  @P0 LOP3.LUT R5, R5, 0x1, RZ, 0xfc, !PT ;  /* 0x0000000105050812 */ /* 0x000fc400078efcff */
[----:B------:R-:W-:Y:S02]  /*14e6d0*/  ISETP.GE.AND P0, PT, R23, UR27, PT ;  /* 0x0000001b17007c0c */ /* 0x000fe4000bf06270 */
[----:B------:R-:W-:Y:S02]  /*14e6e0*/  @P1 LOP3.LUT R7, R7, 0x10000000, RZ, 0xfc, !PT ;  /* 0x1000000007071812 */ /* 0x000fe400078efcff */
[----:B------:R-:W-:Y:S01]  /*14e6f0*/  ISETP.GE.AND P1, PT, R24, UR29, PT ;  /* 0x0000001d18007c0c */ /* 0x000fe2000bf26270 */
[C---:B------:R-:W-:Y:S02]  /*14e700*/  VIADD R23, R16.reuse, 0x131 ;  /* 0x0000013110177836 */ /* 0x040fe40000000000 */
[----:B------:R-:W-:Y:S01]  /*14e710*/  VIADD R24, R16, 0x130 ;  /* 0x0000013010187836 */ /* 0x000fe20000000000 */
[----:B------:R-:W-:Y:S01]  /*14e720*/  LOP3.LUT R7, R7, 0xf7ffffff, RZ, 0xc0, !PT ;  /* 0xf7ffffff07077812 */ /* 0x000fe200078ec0ff */
[----:B------:R4:W-:Y:S01]  /*14e730*/  STL [R1+0x554c], R11 ;  /* 0x00554c0b01007387 */ /* 0x0009e20000100800 */
[----:B------:R-:W0:Y:S03]  /*14e740*/  LDCU.64 UR28, c[0x0][0x398] ;  /* 0x00007300ff1c77ac */ /* 0x000e260008000a00 */
[----:B------:R-:W-:-:S02]  /*14e750*/  @P0 LOP3.LUT R6, R6, 0x80000000, RZ, 0xfc, !PT ;  /* 0x8000000006060812 */ /* 0x000fc400078efcff */
[----:B------:R-:W-:Y:S02]  /*14e760*/  ISETP.GE.AND P0, PT, R23, UR31, PT ;  /* 0x0000001f17007c0c */ /* 0x000fe4000bf06270 */
[----:B------:R-:W-:Y:S02]  /*14e770*/  @P1 LOP3.LUT R7, R7, 0x8000000, RZ, 0xfc, !PT ;  /* 0x0800000007071812 */ /* 0x000fe400078efcff */
[----:B---3--:R-:W-:Y:S01]  /*14e780*/  ISETP.GE.AND P1, PT, R24, UR33, PT ;  /* 0x0000002118007c0c */ /* 0x008fe2000bf26270 */
[----:B------:R-:W-:Y:S01]  /*14e790*/  VIADD R23, R16, 0x12f ;  /* 0x0000012f10177836 */ /* 0x000fe20000000000 */
[----:B------:R-:W-:Y:S01]  /*14e7a0*/  LOP3.LUT R6, R6, 0xbfffffff, RZ, 0xc0, !PT ;  /* 0xbfffffff06067812 */ /* 0x000fe200078ec0ff */
[----:B------:R-:W-:Y:S01]  /*14e7b0*/  VIADD R24, R16, 0x12e ;  /* 0x0000012e10187836 */ /* 0x000fe20000000000 */
[----:B------:R-:W-:Y:S01]  /*14e7c0*/  LOP3.LUT R7, R7, 0xfbffffff, RZ, 0xc0, !PT ;  /* 0xfbffffff07077812 */ /* 0x000fe200078ec0ff */
[----:B------:R3:W-:Y:S01]  /*14e7d0*/  STL [R1+0x60], R2 ;  /* 0x0000600201007387 */ /* 0x0007e20000100800 */
[----:B----4-:R-:W-:Y:S01]  /*14e7e0*/  MOV.SPILL R11, UR34 ;  /* 0x00000022000b7c02 */ /* 0x010fe20009000f00 */
[----:B------:R-:W4:Y:S02]  /*14e7f0*/  LDCU.64 UR30, c[0x0][0x398] ;  /* 0x00007300ff1e77ac */ /* 0x000f240008000a00 */
[----:B------:R-:W-:-:S02]  /*14e800*/  @P0 LOP3.LUT R6, R6, 0x40000000, RZ, 0xfc, !PT ;  /* 0x4000000006060812 */ /* 0x000fc400078efcff */
[----:B------:R-:W-:Y:S02]  /*14e810*/  ISETP.GE.AND P0, PT, R23, UR35, PT ;  /* 0x0000002317007c0c */ /* 0x000fe4000bf06270 */
[----:B------:R-:W-:Y:S02]  /*14e820*/  @P1 LOP3.LUT R7, R7, 0x4000000, RZ, 0xfc, !PT ;  /* 0x0400000007071812 */ /* 0x000fe400078efcff */
[----:B------:R-:W-:Y:S01]  /*14e830*/  ISETP.GE.AND P1, PT, R24, UR37, PT ;  /* 0x0000002518007c0c */ /* 0x000fe2000bf26270 */
[----:B------:R-:W-:Y:S01]  /*14e840*/  VIADD R23, R16, 0x12d ;  /* 0x0000012d10177836 */ /* 0x000fe20000000000 */
[----:B------:R-:W-:Y:S01]  /*14e850*/  LOP3.LUT R6, R6, 0xdfffffff, RZ, 0xc0, !PT ;  /* 0xdfffffff06067812 */ /* 0x000fe200078ec0ff */
[----:B------:R-:W-:Y:S01]  /*14e860*/  VIADD R24, R16, 0x12c ;  /* 0x0000012c10187836 */ /* 0x000fe20000000000 */
[----:B------:R-:W-:Y:S02]  /*14e870*/  LOP3.LUT R7, R7, 0xfdffffff, RZ, 0xc0, !PT ;  /* 0xfdffffff07077812 */ /* 0x000fe400078ec0ff */
[----:B---3--:R-:W-:Y:S01]  /*14e880*/  MOV.SPILL R2, UR32 ;  /* 0x0000002000027c02 */ /* 0x008fe20009000f00 */
[----:B0-----:R-:W-:Y:S01]  /*14e890*/  IMAD.U32 R21, RZ, RZ, UR28 ;  /* 0x0000001cff157e24 */ /* 0x001fe2000f8e00ff */
[----:B------:R-:W0:Y:S01]  /*14e8a0*/  LDCU.64 UR32, c[0x0][0x398] ;  /* 0x00007300ff2077ac */ /* 0x000e220008000a00 */
[----:B------:R-:W3:Y:S01]  /*14e8b0*/  LDCU.64 UR34, c[0x0][0x398] ;  /* 0x00007300ff2277ac */ /* 0x000ee20008000a00 */
[----:B------:R-:W-:-:S02]  /*14e8c0*/  @P0 LOP3.LUT R6, R6, 0x20000000, RZ, 0xfc, !PT ;  /* 0x2000000006060812 */ /* 0x000fc400078efcff */
[----:B------:R-:W-:Y:S02]  /*14e8d0*/  ISETP.GE.AND P0, PT, R23, UR39, PT ;  /* 0x0000002717007c0c */ /* 0x000fe4000bf06270 */
[----:B------:R-:W-:Y:S02]  /*14e8e0*/  @P1 LOP3.LUT R7, R7, 0x2000000, RZ, 0xfc, !PT ;  /* 0x0200000007071812 */ /* 0x000fe400078efcff */
[----:B------:R-:W-:Y:S01]  /*14e8f0*/  ISETP.GE.AND P1, PT, R24, UR41, PT ;  /* 0x0000002918007c0c */ /* 0x000fe2000bf26270 */
[----:B------:R-:W-:Y:S01]  /*14e900*/  VIADD R23, R16, 0x12b ;  /* 0x0000012b10177836 */ /* 0x000fe20000000000 */
[----:B------:R-:W-:Y:S01]  /*14e910*/  LOP3.LUT R6, R6, 0xefffffff, RZ, 0xc0, !PT ;  /* 0xefffffff06067812 */ /* 0x000fe200078ec0ff */
[----:B------:R-:W-:Y:S01]  /*14e920*/  VIADD R24, R16, 0x12a ;  /* 0x0000012a10187836 */ /* 0x000fe20000000000 */
[----:B------:R-:W-:-:S05]  /*14e930*/  LOP3.LUT R7, R7, 0xfeffffff, RZ, 0xc0, !PT ;  /* 0xfeffffff07077812 */ /* 0x000fca00078ec0ff */
[----:B------:R-:W-:Y:S02]  /*14e940*/  @P0 LOP3.LUT R6, R6, 0x10000000, RZ, 0xfc, !PT ;  /* 0x1000000006060812 */ /* 0x000fe400078efcff */
        /* <DEDUP_REMOVED lines=59> */
[----:B------:R0:W-:Y:S04]  /*14ed00*/  STL [R1+0x5c], R2 ;  /* 0x00005c0201007387 */ /* 0x0001e80000100800 */
[----:B------:R1:W-:Y:S01]  /*14ed10*/  STL [R1+0x5550], R11 ;  /* 0x0055500b01007387 */ /* 0x0003e20000100800 */
[----:B------:R-:W-:Y:S01]  /*14ed20*/  VIADD R23, R16, 0x11b ;  /* 0x0000011b10177836 */ /* 0x000fe20000000000 */
[----:B------:R-:W-:-:S02]  /*14ed30*/  LOP3.LUT R6, R6, 0xffefffff, RZ, 0xc0, !PT ;  /* 0xffefffff06067812 */ /* 0x000fc400078ec0ff */
[----:B0-----:R-:W-:Y:S02]  /*14ed40*/  MOV.SPILL R2, UR36 ;  /* 0x0000002400027c02 */ /* 0x001fe40009000f00 */
[----:B-1----:R-:W-:Y:S02]  /*14ed50*/  MOV.SPILL R11, UR38 ;  /* 0x00000026000b7c02 */ /* 0x002fe40009000f00 */
[----:B------:R-:W-:Y:S02]  /*14ed60*/  @P0 LOP3.LUT R6, R6, 0x100000, RZ, 0xfc, !PT ;  /* 0x0010000006060812 */ /* 0x000fe400078efcff */
[----:B------:R-:W-:Y:S01]  /*14ed70*/  ISETP.GE.AND P0, PT, R23, UR77, PT ;  /* 0x0000004d17007c0c */ /* 0x000fe2000bf06270 */
[----:B------:R-:W-:Y:S01]  /*14ed80*/  VIADD R24, R16, 0x11a ;  /* 0x0000011a10187836 */ /* 0x000fe20000000000 */
[----:B------:R0:W-:Y:S04]  /*14ed90*/  STL [R1+0x54], R2 ;  /* 0x0000540201007387 */ /* 0x0001e80000100800 */
[----:B------:R1:W-:Y:S01]  /*14eda0*/  STL [R1+0x5554], R11 ;  /* 0x0055540b01007387 */ /* 0x0003e20000100800 */
[----:B------:R-:W-:Y:S01]  /*14edb0*/  LOP3.LUT R7, R7, 0xfffeffff, RZ, 0xc0, !PT ;  /* 0xfffeffff07077812 */ /* 0x000fe200078ec0ff */
[----:B------:R-:W2:Y:S01]  /*14edc0*/  LDCU.64 UR36, c[0x0][0x398] ;  /* 0x00007300ff2477ac */ /* 0x000ea20008000a00 */
[----:B------:R-:W2:Y:S02]  /*14edd0*/  LDCU.64 UR38, c[0x0][0x398] ;  /* 0x00007300ff2677ac */ /* 0x000ea40008000a00 */
[----:B------:R-:W-:-:S02]  /*14ede0*/  @P1 LOP3.LUT R7, R7, 0x10000, RZ, 0xfc, !PT ;  /* 0x0001000007071812 */ /* 0x000fc400078efcff */
[----:B0-----:R-:W-:Y:S02]  /*14edf0*/  MOV.SPILL R2, UR44 ;  /* 0x0000002c00027c02 */ /* 0x001fe40009000f00 */
[----:B-1----:R-:W-:Y:S02]  /*14ee00*/  MOV.SPILL R11, UR40 ;  /* 0x00000028000b7c02 */ /* 0x002fe40009000f00 */
[----:B------:R-:W-:Y:S01]  /*14ee10*/  ISETP.GE.AND P1, PT, R24, UR8, PT ;  /* 0x0000000818007c0c */ /* 0x000fe2000bf26270 */
[----:B------:R-:W-:Y:S01]  /*14ee20*/  VIADD R23, R16, 0x119 ;  /* 0x0000011910177836 */ /* 0x000fe20000000000 */
[----:B------:R-:W-:Y:S02]  /*14ee30*/  LOP3.LUT R6, R6, 0xfff7ffff, RZ, 0xc0, !PT ;  /* 0xfff7ffff06067812 */ /* 0x000fe400078ec0ff */
[----:B------:R-:W-:Y:S01]  /*14ee40*/  LOP3.LUT R7, R7, 0xffff7fff, RZ, 0xc0, !PT ;  /* 0xffff7fff07077812 */ /* 0x000fe200078ec0ff */
[----:B------:R-:W-:Y:S04]  /*14ee50*/  STL [R1+0x5558], R11 ;  /* 0x0055580b01007387 */ /* 0x000fe80000100800 */
[----:B------:R-:W-:Y:S04]  /*14ee60*/  STL [R1+0x44], R2 ;  /* 0x0000440201007387 */ /* 0x000fe80000100800 */
[----:B------:R-:W-:Y:S04]  /*14ee70*/  STL [R1+0x5528], R5 ;  /* 0x0055280501007387 */ /* 0x000fe80000100800 */
[----:B------:R0:W-:Y:S01]  /*14ee80*/  STL [R1+0x40], R3 ;  /* 0x0000400301007387 */ /* 0x0001e20000100800 */
[----:B------:R-:W-:Y:S01]  /*14ee90*/  @P0 LOP3.LUT R6, R6, 0x80000, RZ, 0xfc, !PT ;  /* 0x0008000006060812 */ /* 0x000fe200078efcff */
[----:B------:R-:W1:Y:S01]  /*14eea0*/  LDCU.64 UR8, c[0x0][0x398] ;  /* 0x00007300ff0877ac */ /* 0x000e620008000a00 */
[----:B0-----:R-:W-:Y:S01]  /*14eeb0*/  IMAD.U32 R3, RZ, RZ, UR4 ;  /* 0x00000004ff037e24 */ /* 0x001fe2000f8e00ff */
[----:B------:R-:W-:Y:S01]  /*14eec0*/  UMOV UR4, UR5 ;  /* 0x0000000500047c82 */ /* 0x000fe20008000000 */
[----:B------:R-:W-:Y:S01]  /*14eed0*/  UMOV UR5, UR11 ;  /* 0x0000000b00057c82 */ /* 0x000fe20008000000 */
[----:B------:R-:W0:Y:S01]  /*14eee0*/  LDCU.64 UR10, c[0x0][0x398] ;  /* 0x00007300ff0a77ac */ /* 0x000e220008000a00 */
[----:B------:R-:W-:Y:S01]  /*14eef0*/  ISETP.GE.AND P0, PT, R23, UR4, PT ;  /* 0x0000000417007c0c */ /* 0x000fe2000bf06270 */
[----:B------:R-:W-:Y:S01]  /*14ef00*/  VIADD R23, R16, 0x118 ;  /* 0x0000011810177836 */ /* 0x000fe20000000000 */
[----:B------:R-:W-:-:S04]  /*14ef10*/  @P1 LOP3.LUT R7, R7, 0x8000, RZ, 0xfc, !PT ;  /* 0x0000800007071812 */ /* 0x000fc800078efcff */
[----:B--2---:R-:W-:Y:S01]  /*14ef20*/  ISETP.GE.AND P1, PT, R23, UR7, PT ;  /* 0x0000000717007c0c */ /* 0x004fe2000bf26270 */
[C---:B------:R-:W-:Y:S01]  /*14ef30*/  VIADD R23, R16.reuse, 0x116 ;  /* 0x0000011610177836 */ /* 0x040fe20000000000 */
[----:B------:R-:W-:Y:S01]  /*14ef40*/  LOP3.LUT R7, R7, 0xffffbfff, RZ, 0xc0, !PT ;  /* 0xffffbfff07077812 */ /* 0x000fe200078ec0ff */
[----:B------:R-:W-:Y:S02]  /*14ef50*/  IMAD.U32 R5, RZ, RZ, UR6 ;  /* 0x00000006ff057e24 */ /* 0x000fe4000f8e00ff */
[----:B------:R-:W-:Y:S01]  /*14ef60*/  VIADD R24, R16, 0x117 ;  /* 0x0000011710187836 */ /* 0x000fe20000000000 */
[----:B------:R-:W-:Y:S01]  /*14ef70*/  LOP3.LUT R6, R6, 0xfffbffff, RZ, 0xc0, !PT ;  /* 0xfffbffff06067812 */ /* 0x000fe200078ec0ff */
[----:B0-----:R-:W-:-:S06]  /*14ef80*/  UMOV UR6, UR11 ;  /* 0x0000000b00067c82 */ /* 0x001fcc0008000000 */
[----:B------:R-:W-:Y:S02]  /*14ef90*/  @P1 LOP3.LUT R7, R7, 0x4000, RZ, 0xfc, !PT ;  /* 0x0000400007071812 */ /* 0x000fe400078efcff */
[----:B------:R-:W-:Y:S02]  /*14efa0*/  ISETP.GE.AND P1, PT, R23, UR6, PT ;  /* 0x0000000617007c0c */ /* 0x000fe4000bf26270 */
[----:B------:R-:W-:Y:S01]  /*14efb0*/  @P0 LOP3.LUT R6, R6, 0x40000, RZ, 0xfc, !PT ;  /* 0x0004000006060812 */ /* 0x000fe200078efcff */
[----:B------:R-:W0:Y:S01]  /*14efc0*/  LDCU.64 UR6, c[0x0][0x398] ;  /* 0x00007300ff0677ac */ /* 0x000e220008000a00 */
[----:B------:R-:W-:Y:S01]  /*14efd0*/  ISETP.GE.AND P0, PT, R24, UR5, PT ;  /* 0x0000000518007c0c */ /* 0x000fe2000bf06270 */
[----:B-1----:R-:W-:Y:S01]  /*14efe0*/  IMAD.U32 R17, RZ, RZ, UR8 ;  /* 0x00000008ff117e24 */ /* 0x002fe2000f8e00ff */
[----:B------:R-:W-:Y:S01]  /*14eff0*/  UMOV UR4, UR9 ;  /* 0x0000000900047c82 */ /* 0x000fe20008000000 */
[----:B------:R-:W1:Y:S01]  /*14f000*/  LDCU.64 UR8, c[0x0][0x398] ;  /* 0x00007300ff0877ac */ /* 0x000e620008000a00 */
[----:B------:R-:W-:Y:S01]  /*14f010*/  VIADD R24, R16, 0x114 ;  /* 0x0000011410187836 */ /* 0x000fe20000000000 */
[----:B------:R-:W-:-:S02]  /*14f020*/  LOP3.LUT R6, R6, 0xfffdffff, RZ, 0xc0, !PT ;  /* 0xfffdffff06067812 */ /* 0x000fc400078ec0ff */
[----:B------:R-:W-:Y:S01]  /*14f030*/  LOP3.LUT R7, R7, 0xffffdfff, RZ, 0xc0, !PT ;  /* 0xffffdfff07077812 */ /* 0x000fe200078ec0ff */
[----:B------:R-:W-:-:S05]  /*14f040*/  VIADD R23, R16, 0x112 ;  /* 0x0000011210177836 */ /* 0x000fca0000000000 */
[----:B------:R-:W-:Y:S02]  /*14f050*/  @P0 LOP3.LUT R6, R6, 0x20000, RZ, 0xfc, !PT ;  /* 0x0002000006060812 */ /* 0x000fe400078efcff */
[----:B------:R-:W-:Y:S02]  /*14f060*/  ISETP.GE.AND P0, PT, R24, UR4, PT ;  /* 0x0000000418007c0c */ /* 0x000fe4000bf06270 */
[----:B------:R-:W-:Y:S01]  /*14f070*/  @P1 LOP3.LUT R7, R7, 0x2000, RZ, 0xfc, !PT ;  /* 0x0000200007071812 */ /* 0x000fe200078efcff */
[----:B0-----:R-:W-:Y:S01]  /*14f080*/  IMAD.U32 R13, RZ, RZ, UR6 ;  /* 0x00000006ff0d7e24 */ /* 0x001fe2000f8e00ff */
[----:B------:R-:W-:Y:S01]  /*14f090*/  UMOV UR4, UR7 ;  /* 0x0000000700047c82 */ /* 0x000fe20008000000 */
[----:B------:R-:W0:Y:S01]  /*14f0a0*/  LDCU.64 UR6, c[0x0][0x398] ;  /* 0x00007300ff0677ac */ /* 0x000e220008000a00 */
[----:B-1----:R-:W-:Y:S01]  /*14f0b0*/  UMOV UR5, UR9 ;  /* 0x0000000900057c82 */ /* 0x002fe20008000000 */
[----:B------:R-:W-:Y:S02]  /*14f0c0*/  LOP3.LUT R7, R7, 0xffffefff, RZ, 0xc0, !PT ;  /* 0xffffefff07077812 */ /* 0x000fe400078ec0ff */
[----:B------:R-:W-:-:S04]  /*14f0d0*/  ISETP.GE.AND P1, PT, R23, UR5, PT ;  /* 0x0000000517007c0c */ /* 0x000fc8000bf26270 */
[----:B------:R-:W-:Y:S02]  /*14f0e0*/  @P0 LOP3.LUT R7, R7, 0x1000, RZ, 0xfc, !PT ;  /* 0x0000100007070812 */ /* 0x000fe400078efcff */
[----:B------:R-:W-:Y:S02]  /*14f0f0*/  ISETP.GE.AND P0, PT, R28, UR4, PT ;  /* 0x000000041c007c0c */ /* 0x000fe4000bf06270 */
[----:B------:R-:W-:-:S05]  /*14f100*/  LOP3.LUT R7, R7, 0xfffff7ff, RZ, 0xc0, !PT ;  /* 0xfffff7ff07077812 */ /* 0x000fca00078ec0ff */
[----:B------:R-:W-:Y:S01]  /*14f110*/  @P1 LOP3.LUT R7, R7, 0x800, RZ, 0xfc, !PT ;  /* 0x0000080007071812 */ /* 0x000fe200078efcff */
[----:B0-----:R-:W-:Y:S01]  /*14f120*/  UMOV UR4, UR7 ;  /* 0x0000000700047c82 */ /* 0x001fe20008000000 */
[----:B------:R-:W-:Y:S01]  /*14f130*/  UMOV UR47, UR6 ;  /* 0x00000006002f7c82 */ /* 0x000fe20008000000 */
[----:B------:R-:W0:Y:S01]  /*14f140*/  LDCU.64 UR6, c[0x0][0x398] ;  /* 0x00007300ff0677ac */ /* 0x000e220008000a00 */
[----:B------:R-:W-:Y:S01]  /*14f150*/  VIADD R23, R16, 0x10e ;  /* 0x0000010e10177836 */ /* 0x000fe20000000000 */
[----:B------:R-:W-:-:S04]  /*14f160*/  LOP3.LUT R7, R7, 0xfffffbff, RZ, 0xc0, !PT ;  /* 0xfffffbff07077812 */ /* 0x000fc800078ec0ff */
[----:B------:R-:W-:Y:S02]  /*14f170*/  @P0 LOP3.LUT R7, R7, 0x400, RZ, 0xfc, !PT ;  /* 0x0000040007070812 */ /* 0x000fe400078efcff */
[----:B------:R-:W-:Y:S01]  /*14f180*/  ISETP.GE.AND P0, PT, R23, UR4, PT ;  /* 0x0000000417007c0c */ /* 0x000fe2000bf06270 */
[----:B------:R-:W-:Y:S01]  /*14f190*/  VIADD R23, R16, 0x10c ;  /* 0x0000010c10177836 */ /* 0x000fe20000000000 */
[----:B------:R-:W-:Y:S01]  /*14f1a0*/  LOP3.LUT R7, R7, 0xfffffdff, RZ, 0xc0, !PT ;  /* 0xfffffdff07077812 */ /* 0x000fe200078ec0ff */
[----:B0-----:R-:W-:-:S10]  /*14f1b0*/  UMOV UR4, UR7 ;  /* 0x0000000700047c82 */ /* 0x001fd40008000000 */
[----:B------:R-:W-:Y:S02]  /*14f1c0*/  @P0 LOP3.LUT R7, R7, 0x200, RZ, 0xfc, !PT ;  /* 0x0000020007070812 */ /* 0x000fe400078efcff */
[----:B------:R-:W-:Y:S01]  /*14f1d0*/  ISETP.GE.AND P0, PT, R23, UR4, PT ;  /* 0x0000000417007c0c */ /* 0x000fe2000bf06270 */
[----:B------:R-:W0:Y:S01]  /*14f1e0*/  LDCU.64 UR4, c[0x0][0x398] ;  /* 0x00007300ff0477ac */ /* 0x000e220008000a00 */
[----:B------:R-:W-:Y:S01]  /*14f1f0*/  UMOV UR57, UR6 ;  /* 0x0000000600397c82 */ /* 0x000fe20008000000 */
[----:B------:R-:W1:Y:S01]  /*14f200*/  LDCU.64 UR6, c[0x0][0x398] ;  /* 0x00007300ff0677ac */ /* 0x000e620008000a00 */
[----:B------:R-:W-:Y:S01]  /*14f210*/  VIADD R23, R16, 0x10a ;  /* 0x0000010a10177836 */ /* 0x000fe20000000000 */
[----:B------:R-:W-:-:S08]  /*14f220*/  LOP3.LUT R7, R7, 0xfffffeff, RZ, 0xc0, !PT ;  /* 0xfffffeff07077812 */ /* 0x000fd000078ec0ff */
[----:B------:R-:W-:Y:S01]  /*14f230*/  @P0 LOP3.LUT R7, R7, 0x100, RZ, 0xfc, !PT ;  /* 0x0000010007070812 */ /* 0x000fe200078efcff */
[----:B0-----:R-:W-:Y:S01]  /*14f240*/  IMAD.U32 R15, RZ, RZ, UR4 ;  /* 0x00000004ff0f7e24 */ /* 0x001fe2000f8e00ff */
[----:B------:R-:W-:Y:S02]  /*14f250*/  UMOV UR4, UR5 ;  /* 0x0000000500047c82 */ /* 0x000fe40008000000 */
[----:B------:R-:W-:Y:S01]  /*14f260*/  ISETP.GE.AND P0, PT, R23, UR4, PT ;  /* 0x0000000417007c0c */ /* 0x000fe2000bf06270 */
[----:B------:R-:W-:Y:S01]  /*14f270*/  VIADD R23, R16, 0x108 ;  /* 0x0000010810177836 */ /* 0x000fe20000000000 */
[----:B------:R-:W-:Y:S01]  /*14f280*/  LOP3.LUT R7, R7, 0xffffff7f, RZ, 0xc0, !PT ;  /* 0xffffff7f07077812 */ /* 0x000fe200078ec0ff */
[----:B-1----:R-:W-:-:S10]  /*14f290*/  UMOV UR4, UR7 ;  /* 0x0000000700047c82 */ /* 0x002fd40008000000 */
[----:B------:R-:W-:Y:S02]  /*14f2a0*/  @P0 LOP3.LUT R7, R7, 0x80, RZ, 0xfc, !PT ;  /* 0x0000008007070812 */ /* 0x000fe400078efcff */
[----:B------:R-:W-:Y:S01]  /*14f2b0*/  ISETP.GE.AND P0, PT, R23, UR4, PT ;  /* 0x0000000417007c0c */ /* 0x000fe2000bf06270 */
[----:B------:R-:W0:Y:S01]  /*14f2c0*/  LDCU.64 UR4, c[0x0][0x398] ;  /* 0x00007300ff0477ac */ /* 0x000e220008000a00 */
[----:B------:R-:W-:Y:S01]  /*14f2d0*/  VIADD R23, R16, 0x106 ;  /* 0x0000010610177836 */ /* 0x000fe20000000000 */
[----:B------:R-:W-:-:S10]  /*14f2e0*/  LOP3.LUT R7, R7, 0xffffffbf, RZ, 0xc0, !PT ;  /* 0xffffffbf07077812 */ /* 0x000fd400078ec0ff */
[----:B------:R-:W-:Y:S01]  /*14f2f0*/  @P0 LOP3.LUT R7, R7, 0x40, RZ, 0xfc, !PT ;  /* 0x0000004007070812 */ /* 0x000fe200078efcff */
[----:B0-----:R-:W-:Y:S01]  /*14f300*/  IMAD.U32 R12, RZ, RZ, UR4 ;  /* 0x00000004ff0c7e24 */ /* 0x001fe2000f8e00ff */
[----:B------:R-:W-:Y:S02]  /*14f310*/  UMOV UR4, UR5 ;  /* 0x0000000500047c82 */ /* 0x000fe40008000000 */
[----:B------:R-:W-:Y:S02]  /*14f320*/  ISETP.GE.AND P0, PT, R23, UR4, PT ;  /* 0x0000000417007c0c */ /* 0x000fe4000bf06270 */
[----:B------:R-:W0:Y:S01]  /*14f330*/  LDCU.64 UR4, c[0x0][0x398] ;  /* 0x00007300ff0477ac */ /* 0x000e220008000a00 */
[----:B------:R-:W-:Y:S01]  /*14f340*/  VIADD R23, R16, 0x104 ;  /* 0x0000010410177836 */ /* 0x000fe20000000000 */
[----:B------:R-:W-:Y:S01]  /*14f350*/  LOP3.LUT R7, R7, 0xffffffdf, RZ, 0xc0, !PT ;  /* 0xffffffdf07077812 */ /* 0x000fe200078ec0ff */
[----:B------:R-:W-:Y:S01]  /*14f360*/  UMOV UR55, UR6 ;  /* 0x0000000600377c82 */ /* 0x000fe20008000000 */
[----:B------:R-:W1:Y:S07]  /*14f370*/  LDCU.64 UR6, c[0x0][0x398] ;  /* 0x00007300ff0677ac */ /* 0x000e6e0008000a00 */
[----:B------:R-:W-:Y:S01]  /*14f380*/  @P0 LOP3.LUT R7, R7, 0x20, RZ, 0xfc, !PT ;  /* 0x0000002007070812 */ /* 0x000fe200078efcff */
[----:B0-----:R-:W-:Y:S01]  /*14f390*/  IMAD.U32 R10, RZ, RZ, UR4 ;  /* 0x00000004ff0a7e24 */ /* 0x001fe2000f8e00ff */
[----:B------:R-:W-:-:S02]  /*14f3a0*/  UMOV UR4, UR5 ;  /* 0x0000000500047c82 */ /* 0x000fc40008000000 */
[----:B------:R-:W-:Y:S02]  /*14f3b0*/  ISETP.GE.AND P0, PT, R23, UR4, PT ;  /* 0x0000000417007c0c */ /* 0x000fe4000bf06270 */
[----:B------:R-:W0:Y:S01]  /*14f3c0*/  LDCU.64 UR4, c[0x0][0x398] ;  /* 0x00007300ff0477ac */ /* 0x000e220008000a00 */
[----:B------:R-:W-:Y:S01]  /*14f3d0*/  VIADD R23, R16, 0x102 ;  /* 0x0000010210177836 */ /* 0x000fe20000000000 */
[----:B------:R-:W-:Y:S01]  /*14f3e0*/  LOP3.LUT R7, R7, 0xffffffef, RZ, 0xc0, !PT ;  /* 0xffffffef07077812 */ /* 0x000fe200078ec0ff */
[----:B-1----:R-:W-:-:S08]  /*14f3f0*/  UMOV UR25, UR6 ;  /* 0x0000000600197c82 */ /* 0x002fd00008000000 */
[----:B------:R-:W-:Y:S01]  /*14f400*/  @P0 LOP3.LUT R7, R7, 0x10, RZ, 0xfc, !PT ;  /* 0x0000001007070812 */ /* 0x000fe200078efcff */
[----:B0-----:R-:W-:Y:S01]  /*14f410*/  IMAD.U32 R27, RZ, RZ, UR4 ;  /* 0x00000004ff1b7e24 */ /* 0x001fe2000f8e00ff */
[----:B------:R-:W-:Y:S02]  /*14f420*/  UMOV UR4, UR5 ;  /* 0x0000000500047c82 */ /* 0x000fe40008000000 */
[----:B------:R-:W-:Y:S01]  /*14f430*/  ISETP.GE.AND P0, PT, R23, UR4, PT ;  /* 0x0000000417007c0c */ /* 0x000fe2000bf06270 */
[----:B------:R-:W-:Y:S01]  /*14f440*/  UMOV UR4, UR7 ;  /* 0x0000000700047c82 */ /* 0x000fe20008000000 */
[----:B------:R-:W0:Y:S01]  /*14f450*/  LDCU.64 UR6, c[0x0][0x398] ;  /* 0x00007300ff0677ac */ /* 0x000e220008000a00 */
[----:B------:R-:W-:Y:S01]  /*14f460*/  VIADD R23, R16, 0x100 ;  /* 0x0000010010177836 */ /* 0x000fe20000000000 */
[----:B------:R-:W-:-:S09]  /*14f470*/  LOP3.LUT R7, R7, 0xfffffff7, RZ, 0xc0, !PT ;  /* 0xfffffff707077812 */ /* 0x000fd200078ec0ff */
[----:B------:R-:W-:Y:S02]  /*14f480*/  @P0 LOP3.LUT R7, R7, 0x8, RZ, 0xfc, !PT ;  /* 0x0000000807070812 */ /* 0x000fe400078efcff */
[----:B------:R-:W-:Y:S01]  /*14f490*/  ISETP.GE.AND P0, PT, R23, UR4, PT ;  /* 0x0000000417007c0c */ /* 0x000fe2000bf06270 */
[----:B0-----:R-:W-:Y:S01]  /*14f4a0*/  UMOV UR4, UR7 ;  /* 0x0000000700047c82 */ /* 0x001fe20008000000 */
[----:B------:R-:W-:Y:S01]  /*14f4b0*/  UMOV UR43, UR6 ;  /* 0x00000006002b7c82 */ /* 0x000fe20008000000 */
[----:B------:R-:W0:Y:S01]  /*14f4c0*/  LDCU.64 UR6, c[0x0][0x398] ;  /* 0x00007300ff0677ac */ /* 0x000e220008000a00 */
[----:B------:R-:W-:Y:S01]  /*14f4d0*/  VIADD R23, R16, 0xfe ;  /* 0x000000fe10177836 */ /* 0x000fe20000000000 */
[----:B------:R-:W-:-:S08]  /*14f4e0*/  LOP3.LUT R7, R7, 0xfffffffb, RZ, 0xc0, !PT ;  /* 0xfffffffb07077812 */ /* 0x000fd000078ec0ff */
[----:B------:R-:W-:Y:S02]  /*14f4f0*/  @P0 LOP3.LUT R7, R7, 0x4, RZ, 0xfc, !PT ;  /* 0x0000000407070812 */ /* 0x000fe400078efcff */
[----:B------:R-:W-:Y:S01]  /*14f500*/  ISETP.GE.AND P0, PT, R23, UR4, PT ;  /* 0x0000000417007c0c */ /* 0x000fe2000bf06270 */
[----:B------:R-:W-:Y:S01]  /*14f510*/  VIADD R23, R16, 0xfc ;  /* 0x000000fc10177836 */ /* 0x000fe20000000000 */
[----:B------:R-:W-:Y:S01]  /*14f520*/  LOP3.LUT R7, R7, 0xfffffffd, RZ, 0xc0, !PT ;  /* 0xfffffffd07077812 */ /* 0x000fe200078ec0ff */
[----:B0-----:R-:W-:Y:S01]  /*14f530*/  UMOV UR4, UR7 ;  /* 0x0000000700047c82 */ /* 0x001fe20008000000 */
[----:B------:R-:W-:Y:S01]  /*14f540*/  UMOV UR61, UR6 ;  /* 0x00000006003d7c82 */ /* 0x000fe20008000000 */
[----:B------:R-:W0:Y:S08]  /*14f550*/  LDCU.64 UR6, c[0x0][0x398] ;  /* 0x00007300ff0677ac */ /* 0x000e300008000a00 */
[----:B------:R-:W-:-:S02]  /*14f560*/  @P0 LOP3.LUT R7, R7, 0x2, RZ, 0xfc, !PT ;  /* 0x0000000207070812 */ /* 0x000fc400078efcff */
[----:B------:R-:W-:Y:S01]  /*14f570*/  ISETP.GE.AND P0, PT, R23, UR4, PT ;  /* 0x0000000417007c0c */ /* 0x000fe2000bf06270 */
[----:B------:R-:W-:Y:S01]  /*14f580*/  VIADD R23, R16, 0xfa ;  /* 0x000000fa10177836 */ /* 0x000fe20000000000 */
[----:B------:R-:W-:-:S11]  /*14f590*/  LOP3.LUT R7, R7, 0xfffffffe, RZ, 0xc0, !PT ;  /* 0xfffffffe07077812 */ /* 0x000fd600078ec0ff */
[----:B------:R-:W-:Y:S01]  /*14f5a0*/  @P0 LOP3.LUT R7, R7, 0x1, RZ, 0xfc, !PT ;  /* 0x0000000107070812 */ /* 0x000fe200078efcff */
[----:B0-----:R-:W-:Y:S02]  /*14f5b0*/  UMOV UR4, UR7 ;  /* 0x0000000700047c82 */ /* 0x001fe40008000000 */
[----:B------:R-:W-:Y:S02]  /*14f5c0*/  ISETP.GE.AND P0, PT, R23, UR4, PT ;  /* 0x0000000417007c0c */ /* 0x000fe4000bf06270 */
[----:B------:R-:W0:Y:S01]  /*14f5d0*/  LDCU.64 UR4, c[0x0][0x398] ;  /* 0x00007300ff0477ac */ /* 0x000e220008000a00 */
[----:B------:R-:W-:Y:S01]  /*14f5e0*/  UMOV UR49, UR6 ;  /* 0x0000000600317c82 */ /* 0x000fe20008000000 */
[----:B------:R-:W1:Y:S01]  /*14f5f0*/  LDCU.64 UR6, c[0x0][0x398] ;  /* 0x00007300ff0677ac */ /* 0x000e620008000a00 */
[----:B------:R-:W-:-:S08]  /*14f600*/  VIADD R23, R16, 0xf8 ;  /* 0x000000f810177836 */ /* 0x000fd00000000000 */
[----:B------:R-:W-:Y:S01]  /*14f610*/  @P0 LOP3.LUT R8, R8, 0x80000000, RZ, 0xfc, !PT ;  /* 0x8000000008080812 */ /* 0x000fe200078efcff */
[----:B0-----:R-:W-:Y:S01]  /*14f620*/  IMAD.U32 R26, RZ, RZ, UR4 ;  /* 0x00000004ff1a7e24 */ /* 0x001fe2000f8e00ff */
[----:B------:R-:W-:Y:S02]  /*14f630*/  UMOV UR4, UR5 ;  /* 0x0000000500047c82 */ /* 0x000fe40008000000 */
[----:B------:R-:W-:Y:S01]  /*14f640*/  ISETP.GE.AND P0, PT, R23, UR4, PT ;  /* 0x0000000417007c0c */ /* 0x000fe2000bf06270 */
[----:B------:R-:W-:Y:S01]  /*14f650*/  VIADD R23, R16, 0xf6 ;  /* 0x000000f610177836 */ /* 0x000fe20000000000 */
[----:B------:R-:W-:Y:S01]  /*14f660*/  LOP3.LUT R8, R8, 0xbfffffff, RZ, 0xc0, !PT ;  /* 0xbfffffff08087812 */ /* 0x000fe200078ec0ff */
[----:B-1----:R-:W-:Y:S01]  /*14f670*/  UMOV UR4, UR7 ;  /* 0x0000000700047c82 */ /* 0x002fe20008000000 */
[----:B------:R-:W-:Y:S01]  /*14f680*/  UMOV UR45, UR6 ;  /* 0x00000006002d7c82 */ /* 0x000fe20008000000 */
[----:B------:R-:W0:Y:S08]  /*14f690*/  LDCU.64 UR6, c[0x0][0x398] ;  /* 0x00007300ff0677ac */ /* 0x000e300008000a00 */
[----:B------:R-:W-:-:S02]  /*14f6a0*/  @P0 LOP3.LUT R8, R8, 0x40000000, RZ, 0xfc, !PT ;  /* 0x4000000008080812 */ /* 0x000fc400078efcff */
[----:B------:R-:W-:Y:S01]  /*14f6b0*/  ISETP.GE.AND P0, PT, R23, UR4, PT ;  /* 0x0000000417007c0c */ /* 0x000fe2000bf06270 */
[----:B------:R-:W1:Y:S01]  /*14f6c0*/  LDCU.64 UR4, c[0x0][0x398] ;  /* 0x00007300ff0477ac */ /* 0x000e620008000a00 */
[----:B------:R-:W-:Y:S01]  /*14f6d0*/  VIADD R23, R16, 0xf4 ;  /* 0x000000f410177836 */ /* 0x000fe20000000000 */
[----:B------:R-:W-:Y:S01]  /*14f6e0*/  LOP3.LUT R8, R8, 0xdfffffff, RZ, 0xc0, !PT ;  /* 0xdfffffff08087812 */ /* 0x000fe200078ec0ff */
[----:B0-----:R-:W-:-:S09]  /*14f6f0*/  UMOV UR51, UR6 ;  /* 0x0000000600337c82 */ /* 0x001fd20008000000 */
[----:B------:R-:W-:Y:S01]  /*14f700*/  @P0 LOP3.LUT R8, R8, 0x20000000, RZ, 0xfc, !PT ;  /* 0x2000000008080812 */ /* 0x000fe200078efcff */
[----:B-1----:R-:W-:Y:S01]  /*14f710*/  IMAD.U32 R25, RZ, RZ, UR4 ;  /* 0x00000004ff197e24 */ /* 0x002fe2000f8e00ff */
        /* <DEDUP_REMOVED lines=71> */
[----:B------:R-:W-:Y:S01]  /*14fb90*/  UMOV UR41, UR8 ;  /* 0x0000000800297c82 */ /* 0x000fe20008000000 */
[----:B------:R-:W1:Y:S01]  /*14fba0*/  LDCU.64 UR8, c[0x0][0x398] ;  /* 0x00007300ff0877ac */ /* 0x000e620008000a00 */
[----:B------:R-:W-:Y:S01]  /*14fbb0*/  VIADD R23, R16, 0xde ;  /* 0x000000de10177836 */ /* 0x000fe20000000000 */
[----:B------:R-:W-:Y:S01]  /*14fbc0*/  LOP3.LUT R8, R8, 0xfffbffff, RZ, 0xc0, !PT ;  /* 0xfffbffff08087812 */ /* 0x000fe200078ec0ff */
[----:B------:R-:W-:Y:S01]  /*14fbd0*/  UMOV UR27, UR10 ;  /* 0x0000000a001b7c82 */ /* 0x000fe20008000000 */
[----:B------:R-:W2:Y:S07]  /*14fbe0*/  LDCU.64 UR10, c[0x0][0x398] ;  /* 0x00007300ff0a77ac */ /* 0x000eae0008000a00 */
[----:B------:R-:W-:Y:S01]  /*14fbf0*/  @P0 LOP3.LUT R8, R8, 0x40000, RZ, 0xfc, !PT ;  /* 0x0004000008080812 */ /* 0x000fe200078efcff */
[----:B0-----:R-:W-:-:S02]  /*14fc00*/  UMOV UR4, UR7 ;  /* 0x0000000700047c82 */ /* 0x001fc40008000000 */
[----:B------:R-:W-:Y:S01]  /*14fc10*/  ISETP.GE.AND P0, PT, R23, UR4, PT ;  /* 0x0000000417007c0c */ /* 0x000fe2000bf06270 */
[----:B------:R-:W-:Y:S01]  /*14fc20*/  VIADD R23, R16, 0xdc ;  /* 0x000000dc10177836 */ /* 0x000fe20000000000 */
[----:B------:R-:W-:Y:S01]  /*14fc30*/  LOP3.LUT R8, R8, 0xfffdffff, RZ, 0xc0, !PT ;  /* 0xfffdffff08087812 */ /* 0x000fe200078ec0ff */
[----:B-1----:R-:W-:-:S10]  /*14fc40*/  UMOV UR4, UR9 ;  /* 0x0000000900047c82 */ /* 0x002fd40008000000 */
[----:B------:R-:W-:Y:S02]  /*14fc50*/  @P0 LOP3.LUT R8, R8, 0x20000, RZ, 0xfc, !PT ;  /* 0x0002000008080812 */ /* 0x000fe400078efcff */
[----:B------:R-:W-:Y:S01]  /*14fc60*/  ISETP.GE.AND P0, PT, R23, UR4, PT ;  /* 0x0000000417007c0c */ /* 0x000fe2000bf06270 */
[----:B------:R-:W-:Y:S01]  /*14fc70*/  VIADD R23, R16, 0xda ;  /* 0x000000da10177836 */ /* 0x000fe20000000000 */
[----:B------:R-:W-:Y:S01]  /*14fc80*/  LOP3.LUT R8, R8, 0xfffeffff, RZ, 0xc0, !PT ;  /* 0xfffeffff08087812 */ /* 0x000fe200078ec0ff */
[----:B--2---:R-:W-:-:S10]  /*14fc90*/  UMOV UR4, UR11 ;  /* 0x0000000b00047c82 */ /* 0x004fd40008000000 */
[----:B------:R-:W-:Y:S02]  /*14fca0*/  @P0 LOP3.LUT R8, R8, 0x10000, RZ, 0xfc, !PT ;  /* 0x0001000008080812 */ /* 0x000fe400078efcff */
[----:B------:R-:W-:Y:S01]  /*14fcb0*/  ISETP.GE.AND P0, PT, R23, UR4, PT ;  /* 0x0000000417007c0c */ /* 0x000fe2000bf06270 */
[----:B------:R-:W-:Y:S01]  /*14fcc0*/  VIADD R23, R16, 0xd8 ;  /* 0x000000d810177836 */ /* 0x000fe20000000000 */
[----:B------:R-:W-:Y:S01]  /*14fcd0*/  LOP3.LUT R8, R8, 0xffff7fff, RZ, 0xc0, !PT ;  /* 0xffff7fff08087812 */ /* 0x000fe200078ec0ff */
[----:B------:R-:W-:-:S10]  /*14fce0*/  UMOV UR4, UR13 ;  /* 0x0000000d00047c82 */ /* 0x000fd40008000000 */
        /* <DEDUP_REMOVED lines=27> */
[----:B------:R-:W-:Y:S01]  /*14fea0*/  UMOV UR4, UR29 ;  /* 0x0000001d00047c82 */ /* 0x000fe20008000000 */
[----:B------:R-:W0:Y:S01]  /*14feb0*/  LDCU.64 UR28, c[0x0][0x398] ;  /* 0x00007300ff1c77ac */ /* 0x000e220008000a00 */
[----:B------:R-:W-:Y:S01]  /*14fec0*/  VIADD R23, R16, 0xcc ;  /* 0x000000cc10177836 */ /* 0x000fe20000000000 */
[----:B------:R-:W-:-:S09]  /*14fed0*/  LOP3.LUT R8, R8, 0xfffffdff, RZ, 0xc0, !PT ;  /* 0xfffffdff08087812 */ /* 0x000fd200078ec0ff */
[----:B------:R-:W-:Y:S02]  /*14fee0*/  @P0 LOP3.LUT R8, R8, 0x200, RZ, 0xfc, !PT ;  /* 0x0000020008080812 */ /* 0x000fe400078efcff */
[----:B------:R-:W-:Y:S01]  /*14fef0*/  ISETP.GE.AND P0, PT, R23, UR4, PT ;  /* 0x0000000417007c0c */ /* 0x000fe2000bf06270 */
[----:B------:R-:W-:Y:S01]  /*14ff00*/  VIADD R23, R16, 0xca ;  /* 0x000000ca10177836 */ /* 0x000fe20000000000 */
[----:B------:R-:W-:Y:S01]  /*14ff10*/  LOP3.LUT R8, R8, 0xfffffeff, RZ, 0xc0, !PT ;  /* 0xfffffeff08087812 */ /* 0x000fe200078ec0ff */
[----:B0-----:R-:W-:Y:S01]  /*14ff20*/  IMAD.U32 R20, RZ, RZ, UR28 ;  /* 0x0000001cff147e24 */ /* 0x001fe2000f8e00ff */
[----:B------:R-:W-:Y:S01]  /*14ff30*/  UMOV UR4, UR29 ;  /* 0x0000001d00047c82 */ /* 0x000fe20008000000 */
[----:B------:R-:W0:Y:S08]  /*14ff40*/  LDCU.64 UR28, c[0x0][0x398] ;  /* 0x00007300ff1c77ac */ /* 0x000e300008000a00 */
[----:B------:R-:W-:-:S02]  /*14ff50*/  @P0 LOP3.LUT R8, R8, 0x100, RZ, 0xfc, !PT ;  /* 0x0000010008080812 */ /* 0x000fc400078efcff */
[----:B------:R-:W-:Y:S01]  /*14ff60*/  ISETP.GE.AND P0, PT, R23, UR4, PT ;  /* 0x0000000417007c0c */ /* 0x000fe2000bf06270 */
[----:B------:R-:W-:Y:S01]  /*14ff70*/  VIADD R23, R16, 0xc8 ;  /* 0x000000c810177836 */ /* 0x000fe20000000000 */
[----:B------:R-:W-:Y:S01]  /*14ff80*/  LOP3.LUT R8, R8, 0xffffff7f, RZ, 0xc0, !PT ;  /* 0xffffff7f08087812 */ /* 0x000fe200078ec0ff */
[----:B0-----:R-:W-:-:S10]  /*14ff90*/  UMOV UR4, UR29 ;  /* 0x0000001d00047c82 */ /* 0x001fd40008000000 */
[----:B------:R-:W-:Y:S02]  /*14ffa0*/  @P0 LOP3.LUT R8, R8, 0x80, RZ, 0xfc, !PT ;  /* 0x0000008008080812 */ /* 0x000fe400078efcff */
[----:B------:R-:W-:Y:S01]  /*14ffb0*/  ISETP.GE.AND P0, PT, R23, UR4, PT ;  /* 0x0000000417007c0c */ /* 0x000fe2000bf06270 */
[----:B------:R-:W-:Y:S01]  /*14ffc0*/  VIADD R23, R16, 0xc6 ;  /* 0x000000c610177836 */ /* 0x000fe20000000000 */
[----:B------:R-:W-:Y:S01]  /*14ffd0*/  LOP3.LUT R8, R8, 0xffffffbf, RZ, 0xc0, !PT ;  /* 0xffffffbf08087812 */ /* 0x000fe200078ec0ff */
[----:B----4-:R-:W-:-:S10]  /*14ffe0*/  UMOV UR4, UR31 ;  /* 0x0000001f00047c82 */ /* 0x010fd40008000000 */
        /* <DEDUP_REMOVED lines=9> */
[----:B---3--:R-:W-:-:S10]  /*150080*/  UMOV UR4, UR35 ;  /* 0x0000002300047c82 */ /* 0x008fd40008000000 */
[----:B------:R-:W-:Y:S02]  /*150090*/  @P0 LOP3.LUT R8, R8, 0x10, RZ, 0xfc, !PT ;  /* 0x0000001008080812 */ /* 0x000fe400078efcff */
[----:B------:R-:W-:Y:S01]  /*1500a0*/  ISETP.GE.AND P0, PT, R23, UR4, PT ;  /* 0x0000000417007c0c */ /* 0x000fe2000bf06270 */
[----:B------:R-:W-:Y:S01]  /*1500b0*/  VIADD R23, R16, 0xc0 ;  /* 0x000000c010177836 */ /* 0x000fe20000000000 */
[----:B------:R-:W-:Y:S02]  /*1500c0*/  MOV.SPILL R2, UR58 ;  /* 0x0000003a00027c02 */ /* 0x000fe40009000f00 */
[----:B------:R-:W-:Y:S01]  /*1500d0*/  LOP3.LUT R8, R8, 0xfffffff7, RZ, 0xc0, !PT ;  /* 0xfffffff708087812 */ /* 0x000fe200078ec0ff */
[----:B------:R-:W0:Y:S01]  /*1500e0*/  LDCU.64 UR58, c[0x0][0x398] ;  /* 0x00007300ff3a77ac */ /* 0x000e220008000a00 */
[----:B------:R-:W-:-:S07]  /*1500f0*/  UMOV UR4, UR37 ;  /* 0x0000002500047c82 */ /* 0x000fce0008000000 */
[----:B------:R-:W-:Y:S02]  /*150100*/  @P0 LOP3.LUT R8, R8, 0x8, RZ, 0xfc, !PT ;  /* 0x0000000808080812 */ /* 0x000fe400078efcff */
[----:B------:R-:W-:Y:S01]  /*150110*/  ISETP.GE.AND P0, PT, R23, UR4, PT ;  /* 0x0000000417007c0c */ /* 0x000fe2000bf06270 */
[----:B------:R-:W-:Y:S01]  /*150120*/  VIADD R23, R16, 0xbe ;  /* 0x000000be10177836 */ /* 0x000fe20000000000 */
[----:B------:R-:W-:Y:S01]  /*150130*/  LOP3.LUT R8, R8, 0xfffffffb, RZ, 0xc0, !PT ;  /* 0xfffffffb08087812 */ /* 0x000fe200078ec0ff */
[----:B------:R-:W-:Y:S01]  /*150140*/  UMOV UR7, UR6 ;  /* 0x0000000600077c82 */ /* 0x000fe20008000000 */
[----:B------:R-:W-:Y:S01]  /*150150*/  UMOV UR6, UR39 ;  /* 0x0000002700067c82 */ /* 0x000fe20008000000 */
[----:B0-----:R-:W-:-:S08]  /*150160*/  IMAD.U32 R19, RZ, RZ, UR58 ;  /* 0x0000003aff137e24 */ /* 0x001fd0000f8e00ff */
        /* <DEDUP_REMOVED lines=8> */
[----:B0-----:R-:W-:Y:S01]  /*1501f0*/  IMAD.U32 R18, RZ, RZ, UR58 ;  /* 0x0000003aff127e24 */ /* 0x001fe2000f8e00ff */
[----:B------:R-:W-:Y:S01]  /*150200*/  UMOV UR6, UR59 ;  /* 0x0000003b00067c82 */ /* 0x000fe20008000000 */
[----:B------:R-:W0:Y:S01]  /*150210*/  LDCU.64 UR58, c[0x0][0x398] ;  /* 0x00007300ff3a77ac */ /* 0x000e220008000a00 */
[----:B------:R-:W-:Y:S01]  /*150220*/  VIADD R23, R16, 0xba ;  /* 0x000000ba10177836 */ /* 0x000fe20000000000 */
[----:B------:R-:W-:Y:S01]  /*150230*/  LOP3.LUT R8, R8, 0xfffffffe, RZ, 0xc0, !PT ;  /* 0xfffffffe08087812 */ /* 0x000fe200078ec0ff */
[----:B------:R0:W-:Y:S07]  /*150240*/  STL [R1+0x3c], R3 ;  /* 0x00003c0301007387 */ /* 0x0001ee0000100800 */
[----:B------:R-:W-:-:S02]  /*150250*/  @P0 LOP3.LUT R8, R8, 0x1, RZ, 0xfc, !PT ;  /* 0x0000000108080812 */ /* 0x000fc400078efcff */
[----:B------:R-:W-:Y:S02]  /*150260*/  ISETP.GE.AND P0, PT, R23, UR6, PT ;  /* 0x0000000617007c0c */ /* 0x000fe4000bf06270 */
[----:B------:R-:W-:Y:S01]  /*150270*/  MOV.SPILL R11, UR42 ;  /* 0x0000002a000b7c02 */ /* 0x000fe20009000f00 */
[----:B------:R-:W-:Y:S04]  /*150280*/  STL [R1+0x5588], R5 ;  /* 0x0055880501007387 */ /* 0x000fe80000100800 */
[----:B------:R-:W-:Y:S04]  /*150290*/  STL [R1+0x558c], R29 ;  /* 0x00558c1d01007387 */ /* 0x000fe80000100800 */
[----:B------:R-:W-:Y:S04]  /*1502a0*/  STL [R1+0x5590], R17 ;  /* 0x0055901101007387 */ /* 0x000fe80000100800 */
[----:B------:R-:W-:Y:S01]  /*1502b0*/  STL [R1+0x5594], R15 ;  /* 0x0055940f01007387 */ /* 0x000fe20000100800 */
[----:B0-----:R-:W-:Y:S01]  /*1502c0*/  IMAD.U32 R3, RZ, RZ, UR58 ;  /* 0x0000003aff037e24 */ /* 0x001fe2000f8e00ff */
[----:B------:R-:W-:Y:S01]  /*1502d0*/  UMOV UR6, UR59 ;  /* 0x0000003b00067c82 */ /* 0x000fe20008000000 */
[----:B------:R-:W0:Y:S01]  /*1502e0*/  LDCU.64 UR58, c[0x0][0x398] ;  /* 0x00007300ff3a77ac */ /* 0x000e220008000a00 */
[----:B------:R1:W-:Y:S04]  /*1502f0*/  STL.64 [R1+0x5560], R12 ;  /* 0x0055600c01007387 */ /* 0x0003e80000100a00 */
[----:B------:R-:W-:Y:S04]  /*150300*/  STL.64 [R1+0x5568], R10 ;  /* 0x0055680a01007387 */ /* 0x000fe80000100a00 */
[----:B------:R-:W-:Y:S04]  /*150310*/  STL [R1+0x5598], R7 ;  /* 0x0055980701007387 */ /* 0x000fe80000100800 */
[----:B------:R-:W-:Y:S04]  /*150320*/  STL.64 [R1+0x5570], R26 ;  /* 0x0055701a01007387 */ /* 0x000fe80000100a00 */
[----:B------:R-:W-:Y:S04]  /*150330*/  STL [R1+0x559c], R25 ;  /* 0x00559c1901007387 */ /* 0x000fe80000100800 */
[----:B------:R-:W-:Y:S04]  /*150340*/  STL [R1+0x55a4], R21 ;  /* 0x0055a41501007387 */ /* 0x000fe80000100800 */
[----:B------:R-:W-:Y:S01]  /*150350*/  STL [R1+0x55a8], R20 ;  /* 0x0055a81401007387 */ /* 0x000fe20000100800 */
[----:B------:R-:W-:-:S03]  /*150360*/  VIADD R23, R16, 0x6 ;  /* 0x0000000610177836 */ /* 0x000fc60000000000 */
[----:B------:R-:W-:Y:S04]  /*150370*/  STL [R1+0x55ac], R19 ;  /* 0x0055ac1301007387 */ /* 0x000fe80000100800 */
[----:B------:R-:W-:Y:S04]  /*150380*/  STL [R1+0x55b0], R8 ;  /* 0x0055b00801007387 */ /* 0x000fe80000100800 */
[----:B------:R-:W-:Y:S04]  /*150390*/  STL [R1+0x55b4], R18 ;  /* 0x0055b41201007387 */ /* 0x000fe80000100800 */
[----:B-1----:R-:W2:Y:S04]  /*1503a0*/  LDL.LU R13, [R1+0x1db4] ;  /* 0x001db400010d7983 */ /* 0x002ea80000300800 */
[----:B------:R1:W-:Y:S01]  /*1503b0*/  STL [R1+0x2e70], R3 ;  /* 0x002e700301007387 */ /* 0x0003e20000100800 */
[----:B------:R-:W-:Y:S01]  /*1503c0*/  ISETP.GE.AND P1, PT, R23, UR6, PT ;  /* 0x0000000617007c0c */ /* 0x000fe2000bf26270 */
[----:B0-----:R-:W-:Y:S01]  /*1503d0*/  UMOV UR6, UR59 ;  /* 0x0000003b00067c82 */ /* 0x001fe20008000000 */
[----:B-1----:R-:W-:Y:S01]  /*1503e0*/  IMAD.U32 R3, RZ, RZ, UR58 ;  /* 0x0000003aff037e24 */ /* 0x002fe2000f8e00ff */
[----:B------:R-:W0:Y:S04]  /*1503f0*/  LDCU.64 UR58, c[0x0][0x398] ;  /* 0x00007300ff3a77ac */ /* 0x000e280008000a00 */
[----:B------:R0:W-:Y:S02]  /*150400*/  STL [R1+0x2e64], R3 ;  /* 0x002e640301007387 */ /* 0x0001e40000100800 */
[----:B0-----:R-:W-:-:S05]  /*150410*/  IMAD.U32 R3, RZ, RZ, UR58 ;  /* 0x0000003aff037e24 */ /* 0x001fca000f8e00ff */
[----:B------:R0:W-:Y:S04]  /*150420*/  STL [R1+0x2e60], R3 ;  /* 0x002e600301007387 */ /* 0x0001e80000100800 */
[----:B------:R-:W3:Y:S01]  /*150430*/  LDL.LU R18, [R1+0xec] ;  /* 0x0000ec0001127983 */ /* 0x000ee20000300800 */
[----:B------:R-:W-:-:S05]  /*150440*/  VIADD R23, R16, 0x5 ;  /* 0x0000000510177836 */ /* 0x000fca0000000000 */
[----:B------:R-:W-:Y:S01]  /*150450*/  ISETP.GE.AND P2, PT, R23, UR6, PT ;  /* 0x0000000617007c0c */ /* 0x000fe2000bf46270 */
[----:B------:R-:W-:Y:S01]  /*150460*/  UMOV UR6, UR59 ;  /* 0x0000003b00067c82 */ /* 0x000fe20008000000 */
[----:B------:R-:W0:Y:S01]  /*150470*/  LDCU.64 UR58, c[0x0][0x398] ;  /* 0x00007300ff3a77ac */ /* 0x000e220008000a00 */
[----:B------:R-:W-:-:S05]  /*150480*/  VIADD R23, R16, 0x4 ;  /* 0x0000000410177836 */ /* 0x000fca0000000000 */
[----:B------:R-:W-:Y:S01]  /*150490*/  ISETP.GE.AND P3, PT, R23, UR6, PT ;  /* 0x0000000617007c0c */ /* 0x000fe2000bf66270 */
[----:B0-----:R-:W-:Y:S01]  /*1504a0*/  IMAD.U32 R3, RZ, RZ, UR58 ;  /* 0x0000003aff037e24 */ /* 0x001fe2000f8e00ff */
[----:B------:R-:W-:Y:S01]  /*1504b0*/  UMOV UR6, UR59 ;  /* 0x0000003b00067c82 */ /* 0x000fe20008000000 */
[----:B------:R-:W0:Y:S01]  /*1504c0*/  LDCU.64 UR58, c[0x0][0x398] ;  /* 0x00007300ff3a77ac */ /* 0x000e220008000a00 */
[----:B------:R-:W-:-:S05]  /*1504d0*/  VIADD R23, R16, 0x3 ;  /* 0x0000000310177836 */ /* 0x000fca0000000000 */
[----:B------:R-:W-:Y:S01]  /*1504e0*/  ISETP.GE.AND P4, PT, R23, UR6, PT ;  /* 0x0000000617007c0c */ /* 0x000fe2000bf86270 */
[----:B0-----:R-:W-:Y:S01]  /*1504f0*/  UMOV UR6, UR59 ;  /* 0x0000003b00067c82 */ /* 0x001fe20008000000 */
[----:B------:R-:W-:Y:S01]  /*150500*/  UMOV UR62, UR58 ;  /* 0x0000003a003e7c82 */ /* 0x000fe20008000000 */
[----:B------:R-:W0:Y:S01]  /*150510*/  LDCU.64 UR58, c[0x0][0x398] ;  /* 0x00007300ff3a77ac */ /* 0x000e220008000a00 */
[C---:B------:R-:W-:Y:S01]  /*150520*/  VIADD R24, R16.reuse, 0x2 ;  /* 0x0000000210187836 */ /* 0x040fe20000000000 */
[----:B------:R-:W-:Y:S01]  /*150530*/  UMOV UR4, UR63 ;  /* 0x0000003f00047c82 */ /* 0x000fe20008000000 */
[----:B------:R-:W-:-:S03]  /*150540*/  VIADD R23, R16, 0x1 ;  /* 0x0000000110177836 */ /* 0x000fc60000000000 */
[----:B------:R-:W-:Y:S01]  /*150550*/  ISETP.GE.AND P5, PT, R24, UR6, PT ;  /* 0x0000000618007c0c */ /* 0x000fe2000bfa6270 */
[----:B0-----:R-:W-:Y:S01]  /*150560*/  UMOV UR63, UR58 ;  /* 0x0000003a003f7c82 */ /* 0x001fe20008000000 */
[----:B------:R-:W-:Y:S01]  /*150570*/  R2UR.FILL UR58, R2 ;  /* 0x00000000023a72ca */ /* 0x000fe200004e0000 */
[----:B------:R-:W-:Y:S02]  /*150580*/  UMOV UR6, UR59 ;  /* 0x0000003b00067c82 */ /* 0x000fe40008000000 */
[----:B------:R-:W-:Y:S01]  /*150590*/  ISETP.GE.AND P6, PT, R23, UR6, PT ;  /* 0x0000000617007c0c */ /* 0x000fe2000bfc6270 */
[----:B---3--:R-:W-:Y:S04]  /*1505a0*/  STL [R1+0x55b8], R18 ;  /* 0x0055b81201007387 */ /* 0x008fe80000100800 */
[----:B------:R0:W-:Y:S04]  /*1505b0*/  STL [R1+0x2e54], R3 ;  /* 0x002e540301007387 */ /* 0x0001e80000100800 */
        /* <DEDUP_REMOVED lines=12> */
[----:B0-----:R-:W2:Y:S04]  /*150680*/  LDL.LU R3, [R1+0xac] ;  /* 0x0000ac0001037983 */ /* 0x001ea80000300800 */
[----:B------:R-:W2:Y:S04]  /*150690*/  LDL.LU R4, [R1+0xa4] ;  /* 0x0000a40001047983 */ /* 0x000ea80000300800 */
[----:B------:R-:W2:Y:S01]  /*1506a0*/  LDL.LU R2, [R1+0x9c] ;  /* 0x00009c0001027983 */ /* 0x000ea20000300800 */
[----:B------:R-:W-:-:S03]  /*1506b0*/  IMAD.MOV.U32 R18, RZ, RZ, R22 ;  /* 0x000000ffff127224 */ /* 0x000fc600078e0016 */
[----:B------:R-:W2:Y:S04]  /*1506c0*/  LDL.LU R26, [R1+0x94] ;  /* 0x00009400011a7983 */ /* 0x000ea80000300800 */
[----:B------:R-:W2:Y:S04]  /*1506d0*/  LDL.LU R27, [R1+0x8c] ;  /* 0x00008c00011b7983 */ /* 0x000ea80000300800 */
[----:B------:R-:W2:Y:S04]  /*1506e0*/  LDL.LU R10, [R1+0x84] ;  /* 0x00008400010a7983 */ /* 0x000ea80000300800 */
[----:B------:R-:W2:Y:S04]  /*1506f0*/  LDL.LU R11, [R1+0x7c] ;  /* 0x00007c00010b7983 */ /* 0x000ea80000300800 */
[----:B------:R-:W2:Y:S04]  /*150700*/  LDL.LU R12, [R1+0x78] ;  /* 0x00007800010c7983 */ /* 0x000ea80000300800 */
[----:B------:R-:W2:Y:S01]  /*150710*/  LDL.LU R23, [R1+0x2cc8] ;  /* 0x002cc80001177983 */ /* 0x000ea20000300800 */
[----:B------:R-:W-:-:S03]  /*150720*/  R2UR UR42, R18 ;  /* 0x00000000122a72ca */ /* 0x000fc600000e0000 */
[----:B------:R-:W2:Y:S01]  /*150730*/  LDL.LU R18, [R1+0x55b8] ;  /* 0x0055b80001127983 */ /* 0x000ea20000300800 */
[----:B------:R-:W-:Y:S01]  /*150740*/  UMOV UR39, UR38 ;  /* 0x0000002600277c82 */ /* 0x000fe20008000000 */
[----:B------:R-:W-:Y:S01]  /*150750*/  UMOV UR37, UR36 ;  /* 0x0000002400257c82 */ /* 0x000fe20008000000 */
[----:B------:R-:W-:Y:S01]  /*150760*/  UMOV UR35, UR34 ;  /* 0x0000002200237c82 */ /* 0x000fe20008000000 */
[----:B------:R-:W-:Y:S01]  /*150770*/  UMOV UR33, UR32 ;  /* 0x0000002000217c82 */ /* 0x000fe20008000000 */
[----:B------:R-:W-:Y:S01]  /*150780*/  UMOV UR31, UR30 ;  /* 0x0000001e001f7c82 */ /* 0x000fe20008000000 */
[----:B---3--:R-:W-:Y:S02]  /*150790*/  R2UR UR38, R8 ;  /* 0x00000000082672ca */ /* 0x008fe400000e0000 */
[----:B----4-:R-:W-:Y:S02]  /*1507a0*/  R2UR UR36, R19 ;  /* 0x00000000132472ca */ /* 0x010fe400000e0000 */
[----:B--2---:R-:W-:-:S02]  /*1507b0*/  R2UR UR34, R20 ;  /* 0x00000000142272ca */ /* 0x004fc400000e0000 */
[----:B------:R-:W-:Y:S02]  /*1507c0*/  R2UR UR32, R21 ;  /* 0x00000000152072ca */ /* 0x000fe400000e0000 */
[----:B------:R-:W-:Y:S02]  /*1507d0*/  R2UR UR30, R14 ;  /* 0x000000000e1e72ca */ /* 0x000fe400000e0000 */
[----:B------:R-:W-:Y:S02]  /*1507e0*/  R2UR UR40, R18 ;  /* 0x00000000122872ca */ /* 0x000fe400000e0000 */
[----:B------:R-:W2:Y:S04]  /*1507f0*/  LDL.LU R18, [R1+0x55b4] ;  /* 0x0055b40001127983 */ /* 0x000ea80000300800 */
[----:B------:R-:W3:Y:S04]  /*150800*/  LDL.LU R8, [R1+0x55b0] ;  /* 0x0055b00001087983 */ /* 0x000ee80000300800 */
[----:B------:R-:W4:Y:S04]  /*150810*/  LDL.LU R19, [R1+0x55ac] ;  /* 0x0055ac0001137983 */ /* 0x000f280000300800 */
[----:B------:R-:W2:Y:S04]  /*150820*/  LDL.LU R20, [R1+0x55a8] ;  /* 0x0055a80001147983 */ /* 0x000ea80000300800 */
[----:B------:R-:W2:Y:S04]  /*150830*/  LDL.LU R21, [R1+0x55a4] ;  /* 0x0055a40001157983 */ /* 0x000ea80000300800 */
[----:B------:R-:W2:Y:S01]  /*150840*/  LDL.LU R14, [R1+0x55a0] ;  /* 0x0055a000010e7983 */ /* 0x000ea20000300800 */
[----:B------:R-:W-:Y:S01]  /*150850*/  UMOV UR29, UR28 ;  /* 0x0000001c001d7c82 */ /* 0x000fe20008000000 */
[----:B------:R-:W-:Y:S01]  /*150860*/  R2UR UR26, R25 ;  /* 0x00000000191a72ca */ /* 0x000fe200000e0000 */
        /* <DEDUP_REMOVED lines=15> */
[----:B------:R-:W-:-:S02]  /*150960*/  R2UR UR10, R4 ;  /* 0x00000000040a72ca */ /* 0x000fc400000e0000 */
[----:B------:R-:W-:Y:S02]  /*150970*/  R2UR UR8, R2 ;  /* 0x00000000020872ca */ /* 0x000fe400000e0000 */
[----:B------:R-:W-:Y:S02]  /*150980*/  LOP3.LUT R0, R0, 0xffffffef, RZ, 0xc0, !PT ;  /* 0xffffffef00007812 */ /* 0x000fe400078ec0ff */
[----:B--2---:R-:W-:Y:S02]  /*150990*/  R2UR UR28, R14 ;  /* 0x000000000e1c72ca */ /* 0x004fe400000e0000 */
[----:B------:R-:W2:Y:S04]  /*1509a0*/  LDL R14, [R1+0xdec] ;  /* 0x000dec00010e7983 */ /* 0x000ea80000100800 */
        /* <DEDUP_REMOVED lines=10> */
[----:B------:R-:W-:-:S02]  /*150a50*/  @P0 LOP3.LUT R0, R0, 0x10, RZ, 0xfc, !PT ;  /* 0x0000001000000812 */ /* 0x000fc400078efcff */
[----:B------:R-:W-:Y:S02]  /*150a60*/  LOP3.LUT P0, RZ, R6, 0x4000, RZ, 0xc0, !PT ;  /* 0x0000400006ff7812 */ /* 0x000fe4000780c0ff */
[----:B------:R-:W-:-:S11]  /*150a70*/  LOP3.LUT R0, R0, 0xfeffffff, RZ, 0xc0, !PT ;  /* 0xfeffffff00007812 */ /* 0x000fd600078ec0ff */
[----:B------:R-:W-:Y:S02]  /*150a80*/  @P0 LOP3.LUT R0, R0, 0x1000000, RZ, 0xfc, !PT ;  /* 0x0100000000000812 */ /* 0x000fe400078efcff */
[----:B------:R-:W-:Y:S02]  /*150a90*/  LOP3.LUT P0, RZ, R6, 0x10000, RZ, 0xc0, !PT ;  /* 0x0001000006ff7812 */ /* 0x000fe4000780c0ff */
[----:B------:R-:W-:Y:S02]  /*150aa0*/  LOP3.LUT R0, R0, 0xfdffffff, RZ, 0xc0, !PT ;  /* 0xfdffffff00007812 */ /* 0x000fe400078ec0ff */
[----:B------:R-:W-:Y:S02]  /*150ab0*/  MOV.SPILL R28, UR62 ;  /* 0x0000003e001c7c02 */ /* 0x000fe40009000f00 */
[----:B------:R-:W-:Y:S02]  /*150ac0*/  R2UR UR62, R10 ;  /* 0x000000000a3e72ca */ /* 0x000fe400000e0000 */
[----:B------:R-:W-:-:S05]  /*150ad0*/  SHF.R.S32.HI R24, RZ, 0x1f, R13 ;  /* 0x0000001fff187819 */ /* 0x000fca000001140d */
[----:B------:R-:W-:-:S04]  /*150ae0*/  @P0 LOP3.LUT R0, R0, 0x2000000, RZ, 0xfc, !PT ;  /* 0x0200000000000812 */ /* 0x000fc800078efcff */
[----:B------:R-:W-:Y:S02]  /*150af0*/  LOP3.LUT R0, R0, 0xffffffdf, RZ, 0xc0, !PT ;  /* 0xffffffdf00007812 */ /* 0x000fe400078ec0ff */
[----:B------:R-:W-:Y:S02]  /*150b00*/  MOV.SPILL R22, UR63 ;  /* 0x0000003f00167c02 */ /* 0x000fe40009000f00 */
[----:B------:R-:W-:Y:S02]  /*150b10*/  R2UR UR63, R11 ;  /* 0x000000000b3f72ca */ /* 0x000fe400000e0000 */
[----:B------:R-:W-:-:S04]  /*150b20*/  @P1 LOP3.LUT R0, R0, 0x20, RZ, 0xfc, !PT ;  /* 0x0000002000001812 */ /* 0x000fc800078efcff */
[----:B------:R-:W-:Y:S02]  /*150b30*/  LOP3.LUT R0, R0, 0xffffffbf, RZ, 0xc0, !PT ;  /* 0xffffffbf00007812 */ /* 0x000fe400078ec0ff */
[----:B------:R-:W-:Y:S02]  /*150b40*/  R2UR UR6, R26 ;  /* 0x000000001a0672ca */ /* 0x000fe400000e0000 */
[----:B------:R-:W-:Y:S01]  /*150b50*/  @P2 LOP3.LUT R0, R0, 0x40, RZ, 0xfc, !PT ;  /* 0x0000004000002812 */ /* 0x000fe200078efcff */
[----:B------:R-:W-:Y:S01]  /*150b60*/  UMOV UR44, UR4 ;  /* 0x00000004002c7c82 */ /* 0x000fe20008000000 */
[----:B------:R-:W-:Y:S02]  /*150b70*/  R2UR UR4, R27 ;  /* 0x000000001b0472ca */ /* 0x000fe400000e0000 */
[----:B------:R-:W-:Y:S02]  /*150b80*/  R2UR UR59, R12 ;  /* 0x000000000c3b72ca */ /* 0x000fe400000e0000 */
[----:B--2---:R-:W-:-:S05]  /*150b90*/  IADD3 R10, P0, PT, R13, R2, RZ ;  /* 0x000000020d0a7210 */ /* 0x004fca0007f1e0ff */
[----:B------:R-:W-:Y:S01]  /*150ba0*/  IMAD.X R11, R24, 0x1, R4, P0 ;  /* 0x00000001180b7824 */ /* 0x000fe200000e0604 */
[----:B------:R-:W-:-:S04]  /*150bb0*/  IADD3 R26, P0, PT, R23, R2, RZ ;  /* 0x00000002171a7210 */ /* 0x000fc80007f1e0ff */
[----:B------:R0:W-:Y:S01]  /*150bc0*/  STL.64 [R1+0x410], R10 ;  /* 0x0004100a01007387 */ /* 0x0001e20000100a00 */
[----:B------:R-:W-:-:S03]  /*150bd0*/  IADD3 R12, P1, PT, R13, R3, RZ ;  /* 0x000000030d0c7210 */ /* 0x000fc60007f3e0ff */
[----:B------:R1:W-:Y:S01]  /*150be0*/  STL [R1+0x5084], R3 ;  /* 0x0050840301007387 */ /* 0x0003e20000100800 */
[----:B0-----:R-:W-:Y:S02]  /*150bf0*/  IADD3 R10, P2, PT, R23, R3, RZ ;  /* 0x00000003170a7210 */ /* 0x001fe40007f5e0ff */
[----:B------:R-:W-:Y:S01]  /*150c00*/  SHF.R.S32.HI R23, RZ, 0x1f, R23 ;  /* 0x0000001fff177819 */ /* 0x000fe20000011417 */
[----:B-1----:R-:W2:Y:S04]  /*150c10*/  LDL R3, [R1+0x1db0] ;  /* 0x001db00001037983 */ /* 0x002ea80000100800 */
[C---:B------:R-:W-:Y:S02]  /*150c20*/  IMAD.X R27, R23.reuse, 0x1, R4, P0 ;  /* 0x00000001171b7824 */ /* 0x040fe400000e0604 */
[----:B------:R-:W-:-:S03]  /*150c30*/  IMAD.X R11, R23, 0x1, R9, P2 ;  /* 0x00000001170b7824 */ /* 0x000fc600010e0609 */
[----:B------:R0:W-:Y:S04]  /*150c40*/  STL.64 [R1+0xff8], R26 ;  /* 0x000ff81a01007387 */ /* 0x0001e80000100a00 */
[----:B0-----:R-:W3:Y:S04]  /*150c50*/  LDL.LU.64 R26, [R1+0x5570] ;  /* 0x00557000011a7983 */ /* 0x001ee80000300a00 */
[----:B------:R0:W-:Y:S04]  /*150c60*/  STL [R1+0x5074], R4 ;  /* 0x0050740401007387 */ /* 0x0001e80000100800 */
[----:B0-----:R-:W3:Y:S04]  /*150c70*/  LDL.LU R4, [R1+0x44] ;  /* 0x0000440001047983 */ /* 0x001ee80000300800 */
[----:B------:R0:W-:Y:S04]  /*150c80*/  STL.64 [R1+0xf10], R10 ;  /* 0x000f100a01007387 */ /* 0x0001e80000100a00 */
[----:B0-----:R-:W4:Y:S01]  /*150c90*/  LDL.LU.64 R10, [R1+0x5568] ;  /* 0x00556800010a7983 */ /* 0x001f220000300a00 */
[----:B------:R-:W-:Y:S01]  /*150ca0*/  LOP3.LUT R0, R0, 0xffffff7f, RZ, 0xc0, !PT ;  /* 0xffffff7f00007812 */ /* 0x000fe200078ec0ff */
[----:B------:R-:W-:-:S02]  /*150cb0*/  IMAD.X R13, R24, 0x1, R9, P1 ;  /* 0x00000001180d7824 */ /* 0x000fc400008e0609 */
[----:B------:R-:W4:Y:S01]  /*150cc0*/  LDL.LU R23, [R1+0x54] ;  /* 0x0000540001177983 */ /* 0x000f220000300800 */
[----:B------:R-:W-:-:S04]  /*150cd0*/  @P3 LOP3.LUT R0, R0, 0x80, RZ, 0xfc, !PT ;  /* 0x0000008000003812 */ /* 0x000fc800078efcff */
[----:B------:R-:W-:-:S04]  /*150ce0*/  LOP3.LUT R0, R0, 0xfffffeff, RZ, 0xc0, !PT ;  /* 0xfffffeff00007812 */ /* 0x000fc800078ec0ff */
[----:B------:R-:W-:-:S04]  /*150cf0*/  @P4 LOP3.LUT R0, R0, 0x100, RZ, 0xfc, !PT ;  /* 0x0000010000004812 */ /* 0x000fc800078efcff */
[----:B------:R-:W-:-:S04]  /*150d00*/  LOP3.LUT R0, R0, 0xfffffff7, RZ, 0xc0, !PT ;  /* 0xfffffff700007812 */ /* 0x000fc800078ec0ff */
[----:B------:R-:W-:Y:S02]  /*150d10*/  @P5 LOP3.LUT R0, R0, 0x8, RZ, 0xfc, !PT ;  /* 0x0000000800005812 */ /* 0x000fe400078efcff */
[----:B------:R-:W-:Y:S02]  /*150d20*/  LOP3.LUT P5, RZ, R6, 0x1000, RZ, 0xc0, !PT ;  /* 0x0000100006ff7812 */ /* 0x000fe400078ac0ff */
[----:B------:R-:W-:-:S11]  /*150d30*/  LOP3.LUT R0, R0, 0xff7fffff, RZ, 0xc0, !PT ;  /* 0xff7fffff00007812 */ /* 0x000fd600078ec0ff */
[----:B------:R-:W-:-:S04]  /*150d40*/  @P5 LOP3.LUT R0, R0, 0x800000, RZ, 0xfc, !PT ;  /* 0x0080000000005812 */ /* 0x000fc800078efcff */
[----:B------:R-:W-:-:S04]  /*150d50*/  LOP3.LUT R0, R0, 0xfffffdff, RZ, 0xc0, !PT ;  /* 0xfffffdff00007812 */ /* 0x000fc800078ec0ff */
[----:B------:R-:W-:Y:S01]  /*150d60*/  @P6 LOP3.LUT R0, R0, 0x200, RZ, 0xfc, !PT ;  /* 0x0000020000006812 */ /* 0x000fe200078efcff */
[----:B------:R0:W-:Y:S03]  /*150d70*/  STL.64 [R1+0x408], R12 ;  /* 0x0004080c01007387 */ /* 0x0001e60000100a00 */
[----:B------:R-:W-:-:S04]  /*150d80*/  LOP3.LUT P0, RZ, R0, 0x2000000, RZ, 0xc0, !PT ;  /* 0x0200000000ff7812 */ /* 0x000fc8000780c0ff */
[----:B------:R-:W-:Y:S01]  /*150d90*/  ISETP.LT.AND P1, PT, R14, UR44, !P0 ;  /* 0x0000002c0e007c0c */ /* 0x000fe2000c721270 */
[----:B0-----:R-:W4:Y:S04]  /*150da0*/  LDL.LU.64 R12, [R1+0x5560] ;  /* 0x00556000010c7983 */ /* 0x001f280000300a00 */
[----:B------:R-:W4:Y:S01]  /*150db0*/  LDL.LU R24, [R1+0x5c] ;  /* 0x00005c0001187983 */ /* 0x000f220000300800 */
[----:B--2---:R-:W-:Y:S02]  /*150dc0*/  ISETP.LT.AND P0, PT, R3, UR42, !P0 ;  /* 0x0000002a03007c0c */ /* 0x004fe4000c701270 */
[----:B---3--:R-:W-:Y:S02]  /*150dd0*/  R2UR.FILL UR44, R4 ;  /* 0x00000000042c72ca */ /* 0x008fe400004e0000 */
[----:B------:R-:W2:Y:S01]  /*150de0*/  LDL.LU R4, [R1+0x60] ;  /* 0x0000600001047983 */ /* 0x000ea20000300800 */
[----:B----4-:R-:W-:-:S03]  /*150df0*/  R2UR.FILL UR42, R11 ;  /* 0x000000000b2a72ca */ /* 0x010fc600004e0000 */
[----:B------:R-:W3:Y:S01]  /*150e00*/  LDL.LU R11, [R1+0x5558] ;  /* 0x00555800010b7983 */ /* 0x000ee20000300800 */
[----:B------:R-:W-:-:S04]  /*150e10*/  LOP3.LUT R2, R2, 0xdfffffff, RZ, 0xc0, !PT ;  /* 0xdfffffff02027812 */ /* 0x000fc800078ec0ff */
[----:B------:R-:W-:Y:S02]  /*150e20*/  @P1 LOP3.LUT R2, R2, 0x20000000, RZ, 0xfc, !PT ;  /* 0x2000000002021812 */ /* 0x000fe400078efcff */
[----:B------:R-:W-:Y:S02]  /*150e30*/  LOP3.LUT P5, RZ, R6, 0x8000, RZ, 0xc0, !PT ;  /* 0x0000800006ff7812 */ /* 0x000fe400078ac0ff */
[----:B------:R-:W-:-:S04]  /*150e40*/  LOP3.LUT R2, R2, 0xefffffff, RZ, 0xc0, !PT ;  /* 0xefffffff02027812 */ /* 0x000fc800078ec0ff */
[----:B------:R-:W-:Y:S02]  /*150e50*/  @P0 LOP3.LUT R2, R2, 0x10000000, RZ, 0xfc, !PT ;  /* 0x1000000002020812 */ /* 0x000fe400078efcff */
[----:B------:R-:W-:Y:S02]  /*150e60*/  ISETP.LT.AND P0, PT, R14, UR40, !P5 ;  /* 0x000000280e007c0c */ /* 0x000fe4000ef01270 */
[----:B---3--:R-:W-:Y:S02]  /*150e70*/  R2UR.FILL UR40, R11 ;  /* 0x000000000b2872ca */ /* 0x008fe400004e0000 */
[----:B------:R-:W3:Y:S01]  /*150e80*/  LDL.LU R11, [R1+0x5554] ;  /* 0x00555400010b7983 */ /* 0x000ee20000300800 */
[----:B------:R-:W-:Y:S02]  /*150e90*/  ISETP.LT.AND P5, PT, R3, UR38, !P5 ;  /* 0x0000002603007c0c */ /* 0x000fe4000efa1270 */
[----:B------:R-:W-:-:S06]  /*150ea0*/  LOP3.LUT R2, R2, 0xf7ffffff, RZ, 0xc0, !PT ;  /* 0xf7ffffff02027812 */ /* 0x000fcc00078ec0ff */
[----:B------:R-:W-:Y:S02]  /*150eb0*/  @P0 LOP3.LUT R2, R2, 0x8000000, RZ, 0xfc, !PT ;  /* 0x0800000002020812 */ /* 0x000fe400078efcff */
[----:B---3--:R-:W-:Y:S02]  /*150ec0*/  R2UR.FILL UR38, R11 ;  /* 0x000000000b2672ca */ /* 0x008fe400004e0000 */
[----:B------:R-:W3:Y:S01]  /*150ed0*/  LDL.LU R11, [R1+0x5550] ;  /* 0x00555000010b7983 */ /* 0x000ee20000300800 */
[----:B------:R-:W-:Y:S02]  /*150ee0*/  LOP3.LUT R2, R2, 0xfbffffff, RZ, 0xc0, !PT ;  /* 0xfbffffff02027812 */ /* 0x000fe400078ec0ff */
[----:B------:R-:W-:Y:S02]  /*150ef0*/  LOP3.LUT P0, RZ, R0, 0x1000000, RZ, 0xc0, !PT ;  /* 0x0100000000ff7812 */ /* 0x000fe4000780c0ff */
[----:B------:R-:W-:Y:S02]  /*150f00*/  @P5 LOP3.LUT R2, R2, 0x4000000, RZ, 0xfc, !PT ;  /* 0x0400000002025812 */ /* 0x000fe400078efcff */
[----:B------:R-:W-:-:S02]  /*150f10*/  ISETP.LT.AND P5, PT, R14, UR36, !P0 ;  /* 0x000000240e007c0c */ /* 0x000fc4000c7a1270 */
[----:B------:R-:W-:Y:S02]  /*150f20*/  ISETP.LT.AND P0, PT, R3, UR34, !P0 ;  /* 0x0000002203007c0c */ /* 0x000fe4000c701270 */
[----:B------:R-:W-:Y:S02]  /*150f30*/  LOP3.LUT R2, R2, 0xfdffffff, RZ, 0xc0, !PT ;  /* 0xfdffffff02027812 */ /* 0x000fe400078ec0ff */
[----:B------:R-:W-:-:S07]  /*150f40*/  LOP3.LUT P6, RZ, R6, 0x2000, RZ, 0xc0, !PT ;  /* 0x0000200006ff7812 */ /* 0x000fce00078cc0ff */
[----:B------:R-:W-:-:S04]  /*150f50*/  @P5 LOP3.LUT R2, R2, 0x2000000, RZ, 0xfc, !PT ;  /* 0x0200000002025812 */ /* 0x000fc800078efcff */
[----:B------:R-:W-:Y:S02]  /*150f60*/  LOP3.LUT R2, R2, 0xfeffffff, RZ, 0xc0, !PT ;  /* 0xfeffffff02027812 */ /* 0x000fe400078ec0ff */
[----:B---3--:R-:W-:Y:S02]  /*150f70*/  R2UR.FILL UR34, R11 ;  /* 0x000000000b2272ca */ /* 0x008fe400004e0000 */
[----:B------:R-:W3:Y:S01]  /*150f80*/  LDL.LU R11, [R1+0x554c] ;  /* 0x00554c00010b7983 */ /* 0x000ee20000300800 */
[----:B------:R-:W-:Y:S02]  /*150f90*/  @P0 LOP3.LUT R2, R2, 0x1000000, RZ, 0xfc, !PT ;  /* 0x0100000002020812 */ /* 0x000fe400078efcff */
[----:B------:R-:W-:Y:S02]  /*150fa0*/  ISETP.LT.AND P0, PT, R14, UR32, !P6 ;  /* 0x000000200e007c0c */ /* 0x000fe4000f701270 */
[----:B------:R-:W-:Y:S02]  /*150fb0*/  ISETP.LT.AND P6, PT, R3, UR30, !P6 ;  /* 0x0000001e03007c0c */ /* 0x000fe4000f7c1270 */
[----:B------:R-:W-:-:S02]  /*150fc0*/  LOP3.LUT R2, R2, 0xff7fffff, RZ, 0xc0, !PT ;  /* 0xff7fffff02027812 */ /* 0x000fc400078ec0ff */
[----:B------:R-:W-:Y:S02]  /*150fd0*/  LOP3.LUT P5, RZ, R0, 0x800000, RZ, 0xc0, !PT ;  /* 0x0080000000ff7812 */ /* 0x000fe400078ac0ff */
[----:B------:R-:W-:Y:S02]  /*150fe0*/  R2UR.FILL UR36, R23 ;  /* 0x00000000172472ca */ /* 0x000fe400004e0000 */
[----:B------:R-:W-:Y:S01]  /*150ff0*/  R2UR.FILL UR32, R24 ;  /* 0x00000000182072ca */ /* 0x000fe200004e0000 */
[----:B------:R-:W4:Y:S04]  /*151000*/  LDL.LU R23, [R1+0x70] ;  /* 0x0000700001177983 */ /* 0x000f280000300800 */
[----:B------:R-:W4:Y:S01]  /*151010*/  LDL.LU R24, [R1+0x88] ;  /* 0x0000880001187983 */ /* 0x000f220000300800 */
[----:B------:R-:W-:-:S04]  /*151020*/  @P0 LOP3.LUT R2, R2, 0x800000, RZ, 0xfc, !PT ;  /* 0x0080000002020812 */ /* 0x000fc800078efcff */
[----:B------:R-:W-:Y:S02]  /*151030*/  LOP3.LUT R2, R2, 0xffbfffff, RZ, 0xc0, !PT ;  /* 0xffbfffff02027812 */ /* 0x000fe400078ec0ff */
[----:B--2---:R-:W-:Y:S02]  /*151040*/  R2UR.FILL UR30, R4 ;  /* 0x00000000041e72ca */ /* 0x004fe400004e0000 */
[----:B------:R-:W2:Y:S01]  /*151050*/  LDL.LU R4, [R1+0x90] ;  /* 0x0000900001047983 */ /* 0x000ea20000300800 */
[----:B------:R-:W-:Y:S02]  /*151060*/  @P6 LOP3.LUT R2, R2, 0x400000, RZ, 0xfc, !PT ;  /* 0x0040000002026812 */ /* 0x000fe400078efcff */
[----:B------:R-:W-:Y:S02]  /*151070*/  ISETP.LT.AND P6, PT, R14, UR28, !P5 ;  /* 0x0000001c0e007c0c */ /* 0x000fe4000efc1270 */
[----:B---3--:R-:W-:Y:S02]  /*151080*/  R2UR.FILL UR28, R11 ;  /* 0x000000000b1c72ca */ /* 0x008fe400004e0000 */
[----:B------:R-:W3:Y:S01]  /*151090*/  LDL.LU R11, [R1+0x5548] ;  /* 0x00554800010b7983 */ /* 0x000ee20000300800 */
[----:B------:R-:W-:-:S08]  /*1510a0*/  LOP3.LUT R2, R2, 0xffdfffff, RZ, 0xc0, !PT ;  /* 0xffdfffff02027812 */ /* 0x000fd000078ec0ff */
[----:B------:R-:W-:Y:S02]  /*1510b0*/  @P6 LOP3.LUT R2, R2, 0x200000, RZ, 0xfc, !PT ;  /* 0x0020000002026812 */ /* 0x000fe400078efcff */
[----:B------:R-:W-:Y:S02]  /*1510c0*/  ISETP.LT.AND P6, PT, R3, UR26, !P5 ;  /* 0x0000001a03007c0c */ /* 0x000fe4000efc1270 */
[----:B---3--:R-:W-:Y:S02]  /*1510d0*/  R2UR.FILL UR26, R11 ;  /* 0x000000000b1a72ca */ /* 0x008fe400004e0000 */
[----:B------:R-:W3:Y:S01]  /*1510e0*/  LDL.LU R11, [R1+0x5544] ;  /* 0x00554400010b7983 */ /* 0x000ee20000300800 */
[----:B------:R-:W-:-:S04]  /*1510f0*/  LOP3.LUT P4, RZ, R6, 0x800, RZ, 0xc0, !PT ;  /* 0x0000080006ff7812 */ /* 0x000fc8000788c0ff */
[----:B------:R-:W-:Y:S02]  /*151100*/  ISETP.LT.AND P5, PT, R14, UR24, !P4 ;  /* 0x000000180e007c0c */ /* 0x000fe4000e7a1270 */
[----:B---3--:R-:W-:Y:S02]  /*151110*/  R2UR.FILL UR24, R11 ;  /* 0x000000000b1872ca */ /* 0x008fe400004e0000 */
[----:B------:R-:W3:Y:S01]  /*151120*/  LDL.LU R11, [R1+0x5540] ;  /* 0x00554000010b7983 */ /* 0x000ee20000300800 */
[----:B------:R-:W-:Y:S02]  /*151130*/  ISETP.LT.AND P4, PT, R3, UR22, !P4 ;  /* 0x0000001603007c0c */ /* 0x000fe4000e781270 */
[----:B------:R-:W-:-:S04]  /*151140*/  LOP3.LUT R2, R2, 0xffefffff, RZ, 0xc0, !PT ;  /* 0xffefffff02027812 */ /* 0x000fc800078ec0ff */
[----:B------:R-:W-:-:S04]  /*151150*/  @P6 LOP3.LUT R2, R2, 0x100000, RZ, 0xfc, !PT ;  /* 0x0010000002026812 */ /* 0x000fc800078efcff */
[----:B------:R-:W-:Y:S02]  /*151160*/  LOP3.LUT R2, R2, 0xfff7ffff, RZ, 0xc0, !PT ;  /* 0xfff7ffff02027812 */ /* 0x000fe400078ec0ff */
[----:B---3--:R-:W-:Y:S02]  /*151170*/  R2UR.FILL UR22, R11 ;  /* 0x000000000b1672ca */ /* 0x008fe400004e0000 */
[----:B------:R-:W3:Y:S01]  /*151180*/  LDL.LU R11, [R1+0x553c] ;  /* 0x00553c00010b7983 */ /* 0x000ee20000300800 */
[----:B------:R-:W-:Y:S02]  /*151190*/  @P5 LOP3.LUT R2, R2, 0x80000, RZ, 0xfc, !PT ;  /* 0x0008000002025812 */ /* 0x000fe400078efcff */
[----:B------:R-:W-:Y:S02]  /*1511a0*/  LOP3.LUT P3, RZ, R6, 0x400, RZ, 0xc0, !PT ;  /* 0x0000040006ff7812 */ /* 0x000fe4000786c0ff */
[----:B------:R-:W-:Y:S02]  /*1511b0*/  LOP3.LUT R2, R2, 0xfffbffff, RZ, 0xc0, !PT ;  /* 0xfffbffff02027812 */ /* 0x000fe400078ec0ff */
[----:B------:R-:W-:-:S02]  /*1511c0*/  ISETP.LT.AND P5, PT, R14, UR20, !P3 ;  /* 0x000000140e007c0c */ /* 0x000fc4000dfa1270 */
[----:B----4-:R-:W-:Y:S02]  /*1511d0*/  R2UR.FILL UR20, R23 ;  /* 0x00000000171472ca */ /* 0x010fe400004e0000 */
[----:B------:R-:W-:Y:S02]  /*1511e0*/  @P4 LOP3.LUT R2, R2, 0x40000, RZ, 0xfc, !PT ;  /* 0x0004000002024812 */ /* 0x000fe400078efcff */
[----:B------:R-:W-:Y:S01]  /*1511f0*/  ISETP.LT.AND P4, PT, R3, UR18, !P3 ;  /* 0x0000001203007c0c */ /* 0x000fe2000df81270 */
[----:B------:R-:W4:Y:S01]  /*151200*/  LDL.LU R23, [R1+0xa0] ;  /* 0x0000a00001177983 */ /* 0x000f220000300800 */
[----:B------:R-:W-:Y:S02]  /*151210*/  LOP3.LUT R2, R2, 0xfffdffff, RZ, 0xc0, !PT ;  /* 0xfffdffff02027812 */ /* 0x000fe400078ec0ff */
[----:B------:R-:W-:Y:S02]  /*151220*/  LOP3.LUT P2, RZ, R6, 0x200, RZ, 0xc0, !PT ;  /* 0x0000020006ff7812 */ /* 0x000fe4000784c0ff */
[----:B---3--:R-:W-:-:S02]  /*151230*/  R2UR.FILL UR18, R11 ;  /* 0x000000000b1272ca */ /* 0x008fc400004e0000 */
[----:B------:R-:W3:Y:S01]  /*151240*/  LDL.LU R11, [R1+0x5538] ;  /* 0x00553800010b7983 */ /* 0x000ee20000300800 */
[----:B------:R-:W-:Y:S02]  /*151250*/  @P5 LOP3.LUT R2, R2, 0x20000, RZ, 0xfc, !PT ;  /* 0x0002000002025812 */ /* 0x000fe400078efcff */
[----:B------:R-:W-:Y:S02]  /*151260*/  ISETP.LT.AND P3, PT, R14, UR16, !P2 ;  /* 0x000000100e007c0c */ /* 0x000fe4000d761270 */
[----:B------:R-:W-:-:S04]  /*151270*/  LOP3.LUT R2, R2, 0xfffeffff, RZ, 0xc0, !PT ;  /* 0xfffeffff02027812 */ /* 0x000fc800078ec0ff */
[----:B------:R-:W-:Y:S02]  /*151280*/  @P4 LOP3.LUT R2, R2, 0x10000, RZ, 0xfc, !PT ;  /* 0x0001000002024812 */ /* 0x000fe400078efcff */
[----:B------:R-:W-:Y:S02]  /*151290*/  LOP3.LUT P1, RZ, R6, 0x100, RZ, 0xc0, !PT ;  /* 0x0000010006ff7812 */ /* 0x000fe4000782c0ff */
[----:B------:R-:W-:-:S04]  /*1512a0*/  LOP3.LUT R2, R2, 0xffff7fff, RZ, 0xc0, !PT ;  /* 0xffff7fff02027812 */ /* 0x000fc800078ec0ff */
[----:B------:R-:W-:Y:S02]  /*1512b0*/  @P3 LOP3.LUT R2, R2, 0x8000, RZ, 0xfc, !PT ;  /* 0x0000800002023812 */ /* 0x000fe400078efcff */
[----:B------:R-:W-:Y:S02]  /*1512c0*/  ISETP.LT.AND P3, PT, R14, UR12, !P1 ;  /* 0x0000000c0e007c0c */ /* 0x000fe4000cf61270 */
[----:B------:R-:W-:Y:S02]  /*1512d0*/  ISETP.LT.AND P2, PT, R3, UR14, !P2 ;  /* 0x0000000e03007c0c */ /* 0x000fe4000d741270 */
[----:B------:R-:W-:Y:S02]  /*1512e0*/  LOP3.LUT R2, R2, 0xffffbfff, RZ, 0xc0, !PT ;  /* 0xffffbfff02027812 */ /* 0x000fe400078ec0ff */
[----:B---3--:R-:W-:Y:S02]  /*1512f0*/  R2UR.FILL UR12, R11 ;  /* 0x000000000b0c72ca */ /* 0x008fe400004e0000 */
[----:B------:R-:W3:Y:S07]  /*151300*/  LDL.LU R11, [R1+0x5534] ;  /* 0x00553400010b7983 */ /* 0x000eee0000300800 */
[----:B------:R-:W-:-:S02]  /*151310*/  @P2 LOP3.LUT R2, R2, 0x4000, RZ, 0xfc, !PT ;  /* 0x0000400002022812 */ /* 0x000fc400078efcff */
[----:B------:R-:W-:Y:S02]  /*151320*/  ISETP.LT.AND P2, PT, R3, UR10, !P1 ;  /* 0x0000000a03007c0c */ /* 0x000fe4000cf41270 */
[----:B------:R-:W-:-:S04]  /*151330*/  LOP3.LUT R2, R2, 0xffffdfff, RZ, 0xc0, !PT ;  /* 0xffffdfff02027812 */ /* 0x000fc800078ec0ff */
[----:B------:R-:W-:Y:S02]  /*151340*/  @P3 LOP3.LUT R2, R2, 0x2000, RZ, 0xfc, !PT ;  /* 0x0000200002023812 */ /* 0x000fe400078efcff */
[----:B------:R-:W-:Y:S02]  /*151350*/  LOP3.LUT P0, RZ, R6, 0x80, RZ, 0xc0, !PT ;  /* 0x0000008006ff7812 */ /* 0x000fe4000780c0ff */
[----:B------:R-:W-:Y:S02]  /*151360*/  LOP3.LUT R2, R2, 0xffffefff, RZ, 0xc0, !PT ;  /* 0xffffefff02027812 */ /* 0x000fe400078ec0ff */
[----:B--2---:R-:W-:Y:S02]  /*151370*/  R2UR.FILL UR14, R4 ;  /* 0x00000000040e72ca */ /* 0x004fe400004e0000 */
[----:B------:R-:W2:Y:S01]  /*151380*/  LDL.LU R4, [R1+0xb0] ;  /* 0x0000b00001047983 */ /* 0x000ea20000300800 */
[----:B------:R-:W-:Y:S02]  /*151390*/  @P2 LOP3.LUT R2, R2, 0x1000, RZ, 0xfc, !PT ;  /* 0x0000100002022812 */ /* 0x000fe400078efcff */
[----:B------:R-:W-:-:S02]  /*1513a0*/  ISETP.LT.AND P2, PT, R14, UR8, !P0 ;  /* 0x000000080e007c0c */ /* 0x000fc4000c741270 */
[----:B------:R-:W-:Y:S02]  /*1513b0*/  LOP3.LUT P4, RZ, R6, 0x2, RZ, 0xc0, !PT ;  /* 0x0000000206ff7812 */ /* 0x000fe4000788c0ff */
[----:B------:R-:W-:Y:S02]  /*1513c0*/  LOP3.LUT R0, R0, 0xffefffff, RZ, 0xc0, !PT ;  /* 0xffefffff00007812 */ /* 0x000fe400078ec0ff */
[----:B------:R-:W-:Y:S02]  /*1513d0*/  ISETP.LT.AND P0, PT, R3, UR6, !P0 ;  /* 0x0000000603007c0c */ /* 0x000fe4000c701270 */
[----:B------:R-:W-:-:S07]  /*1513e0*/  LOP3.LUT R2, R2, 0xfffff7ff, RZ, 0xc0, !PT ;  /* 0xfffff7ff02027812 */ /* 0x000fce00078ec0ff */
[----:B------:R-:W-:Y:S02]  /*1513f0*/  @P4 LOP3.LUT R0, R0, 0x100000, RZ, 0xfc, !PT ;  /* 0x0010000000004812 */ /* 0x000fe400078efcff */
[C---:B------:R-:W-:Y:S02]  /*151400*/  LOP3.LUT P4, RZ, R6.reuse, 0x8, RZ, 0xc0, !PT ;  /* 0x0000000806ff7812 */ /* 0x040fe4000788c0ff */
[----:B------:R-:W-:Y:S02]  /*151410*/  LOP3.LUT P5, RZ, R6, 0x40, RZ, 0xc0, !PT ;  /* 0x0000004006ff7812 */ /* 0x000fe400078ac0ff */
[----:B------:R-:W-:Y:S02]  /*151420*/  LOP3.LUT R0, R0, 0xffbfffff, RZ, 0xc0, !PT ;  /* 0xffbfffff00007812 */ /* 0x000fe400078ec0ff */
[----:B------:R-:W-:-:S04]  /*151430*/  @P2 LOP3.LUT R2, R2, 0x800, RZ, 0xfc, !PT ;  /* 0x0000080002022812 */ /* 0x000fc800078efcff */
[----:B------:R-:W-:Y:S02]  /*151440*/  LOP3.LUT R2, R2, 0xfffffbff, RZ, 0xc0, !PT ;  /* 0xfffffbff02027812 */ /* 0x000fe400078ec0ff */
[----:B---3--:R-:W-:Y:S02]  /*151450*/  R2UR.FILL UR8, R11 ;  /* 0x000000000b0872ca */ /* 0x008fe400004e0000 */
[----:B------:R-:W3:Y:S01]  /*151460*/  LDL.LU R11, [R1+0x5530] ;  /* 0x00553000010b7983 */ /* 0x000ee20000300800 */
[----:B------:R-:W-:Y:S02]  /*151470*/  @P4 LOP3.LUT R0, R0, 0x400000, RZ, 0xfc, !PT ;  /* 0x0040000000004812 */ /* 0x000fe400078efcff */
[----:B------:R-:W-:Y:S02]  /*151480*/  ISETP.LT.AND P4, PT, R14, UR4, !P5 ;  /* 0x000000040e007c0c */ /* 0x000fe4000ef81270 */
[----:B------:R-:W-:-:S04]  /*151490*/  @P0 LOP3.LUT R2, R2, 0x400, RZ, 0xfc, !PT ;  /* 0x0000040002020812 */ /* 0x000fc800078efcff */
[----:B------:R-:W-:Y:S02]  /*1514a0*/  LOP3.LUT R2, R2, 0xfffffdff, RZ, 0xc0, !PT ;  /* 0xfffffdff02027812 */ /* 0x000fe400078ec0ff */
[----:B------:R-:W-:-:S05]  /*1514b0*/  LOP3.LUT P3, RZ, R7, 0x80000000, RZ, 0xc0, !PT ;  /* 0x8000000007ff7812 */ /* 0x000fca000786c0ff */
[----:B------:R-:W-:Y:S02]  /*1514c0*/  @P4 LOP3.LUT R2, R2, 0x200, RZ, 0xfc, !PT ;  /* 0x0000020002024812 */ /* 0x000fe400078efcff */
[----:B------:R-:W-:Y:S02]  /*1514d0*/  ISETP.LT.AND P4, PT, R3, UR62, !P5 ;  /* 0x0000003e03007c0c */ /* 0x000fe4000ef81270 */
[----:B------:R-:W-:Y:S02]  /*1514e0*/  LOP3.LUT R0, R0, 0xfff7ffff, RZ, 0xc0, !PT ;  /* 0xfff7ffff00007812 */ /* 0x000fe400078ec0ff */
[----:B------:R-:W-:Y:S02]  /*1514f0*/  LOP3.LUT P1, RZ, R6, 0x20, RZ, 0xc0, !PT ;  /* 0x0000002006ff7812 */ /* 0x000fe4000782c0ff */
[----:B------:R-:W-:Y:S02]  /*151500*/  LOP3.LUT R2, R2, 0xfffffeff, RZ, 0xc0, !PT ;  /* 0xfffffeff02027812 */ /* 0x000fe400078ec0ff */
[----:B------:R-:W-:-:S02]  /*151510*/  @P3 LOP3.LUT R0, R0, 0x80000, RZ, 0xfc, !PT ;  /* 0x0008000000003812 */ /* 0x000fc400078efcff */
[----:B------:R-:W-:-:S03]  /*151520*/  LOP3.LUT P3, RZ, R6, 0x4, RZ, 0xc0, !PT ;  /* 0x0000000406ff7812 */ /* 0x000fc6000786c0ff */
[----:B------:R-:W-:Y:S02]  /*151530*/  @P4 LOP3.LUT R2, R2, 0x100, RZ, 0xfc, !PT ;  /* 0x0000010002024812 */ /* 0x000fe400078efcff */
[----:B------:R-:W-:Y:S02]  /*151540*/  ISETP.LT.AND P4, PT, R14, UR63, !P1 ;  /* 0x0000003f0e007c0c */ /* 0x000fe4000cf81270 */
[C---:B------:R-:W-:Y:S02]  /*151550*/  LOP3.LUT P2, RZ, R7.reuse, 0x10000000, RZ, 0xc0, !PT ;  /* 0x1000000007ff7812 */ /* 0x040fe4000784c0ff */
[----:B------:R-:W-:Y:S02]  /*151560*/  LOP3.LUT R0, R0, 0xffdfffff, RZ, 0xc0, !PT ;  /* 0xffdfffff00007812 */ /* 0x000fe400078ec0ff */
[----:B------:R-:W-:Y:S02]  /*151570*/  LOP3.LUT R2, R2, 0xffffff7f, RZ, 0xc0, !PT ;  /* 0xffffff7f02027812 */ /* 0x000fe400078ec0ff */
[----:B------:R-:W-:-:S02]  /*151580*/  LOP3.LUT P6, RZ, R7, 0x8000000, RZ, 0xc0, !PT ;  /* 0x0800000007ff7812 */ /* 0x000fc400078cc0ff */
[----:B--2---:R-:W-:Y:S02]  /*151590*/  R2UR.FILL UR6, R4 ;  /* 0x00000000040672ca */ /* 0x004fe400004e0000 */
[----:B------:R-:W-:Y:S02]  /*1515a0*/  @P3 LOP3.LUT R0, R0, 0x200000, RZ, 0xfc, !PT ;  /* 0x0020000000003812 */ /* 0x000fe400078efcff */
[----:B----4-:R-:W-:Y:S02]  /*1515b0*/  R2UR.FILL UR10, R23 ;  /* 0x00000000170a72ca */ /* 0x010fe400004e0000 */
[----:B---3--:R-:W-:Y:S02]  /*1515c0*/  R2UR.FILL UR4, R11 ;  /* 0x000000000b0472ca */ /* 0x008fe400004e0000 */
[----:B------:R-:W-:Y:S02]  /*1515d0*/  @P4 LOP3.LUT R2, R2, 0x80, RZ, 0xfc, !PT ;  /* 0x0000008002024812 */ /* 0x000fe400078efcff */
[----:B------:R-:W-:-:S02]  /*1515e0*/  ISETP.LT.AND P4, PT, R3, UR59, !P1 ;  /* 0x0000003b03007c0c */ /* 0x000fc4000cf81270 */
[----:B------:R-:W-:Y:S02]  /*1515f0*/  LOP3.LUT R0, R0, 0xfffdffff, RZ, 0xc0, !PT ;  /* 0xfffdffff00007812 */ /* 0x000fe400078ec0ff */
[----:B------:R-:W-:Y:S01]  /*151600*/  LOP3.LUT P3, RZ, R6, 0x10, RZ, 0xc0, !PT ;  /* 0x0000001006ff7812 */ /* 0x000fe2000786c0ff */
[----:B------:R-:W2:Y:S01]  /*151610*/  LDL.LU R11, [R1+0x552c] ;  /* 0x00552c00010b7983 */ /* 0x000ea20000300800 */
[----:B------:R-:W-:Y:S02]  /*151620*/  LOP3.LUT R2, R2, 0xffffffbf, RZ, 0xc0, !PT ;  /* 0xffffffbf02027812 */ /* 0x000fe400078ec0ff */
[----:B------:R-:W-:Y:S01]  /*151630*/  @P2 LOP3.LUT R0, R0, 0x20000, RZ, 0xfc, !PT ;  /* 0x0002000000002812 */ /* 0x000fe200078efcff */
[----:B------:R-:W3:Y:S01]  /*151640*/  LDL.LU R4, [R1+0x40] ;  /* 0x0000400001047983 */ /* 0x000ee20000300800 */
[----:B------:R-:W-:Y:S02]  /*151650*/  R2UR.FILL UR16, R24 ;  /* 0x00000000181072ca */ /* 0x000fe400004e0000 */
[----:B------:R-:W-:-:S02]  /*151660*/  LOP3.LUT P0, RZ, R7, 0x4000000, RZ, 0xc0, !PT ;  /* 0x0400000007ff7812 */ /* 0x000fc4000780c0ff */
[----:B------:R-:W-:Y:S02]  /*151670*/  LOP3.LUT R0, R0, 0xfffeffff, RZ, 0xc0, !PT ;  /* 0xfffeffff00007812 */ /* 0x000fe400078ec0ff */
[C---:B------:R-:W-:Y:S01]  /*151680*/  LOP3.LUT P5, RZ, R7.reuse, 0x2000000, RZ, 0xc0, !PT ;  /* 0x0200000007ff7812 */ /* 0x040fe200078ac0ff */
[----:B------:R-:W0:Y:S01]  /*151690*/  LDCU.64 UR62, c[0x0][0x398] ;  /* 0x00007300ff3e77ac */ /* 0x000e220008000a00 */
[----:B------:R-:W-:Y:S02]  /*1516a0*/  @P4 LOP3.LUT R2, R2, 0x40, RZ, 0xfc, !PT ;  /* 0x0000004002024812 */ /* 0x000fe400078efcff */
[----:B------:R-:W-:Y:S02]  /*1516b0*/  @P6 LOP3.LUT R0, R0, 0x10000, RZ, 0xfc, !PT ;  /* 0x0001000000006812 */ /* 0x000fe400078efcff */
[----:B------:R-:W-:Y:S02]  /*1516c0*/  ISETP.LT.AND P4, PT, R14, UR4, !P3 ;  /* 0x000000040e007c0c */ /* 0x000fe4000df81270 */
[----:B------:R-:W-:-:S02]  /*1516d0*/  LOP3.LUT P6, RZ, R7, 0x20000000, RZ, 0xc0, !PT ;  /* 0x2000000007ff7812 */ /* 0x000fc400078cc0ff */
[----:B------:R-:W-:Y:S02]  /*1516e0*/  ISETP.LT.AND P3, PT, R3, UR6, !P3 ;  /* 0x0000000603007c0c */ /* 0x000fe4000df61270 */
[----:B------:R-:W-:Y:S02]  /*1516f0*/  LOP3.LUT R2, R2, 0xffffffdf, RZ, 0xc0, !PT ;  /* 0xffffffdf02027812 */ /* 0x000fe400078ec0ff */
[----:B------:R-:W-:-:S05]  /*151700*/  LOP3.LUT R0, R0, 0xfffbffff, RZ, 0xc0, !PT ;  /* 0xfffbffff00007812 */ /* 0x000fca00078ec0ff */
[----:B------:R-:W-:Y:S02]  /*151710*/  @P4 LOP3.LUT R2, R2, 0x20, RZ, 0xfc, !PT ;  /* 0x0000002002024812 */ /* 0x000fe400078efcff */
[----:B------:R-:W-:Y:S02]  /*151720*/  @P6 LOP3.LUT R0, R0, 0x40000, RZ, 0xfc, !PT ;  /* 0x0004000000006812 */ /* 0x000fe400078efcff */
[----:B------:R-:W-:Y:S02]  /*151730*/  LOP3.LUT R2, R2, 0xffffffef, RZ, 0xc0, !PT ;  /* 0xffffffef02027812 */ /* 0x000fe400078ec0ff */
[----:B------:R-:W-:Y:S02]  /*151740*/  LOP3.LUT P4, RZ, R0, 0x400000, RZ, 0xc0, !PT ;  /* 0x0040000000ff7812 */ /* 0x000fe4000788c0ff */
[----:B------:R-:W-:Y:S02]  /*151750*/  @P3 LOP3.LUT R2, R2, 0x10, RZ, 0xfc, !PT ;  /* 0x0000001002023812 */ /* 0x000fe400078efcff */
[----:B------:R-:W-:-:S02]  /*151760*/  ISETP.LT.AND P3, PT, R14, UR8, !P4 ;  /* 0x000000080e007c0c */ /* 0x000fc4000e761270 */
[----:B------:R-:W-:Y:S02]  /*151770*/  ISETP.LT.AND P4, PT, R3, UR10, !P4 ;  /* 0x0000000a03007c0c */ /* 0x000fe4000e781270 */
[----:B------:R-:W-:-:S09]  /*151780*/  LOP3.LUT R2, R2, 0xfffffff7, RZ, 0xc0, !PT ;  /* 0xfffffff702027812 */ /* 0x000fd200078ec0ff */
[----:B------:R-:W-:Y:S02]  /*151790*/  @P3 LOP3.LUT R2, R2, 0x8, RZ, 0xfc, !PT ;  /* 0x0000000802023812 */ /* 0x000fe400078efcff */
[----:B------:R-:W-:Y:S02]  /*1517a0*/  LOP3.LUT P3, RZ, R0, 0x200000, RZ, 0xc0, !PT ;  /* 0x0020000000ff7812 */ /* 0x000fe4000786c0ff */
[----:B------:R-:W-:-:S04]  /*1517b0*/  LOP3.LUT R2, R2, 0xfffffffb, RZ, 0xc0, !PT ;  /* 0xfffffffb02027812 */ /* 0x000fc800078ec0ff */
[----:B------:R-:W-:Y:S02]  /*1517c0*/  @P4 LOP3.LUT R2, R2, 0x4, RZ, 0xfc, !PT ;  /* 0x0000000402024812 */ /* 0x000fe400078efcff */
[----:B------:R-:W-:Y:S02]  /*1517d0*/  ISETP.LT.AND P4, PT, R14, UR12, !P3 ;  /* 0x0000000c0e007c0c */ /* 0x000fe4000df81270 */
[----:B------:R-:W-:Y:S02]  /*1517e0*/  ISETP.LT.AND P3, PT, R3, UR14, !P3 ;  /* 0x0000000e03007c0c */ /* 0x000fe4000df61270 */
[----:B------:R-:W-:Y:S01]  /*1517f0*/  LOP3.LUT R2, R2, 0xfffffffd, RZ, 0xc0, !PT ;  /* 0xfffffffd02027812 */ /* 0x000fe200078ec0ff */
[----:B------:R-:W4:Y:S08]  /*151800*/  LDL.LU R3, [R1+0x3c] ;  /* 0x00003c0001037983 */ /* 0x000f300000300800 */
[----:B------:R-:W-:-:S04]  /*151810*/  @P4 LOP3.LUT R2, R2, 0x2, RZ, 0xfc, !PT ;  /* 0x0000000202024812 */ /* 0x000fc800078efcff */
[----:B------:R-:W-:-:S04]  /*151820*/  LOP3.LUT R2, R2, 0xfffffffe, RZ, 0xc0, !PT ;  /* 0xfffffffe02027812 */ /* 0x000fc800078ec0ff */
[----:B------:R-:W-:-:S05]  /*151830*/  @P3 LOP3.LUT R2, R2, 0x1, RZ, 0xfc, !PT ;  /* 0x0000000102023812 */ /* 0x000fca00078efcff */
[----:B------:R1:W-:Y:S04]  /*151840*/  STL [R1+0x4fe0], R2 ;  /* 0x004fe00201007387 */ /* 0x0003e80000100800 */
[----:B-1----:R-:W3:Y:S01]  /*151850*/  LDL R2, [R1+0x1db0] ;  /* 0x001db00001027983 */ /* 0x002ee20000100800 */
[----:B------:R-:W-:-:S04]  /*151860*/  LOP3.LUT P4, RZ, R0, 0x100000, RZ, 0xc0, !PT ;  /* 0x0010000000ff7812 */ /* 0x000fc8000788c0ff */
[----:B------:R-:W-:Y:S02]  /*151870*/  ISETP.LT.AND P3, PT, R14, UR16, !P4 ;  /* 0x000000100e007c0c */ /* 0x000fe4000e761270 */
[----:B------:R-:W-:Y:S02]  /*151880*/  LOP3.LUT P6, RZ, R6, 0x1, RZ, 0xc0, !PT ;  /* 0x0000000106ff7812 */ /* 0x000fe400078cc0ff */
[C---:B------:R-:W-:Y:S02]  /*151890*/  LOP3.LUT P2, RZ, R7.reuse, 0x40000000, RZ, 0xc0, !PT ;  /* 0x4000000007ff7812 */ /* 0x040fe4000784c0ff */
[----:B------:R-:W-:Y:S01]  /*1518a0*/  LOP3.LUT P1, RZ, R7, 0x1000000, RZ, 0xc0, !PT ;  /* 0x0100000007ff7812 */ /* 0x000fe2000782c0ff */
[----:B0-----:R-:W-:Y:S01]  /*1518b0*/  UMOV UR10, UR62 ;  /* 0x0000003e000a7c82 */ /* 0x001fe20008000000 */
[----:B------:R-:W-:Y:S02]  /*1518c0*/  R2UR UR12, R29 ;  /* 0x000000001d0c72ca */ /* 0x000fe400000e0000 */
[----:B------:R-:W-:-:S02]  /*1518d0*/  R2UR UR62, R17 ;  /* 0x00000000113e72ca */ /* 0x000fc400000e0000 */
[----:B--2---:R-:W-:-:S04]  /*1518e0*/  LOP3.LUT R11, R11, 0x7fffffff, RZ, 0xc0, !PT ;  /* 0x7fffffff0b0b7812 */ /* 0x004fc800078ec0ff */
[----:B------:R-:W-:-:S04]  /*1518f0*/  @P3 LOP3.LUT R11, R11, 0x80000000, RZ, 0xfc, !PT ;  /* 0x800000000b0b3812 */ /* 0x000fc800078efcff */
[----:B------:R-:W-:Y:S02]  /*151900*/  LOP3.LUT R11, R11, 0xbfffffff, RZ, 0xc0, !PT ;  /* 0xbfffffff0b0b7812 */ /* 0x000fe400078ec0ff */
[----:B------:R-:W-:Y:S02]  /*151910*/  LOP3.LUT P3, RZ, R0, 0x80000, RZ, 0xc0, !PT ;  /* 0x0008000000ff7812 */ /* 0x000fe4000786c0ff */
[----:B---3--:R-:W-:-:S13]  /*151920*/  ISETP.LT.AND P4, PT, R2, UR18, !P4 ;  /* 0x0000001202007c0c */ /* 0x008fda000e781270 */
[----:B------:R-:W-:Y:S02]  /*151930*/  @P4 LOP3.LUT R11, R11, 0x40000000, RZ, 0xfc, !PT ;  /* 0x400000000b0b4812 */ /* 0x000fe400078efcff */
[----:B------:R-:W-:Y:S02]  /*151940*/  ISETP.LT.AND P4, PT, R14, UR20, !P6 ;  /* 0x000000140e007c0c */ /* 0x000fe4000f781270 */
[----:B------:R-:W-:Y:S02]  /*151950*/  ISETP.LT.AND P6, PT, R2, UR22, !P6 ;  /* 0x0000001602007c0c */ /* 0x000fe4000f7c1270 */
[----:B------:R-:W-:-:S09]  /*151960*/  LOP3.LUT R11, R11, 0xdfffffff, RZ, 0xc0, !PT ;  /* 0xdfffffff0b0b7812 */ /* 0x000fd200078ec0ff */
[----:B------:R-:W-:-:S04]  /*151970*/  @P4 LOP3.LUT R11, R11, 0x20000000, RZ, 0xfc, !PT ;  /* 0x200000000b0b4812 */ /* 0x000fc800078efcff */
[----:B------:R-:W-:-:S04]  /*151980*/  LOP3.LUT R11, R11, 0xefffffff, RZ, 0xc0, !PT ;  /* 0xefffffff0b0b7812 */ /* 0x000fc800078ec0ff */
[----:B------:R-:W-:Y:S02]  /*151990*/  @P6 LOP3.LUT R11, R11, 0x10000000, RZ, 0xfc, !PT ;  /* 0x100000000b0b6812 */ /* 0x000fe400078efcff */
[----:B------:R-:W-:Y:S02]  /*1519a0*/  ISETP.LT.AND P6, PT, R14, UR24, !P3 ;  /* 0x000000180e007c0c */ /* 0x000fe4000dfc1270 */
[----:B------:R-:W-:-:S11]  /*1519b0*/  LOP3.LUT R11, R11, 0xf7ffffff, RZ, 0xc0, !PT ;  /* 0xf7ffffff0b0b7812 */ /* 0x000fd600078ec0ff */
[----:B------:R-:W-:Y:S02]  /*1519c0*/  @P6 LOP3.LUT R11, R11, 0x8000000, RZ, 0xfc, !PT ;  /* 0x080000000b0b6812 */ /* 0x000fe400078efcff */
[----:B------:R-:W-:Y:S02]  /*1519d0*/  ISETP.LT.AND P6, PT, R2, UR26, !P3 ;  /* 0x0000001a02007c0c */ /* 0x000fe4000dfc1270 */
[----:B------:R-:W-:-:S11]  /*1519e0*/  LOP3.LUT R11, R11, 0xfbffffff, RZ, 0xc0, !PT ;  /* 0xfbffffff0b0b7812 */ /* 0x000fd600078ec0ff */
[----:B------:R-:W-:Y:S02]  /*1519f0*/  @P6 LOP3.LUT R11, R11, 0x4000000, RZ, 0xfc, !PT ;  /* 0x040000000b0b6812 */ /* 0x000fe400078efcff */
[----:B------:R-:W-:Y:S02]  /*151a00*/  ISETP.LT.AND P6, PT, R14, UR28, !P2 ;  /* 0x0000001c0e007c0c */ /* 0x000fe4000d7c1270 */
        /* <DEDUP_REMOVED lines=27> */
[----:B------:R-:W-:Y:S02]  /*151bc0*/  ISETP.LT.AND P0, PT, R2, UR46, !P0 ;  /* 0x0000002e02007c0c */ /* 0x000fe4000c701270 */
[----:B------:R-:W-:-:S09]  /*151bd0*/  LOP3.LUT R11, R11, 0xfffdffff, RZ, 0xc0, !PT ;  /* 0xfffdffff0b0b7812 */ /* 0x000fd200078ec0ff */
[----:B------:R-:W-:Y:S02]  /*151be0*/  @P6 LOP3.LUT R11, R11, 0x20000, RZ, 0xfc, !PT ;  /* 0x000200000b0b6812 */ /* 0x000fe400078efcff */
[----:B------:R-:W-:Y:S02]  /*151bf0*/  ISETP.LT.AND P6, PT, R14, UR48, !P5 ;  /* 0x000000300e007c0c */ /* 0x000fe4000efc1270 */
[----:B------:R-:W-:Y:S02]  /*151c00*/  LOP3.LUT R11, R11, 0xfffeffff, RZ, 0xc0, !PT ;  /* 0xfffeffff0b0b7812 */ /* 0x000fe400078ec0ff */
[----:B------:R-:W-:Y:S02]  /*151c10*/  ISETP.LT.AND P5, PT, R2, UR50, !P5 ;  /* 0x0000003202007c0c */ /* 0x000fe4000efa1270 */
[----:B------:R-:W-:-:S04]  /*151c20*/  @P0 LOP3.LUT R11, R11, 0x10000, RZ, 0xfc, !PT ;  /* 0x000100000b0b0812 */ /* 0x000fc800078efcff */
[----:B------:R-:W-:-:S04]  /*151c30*/  LOP3.LUT R11, R11, 0xffff7fff, RZ, 0xc0, !PT ;  /* 0xffff7fff0b0b7812 */ /* 0x000fc800078ec0ff */
[----:B------:R-:W-:-:S04]  /*151c40*/  @P6 LOP3.LUT R11, R11, 0x8000, RZ, 0xfc, !PT ;  /* 0x000080000b0b6812 */ /* 0x000fc800078efcff */
[----:B------:R-:W-:Y:S02]  /*151c50*/  LOP3.LUT R11, R11, 0xffffbfff, RZ, 0xc0, !PT ;  /* 0xffffbfff0b0b7812 */ /* 0x000fe400078ec0ff */
[----:B------:R-:W-:Y:S02]  /*151c60*/  R2UR UR20, R5 ;  /* 0x00000000051472ca */ /* 0x000fe400000e0000 */
[----:B------:R-:W2:Y:S01]  /*151c70*/  LDL.LU R5, [R1+0x5528] ;  /* 0x0055280001057983 */ /* 0x000ea20000300800 */
[----:B------:R-:W-:Y:S02]  /*151c80*/  @P5 LOP3.LUT R11, R11, 0x4000, RZ, 0xfc, !PT ;  /* 0x000040000b0b5812 */ /* 0x000fe400078efcff */
[----:B------:R-:W-:Y:S01]  /*151c90*/  ISETP.LT.AND P5, PT, R2, UR54, !P1 ;  /* 0x0000003602007c0c */ /* 0x000fe2000cfa1270 */
[----:B------:R-:W-:Y:S01]  /*151ca0*/  UMOV UR54, UR63 ;  /* 0x0000003f00367c82 */ /* 0x000fe20008000000 */
[----:B------:R-:W3:Y:S04]  /*151cb0*/  LDL.LU R29, [R1+0x5524] ;  /* 0x00552400011d7983 */ /* 0x000ee80000300800 */
[----:B------:R-:W2:Y:S01]  /*151cc0*/  LDL.LU R17, [R1+0x5520] ;  /* 0x0055200001117983 */ /* 0x000ea20000300800 */
[----:B------:R-:W-:-:S03]  /*151cd0*/  R2UR UR63, R13 ;  /* 0x000000000d3f72ca */ /* 0x000fc600000e0000 */
[----:B------:R-:W2:Y:S01]  /*151ce0*/  LDL.LU R13, [R1+0x551c] ;  /* 0x00551c00010d7983 */ /* 0x000ea20000300800 */
[----:B------:R-:W-:Y:S02]  /*151cf0*/  ISETP.LT.AND P6, PT, R14, UR52, !P1 ;  /* 0x000000340e007c0c */ /* 0x000fe4000cfc1270 */
[----:B------:R-:W-:Y:S02]  /*151d00*/  LOP3.LUT R11, R11, 0xffffdfff, RZ, 0xc0, !PT ;  /* 0xffffdfff0b0b7812 */ /* 0x000fe400078ec0ff */
[----:B------:R-:W-:-:S09]  /*151d10*/  LOP3.LUT P4, RZ, R7, 0x800000, RZ, 0xc0, !PT ;  /* 0x0080000007ff7812 */ /* 0x000fd2000788c0ff */
[----:B------:R-:W-:Y:S02]  /*151d20*/  @P6 LOP3.LUT R11, R11, 0x2000, RZ, 0xfc, !PT ;  /* 0x000020000b0b6812 */ /* 0x000fe400078efcff */
[----:B------:R-:W-:Y:S02]  /*151d30*/  ISETP.LT.AND P6, PT, R14, UR56, !P4 ;  /* 0x000000380e007c0c */ /* 0x000fe4000e7c1270 */
[----:B------:R-:W-:Y:S02]  /*151d40*/  LOP3.LUT R11, R11, 0xffffefff, RZ, 0xc0, !PT ;  /* 0xffffefff0b0b7812 */ /* 0x000fe400078ec0ff */
[----:B------:R-:W-:Y:S02]  /*151d50*/  ISETP.LT.AND P4, PT, R2, UR58, !P4 ;  /* 0x0000003a02007c0c */ /* 0x000fe4000e781270 */
[----:B------:R-:W-:Y:S02]  /*151d60*/  @P5 LOP3.LUT R11, R11, 0x1000, RZ, 0xfc, !PT ;  /* 0x000010000b0b5812 */ /* 0x000fe400078efcff */
[----:B------:R-:W-:-:S02]  /*151d70*/  LOP3.LUT P3, RZ, R7, 0x400000, RZ, 0xc0, !PT ;  /* 0x0040000007ff7812 */ /* 0x000fc4000786c0ff */
[----:B------:R-:W-:-:S04]  /*151d80*/  LOP3.LUT R11, R11, 0xfffff7ff, RZ, 0xc0, !PT ;  /* 0xfffff7ff0b0b7812 */ /* 0x000fc800078ec0ff */
[----:B------:R-:W-:Y:S02]  /*151d90*/  @P6 LOP3.LUT R11, R11, 0x800, RZ, 0xfc, !PT ;  /* 0x000008000b0b6812 */ /* 0x000fe400078efcff */
[----:B------:R-:W-:Y:S02]  /*151da0*/  ISETP.LT.AND P6, PT, R14, UR60, !P3 ;  /* 0x0000003c0e007c0c */ /* 0x000fe4000dfc1270 */
[----:B------:R-:W-:-:S04]  /*151db0*/  LOP3.LUT R11, R11, 0xfffffbff, RZ, 0xc0, !PT ;  /* 0xfffffbff0b0b7812 */ /* 0x000fc800078ec0ff */
[----:B------:R-:W-:-:S04]  /*151dc0*/  @P4 LOP3.LUT R11, R11, 0x400, RZ, 0xfc, !PT ;  /* 0x000004000b0b4812 */ /* 0x000fc800078efcff */
[----:B------:R-:W-:-:S04]  /*151dd0*/  LOP3.LUT R11, R11, 0xfffffdff, RZ, 0xc0, !PT ;  /* 0xfffffdff0b0b7812 */ /* 0x000fc800078ec0ff */
[----:B------:R-:W-:Y:S02]  /*151de0*/  @P6 LOP3.LUT R11, R11, 0x200, RZ, 0xfc, !PT ;  /* 0x000002000b0b6812 */ /* 0x000fe400078efcff */
[----:B------:R-:W-:Y:S02]  /*151df0*/  ISETP.LT.AND P6, PT, R2, UR64, !P3 ;  /* 0x0000004002007c0c */ /* 0x000fe4000dfc1270 */
[----:B------:R-:W-:Y:S02]  /*151e00*/  LOP3.LUT P2, RZ, R7, 0x200000, RZ, 0xc0, !PT ;  /* 0x0020000007ff7812 */ /* 0x000fe4000784c0ff */
[----:B------:R-:W-:-:S09]  /*151e10*/  LOP3.LUT R11, R11, 0xfffffeff, RZ, 0xc0, !PT ;  /* 0xfffffeff0b0b7812 */ /* 0x000fd200078ec0ff */
[----:B------:R-:W-:Y:S02]  /*151e20*/  @P6 LOP3.LUT R11, R11, 0x100, RZ, 0xfc, !PT ;  /* 0x000001000b0b6812 */ /* 0x000fe400078efcff */
[----:B------:R-:W-:Y:S02]  /*151e30*/  ISETP.LT.AND P6, PT, R14, UR66, !P2 ;  /* 0x000000420e007c0c */ /* 0x000fe4000d7c1270 */
[----:B------:R-:W-:Y:S02]  /*151e40*/  ISETP.LT.AND P2, PT, R2, UR68, !P2 ;  /* 0x0000004402007c0c */ /* 0x000fe4000d741270 */
[----:B------:R-:W-:Y:S02]  /*151e50*/  LOP3.LUT R11, R11, 0xffffff7f, RZ, 0xc0, !PT ;  /* 0xffffff7f0b0b7812 */ /* 0x000fe400078ec0ff */
[----:B------:R-:W-:-:S07]  /*151e60*/  LOP3.LUT P0, RZ, R7, 0x100000, RZ, 0xc0, !PT ;  /* 0x0010000007ff7812 */ /* 0x000fce000780c0ff */
        /* <DEDUP_REMOVED lines=8> */
[----:B------:R-:W-:Y:S02]  /*151ef0*/  LOP3.LUT R11, R11, 0xffffffef, RZ, 0xc0, !PT ;  /* 0xffffffef0b0b7812 */ /* 0x000fe400078ec0ff */
[----:B------:R-:W-:Y:S02]  /*151f00*/  MOV.SPILL R23, UR21 ;  /* 0x0000001500177c02 */ /* 0x000fe40009000f00 */
[----:B------:R-:W-:-:S05]  /*151f10*/  R2UR UR21, R4 ;  /* 0x00000000041572ca */ /* 0x000fca00000e0000 */
[----:B------:R-:W-:Y:S02]  /*151f20*/  @P6 LOP3.LUT R11, R11, 0x10, RZ, 0xfc, !PT ;  /* 0x000000100b0b6812 */ /* 0x000fe400078efcff */
[----:B------:R-:W-:Y:S02]  /*151f30*/  ISETP.LT.AND P6, PT, R14, UR74, !P1 ;  /* 0x0000004a0e007c0c */ /* 0x000fe4000cfc1270 */
[----:B------:R-:W-:Y:S02]  /*151f40*/  ISETP.LT.AND P1, PT, R2, UR76, !P1 ;  /* 0x0000004c02007c0c */ /* 0x000fe4000cf21270 */
[----:B------:R-:W-:Y:S02]  /*151f50*/  LOP3.LUT R11, R11, 0xfffffff7, RZ, 0xc0, !PT ;  /* 0xfffffff70b0b7812 */ /* 0x000fe400078ec0ff */
[----:B------:R-:W-:Y:S02]  /*151f60*/  LOP3.LUT P5, RZ, R7, 0x40000, RZ, 0xc0, !PT ;  /* 0x0004000007ff7812 */ /* 0x000fe400078ac0ff */
[----:B----4-:R-:W-:-:S05]  /*151f70*/  R2UR UR14, R3 ;  /* 0x00000000030e72ca */ /* 0x010fca00000e0000 */
[----:B------:R-:W-:Y:S02]  /*151f80*/  @P6 LOP3.LUT R11, R11, 0x8, RZ, 0xfc, !PT ;  /* 0x000000080b0b6812 */ /* 0x000fe400078efcff */
[----:B------:R-:W-:Y:S02]  /*151f90*/  ISETP.LT.AND P6, PT, R14, UR21, !P5 ;  /* 0x000000150e007c0c */ /* 0x000fe4000efc1270 */
[----:B------:R-:W-:-:S04]  /*151fa0*/  LOP3.LUT R11, R11, 0xfffffffb, RZ, 0xc0, !PT ;  /* 0xfffffffb0b0b7812 */ /* 0x000fc800078ec0ff */
[----:B------:R-:W-:Y:S02]  /*151fb0*/  @P1 LOP3.LUT R11, R11, 0x4, RZ, 0xfc, !PT ;  /* 0x000000040b0b1812 */ /* 0x000fe400078efcff */
[----:B------:R-:W-:Y:S02]  /*151fc0*/  LOP3.LUT P4, RZ, R7, 0x20000, RZ, 0xc0, !PT ;  /* 0x0002000007ff7812 */ /* 0x000fe4000788c0ff */
[----:B------:R-:W-:Y:S02]  /*151fd0*/  LOP3.LUT R11, R11, 0xfffffffd, RZ, 0xc0, !PT ;  /* 0xfffffffd0b0b7812 */ /* 0x000fe400078ec0ff */
[----:B------:R-:W-:Y:S02]  /*151fe0*/  ISETP.LT.AND P5, PT, R2, UR14, !P5 ;  /* 0x0000000e02007c0c */ /* 0x000fe4000efa1270 */
[----:B------:R-:W-:Y:S02]  /*151ff0*/  @P6 LOP3.LUT R11, R11, 0x2, RZ, 0xfc, !PT ;  /* 0x000000020b0b6812 */ /* 0x000fe400078efcff */
[----:B------:R-:W-:Y:S01]  /*152000*/  ISETP.LT.AND P6, PT, R14, UR20, !P4 ;  /* 0x000000140e007c0c */ /* 0x000fe2000e7c1270 */
[----:B------:R-:W0:Y:S01]  /*152010*/  LDCU.64 UR20, c[0x0][0x398] ;  /* 0x00007300ff1477ac */ /* 0x000e220008000a00 */
[----:B------:R-:W-:-:S07]  /*152020*/  LOP3.LUT R11, R11, 0xfffffffe, RZ, 0xc0, !PT ;  /* 0xfffffffe0b0b7812 */ /* 0x000fce00078ec0ff */
[----:B------:R-:W-:-:S05]  /*152030*/  @P5 LOP3.LUT R11, R11, 0x1, RZ, 0xfc, !PT ;  /* 0x000000010b0b5812 */ /* 0x000fca00078efcff */
[----:B------:R-:W-:Y:S01]  /*152040*/  STL [R1+0x4fe4], R11 ;  /* 0x004fe40b01007387 */ /* 0x000fe20000100800 */
[----:B0-----:R-:W-:Y:S01]  /*152050*/  UMOV UR56, UR21 ;  /* 0x0000001500387c82 */ /* 0x001fe20008000000 */
[----:B------:R-:W-:Y:S02]  /*152060*/  R2UR UR21, R15 ;  /* 0x000000000f1572ca */ /* 0x000fe400000e0000 */
[----:B------:R-:W4:Y:S01]  /*152070*/  LDL.LU R15, [R1+0x5518] ;  /* 0x00551800010f7983 */ /* 0x000f220000300800 */
[----:B------:R-:W-:Y:S01]  /*152080*/  MOV.SPILL R24, UR23 ;  /* 0x0000001700187c02 */ /* 0x000fe20009000f00 */
[----:B------:R-:W0:Y:S01]  /*152090*/  LDCU.64 UR22, c[0x0][0x398] ;  /* 0x00007300ff1677ac */ /* 0x000e220008000a00 */
[----:B------:R-:W-:Y:S02]  /*1520a0*/  ISETP.LT.AND P4, PT, R2, UR12, !P4 ;  /* 0x0000000c02007c0c */ /* 0x000fe4000e781270 */
[C---:B------:R-:W-:Y:S02]  /*1520b0*/  LOP3.LUT P3, RZ, R7.reuse, 0x10000, RZ, 0xc0, !PT ;  /* 0x0001000007ff7812 */ /* 0x040fe4000786c0ff */
[C---:B------:R-:W-:Y:S01]  /*1520c0*/  LOP3.LUT P2, RZ, R7.reuse, 0x8000, RZ, 0xc0, !PT ;  /* 0x0000800007ff7812 */ /* 0x040fe2000784c0ff */
[----:B0-----:R-:W-:Y:S01]  /*1520d0*/  UMOV UR8, UR22 ;  /* 0x0000001600087c82 */ /* 0x001fe20008000000 */
[----:B------:R-:W-:Y:S01]  /*1520e0*/  UMOV UR59, UR23 ;  /* 0x00000017003b7c82 */ /* 0x000fe20008000000 */
[----:B------:R-:W0:Y:S01]  /*1520f0*/  LDCU.64 UR22, c[0x0][0x398] ;  /* 0x00007300ff1677ac */ /* 0x000e220008000a00 */
[C---:B------:R-:W-:Y:S01]  /*152100*/  LOP3.LUT P0, RZ, R7.reuse, 0x4000, RZ, 0xc0, !PT ;  /* 0x0000400007ff7812 */ /* 0x040fe2000780c0ff */
[----:B0-----:R-:W-:Y:S01]  /*152110*/  UMOV UR6, UR22 ;  /* 0x0000001600067c82 */ /* 0x001fe20008000000 */
[----:B------:R-:W-:Y:S01]  /*152120*/  UMOV UR40, UR23 ;  /* 0x0000001700287c82 */ /* 0x000fe20008000000 */
[----:B------:R-:W0:Y:S01]  /*152130*/  LDCU.64 UR22, c[0x0][0x398] ;  /* 0x00007300ff1677ac */ /* 0x000e220008000a00 */
[----:B------:R-:W-:-:S02]  /*152140*/  LOP3.LUT P1, RZ, R7, 0x2000, RZ, 0xc0, !PT ;  /* 0x0000200007ff7812 */ /* 0x000fc4000782c0ff */
[----:B------:R-:W-:Y:S01]  /*152150*/  LOP3.LUT P5, RZ, R7, 0x1000, RZ, 0xc0, !PT ;  /* 0x0000100007ff7812 */ /* 0x000fe200078ac0ff */
[----:B0-----:R-:W-:Y:S01]  /*152160*/  UMOV UR4, UR22 ;  /* 0x0000001600047c82 */ /* 0x001fe20008000000 */
[----:B------:R-:W-:Y:S01]  /*152170*/  UMOV UR44, UR23 ;  /* 0x00000017002c7c82 */ /* 0x000fe20008000000 */
[----:B------:R-:W0:Y:S01]  /*152180*/  LDCU.64 UR22, c[0x0][0x398] ;  /* 0x00007300ff1677ac */ /* 0x000e220008000a00 */
[----:B--2---:R-:W-:-:S04]  /*152190*/  LOP3.LUT R13, R13, 0x7fffffff, RZ, 0xc0, !PT ;  /* 0x7fffffff0d0d7812 */ /* 0x004fc800078ec0ff */
[----:B------:R-:W-:Y:S02]  /*1521a0*/  @P6 LOP3.LUT R13, R13, 0x80000000, RZ, 0xfc, !PT ;  /* 0x800000000d0d6812 */ /* 0x000fe400078efcff */
[----:B------:R-:W-:Y:S02]  /*1521b0*/  ISETP.LT.AND P6, PT, R14, UR27, !P3 ;  /* 0x0000001b0e007c0c */ /* 0x000fe4000dfc1270 */
[----:B------:R-:W-:Y:S02]  /*1521c0*/  LOP3.LUT R13, R13, 0xbfffffff, RZ, 0xc0, !PT ;  /* 0xbfffffff0d0d7812 */ /* 0x000fe400078ec0ff */
[----:B------:R-:W-:Y:S02]  /*1521d0*/  ISETP.LT.AND P3, PT, R2, UR10, !P3 ;  /* 0x0000000a02007c0c */ /* 0x000fe4000df61270 */
[----:B------:R-:W-:-:S04]  /*1521e0*/  @P4 LOP3.LUT R13, R13, 0x40000000, RZ, 0xfc, !PT ;  /* 0x400000000d0d4812 */ /* 0x000fc800078efcff */
[----:B------:R-:W-:-:S04]  /*1521f0*/  LOP3.LUT R13, R13, 0xdfffffff, RZ, 0xc0, !PT ;  /* 0xdfffffff0d0d7812 */ /* 0x000fc800078ec0ff */
        /* <DEDUP_REMOVED lines=17> */
[----:B------:R-:W-:Y:S01]  /*152310*/  LOP3.LUT R13, R13, 0xff7fffff, RZ, 0xc0, !PT ;  /* 0xff7fffff0d0d7812 */ /* 0x000fe200078ec0ff */
[----:B0-----:R-:W-:-:S03]  /*152320*/  UMOV UR18, UR22 ;  /* 0x0000001600127c82 */ /* 0x001fc60008000000 */
[----:B------:R-:W-:Y:S01]  /*152330*/  @P6 LOP3.LUT R13, R13, 0x800000, RZ, 0xfc, !PT ;  /* 0x008000000d0d6812 */ /* 0x000fe200078efcff */
[----:B------:R-:W-:Y:S01]  /*152340*/  UMOV UR30, UR23 ;  /* 0x00000017001e7c82 */ /* 0x000fe20008000000 */
[----:B------:R-:W-:Y:S01]  /*152350*/  ISETP.LT.AND P6, PT, R14, UR47, !P5 ;  /* 0x0000002f0e007c0c */ /* 0x000fe2000efc1270 */
[----:B------:R-:W0:Y:S01]  /*152360*/  LDCU.64 UR22, c[0x0][0x398] ;  /* 0x00007300ff1677ac */ /* 0x000e220008000a00 */
[----:B------:R-:W-:Y:S02]  /*152370*/  LOP3.LUT R13, R13, 0xffbfffff, RZ, 0xc0, !PT ;  /* 0xffbfffff0d0d7812 */ /* 0x000fe400078ec0ff */
[----:B------:R-:W-:Y:S02]  /*152380*/  ISETP.LT.AND P5, PT, R2, UR18, !P5 ;  /* 0x0000001202007c0c */ /* 0x000fe4000efa1270 */
[----:B------:R-:W-:Y:S02]  /*152390*/  @P1 LOP3.LUT R13, R13, 0x400000, RZ, 0xfc, !PT ;  /* 0x004000000d0d1812 */ /* 0x000fe400078efcff */
[----:B------:R-:W-:-:S02]  /*1523a0*/  LOP3.LUT P4, RZ, R7, 0x800, RZ, 0xc0, !PT ;  /* 0x0000080007ff7812 */ /* 0x000fc4000788c0ff */
[----:B------:R-:W-:-:S04]  /*1523b0*/  LOP3.LUT R13, R13, 0xffdfffff, RZ, 0xc0, !PT ;  /* 0xffdfffff0d0d7812 */ /* 0x000fc800078ec0ff */
[----:B------:R-:W-:Y:S02]  /*1523c0*/  @P6 LOP3.LUT R13, R13, 0x200000, RZ, 0xfc, !PT ;  /* 0x002000000d0d6812 */ /* 0x000fe400078efcff */
[----:B------:R-:W-:Y:S02]  /*1523d0*/  ISETP.LT.AND P6, PT, R14, UR57, !P4 ;  /* 0x000000390e007c0c */ /* 0x000fe4000e7c1270 */
[----:B------:R-:W-:Y:S01]  /*1523e0*/  LOP3.LUT R13, R13, 0xffefffff, RZ, 0xc0, !PT ;  /* 0xffefffff0d0d7812 */ /* 0x000fe200078ec0ff */
[----:B0-----:R-:W-:Y:S01]  /*1523f0*/  UMOV UR16, UR22 ;  /* 0x0000001600107c82 */ /* 0x001fe20008000000 */
[----:B------:R-:W-:Y:S01]  /*152400*/  UMOV UR48, UR23 ;  /* 0x0000001700307c82 */ /* 0x000fe20008000000 */
[----:B------:R-:W0:Y:S01]  /*152410*/  LDCU.64 UR22, c[0x0][0x398] ;  /* 0x00007300ff1677ac */ /* 0x000e220008000a00 */
[----:B------:R-:W-:Y:S02]  /*152420*/  @P5 LOP3.LUT R13, R13, 0x100000, RZ, 0xfc, !PT ;  /* 0x001000000d0d5812 */ /* 0x000fe400078efcff */
[----:B------:R-:W-:-:S02]  /*152430*/  ISETP.LT.AND P4, PT, R2, UR16, !P4 ;  /* 0x0000001002007c0c */ /* 0x000fc4000e781270 */
[----:B------:R-:W-:Y:S02]  /*152440*/  LOP3.LUT R13, R13, 0xfff7ffff, RZ, 0xc0, !PT ;  /* 0xfff7ffff0d0d7812 */ /* 0x000fe400078ec0ff */
[----:B------:R-:W-:Y:S02]  /*152450*/  LOP3.LUT P3, RZ, R7, 0x400, RZ, 0xc0, !PT ;  /* 0x0000040007ff7812 */ /* 0x000fe4000786c0ff */
[----:B------:R-:W-:Y:S02]  /*152460*/  @P6 LOP3.LUT R13, R13, 0x80000, RZ, 0xfc, !PT ;  /* 0x000800000d0d6812 */ /* 0x000fe400078efcff */
[----:B------:R-:W-:Y:S02]  /*152470*/  ISETP.LT.AND P6, PT, R14, UR21, !P3 ;  /* 0x000000150e007c0c */ /* 0x000fe4000dfc1270 */
[----:B------:R-:W-:-:S04]  /*152480*/  LOP3.LUT R13, R13, 0xfffbffff, RZ, 0xc0, !PT ;  /* 0xfffbffff0d0d7812 */ /* 0x000fc800078ec0ff */
[----:B------:R-:W-:Y:S01]  /*152490*/  @P4 LOP3.LUT R13, R13, 0x40000, RZ, 0xfc, !PT ;  /* 0x000400000d0d4812 */ /* 0x000fe200078efcff */
[----:B0-----:R-:W-:Y:S02]  /*1524a0*/  UMOV UR14, UR22 ;  /* 0x00000016000e7c82 */ /* 0x001fe40008000000 */
[----:B------:R-:W-:Y:S02]  /*1524b0*/  ISETP.LT.AND P3, PT, R2, UR14, !P3 ;  /* 0x0000000e02007c0c */ /* 0x000fe4000df61270 */
[----:B------:R-:W-:Y:S02]  /*1524c0*/  LOP3.LUT R13, R13, 0xfffdffff, RZ, 0xc0, !PT ;  /* 0xfffdffff0d0d7812 */ /* 0x000fe400078ec0ff */
[----:B------:R-:W-:Y:S02]  /*1524d0*/  LOP3.LUT P2, RZ, R7, 0x200, RZ, 0xc0, !PT ;  /* 0x0000020007ff7812 */ /* 0x000fe4000784c0ff */
[----:B------:R-:W-:Y:S02]  /*1524e0*/  @P6 LOP3.LUT R13, R13, 0x20000, RZ, 0xfc, !PT ;  /* 0x000200000d0d6812 */ /* 0x000fe400078efcff */
[----:B------:R-:W-:Y:S01]  /*1524f0*/  ISETP.LT.AND P6, PT, R14, UR55, !P2 ;  /* 0x000000370e007c0c */ /* 0x000fe2000d7c1270 */
[----:B------:R-:W-:Y:S01]  /*152500*/  UMOV UR12, UR20 ;  /* 0x00000014000c7c82 */ /* 0x000fe20008000000 */
[----:B------:R-:W-:Y:S01]  /*152510*/  LOP3.LUT R13, R13, 0xfffeffff, RZ, 0xc0, !PT ;  /* 0xfffeffff0d0d7812 */ /* 0x000fe200078ec0ff */
[----:B------:R-:W-:Y:S01]  /*152520*/  UMOV UR60, UR23 ;  /* 0x00000017003c7c82 */ /* 0x000fe20008000000 */
[----:B------:R-:W-:Y:S01]  /*152530*/  R2UR UR20, R12 ;  /* 0x000000000c1472ca */ /* 0x000fe200000e0000 */
[----:B------:R-:W0:Y:S01]  /*152540*/  LDCU.64 UR22, c[0x0][0x398] ;  /* 0x00007300ff1677ac */ /* 0x000e220008000a00 */
[----:B------:R-:W-:-:S02]  /*152550*/  @P3 LOP3.LUT R13, R13, 0x10000, RZ, 0xfc, !PT ;  /* 0x000100000d0d3812 */ /* 0x000fc400078efcff */
[----:B------:R-:W-:Y:S02]  /*152560*/  ISETP.LT.AND P2, PT, R2, UR12, !P2 ;  /* 0x0000000c02007c0c */ /* 0x000fe4000d741270 */
[----:B------:R-:W-:Y:S02]  /*152570*/  LOP3.LUT P0, RZ, R7, 0x100, RZ, 0xc0, !PT ;  /* 0x0000010007ff7812 */ /* 0x000fe4000780c0ff */
[----:B------:R-:W-:Y:S02]  /*152580*/  R2UR UR62, R10 ;  /* 0x000000000a3e72ca */ /* 0x000fe400000e0000 */
[----:B------:R-:W-:Y:S02]  /*152590*/  LOP3.LUT R13, R13, 0xffff7fff, RZ, 0xc0, !PT ;  /* 0xffff7fff0d0d7812 */ /* 0x000fe400078ec0ff */
[----:B------:R-:W-:Y:S02]  /*1525a0*/  LOP3.LUT P1, RZ, R7, 0x80, RZ, 0xc0, !PT ;  /* 0x0000008007ff7812 */ /* 0x000fe4000782c0ff */
[----:B------:R-:W-:-:S02]  /*1525b0*/  R2UR UR63, R27 ;  /* 0x000000001b3f72ca */ /* 0x000fc400000e0000 */
[----:B------:R-:W-:Y:S02]  /*1525c0*/  LOP3.LUT P5, RZ, R7, 0x40, RZ, 0xc0, !PT ;  /* 0x0000004007ff7812 */ /* 0x000fe400078ac0ff */
[----:B------:R-:W-:Y:S02]  /*1525d0*/  @P6 LOP3.LUT R13, R13, 0x8000, RZ, 0xfc, !PT ;  /* 0x000080000d0d6812 */ /* 0x000fe400078efcff */
[----:B------:R-:W-:Y:S02]  /*1525e0*/  LOP3.LUT P4, RZ, R7, 0x20, RZ, 0xc0, !PT ;  /* 0x0000002007ff7812 */ /* 0x000fe4000788c0ff */
[----:B------:R-:W-:Y:S02]  /*1525f0*/  LOP3.LUT R0, R0, 0xffff7fff, RZ, 0xc0, !PT ;  /* 0xffff7fff00007812 */ /* 0x000fe400078ec0ff */
[----:B------:R-:W-:Y:S02]  /*152600*/  ISETP.LT.AND P6, PT, R14, UR20, !P0 ;  /* 0x000000140e007c0c */ /* 0x000fe4000c7c1270 */
[----:B------:R-:W-:-:S02]  /*152610*/  LOP3.LUT R13, R13, 0xffffbfff, RZ, 0xc0, !PT ;  /* 0xffffbfff0d0d7812 */ /* 0x000fc400078ec0ff */
[----:B------:R-:W-:Y:S01]  /*152620*/  LOP3.LUT R17, R17, 0x7fffffff, RZ, 0xc0, !PT ;  /* 0x7fffffff11117812 */ /* 0x000fe200078ec0ff */
[----:B------:R-:W2:Y:S01]  /*152630*/  LDL.LU R12, [R1+0x5514] ;  /* 0x00551400010c7983 */ /* 0x000ea20000300800 */
[----:B0-----:R-:W-:Y:S01]  /*152640*/  UMOV UR10, UR22 ;  /* 0x00000016000a7c82 */ /* 0x001fe20008000000 */
[----:B------:R-:W-:Y:S01]  /*152650*/  @P2 LOP3.LUT R13, R13, 0x4000, RZ, 0xfc, !PT ;  /* 0x000040000d0d2812 */ /* 0x000fe200078efcff */
[----:B------:R-:W-:Y:S01]  /*152660*/  UMOV UR27, UR23 ;  /* 0x00000017001b7c82 */ /* 0x000fe20008000000 */
[----:B------:R-:W0:Y:S01]  /*152670*/  LDCU.64 UR22, c[0x0][0x398] ;  /* 0x00007300ff1677ac */ /* 0x000e220008000a00 */
[----:B------:R-:W-:Y:S02]  /*152680*/  ISETP.LT.AND P0, PT, R2, UR10, !P0 ;  /* 0x0000000a02007c0c */ /* 0x000fe4000c701270 */
[----:B------:R-:W-:Y:S02]  /*152690*/  LOP3.LUT R13, R13, 0xffffdfff, RZ, 0xc0, !PT ;  /* 0xffffdfff0d0d7812 */ /* 0x000fe400078ec0ff */
[----:B------:R-:W-:Y:S01]  /*1526a0*/  LOP3.LUT P3, RZ, R7, 0x10, RZ, 0xc0, !PT ;  /* 0x0000001007ff7812 */ /* 0x000fe2000786c0ff */
[----:B------:R-:W1:Y:S01]  /*1526b0*/  LDCU.64 UR20, c[0x0][0x398] ;  /* 0x00007300ff1477ac */ /* 0x000e620008000a00 */
[----:B------:R-:W2:Y:S01]  /*1526c0*/  LDL.LU R10, [R1+0x5510] ;  /* 0x00551000010a7983 */ /* 0x000ea20000300800 */
[----:B------:R-:W-:-:S02]  /*1526d0*/  @P6 LOP3.LUT R13, R13, 0x2000, RZ, 0xfc, !PT ;  /* 0x000020000d0d6812 */ /* 0x000fc400078efcff */
[----:B------:R-:W-:Y:S02]  /*1526e0*/  ISETP.LT.AND P6, PT, R14, UR62, !P1 ;  /* 0x0000003e0e007c0c */ /* 0x000fe4000cfc1270 */
[----:B------:R-:W-:-:S04]  /*1526f0*/  LOP3.LUT R13, R13, 0xffffefff, RZ, 0xc0, !PT ;  /* 0xffffefff0d0d7812 */ /* 0x000fc800078ec0ff */
[----:B------:R-:W-:-:S04]  /*152700*/  @P0 LOP3.LUT R13, R13, 0x1000, RZ, 0xfc, !PT ;  /* 0x000010000d0d0812 */ /* 0x000fc800078efcff */
[----:B------:R-:W-:Y:S01]  /*152710*/  LOP3.LUT R13, R13, 0xfffff7ff, RZ, 0xc0, !PT ;  /* 0xfffff7ff0d0d7812 */ /* 0x000fe200078ec0ff */
[----:B0-----:R-:W-:Y:S01]  /*152720*/  UMOV UR8, UR22 ;  /* 0x0000001600087c82 */ /* 0x001fe20008000000 */
[----:B------:R-:W-:Y:S01]  /*152730*/  UMOV UR50, UR23 ;  /* 0x0000001700327c82 */ /* 0x000fe20008000000 */
[----:B------:R-:W0:Y:S01]  /*152740*/  LDCU.64 UR22, c[0x0][0x398] ;  /* 0x00007300ff1677ac */ /* 0x000e220008000a00 */
[----:B------:R-:W-:Y:S02]  /*152750*/  @P6 LOP3.LUT R13, R13, 0x800, RZ, 0xfc, !PT ;  /* 0x000008000d0d6812 */ /* 0x000fe400078efcff */
[----:B------:R-:W-:Y:S02]  /*152760*/  ISETP.LT.AND P6, PT, R2, UR8, !P1 ;  /* 0x0000000802007c0c */ /* 0x000fe4000cfc1270 */
[----:B------:R-:W-:-:S11]  /*152770*/  LOP3.LUT R13, R13, 0xfffffbff, RZ, 0xc0, !PT ;  /* 0xfffffbff0d0d7812 */ /* 0x000fd600078ec0ff */
[----:B------:R-:W-:Y:S02]  /*152780*/  @P6 LOP3.LUT R13, R13, 0x400, RZ, 0xfc, !PT ;  /* 0x000004000d0d6812 */ /* 0x000fe400078efcff */
[----:B------:R-:W-:Y:S01]  /*152790*/  ISETP.LT.AND P6, PT, R14, UR63, !P5 ;  /* 0x0000003f0e007c0c */ /* 0x000fe2000efc1270 */
[----:B0-----:R-:W-:Y:S01]  /*1527a0*/  UMOV UR6, UR22 ;  /* 0x0000001600067c82 */ /* 0x001fe20008000000 */
[----:B------:R-:W-:Y:S01]  /*1527b0*/  UMOV UR41, UR23 ;  /* 0x0000001700297c82 */ /* 0x000fe20008000000 */
[----:B------:R-:W0:Y:S01]  /*1527c0*/  LDCU.64 UR22, c[0x0][0x398] ;  /* 0x00007300ff1677ac */ /* 0x000e220008000a00 */
[----:B------:R-:W-:-:S09]  /*1527d0*/  LOP3.LUT R13, R13, 0xfffffdff, RZ, 0xc0, !PT ;  /* 0xfffffdff0d0d7812 */ /* 0x000fd200078ec0ff */
[----:B------:R-:W-:Y:S02]  /*1527e0*/  @P6 LOP3.LUT R13, R13, 0x200, RZ, 0xfc, !PT ;  /* 0x000002000d0d6812 */ /* 0x000fe400078efcff */
[----:B------:R-:W-:Y:S02]  /*1527f0*/  ISETP.LT.AND P6, PT, R2, UR6, !P5 ;  /* 0x0000000602007c0c */ /* 0x000fe4000efc1270 */
[----:B------:R-:W-:Y:S01]  /*152800*/  LOP3.LUT R13, R13, 0xfffffeff, RZ, 0xc0, !PT ;  /* 0xfffffeff0d0d7812 */ /* 0x000fe200078ec0ff */
[----:B0-----:R-:W-:Y:S01]  /*152810*/  UMOV UR4, UR22 ;  /* 0x0000001600047c82 */ /* 0x001fe20008000000 */
[----:B------:R-:W-:Y:S01]  /*152820*/  UMOV UR24, UR23 ;  /* 0x0000001700187c82 */ /* 0x000fe20008000000 */
[----:B------:R-:W0:Y:S08]  /*152830*/  LDCU.64 UR22, c[0x0][0x398] ;  /* 0x00007300ff1677ac */ /* 0x000e300008000a00 */
[----:B------:R-:W-:-:S02]  /*152840*/  @P6 LOP3.LUT R13, R13, 0x100, RZ, 0xfc, !PT ;  /* 0x000001000d0d6812 */ /* 0x000fc400078efcff */
[----:B------:R-:W-:Y:S02]  /*152850*/  ISETP.LT.AND P6, PT, R14, UR25, !P4 ;  /* 0x000000190e007c0c */ /* 0x000fe4000e7c1270 */
[----:B------:R-:W-:Y:S02]  /*152860*/  ISETP.LT.AND P4, PT, R2, UR4, !P4 ;  /* 0x0000000402007c0c */ /* 0x000fe4000e781270 */
[----:B------:R-:W-:Y:S01]  /*152870*/  LOP3.LUT R13, R13, 0xffffff7f, RZ, 0xc0, !PT ;  /* 0xffffff7f0d0d7812 */ /* 0x000fe200078ec0ff */
[----:B0-----:R-:W-:Y:S01]  /*152880*/  UMOV UR18, UR22 ;  /* 0x0000001600127c82 */ /* 0x001fe20008000000 */
[----:B------:R-:W-:Y:S01]  /*152890*/  UMOV UR47, UR23 ;  /* 0x00000017002f7c82 */ /* 0x000fe20008000000 */
[----:B------:R-:W0:Y:S06]  /*1528a0*/  LDCU.64 UR22, c[0x0][0x398] ;  /* 0x00007300ff1677ac */ /* 0x000e2c0008000a00 */
[----:B------:R-:W-:-:S02]  /*1528b0*/  @P6 LOP3.LUT R13, R13, 0x80, RZ, 0xfc, !PT ;  /* 0x000000800d0d6812 */ /* 0x000fc400078efcff */
[----:B------:R-:W-:Y:S02]  /*1528c0*/  ISETP.LT.AND P6, PT, R14, UR43, !P3 ;  /* 0x0000002b0e007c0c */ /* 0x000fe4000dfc1270 */
[----:B------:R-:W-:Y:S02]  /*1528d0*/  LOP3.LUT R13, R13, 0xffffffbf, RZ, 0xc0, !PT ;  /* 0xffffffbf0d0d7812 */ /* 0x000fe400078ec0ff */
[----:B------:R-:W-:Y:S02]  /*1528e0*/  ISETP.LT.AND P3, PT, R2, UR18, !P3 ;  /* 0x0000001202007c0c */ /* 0x000fe4000df61270 */
[----:B------:R-:W-:Y:S02]  /*1528f0*/  @P4 LOP3.LUT R13, R13, 0x40, RZ, 0xfc, !PT ;  /* 0x000000400d0d4812 */ /* 0x000fe400078efcff */
[----:B------:R-:W-:Y:S02]  /*152900*/  LOP3.LUT P2, RZ, R7, 0x8, RZ, 0xc0, !PT ;  /* 0x0000000807ff7812 */ /* 0x000fe4000784c0ff */
[----:B------:R-:W-:-:S04]  /*152910*/  LOP3.LUT R13, R13, 0xffffffdf, RZ, 0xc0, !PT ;  /* 0xffffffdf0d0d7812 */ /* 0x000fc800078ec0ff */
[----:B------:R-:W-:Y:S01]  /*152920*/  @P6 LOP3.LUT R13, R13, 0x20, RZ, 0xfc, !PT ;  /* 0x000000200d0d6812 */ /* 0x000fe200078efcff */
[----:B0-----:R-:W-:Y:S01]  /*152930*/  UMOV UR16, UR22 ;  /* 0x0000001600107c82 */ /* 0x001fe20008000000 */
[----:B------:R-:W-:Y:S01]  /*152940*/  UMOV UR57, UR23 ;  /* 0x0000001700397c82 */ /* 0x000fe20008000000 */
[----:B------:R-:W0:Y:S01]  /*152950*/  LDCU.64 UR22, c[0x0][0x398] ;  /* 0x00007300ff1677ac */ /* 0x000e220008000a00 */
[----:B------:R-:W-:Y:S02]  /*152960*/  ISETP.LT.AND P6, PT, R14, UR61, !P2 ;  /* 0x0000003d0e007c0c */ /* 0x000fe4000d7c1270 */
[----:B------:R-:W-:Y:S02]  /*152970*/  LOP3.LUT R13, R13, 0xffffffef, RZ, 0xc0, !PT ;  /* 0xffffffef0d0d7812 */ /* 0x000fe400078ec0ff */
[----:B------:R-:W-:Y:S02]  /*152980*/  ISETP.LT.AND P2, PT, R2, UR16, !P2 ;  /* 0x0000001002007c0c */ /* 0x000fe4000d741270 */
[----:B------:R-:W-:-:S02]  /*152990*/  @P3 LOP3.LUT R13, R13, 0x10, RZ, 0xfc, !PT ;  /* 0x000000100d0d3812 */ /* 0x000fc400078efcff */
[----:B------:R-:W-:Y:S02]  /*1529a0*/  LOP3.LUT P0, RZ, R7, 0x4, RZ, 0xc0, !PT ;  /* 0x0000000407ff7812 */ /* 0x000fe4000780c0ff */
[----:B------:R-:W-:-:S04]  /*1529b0*/  LOP3.LUT R13, R13, 0xfffffff7, RZ, 0xc0, !PT ;  /* 0xfffffff70d0d7812 */ /* 0x000fc800078ec0ff */
[----:B------:R-:W-:Y:S02]  /*1529c0*/  @P6 LOP3.LUT R13, R13, 0x8, RZ, 0xfc, !PT ;  /* 0x000000080d0d6812 */ /* 0x000fe400078efcff */
[----:B------:R-:W-:Y:S02]  /*1529d0*/  ISETP.LT.AND P6, PT, R14, UR49, !P0 ;  /* 0x000000310e007c0c */ /* 0x000fe4000c7c1270 */
[----:B------:R-:W-:Y:S01]  /*1529e0*/  R2UR UR62, R26 ;  /* 0x000000001a3e72ca */ /* 0x000fe200000e0000 */
[----:B0-----:R-:W-:Y:S01]  /*1529f0*/  UMOV UR14, UR22 ;  /* 0x00000016000e7c82 */ /* 0x001fe20008000000 */
[----:B------:R-:W-:Y:S01]  /*152a00*/  UMOV UR42, UR23 ;  /* 0x00000017002a7c82 */ /* 0x000fe20008000000 */
[----:B------:R-:W-:Y:S01]  /*152a10*/  LOP3.LUT R13, R13, 0xfffffffb, RZ, 0xc0, !PT ;  /* 0xfffffffb0d0d7812 */ /* 0x000fe200078ec0ff */
[----:B------:R-:W0:Y:S03]  /*152a20*/  LDCU.64 UR22, c[0x0][0x398] ;  /* 0x00007300ff1677ac */ /* 0x000e260008000a00 */
[----:B------:R-:W-:-:S02]  /*152a30*/  @P2 LOP3.LUT R13, R13, 0x4, RZ, 0xfc, !PT ;  /* 0x000000040d0d2812 */ /* 0x000fc400078efcff */
[----:B------:R-:W-:Y:S02]  /*152a40*/  LOP3.LUT P1, RZ, R7, 0x2, RZ, 0xc0, !PT ;  /* 0x0000000207ff7812 */ /* 0x000fe4000782c0ff */
[----:B------:R-:W-:-:S04]  /*152a50*/  LOP3.LUT R13, R13, 0xfffffffd, RZ, 0xc0, !PT ;  /* 0xfffffffd0d0d7812 */ /* 0x000fc800078ec0ff */
[----:B------:R-:W-:Y:S02]  /*152a60*/  @P6 LOP3.LUT R13, R13, 0x2, RZ, 0xfc, !PT ;  /* 0x000000020d0d6812 */ /* 0x000fe400078efcff */
[----:B------:R-:W-:Y:S02]  /*152a70*/  ISETP.LT.AND P6, PT, R14, UR62, !P1 ;  /* 0x0000003e0e007c0c */ /* 0x000fe4000cfc1270 */
[----:B----4-:R-:W-:Y:S01]  /*152a80*/  LOP3.LUT R15, R15, 0x7fffffff, RZ, 0xc0, !PT ;  /* 0x7fffffff0f0f7812 */ /* 0x010fe200078ec0ff */
[----:B0-----:R-:W-:Y:S02]  /*152a90*/  UMOV UR12, UR22 ;  /* 0x00000016000c7c82 */ /* 0x001fe40008000000 */
[----:B------:R-:W-:-:S08]  /*152aa0*/  ISETP.LT.AND P1, PT, R2, UR12, !P1 ;  /* 0x0000000c02007c0c */ /* 0x000fd0000cf21270 */
[----:B------:R-:W-:-:S04]  /*152ab0*/  @P6 LOP3.LUT R15, R15, 0x80000000, RZ, 0xfc, !PT ;  /* 0x800000000f0f6812 */ /* 0x000fc800078efcff */
[----:B------:R-:W-:Y:S02]  /*152ac0*/  LOP3.LUT R15, R15, 0xbfffffff, RZ, 0xc0, !PT ;  /* 0xbfffffff0f0f7812 */ /* 0x000fe400078ec0ff */
[----:B------:R-:W-:Y:S02]  /*152ad0*/  LOP3.LUT P5, RZ, R7, 0x1, RZ, 0xc0, !PT ;  /* 0x0000000107ff7812 */ /* 0x000fe400078ac0ff */
[----:B------:R-:W-:Y:S02]  /*152ae0*/  @P1 LOP3.LUT R15, R15, 0x40000000, RZ, 0xfc, !PT ;  /* 0x400000000f0f1812 */ /* 0x000fe400078efcff */
[----:B------:R-:W-:Y:S01]  /*152af0*/  LOP3.LUT P1, RZ, R8, 0x8000000, RZ, 0xc0, !PT ;  /* 0x0800000008ff7812 */ /* 0x000fe2000782c0ff */
[----:B-1----:R-:W-:Y:S01]  /*152b00*/  UMOV UR10, UR20 ;  /* 0x00000014000a7c82 */ /* 0x002fe20008000000 */
[----:B------:R-:W-:Y:S01]  /*152b10*/  UMOV UR58, UR21 ;  /* 0x00000015003a7c82 */ /* 0x000fe20008000000 */
[----:B------:R-:W0:Y:S01]  /*152b20*/  LDCU.64 UR20, c[0x0][0x398] ;  /* 0x00007300ff1477ac */ /* 0x000e220008000a00 */
[----:B------:R-:W-:-:S02]  /*152b30*/  ISETP.LT.AND P6, PT, R14, UR45, !P5 ;  /* 0x0000002d0e007c0c */ /* 0x000fc4000efc1270 */
[----:B------:R-:W-:Y:S02]  /*152b40*/  R2UR UR63, R25 ;  /* 0x00000000193f72ca */ /* 0x000fe400000e0000 */
[----:B------:R-:W-:Y:S02]  /*152b50*/  LOP3.LUT R15, R15, 0xdfffffff, RZ, 0xc0, !PT ;  /* 0xdfffffff0f0f7812 */ /* 0x000fe400078ec0ff */
[----:B------:R-:W-:-:S03]  /*152b60*/  LOP3.LUT P4, RZ, R8, 0x80000000, RZ, 0xc0, !PT ;  /* 0x8000000008ff7812 */ /* 0x000fc6000788c0ff */
[----:B------:R-:W-:Y:S02]  /*152b70*/  @P1 LOP3.LUT R0, R0, 0x8000, RZ, 0xfc, !PT ;  /* 0x0000800000001812 */ /* 0x000fe400078efcff */
[----:B------:R-:W-:Y:S02]  /*152b80*/  ISETP.LT.AND P1, PT, R2, UR10, !P5 ;  /* 0x0000000a02007c0c */ /* 0x000fe4000ef21270 */
[----:B------:R-:W-:Y:S02]  /*152b90*/  @P6 LOP3.LUT R15, R15, 0x20000000, RZ, 0xfc, !PT ;  /* 0x200000000f0f6812 */ /* 0x000fe400078efcff */
[----:B------:R-:W-:Y:S01]  /*152ba0*/  ISETP.LT.AND P5, PT, R14, UR63, !P4 ;  /* 0x0000003f0e007c0c */ /* 0x000fe2000e7a1270 */
[----:B0-----:R-:W-:Y:S01]  /*152bb0*/  UMOV UR8, UR20 ;  /* 0x0000001400087c82 */ /* 0x001fe20008000000 */
[----:B------:R-:W-:Y:S01]  /*152bc0*/  UMOV UR46, UR21 ;  /* 0x00000015002e7c82 */ /* 0x000fe20008000000 */
[----:B------:R-:W0:Y:S01]  /*152bd0*/  LDCU.64 UR20, c[0x0][0x398] ;  /* 0x00007300ff1477ac */ /* 0x000e220008000a00 */
[----:B------:R-:W-:-:S02]  /*152be0*/  LOP3.LUT R15, R15, 0xefffffff, RZ, 0xc0, !PT ;  /* 0xefffffff0f0f7812 */ /* 0x000fc400078ec0ff */
[----:B------:R-:W-:Y:S02]  /*152bf0*/  LOP3.LUT P3, RZ, R8, 0x40000000, RZ, 0xc0, !PT ;  /* 0x4000000008ff7812 */ /* 0x000fe4000786c0ff */
[C---:B------:R-:W-:Y:S02]  /*152c00*/  ISETP.LT.AND P2, PT, R2.reuse, UR14, !P0 ;  /* 0x0000000e02007c0c */ /* 0x040fe4000c741270 */
[----:B------:R-:W-:Y:S02]  /*152c10*/  LOP3.LUT R13, R13, 0xfffffffe, RZ, 0xc0, !PT ;  /* 0xfffffffe0d0d7812 */ /* 0x000fe400078ec0ff */
[----:B------:R-:W-:Y:S02]  /*152c20*/  @P1 LOP3.LUT R15, R15, 0x10000000, RZ, 0xfc, !PT ;  /* 0x100000000f0f1812 */ /* 0x000fe400078efcff */
[----:B------:R-:W-:Y:S02]  /*152c30*/  ISETP.LT.AND P1, PT, R2, UR8, !P4 ;  /* 0x0000000802007c0c */ /* 0x000fe4000e721270 */
[----:B------:R-:W-:Y:S01]  /*152c40*/  LOP3.LUT P6, RZ, R8, 0x4000000, RZ, 0xc0, !PT ;  /* 0x0400000008ff7812 */ /* 0x000fe200078cc0ff */
[----:B------:R-:W1:Y:S01]  /*152c50*/  LDCU.64 UR62, c[0x0][0x398] ;  /* 0x00007300ff3e77ac */ /* 0x000e620008000a00 */
[----:B------:R-:W-:-:S02]  /*152c60*/  LOP3.LUT R15, R15, 0xf7ffffff, RZ, 0xc0, !PT ;  /* 0xf7ffffff0f0f7812 */ /* 0x000fc400078ec0ff */
[----:B------:R-:W-:Y:S02]  /*152c70*/  ISETP.LT.AND P4, PT, R14, UR51, !P3 ;  /* 0x000000330e007c0c */ /* 0x000fe4000df81270 */
[----:B------:R-:W-:-:S04]  /*152c80*/  @P5 LOP3.LUT R15, R15, 0x8000000, RZ, 0xfc, !PT ;  /* 0x080000000f0f5812 */ /* 0x000fc800078efcff */
[----:B------:R-:W-:Y:S01]  /*152c90*/  LOP3.LUT R15, R15, 0xfbffffff, RZ, 0xc0, !PT ;  /* 0xfbffffff0f0f7812 */ /* 0x000fe200078ec0ff */
[----:B0-----:R-:W-:Y:S01]  /*152ca0*/  UMOV UR6, UR20 ;  /* 0x0000001400067c82 */ /* 0x001fe20008000000 */
[----:B------:R-:W-:Y:S01]  /*152cb0*/  UMOV UR28, UR21 ;  /* 0x00000015001c7c82 */ /* 0x000fe20008000000 */
[----:B------:R-:W0:Y:S01]  /*152cc0*/  LDCU.64 UR20, c[0x0][0x398] ;  /* 0x00007300ff1477ac */ /* 0x000e220008000a00 */
[----:B------:R-:W-:Y:S02]  /*152cd0*/  @P1 LOP3.LUT R15, R15, 0x4000000, RZ, 0xfc, !PT ;  /* 0x040000000f0f1812 */ /* 0x000fe400078efcff */
[----:B------:R-:W-:Y:S02]  /*152ce0*/  ISETP.LT.AND P1, PT, R2, UR6, !P3 ;  /* 0x0000000602007c0c */ /* 0x000fe4000df21270 */
[----:B------:R-:W-:Y:S02]  /*152cf0*/  LOP3.LUT R15, R15, 0xfdffffff, RZ, 0xc0, !PT ;  /* 0xfdffffff0f0f7812 */ /* 0x000fe400078ec0ff */
[----:B------:R-:W-:-:S02]  /*152d00*/  LOP3.LUT P0, RZ, R8, 0x20000000, RZ, 0xc0, !PT ;  /* 0x2000000008ff7812 */ /* 0x000fc4000780c0ff */
[----:B------:R-:W-:Y:S02]  /*152d10*/  @P4 LOP3.LUT R15, R15, 0x2000000, RZ, 0xfc, !PT ;  /* 0x020000000f0f4812 */ /* 0x000fe400078efcff */
[----:B------:R-:W-:Y:S02]  /*152d20*/  ISETP.LT.AND P3, PT, R14, UR53, !P0 ;  /* 0x000000350e007c0c */ /* 0x000fe4000c761270 */
[----:B------:R-:W-:-:S04]  /*152d30*/  LOP3.LUT R15, R15, 0xfeffffff, RZ, 0xc0, !PT ;  /* 0xfeffffff0f0f7812 */ /* 0x000fc800078ec0ff */
[----:B------:R-:W-:Y:S01]  /*152d40*/  @P1 LOP3.LUT R15, R15, 0x1000000, RZ, 0xfc, !PT ;  /* 0x010000000f0f1812 */ /* 0x000fe200078efcff */
[----:B0-----:R-:W-:Y:S01]  /*152d50*/  UMOV UR4, UR20 ;  /* 0x0000001400047c82 */ /* 0x001fe20008000000 */
[----:B------:R-:W-:Y:S01]  /*152d60*/  UMOV UR25, UR21 ;  /* 0x0000001500197c82 */ /* 0x000fe20008000000 */
[----:B------:R-:W-:Y:S02]  /*152d70*/  ISETP.LT.AND P1, PT, R2, UR4, !P0 ;  /* 0x0000000402007c0c */ /* 0x000fe4000c721270 */
[----:B------:R-:W-:Y:S01]  /*152d80*/  LOP3.LUT R15, R15, 0xff7fffff, RZ, 0xc0, !PT ;  /* 0xff7fffff0f0f7812 */ /* 0x000fe200078ec0ff */
[----:B------:R-:W0:Y:S03]  /*152d90*/  LDCU.64 UR20, c[0x0][0x398] ;  /* 0x00007300ff1477ac */ /* 0x000e260008000a00 */
[----:B------:R-:W-:Y:S02]  /*152da0*/  @P3 LOP3.LUT R15, R15, 0x800000, RZ, 0xfc, !PT ;  /* 0x008000000f0f3812 */ /* 0x000fe400078efcff */
[----:B------:R-:W-:-:S02]  /*152db0*/  @P2 LOP3.LUT R13, R13, 0x1, RZ, 0xfc, !PT ;  /* 0x000000010d0d2812 */ /* 0x000fc400078efcff */
[----:B------:R-:W-:Y:S02]  /*152dc0*/  LOP3.LUT P2, RZ, R8, 0x10000000, RZ, 0xc0, !PT ;  /* 0x1000000008ff7812 */ /* 0x000fe4000784c0ff */
[----:B------:R-:W-:-:S04]  /*152dd0*/  LOP3.LUT R15, R15, 0xffbfffff, RZ, 0xc0, !PT ;  /* 0xffbfffff0f0f7812 */ /* 0x000fc800078ec0ff */
[----:B------:R-:W-:Y:S02]  /*152de0*/  @P1 LOP3.LUT R15, R15, 0x400000, RZ, 0xfc, !PT ;  /* 0x004000000f0f1812 */ /* 0x000fe400078efcff */
[----:B------:R-:W-:Y:S01]  /*152df0*/  ISETP.LT.AND P1, PT, R14, UR65, !P2 ;  /* 0x000000410e007c0c */ /* 0x000fe2000d721270 */
[----:B0-----:R-:W-:Y:S01]  /*152e00*/  UMOV UR18, UR20 ;  /* 0x0000001400127c82 */ /* 0x001fe20008000000 */
[----:B------:R-:W-:Y:S02]  /*152e10*/  LOP3.LUT R15, R15, 0xffdfffff, RZ, 0xc0, !PT ;  /* 0xffdfffff0f0f7812 */ /* 0x000fe400078ec0ff */
[----:B------:R-:W-:Y:S01]  /*152e20*/  ISETP.LT.AND P2, PT, R2, UR18, !P2 ;  /* 0x0000001202007c0c */ /* 0x000fe2000d741270 */
[----:B------:R-:W-:Y:S01]  /*152e30*/  UMOV UR43, UR21 ;  /* 0x00000015002b7c82 */ /* 0x000fe20008000000 */
[----:B------:R-:W0:Y:S01]  /*152e40*/  LDCU.64 UR20, c[0x0][0x398] ;  /* 0x00007300ff1477ac */ /* 0x000e220008000a00 */
[C---:B------:R-:W-:Y:S02]  /*152e50*/  LOP3.LUT P5, RZ, R8.reuse, 0x2000000, RZ, 0xc0, !PT ;  /* 0x0200000008ff7812 */ /* 0x040fe400078ac0ff */
[----:B------:R-:W-:-:S04]  /*152e60*/  LOP3.LUT P4, RZ, R8, 0x1000000, RZ, 0xc0, !PT ;  /* 0x0100000008ff7812 */ /* 0x000fc8000788c0ff */
[----:B------:R-:W-:Y:S02]  /*152e70*/  @P1 LOP3.LUT R15, R15, 0x200000, RZ, 0xfc, !PT ;  /* 0x002000000f0f1812 */ /* 0x000fe400078efcff */
[----:B------:R-:W-:Y:S02]  /*152e80*/  LOP3.LUT P1, RZ, R0, 0x8000, RZ, 0xc0, !PT ;  /* 0x0000800000ff7812 */ /* 0x000fe4000782c0ff */
[----:B------:R-:W-:Y:S01]  /*152e90*/  LOP3.LUT P3, RZ, R8, 0x800000, RZ, 0xc0, !PT ;  /* 0x0080000008ff7812 */ /* 0x000fe2000786c0ff */
[----:B-1----:R-:W-:Y:S01]  /*152ea0*/  UMOV UR8, UR62 ;  /* 0x0000003e00087c82 */ /* 0x002fe20008000000 */
[----:B------:R-:W-:Y:S01]  /*152eb0*/  LOP3.LUT R15, R15, 0xffefffff, RZ, 0xc0, !PT ;  /* 0xffefffff0f0f7812 */ /* 0x000fe200078ec0ff */
[----:B------:R-:W-:Y:S01]  /*152ec0*/  UMOV UR26, UR63 ;  /* 0x0000003f001a7c82 */ /* 0x000fe20008000000 */
[----:B------:R-:W-:Y:S01]  /*152ed0*/  LOP3.LUT R0, R0, 0xffffbfff, RZ, 0xc0, !PT ;  /* 0xffffbfff00007812 */ /* 0x000fe200078ec0ff */
[----:B------:R-:W1:Y:S01]  /*152ee0*/  LDCU.64 UR62, c[0x0][0x398] ;  /* 0x00007300ff3e77ac */ /* 0x000e620008000a00 */
[----:B------:R-:W-:-:S02]  /*152ef0*/  @P2 LOP3.LUT R15, R15, 0x100000, RZ, 0xfc, !PT ;  /* 0x001000000f0f2812 */ /* 0x000fc400078efcff */
[----:B------:R-:W-:Y:S02]  /*152f00*/  ISETP.LT.AND P2, PT, R14, UR67, !P1 ;  /* 0x000000430e007c0c */ /* 0x000fe4000cf41270 */
[----:B------:R-:W-:Y:S01]  /*152f10*/  LOP3.LUT P0, RZ, R8, 0x400000, RZ, 0xc0, !PT ;  /* 0x0040000008ff7812 */ /* 0x000fe2000780c0ff */
[----:B------:R-:W4:Y:S01]  /*152f20*/  LDCU.64 UR64, c[0x0][0x398] ;  /* 0x00007300ff4077ac */ /* 0x000f220008000a00 */
[----:B------:R-:W-:Y:S01]  /*152f30*/  LOP3.LUT R15, R15, 0xfff7ffff, RZ, 0xc0, !PT ;  /* 0xfff7ffff0f0f7812 */ /* 0x000fe200078ec0ff */
[----:B------:R-:W1:Y:S01]  /*152f40*/  LDCU.64 UR66, c[0x0][0x398] ;  /* 0x00007300ff4277ac */ /* 0x000e620008000a00 */
[----:B0-----:R-:W-:Y:S01]  /*152f50*/  UMOV UR16, UR20 ;  /* 0x0000001400107c82 */ /* 0x001fe20008000000 */
[----:B------:R-:W-:Y:S01]  /*152f60*/  UMOV UR61, UR21 ;  /* 0x00000015003d7c82 */ /* 0x000fe20008000000 */
[----:B------:R-:W0:Y:S05]  /*152f70*/  LDCU.64 UR20, c[0x0][0x398] ;  /* 0x00007300ff1477ac */ /* 0x000e2a0008000a00 */
[----:B------:R-:W-:-:S02]  /*152f80*/  @P2 LOP3.LUT R15, R15, 0x80000, RZ, 0xfc, !PT ;  /* 0x000800000f0f2812 */ /* 0x000fc400078efcff */
[----:B------:R-:W-:Y:S02]  /*152f90*/  LOP3.LUT P2, RZ, R8, 0x100000, RZ, 0xc0, !PT ;  /* 0x0010000008ff7812 */ /* 0x000fe4000784c0ff */
[----:B------:R-:W-:Y:S02]  /*152fa0*/  ISETP.LT.AND P1, PT, R2, UR16, !P1 ;  /* 0x0000001002007c0c */ /* 0x000fe4000cf21270 */
[----:B------:R-:W-:-:S09]  /*152fb0*/  LOP3.LUT R15, R15, 0xfffbffff, RZ, 0xc0, !PT ;  /* 0xfffbffff0f0f7812 */ /* 0x000fd200078ec0ff */
[----:B------:R-:W-:Y:S02]  /*152fc0*/  @P2 LOP3.LUT R0, R0, 0x4000, RZ, 0xfc, !PT ;  /* 0x0000400000002812 */ /* 0x000fe400078efcff */
[----:B------:R-:W-:Y:S02]  /*152fd0*/  ISETP.LT.AND P2, PT, R14, UR69, !P6 ;  /* 0x000000450e007c0c */ /* 0x000fe4000f741270 */
[----:B------:R-:W-:Y:S01]  /*152fe0*/  @P1 LOP3.LUT R15, R15, 0x40000, RZ, 0xfc, !PT ;  /* 0x000400000f0f1812 */ /* 0x000fe200078efcff */
[----:B0-----:R-:W-:Y:S01]  /*152ff0*/  UMOV UR14, UR20 ;  /* 0x00000014000e7c82 */ /* 0x001fe20008000000 */
[----:B------:R-:W-:Y:S01]  /*153000*/  UMOV UR49, UR21 ;  /* 0x0000001500317c82 */ /* 0x000fe20008000000 */
[----:B------:R-:W0:Y:S01]  /*153010*/  LDCU.64 UR20, c[0x0][0x398] ;  /* 0x00007300ff1477ac */ /* 0x000e220008000a00 */
[----:B------:R-:W-:Y:S01]  /*153020*/  LOP3.LUT R15, R15, 0xfffdffff, RZ, 0xc0, !PT ;  /* 0xfffdffff0f0f7812 */ /* 0x000fe200078ec0ff */
[----:B-1----:R-:W-:Y:S01]  /*153030*/  UMOV UR6, UR62 ;  /* 0x0000003e00067c82 */ /* 0x002fe20008000000 */
[----:B------:R-:W-:Y:S01]  /*153040*/  UMOV UR51, UR63 ;  /* 0x0000003f00337c82 */ /* 0x000fe20008000000 */
[----:B------:R-:W-:Y:S01]  /*153050*/  LOP3.LUT P1, RZ, R8, 0x80000, RZ, 0xc0, !PT ;  /* 0x0008000008ff7812 */ /* 0x000fe2000782c0ff */
[----:B------:R-:W1:Y:S01]  /*153060*/  LDCU.64 UR62, c[0x0][0x398] ;  /* 0x00007300ff3e77ac */ /* 0x000e620008000a00 */
[----:B------:R-:W-:Y:S01]  /*153070*/  LOP3.LUT R0, R0, 0xffffdfff, RZ, 0xc0, !PT ;  /* 0xffffdfff00007812 */ /* 0x000fe200078ec0ff */
[----:B------:R-:W1:Y:S01]  /*153080*/  LDCU.64 UR68, c[0x0][0x398] ;  /* 0x00007300ff4477ac */ /* 0x000e620008000a00 */
[----:B------:R-:W-:-:S02]  /*153090*/  @P2 LOP3.LUT R15, R15, 0x20000, RZ, 0xfc, !PT ;  /* 0x000200000f0f2812 */ /* 0x000fc400078efcff */
[----:B------:R-:W-:Y:S02]  /*1530a0*/  ISETP.LT.AND P2, PT, R2, UR14, !P6 ;  /* 0x0000000e02007c0c */ /* 0x000fe4000f741270 */
[----:B------:R-:W-:Y:S01]  /*1530b0*/  ISETP.LT.AND P6, PT, R14, UR71, !P5 ;  /* 0x000000470e007c0c */ /* 0x000fe2000efc1270 */
[----:B------:R-:W1:Y:S01]  /*1530c0*/  LDCU.64 UR70, c[0x0][0x398] ;  /* 0x00007300ff4677ac */ /* 0x000e620008000a00 */
[----:B------:R-:W-:Y:S01]  /*1530d0*/  LOP3.LUT R15, R15, 0xfffeffff, RZ, 0xc0, !PT ;  /* 0xfffeffff0f0f7812 */ /* 0x000fe200078ec0ff */
[----:B0-----:R-:W-:-:S08]  /*1530e0*/  UMOV UR12, UR20 ;  /* 0x00000014000c7c82 */ /* 0x001fd00008000000 */
[----:B------:R-:W-:Y:S02]  /*1530f0*/  @P2 LOP3.LUT R15, R15, 0x10000, RZ, 0xfc, !PT ;  /* 0x000100000f0f2812 */ /* 0x000fe400078efcff */
[----:B------:R-:W-:Y:S02]  /*153100*/  ISETP.LT.AND P2, PT, R2, UR12, !P5 ;  /* 0x0000000c02007c0c */ /* 0x000fe4000ef41270 */
[----:B------:R-:W-:Y:S01]  /*153110*/  LOP3.LUT R15, R15, 0xffff7fff, RZ, 0xc0, !PT ;  /* 0xffff7fff0f0f7812 */ /* 0x000fe200078ec0ff */
[----:B------:R-:W-:Y:S01]  /*153120*/  UMOV UR52, UR21 ;  /* 0x0000001500347c82 */ /* 0x000fe20008000000 */
[----:B------:R-:W0:Y:S02]  /*153130*/  LDCU.64 UR20, c[0x0][0x398] ;  /* 0x00007300ff1477ac */ /* 0x000e240008000a00 */
[----:B------:R-:W-:-:S04]  /*153140*/  @P6 LOP3.LUT R15, R15, 0x8000, RZ, 0xfc, !PT ;  /* 0x000080000f0f6812 */ /* 0x000fc800078efcff */
[----:B------:R-:W-:-:S04]  /*153150*/  LOP3.LUT R15, R15, 0xffffbfff, RZ, 0xc0, !PT ;  /* 0xffffbfff0f0f7812 */ /* 0x000fc800078ec0ff */
[----:B------:R-:W-:Y:S02]  /*153160*/  @P2 LOP3.LUT R15, R15, 0x4000, RZ, 0xfc, !PT ;  /* 0x000040000f0f2812 */ /* 0x000fe400078efcff */
[----:B------:R-:W-:Y:S01]  /*153170*/  ISETP.LT.AND P2, PT, R14, UR73, !P4 ;  /* 0x000000490e007c0c */ /* 0x000fe2000e741270 */
[----:B0-----:R-:W-:Y:S01]  /*153180*/  UMOV UR10, UR20 ;  /* 0x00000014000a7c82 */ /* 0x001fe20008000000 */
[----:B------:R-:W-:Y:S02]  /*153190*/  LOP3.LUT R15, R15, 0xffffdfff, RZ, 0xc0, !PT ;  /* 0xffffdfff0f0f7812 */ /* 0x000fe400078ec0ff */
[----:B------:R-:W-:Y:S02]  /*1531a0*/  @P1 LOP3.LUT R0, R0, 0x2000, RZ, 0xfc, !PT ;  /* 0x0000200000001812 */ /* 0x000fe400078efcff */
[C---:B------:R-:W-:Y:S01]  /*1531b0*/  LOP3.LUT P5, RZ, R8.reuse, 0x10000, RZ, 0xc0, !PT ;  /* 0x0001000008ff7812 */ /* 0x040fe200078ac0ff */
[----:B-1----:R-:W-:Y:S01]  /*1531c0*/  UMOV UR4, UR62 ;  /* 0x0000003e00047c82 */ /* 0x002fe20008000000 */
[----:B------:R-:W-:-:S05]  /*1531d0*/  LOP3.LUT P6, RZ, R8, 0x20000, RZ, 0xc0, !PT ;  /* 0x0002000008ff7812 */ /* 0x000fca00078cc0ff */
[----:B------:R-:W-:Y:S02]  /*1531e0*/  @P2 LOP3.LUT R15, R15, 0x2000, RZ, 0xfc, !PT ;  /* 0x000020000f0f2812 */ /* 0x000fe400078efcff */
[----:B------:R-:W-:Y:S01]  /*1531f0*/  ISETP.LT.AND P2, PT, R2, UR10, !P4 ;  /* 0x0000000a02007c0c */ /* 0x000fe2000e741270 */
[----:B------:R-:W0:Y:S01]  /*153200*/  LDCU.64 UR72, c[0x0][0x398] ;  /* 0x00007300ff4877ac */ /* 0x000e220008000a00 */
[----:B------:R-:W-:-:S11]  /*153210*/  LOP3.LUT R15, R15, 0xffffefff, RZ, 0xc0, !PT ;  /* 0xffffefff0f0f7812 */ /* 0x000fd600078ec0ff */
[----:B------:R-:W-:Y:S02]  /*153220*/  @P2 LOP3.LUT R15, R15, 0x1000, RZ, 0xfc, !PT ;  /* 0x000010000f0f2812 */ /* 0x000fe400078efcff */
[----:B------:R-:W-:Y:S02]  /*153230*/  ISETP.LT.AND P2, PT, R14, UR75, !P3 ;  /* 0x0000004b0e007c0c */ /* 0x000fe4000df41270 */
[----:B------:R-:W-:Y:S02]  /*153240*/  LOP3.LUT P1, RZ, R8, 0x200000, RZ, 0xc0, !PT ;  /* 0x0020000008ff7812 */ /* 0x000fe4000782c0ff */
[----:B------:R-:W-:Y:S02]  /*153250*/  LOP3.LUT R0, R0, 0xffffefff, RZ, 0xc0, !PT ;  /* 0xffffefff00007812 */ /* 0x000fe400078ec0ff */
[----:B------:R-:W-:Y:S01]  /*153260*/  LOP3.LUT R15, R15, 0xfffff7ff, RZ, 0xc0, !PT ;  /* 0xfffff7ff0f0f7812 */ /* 0x000fe200078ec0ff */
[----:B------:R-:W1:Y:S06]  /*153270*/  LDCU.64 UR74, c[0x0][0x398] ;  /* 0x00007300ff4a77ac */ /* 0x000e6c0008000a00 */
[----:B------:R-:W-:-:S02]  /*153280*/  @P2 LOP3.LUT R15, R15, 0x800, RZ, 0xfc, !PT ;  /* 0x000008000f0f2812 */ /* 0x000fc400078efcff */
[----:B------:R-:W-:Y:S02]  /*153290*/  ISETP.LT.AND P2, PT, R2, UR8, !P3 ;  /* 0x0000000802007c0c */ /* 0x000fe4000df41270 */
[----:B------:R-:W-:-:S11]  /*1532a0*/  LOP3.LUT R15, R15, 0xfffffbff, RZ, 0xc0, !PT ;  /* 0xfffffbff0f0f7812 */ /* 0x000fd600078ec0ff */
[----:B------:R-:W-:Y:S02]  /*1532b0*/  @P2 LOP3.LUT R15, R15, 0x400, RZ, 0xfc, !PT ;  /* 0x000004000f0f2812 */ /* 0x000fe400078efcff */
[----:B------:R-:W-:Y:S02]  /*1532c0*/  ISETP.LT.AND P2, PT, R14, UR77, !P0 ;  /* 0x0000004d0e007c0c */ /* 0x000fe4000c741270 */
[----:B------:R-:W-:Y:S02]  /*1532d0*/  ISETP.LT.AND P0, PT, R2, UR6, !P0 ;  /* 0x0000000602007c0c */ /* 0x000fe4000c701270 */
[----:B------:R-:W-:Y:S02]  /*1532e0*/  @P5 LOP3.LUT R0, R0, 0x1000, RZ, 0xfc, !PT ;  /* 0x0000100000005812 */ /* 0x000fe400078efcff */
[----:B------:R-:W-:Y:S02]  /*1532f0*/  LOP3.LUT R15, R15, 0xfffffdff, RZ, 0xc0, !PT ;  /* 0xfffffdff0f0f7812 */ /* 0x000fe400078ec0ff */
[----:B------:R-:W-:Y:S01]  /*153300*/  LOP3.LUT P4, RZ, R8, 0x8000, RZ, 0xc0, !PT ;  /* 0x0000800008ff7812 */ /* 0x000fe2000788c0ff */
[----:B------:R-:W0:Y:S04]  /*153310*/  LDCU.64 UR76, c[0x0][0x398] ;  /* 0x00007300ff4c77ac */ /* 0x000e280008000a00 */
[----:B------:R-:W-:-:S04]  /*153320*/  @P2 LOP3.LUT R15, R15, 0x200, RZ, 0xfc, !PT ;  /* 0x000002000f0f2812 */ /* 0x000fc800078efcff */
[----:B------:R-:W-:-:S04]  /*153330*/  LOP3.LUT R15, R15, 0xfffffeff, RZ, 0xc0, !PT ;  /* 0xfffffeff0f0f7812 */ /* 0x000fc800078ec0ff */
[----:B------:R-:W-:Y:S02]  /*153340*/  @P0 LOP3.LUT R15, R15, 0x100, RZ, 0xfc, !PT ;  /* 0x000001000f0f0812 */ /* 0x000fe400078efcff */
[----:B------:R-:W-:Y:S02]  /*153350*/  ISETP.LT.AND P0, PT, R14, UR5, !P1 ;  /* 0x000000050e007c0c */ /* 0x000fe4000cf01270 */
[----:B------:R-:W-:Y:S02]  /*153360*/  ISETP.LT.AND P1, PT, R2, UR4, !P1 ;  /* 0x0000000402007c0c */ /* 0x000fe4000cf21270 */
[----:B------:R-:W-:Y:S02]  /*153370*/  LOP3.LUT P2, RZ, R0, 0x4000, RZ, 0xc0, !PT ;  /* 0x0000400000ff7812 */ /* 0x000fe4000784c0ff */
[----:B------:R-:W-:Y:S02]  /*153380*/  LOP3.LUT R15, R15, 0xffffff7f, RZ, 0xc0, !PT ;  /* 0xffffff7f0f0f7812 */ /* 0x000fe400078ec0ff */
[----:B------:R-:W-:-:S02]  /*153390*/  LOP3.LUT P5, RZ, R8, 0x40000, RZ, 0xc0, !PT ;  /* 0x0004000008ff7812 */ /* 0x000fc400078ac0ff */
[----:B------:R-:W-:Y:S01]  /*1533a0*/  LOP3.LUT P3, RZ, R8, 0x4000, RZ, 0xc0, !PT ;  /* 0x0000400008ff7812 */ /* 0x000fe2000786c0ff */
[----:B------:R-:W-:Y:S01]  /*1533b0*/  UMOV UR45, UR21 ;  /* 0x00000015002d7c82 */ /* 0x000fe20008000000 */
[----:B------:R-:W0:Y:S01]  /*1533c0*/  LDCU.64 UR4, c[0x0][0x398] ;  /* 0x00007300ff0477ac */ /* 0x000e220008000a00 */
[----:B------:R-:W-:-:S04]  /*1533d0*/  @P0 LOP3.LUT R15, R15, 0x80, RZ, 0xfc, !PT ;  /* 0x000000800f0f0812 */ /* 0x000fc800078efcff */
[----:B------:R-:W-:-:S04]  /*1533e0*/  LOP3.LUT R15, R15, 0xffffffbf, RZ, 0xc0, !PT ;  /* 0xffffffbf0f0f7812 */ /* 0x000fc800078ec0ff */
[----:B------:R-:W-:Y:S02]  /*1533f0*/  @P1 LOP3.LUT R15, R15, 0x40, RZ, 0xfc, !PT ;  /* 0x000000400f0f1812 */ /* 0x000fe400078efcff */
[----:B------:R-:W-:Y:S02]  /*153400*/  ISETP.LT.AND P1, PT, R14, UR7, !P2 ;  /* 0x000000070e007c0c */ /* 0x000fe4000d721270 */
[----:B----4-:R-:W-:Y:S02]  /*153410*/  ISETP.LT.AND P2, PT, R2, UR64, !P2 ;  /* 0x0000004002007c0c */ /* 0x010fe4000d741270 */
[----:B------:R-:W-:Y:S02]  /*153420*/  R2UR.FILL UR21, R23 ;  /* 0x00000000171572ca */ /* 0x000fe400004e0000 */
[----:B------:R-:W-:Y:S02]  /*153430*/  LOP3.LUT R15, R15, 0xffffffdf, RZ, 0xc0, !PT ;  /* 0xffffffdf0f0f7812 */ /* 0x000fe400078ec0ff */
[----:B------:R-:W-:Y:S01]  /*153440*/  LOP3.LUT P0, RZ, R8, 0x2000, RZ, 0xc0, !PT ;  /* 0x0000200008ff7812 */ /* 0x000fe2000780c0ff */
[----:B------:R-:W-:Y:S01]  /*153450*/  UMOV UR55, UR23 ;  /* 0x0000001700377c82 */ /* 0x000fe20008000000 */
[----:B------:R-:W4:Y:S03]  /*153460*/  LDCU.64 UR6, c[0x0][0x398] ;  /* 0x00007300ff0677ac */ /* 0x000f260008000a00 */
[----:B------:R-:W-:-:S02]  /*153470*/  @P1 LOP3.LUT R15, R15, 0x20, RZ, 0xfc, !PT ;  /* 0x000000200f0f1812 */ /* 0x000fc400078efcff */
[----:B------:R-:W-:Y:S02]  /*153480*/  LOP3.LUT P1, RZ, R0, 0x2000, RZ, 0xc0, !PT ;  /* 0x0000200000ff7812 */ /* 0x000fe4000782c0ff */
[----:B------:R-:W-:-:S04]  /*153490*/  LOP3.LUT R15, R15, 0xffffffef, RZ, 0xc0, !PT ;  /* 0xffffffef0f0f7812 */ /* 0x000fc800078ec0ff */
[----:B------:R-:W-:Y:S02]  /*1534a0*/  @P2 LOP3.LUT R15, R15, 0x10, RZ, 0xfc, !PT ;  /* 0x000000100f0f2812 */ /* 0x000fe400078efcff */
[----:B------:R-:W-:Y:S02]  /*1534b0*/  ISETP.LT.AND P2, PT, R14, UR9, !P1 ;  /* 0x000000090e007c0c */ /* 0x000fe4000cf41270 */
[----:B------:R-:W-:Y:S02]  /*1534c0*/  ISETP.LT.AND P1, PT, R2, UR66, !P1 ;  /* 0x0000004202007c0c */ /* 0x000fe4000cf21270 */
[----:B------:R-:W-:Y:S02]  /*1534d0*/  R2UR.FILL UR23, R24 ;  /* 0x00000000181772ca */ /* 0x000fe400004e0000 */
[----:B------:R-:W-:Y:S01]  /*1534e0*/  LOP3.LUT R15, R15, 0xfffffff7, RZ, 0xc0, !PT ;  /* 0xfffffff70f0f7812 */ /* 0x000fe200078ec0ff */
[----:B------:R-:W-:Y:S01]  /*1534f0*/  STL [R1+0x5064], R7 ;  /* 0x0050640701007387 */ /* 0x000fe20000100800 */
[----:B------:R-:W-:Y:S01]  /*153500*/  R2UR UR34, R21 ;  /* 0x00000000152272ca */ /* 0x000fe200000e0000 */
[----:B------:R-:W0:Y:S04]  /*153510*/  LDCU.64 UR8, c[0x0][0x398] ;  /* 0x00007300ff0877ac */ /* 0x000e280008000a00 */
[----:B------:R-:W-:-:S04]  /*153520*/  @P2 LOP3.LUT R15, R15, 0x8, RZ, 0xfc, !PT ;  /* 0x000000080f0f2812 */ /* 0x000fc800078efcff */
[----:B------:R-:W-:-:S04]  /*153530*/  LOP3.LUT R15, R15, 0xfffffffb, RZ, 0xc0, !PT ;  /* 0xfffffffb0f0f7812 */ /* 0x000fc800078ec0ff */
[----:B------:R-:W-:Y:S02]  /*153540*/  @P1 LOP3.LUT R15, R15, 0x4, RZ, 0xfc, !PT ;  /* 0x000000040f0f1812 */ /* 0x000fe400078efcff */
[----:B------:R-:W-:Y:S02]  /*153550*/  ISETP.LT.AND P1, PT, R14, UR11, !P5 ;  /* 0x0000000b0e007c0c */ /* 0x000fe4000ef21270 */
[----:B------:R-:W-:Y:S01]  /*153560*/  ISETP.LT.AND P5, PT, R2, UR68, !P5 ;  /* 0x0000004402007c0c */ /* 0x000fe2000efa1270 */
[----:B------:R-:W-:Y:S01]  /*153570*/  STL [R1+0x4fe8], R13 ;  /* 0x004fe80d01007387 */ /* 0x000fe20000100800 */
[----:B------:R-:W-:Y:S02]  /*153580*/  LOP3.LUT R15, R15, 0xfffffffd, RZ, 0xc0, !PT ;  /* 0xfffffffd0f0f7812 */ /* 0x000fe400078ec0ff */
[----:B------:R-:W-:Y:S02]  /*153590*/  LOP3.LUT P2, RZ, R8, 0x1000, RZ, 0xc0, !PT ;  /* 0x0000100008ff7812 */ /* 0x000fe4000784c0ff */
[----:B------:R-:W-:Y:S01]  /*1535a0*/  R2UR UR32, R20 ;  /* 0x00000000142072ca */ /* 0x000fe200000e0000 */
[----:B------:R-:W0:Y:S04]  /*1535b0*/  LDCU.64 UR10, c[0x0][0x398] ;  /* 0x00007300ff0a77ac */ /* 0x000e280008000a00 */
[----:B------:R-:W-:-:S04]  /*1535c0*/  @P1 LOP3.LUT R15, R15, 0x2, RZ, 0xfc, !PT ;  /* 0x000000020f0f1812 */ /* 0x000fc800078efcff */
[----:B------:R-:W-:-:S04]  /*1535d0*/  LOP3.LUT R15, R15, 0xfffffffe, RZ, 0xc0, !PT ;  /* 0xfffffffe0f0f7812 */ /* 0x000fc800078ec0ff */
[----:B------:R-:W-:Y:S02]  /*1535e0*/  @P5 LOP3.LUT R15, R15, 0x1, RZ, 0xfc, !PT ;  /* 0x000000010f0f5812 */ /* 0x000fe400078efcff */
[----:B------:R-:W-:Y:S02]  /*1535f0*/  ISETP.LT.AND P5, PT, R14, UR13, !P6 ;  /* 0x0000000d0e007c0c */ /* 0x000fe4000f7a1270 */
[----:B------:R-:W-:Y:S02]  /*153600*/  ISETP.LT.AND P6, PT, R2, UR70, !P6 ;  /* 0x0000004602007c0c */ /* 0x000fe4000f7c1270 */
[----:B------:R-:W-:Y:S01]  /*153610*/  LOP3.LUT P1, RZ, R8, 0x800, RZ, 0xc0, !PT ;  /* 0x0000080008ff7812 */ /* 0x000fe2000782c0ff */
[----:B------:R-:W0:Y:S08]  /*153620*/  LDCU.64 UR12, c[0x0][0x398] ;  /* 0x00007300ff0c77ac */ /* 0x000e300008000a00 */
[----:B------:R-:W-:-:S02]  /*153630*/  @P5 LOP3.LUT R17, R17, 0x80000000, RZ, 0xfc, !PT ;  /* 0x8000000011115812 */ /* 0x000fc400078efcff */
[----:B------:R-:W-:Y:S02]  /*153640*/  LOP3.LUT P5, RZ, R0, 0x1000, RZ, 0xc0, !PT ;  /* 0x0000100000ff7812 */ /* 0x000fe400078ac0ff */
[----:B------:R-:W-:-:S04]  /*153650*/  LOP3.LUT R17, R17, 0xbfffffff, RZ, 0xc0, !PT ;  /* 0xbfffffff11117812 */ /* 0x000fc800078ec0ff */
[----:B------:R-:W-:Y:S02]  /*153660*/  @P6 LOP3.LUT R17, R17, 0x40000000, RZ, 0xfc, !PT ;  /* 0x4000000011116812 */ /* 0x000fe400078efcff */
[----:B------:R-:W-:Y:S02]  /*153670*/  ISETP.LT.AND P6, PT, R14, UR15, !P5 ;  /* 0x0000000f0e007c0c */ /* 0x000fe4000efc1270 */
[----:B0-----:R-:W-:Y:S01]  /*153680*/  ISETP.LT.AND P5, PT, R2, UR72, !P5 ;  /* 0x0000004802007c0c */ /* 0x001fe2000efa1270 */
[----:B------:R-:W-:Y:S01]  /*153690*/  STL [R1+0x4fec], R15 ;  /* 0x004fec0f01007387 */ /* 0x000fe20000100800 */
[----:B------:R-:W-:Y:S02]  /*1536a0*/  LOP3.LUT R17, R17, 0xdfffffff, RZ, 0xc0, !PT ;  /* 0xdfffffff11117812 */ /* 0x000fe400078ec0ff */
[----:B------:R-:W-:Y:S01]  /*1536b0*/  LOP3.LUT R0, R0, 0xfffff7ff, RZ, 0xc0, !PT ;  /* 0xfffff7ff00007812 */ /* 0x000fe200078ec0ff */
[----:B------:R-:W0:Y:S06]  /*1536c0*/  LDCU.64 UR14, c[0x0][0x398] ;  /* 0x00007300ff0e77ac */ /* 0x000e2c0008000a00 */
[----:B------:R-:W-:-:S02]  /*1536d0*/  @P6 LOP3.LUT R17, R17, 0x20000000, RZ, 0xfc, !PT ;  /* 0x2000000011116812 */ /* 0x000fc400078efcff */
[----:B------:R-:W-:Y:S01]  /*1536e0*/  ISETP.LT.AND P6, PT, R14, UR17, !P4 ;  /* 0x000000110e007c0c */ /* 0x000fe2000e7c1270 */
[----:B------:R-:W0:Y:S01]  /*1536f0*/  LDCU.64 UR16, c[0x0][0x398] ;  /* 0x00007300ff1077ac */ /* 0x000e220008000a00 */
[----:B------:R-:W-:-:S04]  /*153700*/  LOP3.LUT R17, R17, 0xefffffff, RZ, 0xc0, !PT ;  /* 0xefffffff11117812 */ /* 0x000fc800078ec0ff */
[----:B------:R-:W-:Y:S02]  /*153710*/  @P5 LOP3.LUT R17, R17, 0x10000000, RZ, 0xfc, !PT ;  /* 0x1000000011115812 */ /* 0x000fe400078efcff */
[----:B-1----:R-:W-:Y:S02]  /*153720*/  ISETP.LT.AND P5, PT, R2, UR74, !P4 ;  /* 0x0000004a02007c0c */ /* 0x002fe4000e7a1270 */
[----:B------:R-:W-:Y:S02]  /*153730*/  LOP3.LUT R17, R17, 0xf7ffffff, RZ, 0xc0, !PT ;  /* 0xf7ffffff11117812 */ /* 0x000fe400078ec0ff */
[----:B------:R-:W-:Y:S02]  /*153740*/  ISETP.LT.AND P4, PT, R14, UR19, !P3 ;  /* 0x000000130e007c0c */ /* 0x000fe4000df81270 */
[----:B------:R-:W-:Y:S01]  /*153750*/  @P6 LOP3.LUT R17, R17, 0x8000000, RZ, 0xfc, !PT ;  /* 0x0800000011116812 */ /* 0x000fe200078efcff */
[----:B------:R-:W1:Y:S03]  /*153760*/  LDCU.64 UR18, c[0x0][0x398] ;  /* 0x00007300ff1277ac */ /* 0x000e660008000a00 */
[----:B------:R-:W-:-:S02]  /*153770*/  LOP3.LUT R17, R17, 0xfbffffff, RZ, 0xc0, !PT ;  /* 0xfbffffff11117812 */ /* 0x000fc400078ec0ff */
[----:B------:R-:W-:Y:S02]  /*153780*/  ISETP.LT.AND P3, PT, R2, UR76, !P3 ;  /* 0x0000004c02007c0c */ /* 0x000fe4000df61270 */
[----:B------:R-:W-:-:S04]  /*153790*/  @P5 LOP3.LUT R17, R17, 0x4000000, RZ, 0xfc, !PT ;  /* 0x0400000011115812 */ /* 0x000fc800078efcff */
[----:B------:R-:W-:-:S04]  /*1537a0*/  LOP3.LUT R17, R17, 0xfdffffff, RZ, 0xc0, !PT ;  /* 0xfdffffff11117812 */ /* 0x000fc800078ec0ff */
[----:B------:R-:W-:-:S04]  /*1537b0*/  @P4 LOP3.LUT R17, R17, 0x2000000, RZ, 0xfc, !PT ;  /* 0x0200000011114812 */ /* 0x000fc800078efcff */
[----:B------:R-:W-:-:S04]  /*1537c0*/  LOP3.LUT R17, R17, 0xfeffffff, RZ, 0xc0, !PT ;  /* 0xfeffffff11117812 */ /* 0x000fc800078ec0ff */
[----:B------:R-:W-:Y:S02]  /*1537d0*/  @P3 LOP3.LUT R17, R17, 0x1000000, RZ, 0xfc, !PT ;  /* 0x0100000011113812 */ /* 0x000fe400078efcff */
[----:B------:R-:W-:Y:S02]  /*1537e0*/  ISETP.LT.AND P3, PT, R14, UR21, !P0 ;  /* 0x000000150e007c0c */ /* 0x000fe4000c761270 */
[----:B------:R-:W-:Y:S02]  /*1537f0*/  R2UR UR76, R18 ;  /* 0x00000000124c72ca */ /* 0x000fe400000e0000 */
[C---:B------:R-:W-:Y:S02]  /*153800*/  LOP3.LUT P6, RZ, R8.reuse, 0x100, RZ, 0xc0, !PT ;  /* 0x0000010008ff7812 */ /* 0x040fe400078cc0ff */
[----:B------:R-:W-:Y:S01]  /*153810*/  LOP3.LUT R17, R17, 0xff7fffff, RZ, 0xc0, !PT ;  /* 0xff7fffff11117812 */ /* 0x000fe200078ec0ff */
[----:B------:R-:W2:Y:S01]  /*153820*/  LDL.LU R18, [R1+0x2cd0] ;  /* 0x002cd00001127983 */ /* 0x000ea20000300800 */
[----:B------:R-:W-:Y:S01]  /*153830*/  LOP3.LUT P5, RZ, R8, 0x80, RZ, 0xc0, !PT ;  /* 0x0000008008ff7812 */ /* 0x000fe200078ac0ff */
[----:B------:R-:W0:Y:S04]  /*153840*/  LDCU.64 UR20, c[0x0][0x398] ;  /* 0x00007300ff1477ac */ /* 0x000e280008000a00 */
[----:B------:R-:W-:-:S02]  /*153850*/  @P3 LOP3.LUT R17, R17, 0x800000, RZ, 0xfc, !PT ;  /* 0x0080000011113812 */ /* 0x000fc400078efcff */
[----:B------:R-:W-:Y:S02]  /*153860*/  ISETP.LT.AND P3, PT, R2, UR4, !P0 ;  /* 0x0000000402007c0c */ /* 0x000fe4000c761270 */
[----:B------:R-:W-:-:S11]  /*153870*/  LOP3.LUT R17, R17, 0xffbfffff, RZ, 0xc0, !PT ;  /* 0xffbfffff11117812 */ /* 0x000fd600078ec0ff */
[----:B------:R-:W-:Y:S02]  /*153880*/  @P3 LOP3.LUT R17, R17, 0x400000, RZ, 0xfc, !PT ;  /* 0x0040000011113812 */ /* 0x000fe400078efcff */
[----:B------:R-:W-:Y:S02]  /*153890*/  ISETP.LT.AND P3, PT, R14, UR23, !P2 ;  /* 0x000000170e007c0c */ /* 0x000fe4000d761270 */
[----:B----4-:R-:W-:Y:S02]  /*1538a0*/  ISETP.LT.AND P2, PT, R2, UR6, !P2 ;  /* 0x0000000602007c0c */ /* 0x010fe4000d741270 */
[----:B------:R-:W-:Y:S02]  /*1538b0*/  @P6 LOP3.LUT R0, R0, 0x800, RZ, 0xfc, !PT ;  /* 0x0000080000006812 */ /* 0x000fe400078efcff */
[----:B------:R-:W-:Y:S02]  /*1538c0*/  LOP3.LUT R17, R17, 0xffdfffff, RZ, 0xc0, !PT ;  /* 0xffdfffff11117812 */ /* 0x000fe400078ec0ff */
[----:B------:R-:W-:-:S02]  /*1538d0*/  LOP3.LUT P0, RZ, R8, 0x40, RZ, 0xc0, !PT ;  /* 0x0000004008ff7812 */ /* 0x000fc4000780c0ff */
[----:B------:R-:W-:Y:S01]  /*1538e0*/  LOP3.LUT P4, RZ, R8, 0x20, RZ, 0xc0, !PT ;  /* 0x0000002008ff7812 */ /* 0x000fe2000788c0ff */
[----:B------:R-:W4:Y:S02]  /*1538f0*/  LDCU.64 UR22, c[0x0][0x398] ;  /* 0x00007300ff1677ac */ /* 0x000f240008000a00 */
[----:B------:R-:W-:-:S04]  /*153900*/  @P3 LOP3.LUT R17, R17, 0x200000, RZ, 0xfc, !PT ;  /* 0x0020000011113812 */ /* 0x000fc800078efcff */
[----:B------:R-:W-:-:S04]  /*153910*/  LOP3.LUT R17, R17, 0xffefffff, RZ, 0xc0, !PT ;  /* 0xffefffff11117812 */ /* 0x000fc800078ec0ff */
[----:B------:R-:W-:Y:S02]  /*153920*/  @P2 LOP3.LUT R17, R17, 0x100000, RZ, 0xfc, !PT ;  /* 0x0010000011112812 */ /* 0x000fe400078efcff */
[----:B------:R-:W-:Y:S02]  /*153930*/  ISETP.LT.AND P2, PT, R14, UR34, !P1 ;  /* 0x000000220e007c0c */ /* 0x000fe4000cf41270 */
[----:B------:R-:W-:Y:S02]  /*153940*/  ISETP.LT.AND P1, PT, R2, UR8, !P1 ;  /* 0x0000000802007c0c */ /* 0x000fe4000cf21270 */
[----:B------:R-:W-:Y:S02]  /*153950*/  LOP3.LUT R17, R17, 0xfff7ffff, RZ, 0xc0, !PT ;  /* 0xfff7ffff11117812 */ /* 0x000fe400078ec0ff */
[----:B------:R-:W-:-:S07]  /*153960*/  LOP3.LUT P6, RZ, R8, 0x400, RZ, 0xc0, !PT ;  /* 0x0000040008ff7812 */ /* 0x000fce00078cc0ff */
[----:B------:R-:W-:-:S04]  /*153970*/  @P2 LOP3.LUT R17, R17, 0x80000, RZ, 0xfc, !PT ;  /* 0x0008000011112812 */ /* 0x000fc800078efcff */
[----:B------:R-:W-:-:S04]  /*153980*/  LOP3.LUT R17, R17, 0xfffbffff, RZ, 0xc0, !PT ;  /* 0xfffbffff11117812 */ /* 0x000fc800078ec0ff */
[----:B------:R-:W-:Y:S02]  /*153990*/  @P1 LOP3.LUT R17, R17, 0x40000, RZ, 0xfc, !PT ;  /* 0x0004000011111812 */ /* 0x000fe400078efcff */
[----:B------:R-:W-:Y:S02]  /*1539a0*/  ISETP.LT.AND P1, PT, R14, UR32, !P6 ;  /* 0x000000200e007c0c */ /* 0x000fe4000f721270 */
[----:B------:R-:W-:Y:S02]  /*1539b0*/  ISETP.LT.AND P6, PT, R2, UR10, !P6 ;  /* 0x0000000a02007c0c */ /* 0x000fe4000f7c1270 */
[----:B------:R-:W-:Y:S02]  /*1539c0*/  LOP3.LUT R17, R17, 0xfffdffff, RZ, 0xc0, !PT ;  /* 0xfffdffff11117812 */ /* 0x000fe400078ec0ff */
[----:B------:R-:W-:-:S04]  /*1539d0*/  LOP3.LUT R0, R0, 0xfffffbff, RZ, 0xc0, !PT ;  /* 0xfffffbff00007812 */ /* 0x000fc800078ec0ff */
[----:B------:R-:W-:-:S03]  /*1539e0*/  @P5 LOP3.LUT R0, R0, 0x400, RZ, 0xfc, !PT ;  /* 0x0000040000005812 */ /* 0x000fc600078efcff */
        /* <DEDUP_REMOVED lines=12> */
[----:B0-----:R-:W-:Y:S02]  /*153ab0*/  ISETP.LT.AND P6, PT, R2, UR14, !P6 ;  /* 0x0000000e02007c0c */ /* 0x001fe4000f7c1270 */
[----:B------:R-:W-:-:S09]  /*153ac0*/  LOP3.LUT R17, R17, 0xffffdfff, RZ, 0xc0, !PT ;  /* 0xffffdfff11117812 */ /* 0x000fd200078ec0ff */
[----:B------:R-:W-:Y:S02]  /*153ad0*/  @P5 LOP3.LUT R17, R17, 0x2000, RZ, 0xfc, !PT ;  /* 0x0000200011115812 */ /* 0x000fe400078efcff */
[----:B------:R-:W-:Y:S02]  /*153ae0*/  LOP3.LUT P5, RZ, R0, 0x400, RZ, 0xc0, !PT ;  /* 0x0000040000ff7812 */ /* 0x000fe400078ac0ff */
[----:B------:R-:W-:-:S04]  /*153af0*/  LOP3.LUT R17, R17, 0xffffefff, RZ, 0xc0, !PT ;  /* 0xffffefff11117812 */ /* 0x000fc800078ec0ff */
[----:B------:R-:W-:Y:S02]  /*153b00*/  @P6 LOP3.LUT R17, R17, 0x1000, RZ, 0xfc, !PT ;  /* 0x0000100011116812 */ /* 0x000fe400078efcff */
[----:B------:R-:W-:Y:S02]  /*153b10*/  ISETP.LT.AND P6, PT, R14, UR33, !P5 ;  /* 0x000000210e007c0c */ /* 0x000fe4000efc1270 */
[----:B------:R-:W-:Y:S02]  /*153b20*/  ISETP.LT.AND P5, PT, R2, UR16, !P5 ;  /* 0x0000001002007c0c */ /* 0x000fe4000efa1270 */
[C---:B------:R-:W-:Y:S02]  /*153b30*/  LOP3.LUT P3, RZ, R8.reuse, 0x10, RZ, 0xc0, !PT ;  /* 0x0000001008ff7812 */ /* 0x040fe4000786c0ff */
[----:B------:R-:W-:Y:S02]  /*153b40*/  LOP3.LUT R17, R17, 0xfffff7ff, RZ, 0xc0, !PT ;  /* 0xfffff7ff11117812 */ /* 0x000fe400078ec0ff */
[----:B------:R-:W-:Y:S01]  /*153b50*/  R2UR UR4, R19 ;  /* 0x00000000130472ca */ /* 0x000fe200000e0000 */
[----:B------:R-:W-:Y:S01]  /*153b60*/  UMOV UR68, UR25 ;  /* 0x0000001900447c82 */ /* 0x000fe20008000000 */
[----:B------:R-:W-:Y:S01]  /*153b70*/  UMOV UR70, UR24 ;  /* 0x0000001800467c82 */ /* 0x000fe20008000000 */
[----:B------:R-:W0:Y:S01]  /*153b80*/  LDCU.64 UR24, c[0x0][0x398] ;  /* 0x00007300ff1877ac */ /* 0x000e220008000a00 */
[C---:B------:R-:W-:Y:S01]  /*153b90*/  LOP3.LUT P2, RZ, R8.reuse, 0x8, RZ, 0xc0, !PT ;  /* 0x0000000808ff7812 */ /* 0x040fe2000784c0ff */
[----:B------:R-:W-:Y:S01]  /*153ba0*/  UMOV UR64, UR27 ;  /* 0x0000001b00407c82 */ /* 0x000fe20008000000 */
[----:B------:R-:W-:Y:S01]  /*153bb0*/  UMOV UR66, UR26 ;  /* 0x0000001a00427c82 */ /* 0x000fe20008000000 */
[----:B------:R-:W0:Y:S01]  /*153bc0*/  LDCU.64 UR26, c[0x0][0x398] ;  /* 0x00007300ff1a77ac */ /* 0x000e220008000a00 */
[----:B------:R-:W-:-:S02]  /*153bd0*/  LOP3.LUT P1, RZ, R8, 0x4, RZ, 0xc0, !PT ;  /* 0x0000000408ff7812 */ /* 0x000fc4000782c0ff */
[----:B------:R-:W-:Y:S01]  /*153be0*/  @P6 LOP3.LUT R17, R17, 0x800, RZ, 0xfc, !PT ;  /* 0x0000080011116812 */ /* 0x000fe200078efcff */
[----:B------:R-:W-:Y:S01]  /*153bf0*/  UMOV UR72, UR28 ;  /* 0x0000001c00487c82 */ /* 0x000fe20008000000 */
[----:B------:R-:W0:Y:S01]  /*153c00*/  LDCU.64 UR28, c[0x0][0x398] ;  /* 0x00007300ff1c77ac */ /* 0x000e220008000a00 */
[----:B------:R-:W-:Y:S01]  /*153c10*/  UMOV UR74, UR30 ;  /* 0x0000001e004a7c82 */ /* 0x000fe20008000000 */
[----:B------:R-:W-:Y:S01]  /*153c20*/  LOP3.LUT R17, R17, 0xfffffbff, RZ, 0xc0, !PT ;  /* 0xfffffbff11117812 */ /* 0x000fe200078ec0ff */
[----:B------:R-:W0:Y:S01]  /*153c30*/  LDCU.64 UR30, c[0x0][0x398] ;  /* 0x00007300ff1e77ac */ /* 0x000e220008000a00 */
[----:B------:R-:W0:Y:S02]  /*153c40*/  LDCU.64 UR32, c[0x0][0x398] ;  /* 0x00007300ff2077ac */ /* 0x000e240008000a00 */
[----:B------:R-:W-:Y:S02]  /*153c50*/  @P5 LOP3.LUT R17, R17, 0x400, RZ, 0xfc, !PT ;  /* 0x0000040011115812 */ /* 0x000fe400078efcff */
[----:B------:R-:W-:-:S02]  /*153c60*/  ISETP.LT.AND P5, PT, R14, UR35, !P0 ;  /* 0x000000230e007c0c */ /* 0x000fc4000c7a1270 */
[----:B------:R-:W-:Y:S01]  /*153c70*/  LOP3.LUT R9, R9, 0x7fffffff, RZ, 0xc0, !PT ;  /* 0x7fffffff09097812 */ /* 0x000fe200078ec0ff */
[----:B------:R-:W0:Y:S01]  /*153c80*/  LDCU.64 UR34, c[0x0][0x398] ;  /* 0x00007300ff2277ac */ /* 0x000e220008000a00 */
[----:B------:R-:W-:-:S09]  /*153c90*/  LOP3.LUT R17, R17, 0xfffffdff, RZ, 0xc0, !PT ;  /* 0xfffffdff11117812 */ /* 0x000fd200078ec0ff */
[----:B------:R-:W-:Y:S02]  /*153ca0*/  @P5 LOP3.LUT R17, R17, 0x200, RZ, 0xfc, !PT ;  /* 0x0000020011115812 */ /* 0x000fe400078efcff */
[----:B-1----:R-:W-:Y:S02]  /*153cb0*/  ISETP.LT.AND P5, PT, R2, UR18, !P0 ;  /* 0x0000001202007c0c */ /* 0x002fe4000c7a1270 */
[----:B------:R-:W-:-:S11]  /*153cc0*/  LOP3.LUT R17, R17, 0xfffffeff, RZ, 0xc0, !PT ;  /* 0xfffffeff11117812 */ /* 0x000fd600078ec0ff */
[----:B------:R-:W-:Y:S02]  /*153cd0*/  @P5 LOP3.LUT R17, R17, 0x100, RZ, 0xfc, !PT ;  /* 0x0000010011115812 */ /* 0x000fe400078efcff */
[----:B------:R-:W-:Y:S02]  /*153ce0*/  ISETP.LT.AND P5, PT, R14, UR37, !P4 ;  /* 0x000000250e007c0c */ /* 0x000fe4000e7a1270 */
[----:B------:R-:W-:Y:S02]  /*153cf0*/  ISETP.LT.AND P4, PT, R2, UR20, !P4 ;  /* 0x0000001402007c0c */ /* 0x000fe4000e781270 */
[----:B------:R-:W-:Y:S02]  /*153d00*/  LOP3.LUT P0, RZ, R8, 0x2, RZ, 0xc0, !PT ;  /* 0x0000000208ff7812 */ /* 0x000fe4000780c0ff */
[----:B------:R-:W-:Y:S01]  /*153d10*/  LOP3.LUT R17, R17, 0xffffff7f, RZ, 0xc0, !PT ;  /* 0xffffff7f11117812 */ /* 0x000fe200078ec0ff */
[----:B------:R-:W1:Y:S06]  /*153d20*/  LDCU.64 UR36, c[0x0][0x398] ;  /* 0x00007300ff2477ac */ /* 0x000e6c0008000a00 */
[----:B------:R-:W-:-:S04]  /*153d30*/  @P5 LOP3.LUT R17, R17, 0x80, RZ, 0xfc, !PT ;  /* 0x0000008011115812 */ /* 0x000fc800078efcff */
[----:B------:R-:W-:-:S04]  /*153d40*/  LOP3.LUT R17, R17, 0xffffffbf, RZ, 0xc0, !PT ;  /* 0xffffffbf11117812 */ /* 0x000fc800078ec0ff */
[----:B------:R-:W-:Y:S02]  /*153d50*/  @P4 LOP3.LUT R17, R17, 0x40, RZ, 0xfc, !PT ;  /* 0x0000004011114812 */ /* 0x000fe400078efcff */
[----:B------:R-:W-:Y:S02]  /*153d60*/  ISETP.LT.AND P4, PT, R14, UR39, !P3 ;  /* 0x000000270e007c0c */ /* 0x000fe4000df81270 */
[----:B----4-:R-:W-:Y:S02]  /*153d70*/  ISETP.LT.AND P3, PT, R2, UR22, !P3 ;  /* 0x0000001602007c0c */ /* 0x010fe4000df61270 */
[----:B------:R-:W-:Y:S02]  /*153d80*/  LOP3.LUT P5, RZ, R8, 0x1, RZ, 0xc0, !PT ;  /* 0x0000000108ff7812 */ /* 0x000fe400078ac0ff */
[----:B------:R-:W-:Y:S01]  /*153d90*/  LOP3.LUT R17, R17, 0xffffffdf, RZ, 0xc0, !PT ;  /* 0xffffffdf11117812 */ /* 0x000fe200078ec0ff */
[----:B------:R-:W4:Y:S06]  /*153da0*/  LDCU.64 UR38, c[0x0][0x398] ;  /* 0x00007300ff2677ac */ /* 0x000f2c0008000a00 */
[----:B------:R-:W-:-:S04]  /*153db0*/  @P4 LOP3.LUT R17, R17, 0x20, RZ, 0xfc, !PT ;  /* 0x0000002011114812 */ /* 0x000fc800078efcff */
[----:B------:R-:W-:-:S04]  /*153dc0*/  LOP3.LUT R17, R17, 0xffffffef, RZ, 0xc0, !PT ;  /* 0xffffffef11117812 */ /* 0x000fc800078ec0ff */
[----:B------:R-:W-:Y:S02]  /*153dd0*/  @P3 LOP3.LUT R17, R17, 0x10, RZ, 0xfc, !PT ;  /* 0x0000001011113812 */ /* 0x000fe400078efcff */
[----:B------:R-:W-:Y:S02]  /*153de0*/  ISETP.LT.AND P3, PT, R14, UR4, !P2 ;  /* 0x000000040e007c0c */ /* 0x000fe4000d761270 */
[----:B0-----:R-:W-:Y:S02]  /*153df0*/  ISETP.LT.AND P2, PT, R2, UR24, !P2 ;  /* 0x0000001802007c0c */ /* 0x001fe4000d741270 */
[----:B------:R-:W-:-:S09]  /*153e00*/  LOP3.LUT R17, R17, 0xfffffff7, RZ, 0xc0, !PT ;  /* 0xfffffff711117812 */ /* 0x000fd200078ec0ff */
[----:B------:R-:W-:-:S04]  /*153e10*/  @P3 LOP3.LUT R17, R17, 0x8, RZ, 0xfc, !PT ;  /* 0x0000000811113812 */ /* 0x000fc800078efcff */
        /* <DEDUP_REMOVED lines=9> */
[----:B------:R-:W-:-:S11]  /*153eb0*/  ISETP.LT.AND P0, PT, R2, UR30, !P0 ;  /* 0x0000001e02007c0c */ /* 0x000fd6000c701270 */
[----:B------:R-:W-:-:S04]  /*153ec0*/  @P1 LOP3.LUT R9, R9, 0x80000000, RZ, 0xfc, !PT ;  /* 0x8000000009091812 */ /* 0x000fc800078efcff */
[----:B------:R-:W-:-:S04]  /*153ed0*/  LOP3.LUT R9, R9, 0xbfffffff, RZ, 0xc0, !PT ;  /* 0xbfffffff09097812 */ /* 0x000fc800078ec0ff */
[----:B------:R-:W-:Y:S02]  /*153ee0*/  @P0 LOP3.LUT R9, R9, 0x40000000, RZ, 0xfc, !PT ;  /* 0x4000000009090812 */ /* 0x000fe400078efcff */
[----:B------:R-:W-:Y:S02]  /*153ef0*/  ISETP.LT.AND P0, PT, R14, UR32, !P5 ;  /* 0x000000200e007c0c */ /* 0x000fe4000ef01270 */
[----:B------:R-:W-:Y:S02]  /*153f00*/  ISETP.LT.AND P5, PT, R2, UR34, !P5 ;  /* 0x0000002202007c0c */ /* 0x000fe4000efa1270 */
[----:B------:R-:W-:-:S09]  /*153f10*/  LOP3.LUT R9, R9, 0xdfffffff, RZ, 0xc0, !PT ;  /* 0xdfffffff09097812 */ /* 0x000fd200078ec0ff */
[----:B------:R-:W-:Y:S02]  /*153f20*/  @P0 LOP3.LUT R9, R9, 0x20000000, RZ, 0xfc, !PT ;  /* 0x2000000009090812 */ /* 0x000fe400078efcff */
[----:B------:R-:W-:Y:S02]  /*153f30*/  LOP3.LUT P0, RZ, R0, 0x10, RZ, 0xc0, !PT ;  /* 0x0000001000ff7812 */ /* 0x000fe4000780c0ff */
[----:B------:R-:W-:Y:S01]  /*153f40*/  LOP3.LUT R9, R9, 0xefffffff, RZ, 0xc0, !PT ;  /* 0xefffffff09097812 */ /* 0x000fe200078ec0ff */
[----:B------:R-:W-:-:S03]  /*153f50*/  UMOV UR10, UR70 ;  /* 0x00000046000a7c82 */ /* 0x000fc60008000000 */
[----:B------:R-:W-:Y:S02]  /*153f60*/  @P5 LOP3.LUT R9, R9, 0x10000000, RZ, 0xfc, !PT ;  /* 0x1000000009095812 */ /* 0x000fe400078efcff */
[----:B-1----:R-:W-:Y:S01]  /*153f70*/  ISETP.LT.AND P5, PT, R14, UR36, !P0 ;  /* 0x000000240e007c0c */ /* 0x002fe2000c7a1270 */
[----:B------:R-:W-:Y:S01]  /*153f80*/  UMOV UR20, UR68 ;  /* 0x0000004400147c82 */ /* 0x000fe20008000000 */
[----:B------:R-:W-:Y:S01]  /*153f90*/  UMOV UR68, UR51 ;  /* 0x0000003300447c82 */ /* 0x000fe20008000000 */
[----:B------:R-:W-:Y:S01]  /*153fa0*/  UMOV UR70, UR50 ;  /* 0x0000003200467c82 */ /* 0x000fe20008000000 */
[----:B------:R-:W0:Y:S01]  /*153fb0*/  LDCU.64 UR50, c[0x0][0x398] ;  /* 0x00007300ff3277ac */ /* 0x000e220008000a00 */
[----:B--2---:R-:W-:Y:S02]  /*153fc0*/  R2UR UR22, R18 ;  /* 0x00000000121672ca */ /* 0x004fe400000e0000 */
[----:B------:R-:W-:Y:S01]  /*153fd0*/  LOP3.LUT R9, R9, 0xf7ffffff, RZ, 0xc0, !PT ;  /* 0xf7ffffff09097812 */ /* 0x000fe200078ec0ff */
[----:B------:R-:W-:-:S05]  /*153fe0*/  UMOV UR4, UR41 ;  /* 0x0000002900047c82 */ /* 0x000fca0008000000 */
[----:B------:R-:W-:Y:S02]  /*153ff0*/  @P5 LOP3.LUT R9, R9, 0x8000000, RZ, 0xfc, !PT ;  /* 0x0800000009095812 */ /* 0x000fe400078efcff */
[----:B----4-:R-:W-:Y:S01]  /*154000*/  ISETP.LT.AND P5, PT, R2, UR38, !P0 ;  /* 0x0000002602007c0c */ /* 0x010fe2000c7a1270 */
[----:B------:R-:W-:Y:S01]  /*154010*/  UMOV UR6, UR40 ;  /* 0x0000002800067c82 */ /* 0x000fe20008000000 */
[----:B------:R-:W1:Y:S01]  /*154020*/  LDCU.64 UR40, c[0x0][0x398] ;  /* 0x00007300ff2877ac */ /* 0x000e620008000a00 */
[----:B------:R-:W-:Y:S02]  /*154030*/  ISETP.GE.AND P0, PT, R14, UR22, PT ;  /* 0x000000160e007c0c */ /* 0x000fe4000bf06270 */
[----:B------:R-:W-:Y:S02]  /*154040*/  LOP3.LUT R9, R9, 0xfbffffff, RZ, 0xc0, !PT ;  /* 0xfbffffff09097812 */ /* 0x000fe400078ec0ff */
[----:B0-----:R-:W-:Y:S02]  /*154050*/  ISETP.LT.AND P0, PT, R16, UR51, !P0 ;  /* 0x0000003310007c0c */ /* 0x001fe4000c701270 */
[----:B------:R-:W-:-:S04]  /*154060*/  LOP3.LUT P1, RZ, R0, 0x20, RZ, 0xc0, !PT ;  /* 0x0000002000ff7812 */ /* 0x000fc8000782c0ff */
[----:B------:R-:W-:Y:S02]  /*154070*/  @P5 LOP3.LUT R9, R9, 0x4000000, RZ, 0xfc, !PT ;  /* 0x0400000009095812 */ /* 0x000fe400078efcff */
[----:B------:R-:W-:Y:S01]  /*154080*/  ISETP.LT.AND P5, PT, R14, UR50, !P1 ;  /* 0x000000320e007c0c */ /* 0x000fe2000cfa1270 */
[----:B------:R-:W-:Y:S01]  /*154090*/  UMOV UR12, UR43 ;  /* 0x0000002b000c7c82 */ /* 0x000fe20008000000 */
[----:B------:R-:W-:Y:S01]  /*1540a0*/  UMOV UR8, UR42 ;  /* 0x0000002a00087c82 */ /* 0x000fe20008000000 */
[----:B------:R-:W-:Y:S01]  /*1540b0*/  LOP3.LUT R9, R9, 0xfeffffff, RZ, 0xc0, !PT ;  /* 0xfeffffff09097812 */ /* 0x000fe200078ec0ff */
[----:B------:R-:W0:Y:S01]  /*1540c0*/  LDCU.64 UR42, c[0x0][0x398] ;  /* 0x00007300ff2a77ac */ /* 0x000e220008000a00 */
[----:B------:R-:W-:Y:S01]  /*1540d0*/  UMOV UR18, UR74 ;  /* 0x0000004a00127c82 */ /* 0x000fe20008000000 */
[----:B------:R-:W-:Y:S01]  /*1540e0*/  UMOV UR14, UR44 ;  /* 0x0000002c000e7c82 */ /* 0x000fe20008000000 */
[----:B------:R-:W-:Y:S02]  /*1540f0*/  @P0 LOP3.LUT R9, R9, 0x1000000, RZ, 0xfc, !PT ;  /* 0x0100000009090812 */ /* 0x000fe400078efcff */
[----:B-1----:R-:W-:-:S02]  /*154100*/  ISETP.LT.AND P0, PT, R2, UR40, !P1 ;  /* 0x0000002802007c0c */ /* 0x002fc4000cf01270 */
[----:B------:R-:W-:Y:S01]  /*154110*/  LOP3.LUT P2, RZ, R0, 0x40, RZ, 0xc0, !PT ;  /* 0x0000004000ff7812 */ /* 0x000fe2000784c0ff */
[----:B------:R-:W-:Y:S01]  /*154120*/  UMOV UR16, UR47 ;  /* 0x0000002f00107c82 */ /* 0x000fe20008000000 */
[----:B------:R-:W-:Y:S01]  /*154130*/  LOP3.LUT R9, R9, 0xfdffffff, RZ, 0xc0, !PT ;  /* 0xfdffffff09097812 */ /* 0x000fe200078ec0ff */
[----:B------:R-:W-:Y:S01]  /*154140*/  UMOV UR76, UR46 ;  /* 0x0000002e004c7c82 */ /* 0x000fe20008000000 */
[----:B------:R-:W-:Y:S01]  /*154150*/  UMOV UR74, UR45 ;  /* 0x0000002d004a7c82 */ /* 0x000fe20008000000 */
[----:B------:R-:W1:Y:S01]  /*154160*/  LDCU.64 UR44, c[0x0][0x398] ;  /* 0x00007300ff2c77ac */ /* 0x000e620008000a00 */
[----:B------:R-:W-:Y:S01]  /*154170*/  @P5 LOP3.LUT R9, R9, 0x2000000, RZ, 0xfc, !PT ;  /* 0x0200000009095812 */ /* 0x000fe200078efcff */
[----:B------:R-:W2:Y:S01]  /*154180*/  LDCU.64 UR46, c[0x0][0x398] ;  /* 0x00007300ff2e77ac */ /* 0x000ea20008000a00 */
[----:B------:R-:W-:Y:S01]  /*154190*/  UMOV UR32, UR70 ;  /* 0x0000004600207c82 */ /* 0x000fe20008000000 */
[----:B------:R-:W-:Y:S01]  /*1541a0*/  UMOV UR38, UR48 ;  /* 0x0000003000267c82 */ /* 0x000fe20008000000 */
[----:B------:R-:W-:-:S02]  /*1541b0*/  LOP3.LUT R9, R9, 0xff7fffff, RZ, 0xc0, !PT ;  /* 0xff7fffff09097812 */ /* 0x000fc400078ec0ff */
[----:B------:R-:W-:Y:S01]  /*1541c0*/  LOP3.LUT P3, RZ, R0, 0x80, RZ, 0xc0, !PT ;  /* 0x0000008000ff7812 */ /* 0x000fe2000786c0ff */
[----:B------:R-:W4:Y:S01]  /*1541d0*/  LDCU.64 UR50, c[0x0][0x398] ;  /* 0x00007300ff3277ac */ /* 0x000f220008000a00 */
[----:B------:R-:W-:Y:S02]  /*1541e0*/  @P0 LOP3.LUT R9, R9, 0x800000, RZ, 0xfc, !PT ;  /* 0x0080000009090812 */ /* 0x000fe400078efcff */
[----:B0-----:R-:W-:Y:S02]  /*1541f0*/  ISETP.LT.AND P0, PT, R14, UR42, !P2 ;  /* 0x0000002a0e007c0c */ /* 0x001fe4000d701270 */
[----:B------:R-:W-:Y:S01]  /*154200*/  LOP3.LUT R9, R9, 0xffbfffff, RZ, 0xc0, !PT ;  /* 0xffbfffff09097812 */ /* 0x000fe200078ec0ff */
[----:B------:R-:W-:Y:S01]  /*154210*/  UMOV UR70, UR49 ;  /* 0x0000003100467c82 */ /* 0x000fe20008000000 */
[----:B------:R-:W0:Y:S09]  /*154220*/  LDCU.64 UR48, c[0x0][0x398] ;  /* 0x00007300ff3077ac */ /* 0x000e320008000a00 */
[----:B------:R-:W-:-:S02]  /*154230*/  @P0 LOP3.LUT R9, R9, 0x400000, RZ, 0xfc, !PT ;  /* 0x0040000009090812 */ /* 0x000fc400078efcff */
[----:B-1----:R-:W-:Y:S02]  /*154240*/  ISETP.LT.AND P0, PT, R2, UR44, !P2 ;  /* 0x0000002c02007c0c */ /* 0x002fe4000d701270 */
[----:B------:R-:W-:Y:S01]  /*154250*/  LOP3.LUT R9, R9, 0xffdfffff, RZ, 0xc0, !PT ;  /* 0xffdfffff09097812 */ /* 0x000fe200078ec0ff */
[----:B------:R-:W-:-:S10]  /*154260*/  UMOV UR53, UR63 ;  /* 0x0000003f00357c82 */ /* 0x000fd40008000000 */
[----:B------:R-:W-:Y:S02]  /*154270*/  @P0 LOP3.LUT R9, R9, 0x200000, RZ, 0xfc, !PT ;  /* 0x0020000009090812 */ /* 0x000fe400078efcff */
[----:B--2---:R-:W-:Y:S02]  /*154280*/  ISETP.LT.AND P0, PT, R14, UR46, !P3 ;  /* 0x0000002e0e007c0c */ /* 0x004fe4000df01270 */
[----:B0-----:R-:W-:Y:S01]  /*154290*/  ISETP.LT.AND P5, PT, R2, UR48, !P3 ;  /* 0x0000003002007c0c */ /* 0x001fe2000dfa1270 */
[----:B------:R-:W-:Y:S01]  /*1542a0*/  UMOV UR42, UR14 ;  /* 0x0000000e002a7c82 */ /* 0x000fe20008000000 */
[----:B------:R-:W-:Y:S01]  /*1542b0*/  LOP3.LUT R9, R9, 0xffefffff, RZ, 0xc0, !PT ;  /* 0xffefffff09097812 */ /* 0x000fe200078ec0ff */
[----:B------:R-:W-:Y:S01]  /*1542c0*/  UMOV UR28, UR76 ;  /* 0x0000004c001c7c82 */ /* 0x000fe20008000000 */
[----:B------:R-:W-:Y:S01]  /*1542d0*/  UMOV UR14, UR64 ;  /* 0x00000040000e7c82 */ /* 0x000fe20008000000 */
[----:B------:R-:W-:Y:S01]  /*1542e0*/  UMOV UR64, UR53 ;  /* 0x0000003500407c82 */ /* 0x000fe20008000000 */
[----:B------:R-:W-:Y:S01]  /*1542f0*/  UMOV UR76, UR52 ;  /* 0x00000034004c7c82 */ /* 0x000fe20008000000 */
[----:B------:R-:W0:Y:S04]  /*154300*/  LDCU.64 UR52, c[0x0][0x398] ;  /* 0x00007300ff3477ac */ /* 0x000e280008000a00 */
[----:B------:R-:W-:-:S02]  /*154310*/  @P0 LOP3.LUT R9, R9, 0x100000, RZ, 0xfc, !PT ;  /* 0x0010000009090812 */ /* 0x000fc400078efcff */
[----:B------:R-:W-:Y:S02]  /*154320*/  LOP3.LUT P4, RZ, R0, 0x100, RZ, 0xc0, !PT ;  /* 0x0000010000ff7812 */ /* 0x000fe4000788c0ff */
[----:B------:R-:W-:Y:S01]  /*154330*/  LOP3.LUT R9, R9, 0xfff7ffff, RZ, 0xc0, !PT ;  /* 0xfff7ffff09097812 */ /* 0x000fe200078ec0ff */
[----:B------:R-:W-:-:S03]  /*154340*/  UMOV UR36, UR8 ;  /* 0x0000000800247c82 */ /* 0x000fc60008000000 */
[----:B------:R-:W-:Y:S02]  /*154350*/  @P5 LOP3.LUT R9, R9, 0x80000, RZ, 0xfc, !PT ;  /* 0x0008000009095812 */ /* 0x000fe400078efcff */
[----:B----4-:R-:W-:Y:S01]  /*154360*/  ISETP.LT.AND P5, PT, R14, UR50, !P4 ;  /* 0x000000320e007c0c */ /* 0x010fe2000e7a1270 */
[----:B------:R-:W-:Y:S01]  /*154370*/  UMOV UR8, UR55 ;  /* 0x0000003700087c82 */ /* 0x000fe20008000000 */
[----:B------:R-:W-:Y:S01]  /*154380*/  UMOV UR48, UR54 ;  /* 0x0000003600307c82 */ /* 0x000fe20008000000 */
[----:B------:R-:W1:Y:S01]  /*154390*/  LDCU.64 UR54, c[0x0][0x398] ;  /* 0x00007300ff3677ac */ /* 0x000e620008000a00 */
[----:B0-----:R-:W-:Y:S02]  /*1543a0*/  ISETP.LT.AND P4, PT, R2, UR52, !P4 ;  /* 0x0000003402007c0c */ /* 0x001fe4000e781270 */
[----:B------:R-:W-:Y:S01]  /*1543b0*/  LOP3.LUT R9, R9, 0xfffbffff, RZ, 0xc0, !PT ;  /* 0xfffbffff09097812 */ /* 0x000fe200078ec0ff */
[----:B------:R-:W-:Y:S01]  /*1543c0*/  UMOV UR24, UR20 ;  /* 0x0000001400187c82 */ /* 0x000fe20008000000 */
[----:B------:R-:W-:Y:S01]  /*1543d0*/  UMOV UR40, UR18 ;  /* 0x0000001200287c82 */ /* 0x000fe20008000000 */
[----:B------:R-:W-:Y:S01]  /*1543e0*/  UMOV UR20, UR57 ;  /* 0x0000003900147c82 */ /* 0x000fe20008000000 */
[----:B------:R-:W-:Y:S01]  /*1543f0*/  UMOV UR18, UR56 ;  /* 0x0000003800127c82 */ /* 0x000fe20008000000 */
[----:B------:R-:W0:Y:S02]  /*154400*/  LDCU.64 UR56, c[0x0][0x398] ;  /* 0x00007300ff3877ac */ /* 0x000e240008000a00 */
[----:B------:R-:W-:-:S02]  /*154410*/  @P5 LOP3.LUT R9, R9, 0x40000, RZ, 0xfc, !PT ;  /* 0x0004000009095812 */ /* 0x000fc400078efcff */
[----:B------:R-:W-:Y:S02]  /*154420*/  LOP3.LUT P5, RZ, R0, 0x8, RZ, 0xc0, !PT ;  /* 0x0000000800ff7812 */ /* 0x000fe400078ac0ff */
[----:B------:R-:W-:-:S04]  /*154430*/  LOP3.LUT R9, R9, 0xfffdffff, RZ, 0xc0, !PT ;  /* 0xfffdffff09097812 */ /* 0x000fc800078ec0ff */
[----:B------:R-:W-:Y:S02]  /*154440*/  @P4 LOP3.LUT R9, R9, 0x20000, RZ, 0xfc, !PT ;  /* 0x0002000009094812 */ /* 0x000fe400078efcff */
[----:B-1----:R-:W-:Y:S01]  /*154450*/  ISETP.LT.AND P4, PT, R14, UR54, !P5 ;  /* 0x000000360e007c0c */ /* 0x002fe2000ef81270 */
[----:B------:R-:W-:Y:S01]  /*154460*/  UMOV UR46, UR59 ;  /* 0x0000003b002e7c82 */ /* 0x000fe20008000000 */
[----:B------:R-:W-:Y:S01]  /*154470*/  UMOV UR22, UR58 ;  /* 0x0000003a00167c82 */ /* 0x000fe20008000000 */
[----:B------:R-:W1:Y:S01]  /*154480*/  LDCU.64 UR58, c[0x0][0x398] ;  /* 0x00007300ff3a77ac */ /* 0x000e620008000a00 */
[----:B------:R-:W-:Y:S01]  /*154490*/  LOP3.LUT R9, R9, 0xfffeffff, RZ, 0xc0, !PT ;  /* 0xfffeffff09097812 */ /* 0x000fe200078ec0ff */
[----:B------:R-:W-:Y:S01]  /*1544a0*/  UMOV UR34, UR12 ;  /* 0x0000000c00227c82 */ /* 0x000fe20008000000 */
[----:B0-----:R-:W-:Y:S01]  /*1544b0*/  ISETP.LT.AND P5, PT, R2, UR56, !P5 ;  /* 0x0000003802007c0c */ /* 0x001fe2000efa1270 */
[----:B------:R-:W-:Y:S01]  /*1544c0*/  UMOV UR30, UR72 ;  /* 0x00000048001e7c82 */ /* 0x000fe20008000000 */
[----:B------:R-:W-:Y:S01]  /*1544d0*/  UMOV UR72, UR61 ;  /* 0x0000003d00487c82 */ /* 0x000fe20008000000 */
[----:B------:R-:W-:Y:S01]  /*1544e0*/  UMOV UR12, UR60 ;  /* 0x0000003c000c7c82 */ /* 0x000fe20008000000 */
[----:B------:R-:W-:Y:S01]  /*1544f0*/  LOP3.LUT P6, RZ, R0, 0x200, RZ, 0xc0, !PT ;  /* 0x0000020000ff7812 */ /* 0x000fe200078cc0ff */
[----:B------:R-:W0:Y:S01]  /*154500*/  LDCU.64 UR60, c[0x0][0x398] ;  /* 0x00007300ff3c77ac */ /* 0x000e220008000a00 */
[----:B------:R-:W-:Y:S01]  /*154510*/  UMOV UR44, UR6 ;  /* 0x00000006002c7c82 */ /* 0x000fe20008000000 */
[----:B------:R-:W-:Y:S01]  /*154520*/  @P4 LOP3.LUT R9, R9, 0x10000, RZ, 0xfc, !PT ;  /* 0x0001000009094812 */ /* 0x000fe200078efcff */
[----:B------:R-:W2:Y:S01]  /*154530*/  LDCU UR6, c[0x0][0x398] ;  /* 0x00007300ff0677ac */ /* 0x000ea20008000800 */
[----:B------:R-:W-:Y:S01]  /*154540*/  UMOV UR26, UR4 ;  /* 0x00000004001a7c82 */ /* 0x000fe20008000000 */
[----:B------:R-:W-:-:S02]  /*154550*/  LOP3.LUT P3, RZ, R5, 0x8000, RZ, 0xc0, !PT ;  /* 0x0000800005ff7812 */ /* 0x000fc4000786c0ff */
[----:B------:R-:W-:Y:S01]  /*154560*/  LOP3.LUT R9, R9, 0xffff7fff, RZ, 0xc0, !PT ;  /* 0xffff7fff09097812 */ /* 0x000fe200078ec0ff */
[----:B------:R-:W4:Y:S01]  /*154570*/  LDCU UR4, c[0x0][0x398] ;  /* 0x00007300ff0477ac */ /* 0x000f220008000800 */
[C---:B------:R-:W-:Y:S02]  /*154580*/  LOP3.LUT P2, RZ, R5.reuse, 0x4000, RZ, 0xc0, !PT ;  /* 0x0000400005ff7812 */ /* 0x040fe4000784c0ff */
[----:B------:R-:W-:Y:S02]  /*154590*/  LOP3.LUT P1, RZ, R5, 0x2000, RZ, 0xc0, !PT ;  /* 0x0000200005ff7812 */ /* 0x000fe4000782c0ff */
[----:B------:R-:W-:Y:S02]  /*1545a0*/  @P5 LOP3.LUT R9, R9, 0x8000, RZ, 0xfc, !PT ;  /* 0x0000800009095812 */ /* 0x000fe400078efcff */
[----:B-1----:R-:W-:Y:S02]  /*1545b0*/  ISETP.LT.AND P5, PT, R14, UR58, !P6 ;  /* 0x0000003a0e007c0c */ /* 0x002fe4000f7a1270 */
[----:B------:R-:W-:-:S02]  /*1545c0*/  LOP3.LUT R0, R0, 0xfffffffb, RZ, 0xc0, !PT ;  /* 0xfffffffb00007812 */ /* 0x000fc400078ec0ff */
[----:B------:R-:W-:Y:S02]  /*1545d0*/  LOP3.LUT P0, RZ, R5, 0x1000, RZ, 0xc0, !PT ;  /* 0x0000100005ff7812 */ /* 0x000fe4000780c0ff */
[----:B------:R-:W-:Y:S02]  /*1545e0*/  LOP3.LUT R9, R9, 0xffffbfff, RZ, 0xc0, !PT ;  /* 0xffffbfff09097812 */ /* 0x000fe400078ec0ff */
[----:B------:R-:W-:Y:S02]  /*1545f0*/  LOP3.LUT P4, RZ, R5, 0x800, RZ, 0xc0, !PT ;  /* 0x0000080005ff7812 */ /* 0x000fe4000788c0ff */
[----:B------:R-:W-:Y:S01]  /*154600*/  LOP3.LUT R10, R10, 0x7fffffff, RZ, 0xc0, !PT ;  /* 0x7fffffff0a0a7812 */ /* 0x000fe200078ec0ff */
[----:B------:R-:W-:Y:S01]  /*154610*/  STL [R1+0x5068], R8 ;  /* 0x0050680801007387 */ /* 0x000fe20000100800 */
[----:B---3--:R-:W-:Y:S02]  /*154620*/  LOP3.LUT R29, R29, 0x7fffffff, RZ, 0xc0, !PT ;  /* 0x7fffffff1d1d7812 */ /* 0x008fe400078ec0ff */
[----:B------:R-:W-:-:S02]  /*154630*/  LOP3.LUT R12, R12, 0x7fffffff, RZ, 0xc0, !PT ;  /* 0x7fffffff0c0c7812 */ /* 0x000fc400078ec0ff */
[----:B------:R-:W-:Y:S02]  /*154640*/  R2UR.FILL UR62, R28 ;  /* 0x000000001c3e72ca */ /* 0x000fe400004e0000 */
[----:B------:R-:W-:Y:S01]  /*154650*/  R2UR.FILL UR63, R22 ;  /* 0x00000000163f72ca */ /* 0x000fe200004e0000 */
[----:B------:R-:W-:Y:S01]  /*154660*/  UMOV UR52, UR18 ;  /* 0x0000001200347c82 */ /* 0x000fe20008000000 */
[----:B------:R-:W-:Y:S01]  /*154670*/  UMOV UR56, UR74 ;  /* 0x0000004a00387c82 */ /* 0x000fe20008000000 */
[----:B------:R-:W-:Y:S02]  /*154680*/  @P5 LOP3.LUT R9, R9, 0x4000, RZ, 0xfc, !PT ;  /* 0x0000400009095812 */ /* 0x000fe400078efcff */
[----:B0-----:R-:W-:Y:S01]  /*154690*/  ISETP.LT.AND P5, PT, R2, UR60, !P6 ;  /* 0x0000003c02007c0c */ /* 0x001fe2000f7a1270 */
[----:B------:R-:W-:Y:S01]  /*1546a0*/  STL [R1+0x4ff0], R17 ;  /* 0x004ff01101007387 */ /* 0x000fe20000100800 */
[----:B------:R-:W0:Y:S01]  /*1546b0*/  LDCU UR18, c[0x0][0x398] ;  /* 0x00007300ff1277ac */ /* 0x000e220008000800 */
[----:B------:R-:W-:Y:S01]  /*1546c0*/  LOP3.LUT R9, R9, 0xffffefff, RZ, 0xc0, !PT ;  /* 0xffffefff09097812 */ /* 0x000fe200078ec0ff */
[----:B------:R-:W1:Y:S01]  /*1546d0*/  LDCU UR54, c[0x0][0x398] ;  /* 0x00007300ff3677ac */ /* 0x000e620008000800 */
[----:B------:R-:W3:Y:S01]  /*1546e0*/  LDCU UR60, c[0x0][0x398] ;  /* 0x00007300ff3c77ac */ /* 0x000ee20008000800 */
[----:B------:R-:W0:Y:S01]  /*1546f0*/  LDCU UR58, c[0x0][0x398] ;  /* 0x00007300ff3a77ac */ /* 0x000e220008000800 */
[----:B------:R-:W0:Y:S06]  /*154700*/  LDCU UR74, c[0x0][0x398] ;  /* 0x00007300ff4a77ac */ /* 0x000e2c0008000800 */
[----:B------:R-:W-:-:S02]  /*154710*/  @P5 LOP3.LUT R9, R9, 0x1000, RZ, 0xfc, !PT ;  /* 0x0000100009095812 */ /* 0x000fc400078efcff */
[----:B--2---:R-:W-:Y:S01]  /*154720*/  ISETP.LT.AND P5, PT, R14, UR6, !P3 ;  /* 0x000000060e007c0c */ /* 0x004fe2000dfa1270 */
[----:B------:R-:W2:Y:S01]  /*154730*/  LDCU UR6, c[0x0][0x398] ;  /* 0x00007300ff0677ac */ /* 0x000ea20008000800 */
[----:B------:R-:W-:-:S11]  /*154740*/  LOP3.LUT R9, R9, 0xffffdfff, RZ, 0xc0, !PT ;  /* 0xffffdfff09097812 */ /* 0x000fd600078ec0ff */
[----:B------:R-:W-:Y:S02]  /*154750*/  @P5 LOP3.LUT R9, R9, 0x2000, RZ, 0xfc, !PT ;  /* 0x0000200009095812 */ /* 0x000fe400078efcff */
[----:B----4-:R-:W-:Y:S01]  /*154760*/  ISETP.LT.AND P5, PT, R2, UR4, !P3 ;  /* 0x0000000402007c0c */ /* 0x010fe2000dfa1270 */
[----:B------:R-:W4:Y:S01]  /*154770*/  LDCU UR4, c[0x0][0x398] ;  /* 0x00007300ff0477ac */ /* 0x000f220008000800 */
[----:B------:R-:W-:Y:S02]  /*154780*/  LOP3.LUT P3, RZ, R5, 0x200, RZ, 0xc0, !PT ;  /* 0x0000020005ff7812 */ /* 0x000fe4000786c0ff */
[----:B------:R-:W-:-:S09]  /*154790*/  LOP3.LUT R9, R9, 0xfffff7ff, RZ, 0xc0, !PT ;  /* 0xfffff7ff09097812 */ /* 0x000fd200078ec0ff */
[----:B------:R-:W-:Y:S02]  /*1547a0*/  @P5 LOP3.LUT R9, R9, 0x800, RZ, 0xfc, !PT ;  /* 0x0000080009095812 */ /* 0x000fe400078efcff */
[----:B--2---:R-:W-:Y:S01]  /*1547b0*/  ISETP.LT.AND P5, PT, R14, UR6, !P2 ;  /* 0x000000060e007c0c */ /* 0x004fe2000d7a1270 */
[----:B------:R-:W2:Y:S01]  /*1547c0*/  LDCU UR6, c[0x0][0x398] ;  /* 0x00007300ff0677ac */ /* 0x000ea20008000800 */
[----:B------:R-:W-:Y:S02]  /*1547d0*/  @P3 LOP3.LUT R0, R0, 0x4, RZ, 0xfc, !PT ;  /* 0x0000000400003812 */ /* 0x000fe400078efcff */
[----:B----4-:R-:W-:Y:S01]  /*1547e0*/  ISETP.LT.AND P3, PT, R2, UR4, !P2 ;  /* 0x0000000402007c0c */ /* 0x010fe2000d761270 */
[----:B------:R-:W4:Y:S01]  /*1547f0*/  LDCU UR4, c[0x0][0x398] ;  /* 0x00007300ff0477ac */ /* 0x000f220008000800 */
[----:B------:R-:W-:-:S07]  /*154800*/  LOP3.LUT R9, R9, 0xfffffbff, RZ, 0xc0, !PT ;  /* 0xfffffbff09097812 */ /* 0x000fce00078ec0ff */
[----:B------:R-:W-:Y:S02]  /*154810*/  @P5 LOP3.LUT R9, R9, 0x400, RZ, 0xfc, !PT ;  /* 0x0000040009095812 */ /* 0x000fe400078efcff */
[----:B--2---:R-:W-:Y:S01]  /*154820*/  ISETP.LT.AND P5, PT, R14, UR6, !P1 ;  /* 0x000000060e007c0c */ /* 0x004fe2000cfa1270 */
[----:B------:R-:W2:Y:S01]  /*154830*/  LDCU UR6, c[0x0][0x398] ;  /* 0x00007300ff0677ac */ /* 0x000ea20008000800 */
[----:B------:R-:W-:-:S04]  /*154840*/  LOP3.LUT R9, R9, 0xfffffdff, RZ, 0xc0, !PT ;  /* 0xfffffdff09097812 */ /* 0x000fc800078ec0ff */
[----:B------:R-:W-:Y:S02]  /*154850*/  @P3 LOP3.LUT R9, R9, 0x200, RZ, 0xfc, !PT ;  /* 0x0000020009093812 */ /* 0x000fe400078efcff */
[----:B----4-:R-:W-:Y:S01]  /*154860*/  ISETP.LT.AND P3, PT, R2, UR4, !P1 ;  /* 0x0000000402007c0c */ /* 0x010fe2000cf61270 */
[----:B------:R-:W4:Y:S01]  /*154870*/  LDCU UR4, c[0x0][0x398] ;  /* 0x00007300ff0477ac */ /* 0x000f220008000800 */
[----:B------:R-:W-:-:S04]  /*154880*/  LOP3.LUT R9, R9, 0xfffffeff, RZ, 0xc0, !PT ;  /* 0xfffffeff09097812 */ /* 0x000fc800078ec0ff */
        /* <DEDUP_REMOVED lines=8> */
[----:B------:R-:W-:-:S04]  /*154910*/  @P5 LOP3.LUT R9, R9, 0x40, RZ, 0xfc, !PT ;  /* 0x0000004009095812 */ /* 0x000fc800078efcff */
[----:B------:R-:W-:Y:S02]  /*154920*/  LOP3.LUT R9, R9, 0xffffffdf, RZ, 0xc0, !PT ;  /* 0xffffffdf09097812 */ /* 0x000fe400078ec0ff */
[----:B--2---:R-:W-:Y:S01]  /*154930*/  ISETP.LT.AND P5, PT, R14, UR6, !P4 ;  /* 0x000000060e007c0c */ /* 0x004fe2000e7a1270 */
[----:B------:R-:W2:Y:S01]  /*154940*/  LDCU UR6, c[0x0][0x398] ;  /* 0x00007300ff0677ac */ /* 0x000ea20008000800 */
[----:B------:R-:W-:Y:S02]  /*154950*/  @P3 LOP3.LUT R9, R9, 0x20, RZ, 0xfc, !PT ;  /* 0x0000002009093812 */ /* 0x000fe400078efcff */
[----:B----4-:R-:W-:Y:S02]  /*154960*/  ISETP.LT.AND P3, PT, R2, UR4, !P4 ;  /* 0x0000000402007c0c */ /* 0x010fe4000e761270 */
[----:B------:R-:W-:Y:S01]  /*154970*/  LOP3.LUT R9, R9, 0xffffffef, RZ, 0xc0, !PT ;  /* 0xffffffef09097812 */ /* 0x000fe200078ec0ff */
[----:B------:R-:W4:Y:S06]  /*154980*/  LDCU UR4, c[0x0][0x398] ;  /* 0x00007300ff0477ac */ /* 0x000f2c0008000800 */
[----:B------:R-:W-:-:S02]  /*154990*/  @P5 LOP3.LUT R9, R9, 0x10, RZ, 0xfc, !PT ;  /* 0x0000001009095812 */ /* 0x000fc400078efcff */
[----:B------:R-:W-:Y:S02]  /*1549a0*/  LOP3.LUT P6, RZ, R5, 0x400, RZ, 0xc0, !PT ;  /* 0x0000040005ff7812 */ /* 0x000fe400078cc0ff */
[----:B------:R-:W-:-:S04]  /*1549b0*/  LOP3.LUT R9, R9, 0xfffffff7, RZ, 0xc0, !PT ;  /* 0xfffffff709097812 */ /* 0x000fc800078ec0ff */
[----:B------:R-:W-:Y:S02]  /*1549c0*/  @P3 LOP3.LUT R9, R9, 0x8, RZ, 0xfc, !PT ;  /* 0x0000000809093812 */ /* 0x000fe400078efcff */
[----:B--2---:R-:W-:Y:S01]  /*1549d0*/  ISETP.LT.AND P3, PT, R14, UR6, !P6 ;  /* 0x000000060e007c0c */ /* 0x004fe2000f761270 */
[----:B------:R-:W2:Y:S01]  /*1549e0*/  LDCU UR6, c[0x0][0x398] ;  /* 0x00007300ff0677ac */ /* 0x000ea20008000800 */
[----:B------:R-:W-:Y:S02]  /*1549f0*/  LOP3.LUT R9, R9, 0xfffffffb, RZ, 0xc0, !PT ;  /* 0xfffffffb09097812 */ /* 0x000fe400078ec0ff */
[----:B----4-:R-:W-:Y:S01]  /*154a00*/  ISETP.LT.AND P6, PT, R2, UR4, !P6 ;  /* 0x0000000402007c0c */ /* 0x010fe2000f7c1270 */
[----:B------:R-:W4:Y:S08]  /*154a10*/  LDCU UR4, c[0x0][0x398] ;  /* 0x00007300ff0477ac */ /* 0x000f300008000800 */
[----:B------:R-:W-:-:S04]  /*154a20*/  @P3 LOP3.LUT R9, R9, 0x4, RZ, 0xfc, !PT ;  /* 0x0000000409093812 */ /* 0x000fc800078efcff */
[----:B------:R-:W-:-:S04]  /*154a30*/  LOP3.LUT R9, R9, 0xfffffffd, RZ, 0xc0, !PT ;  /* 0xfffffffd09097812 */ /* 0x000fc800078ec0ff */
[----:B------:R-:W-:Y:S02]  /*154a40*/  @P6 LOP3.LUT R9, R9, 0x2, RZ, 0xfc, !PT ;  /* 0x0000000209096812 */ /* 0x000fe400078efcff */
[----:B------:R-:W-:Y:S02]  /*154a50*/  LOP3.LUT P6, RZ, R5, 0x8, RZ, 0xc0, !PT ;  /* 0x0000000805ff7812 */ /* 0x000fe400078cc0ff */
[C---:B------:R-:W-:Y:S02]  /*154a60*/  LOP3.LUT P3, RZ, R0.reuse, 0x4, RZ, 0xc0, !PT ;  /* 0x0000000400ff7812 */ /* 0x040fe4000786c0ff */
[----:B------:R-:W-:Y:S02]  /*154a70*/  LOP3.LUT R0, R0, 0xfffffffd, RZ, 0xc0, !PT ;  /* 0xfffffffd00007812 */ /* 0x000fe400078ec0ff */
[----:B------:R-:W-:-:S07]  /*154a80*/  LOP3.LUT R9, R9, 0xfffffffe, RZ, 0xc0, !PT ;  /* 0xfffffffe09097812 */ /* 0x000fce00078ec0ff */
[----:B------:R-:W-:Y:S02]  /*154a90*/  @P6 LOP3.LUT R0, R0, 0x2, RZ, 0xfc, !PT ;  /* 0x0000000200006812 */ /* 0x000fe400078efcff */
[----:B--2---:R-:W-:Y:S01]  /*154aa0*/  ISETP.LT.AND P6, PT, R14, UR6, !P3 ;  /* 0x000000060e007c0c */ /* 0x004fe2000dfc1270 */
[----:B------:R-:W2:Y:S01]  /*154ab0*/  LDCU UR6, c[0x0][0x398] ;  /* 0x00007300ff0677ac */ /* 0x000ea20008000800 */
[----:B------:R-:W-:-:S11]  /*154ac0*/  LOP3.LUT P2, RZ, R5, 0x100, RZ, 0xc0, !PT ;  /* 0x0000010005ff7812 */ /* 0x000fd6000784c0ff */
[----:B------:R-:W-:Y:S02]  /*154ad0*/  @P6 LOP3.LUT R9, R9, 0x1, RZ, 0xfc, !PT ;  /* 0x0000000109096812 */ /* 0x000fe400078efcff */
[----:B----4-:R-:W-:Y:S01]  /*154ae0*/  ISETP.LT.AND P6, PT, R2, UR4, !P3 ;  /* 0x0000000402007c0c */ /* 0x010fe2000dfc1270 */
[----:B------:R-:W4:-:S12]  /*154af0*/  LDCU UR4, c[0x0][0x398] ;  /* 0x00007300ff0477ac */ /* 0x000f180008000800 */
[----:B------:R-:W-:Y:S02]  /*154b00*/  @P6 LOP3.LUT R10, R10, 0x80000000, RZ, 0xfc, !PT ;  /* 0x800000000a0a6812 */ /* 0x000fe400078efcff */
[----:B--2---:R-:W-:Y:S01]  /*154b10*/  ISETP.LT.AND P6, PT, R14, UR6, !P2 ;  /* 0x000000060e007c0c */ /* 0x004fe2000d7c1270 */
[----:B------:R-:W2:Y:S01]  /*154b20*/  LDCU UR6, c[0x0][0x398] ;  /* 0x00007300ff0677ac */ /* 0x000ea20008000800 */
[----:B------:R-:W-:-:S11]  /*154b30*/  LOP3.LUT R10, R10, 0xbfffffff, RZ, 0xc0, !PT ;  /* 0xbfffffff0a0a7812 */ /* 0x000fd600078ec0ff */
[----:B------:R-:W-:Y:S02]  /*154b40*/  @P6 LOP3.LUT R10, R10, 0x40000000, RZ, 0xfc, !PT ;  /* 0x400000000a0a6812 */ /* 0x000fe400078efcff */
[----:B----4-:R-:W-:Y:S02]  /*154b50*/  ISETP.LT.AND P6, PT, R2, UR4, !P2 ;  /* 0x0000000402007c0c */ /* 0x010fe4000d7c1270 */
[----:B------:R-:W-:Y:S01]  /*154b60*/  LOP3.LUT P1, RZ, R5, 0x80, RZ, 0xc0, !PT ;  /* 0x0000008005ff7812 */ /* 0x000fe2000782c0ff */
[----:B------:R-:W4:Y:S01]  /*154b70*/  LDCU UR4, c[0x0][0x398] ;  /* 0x00007300ff0477ac */ /* 0x000f220008000800 */
[----:B------:R-:W-:-:S09]  /*154b80*/  LOP3.LUT R10, R10, 0xdfffffff, RZ, 0xc0, !PT ;  /* 0xdfffffff0a0a7812 */ /* 0x000fd200078ec0ff */
        /* <DEDUP_REMOVED lines=30> */
[----:B------:R-:W-:Y:S02]  /*154d70*/  LOP3.LUT R10, R10, 0xffbfffff, RZ, 0xc0, !PT ;  /* 0xffbfffff0a0a7812 */ /* 0x000fe400078ec0ff */
[----:B----4-:R-:W-:Y:S01]  /*154d80*/  ISETP.LT.AND P4, PT, R2, UR4, !P4 ;  /* 0x0000000402007c0c */ /* 0x010fe2000e781270 */
[----:B------:R-:W4:Y:S08]  /*154d90*/  LDCU UR4, c[0x0][0x398] ;  /* 0x00007300ff0477ac */ /* 0x000f300008000800 */
[----:B------:R-:W-:-:S02]  /*154da0*/  @P6 LOP3.LUT R10, R10, 0x400000, RZ, 0xfc, !PT ;  /* 0x004000000a0a6812 */ /* 0x000fc400078efcff */
[----:B------:R-:W-:Y:S02]  /*154db0*/  LOP3.LUT P6, RZ, R0, 0x2, RZ, 0xc0, !PT ;  /* 0x0000000200ff7812 */ /* 0x000fe400078cc0ff */
[----:B------:R-:W-:-:S04]  /*154dc0*/  LOP3.LUT R10, R10, 0xffdfffff, RZ, 0xc0, !PT ;  /* 0xffdfffff0a0a7812 */ /* 0x000fc800078ec0ff */
[----:B------:R-:W-:Y:S02]  /*154dd0*/  @P4 LOP3.LUT R10, R10, 0x200000, RZ, 0xfc, !PT ;  /* 0x002000000a0a4812 */ /* 0x000fe400078efcff */
[----:B--2---:R-:W-:Y:S01]  /*154de0*/  ISETP.LT.AND P4, PT, R14, UR6, !P6 ;  /* 0x000000060e007c0c */ /* 0x004fe2000f781270 */
[----:B------:R-:W2:Y:S01]  /*154df0*/  LDCU UR6, c[0x0][0x398] ;  /* 0x00007300ff0677ac */ /* 0x000ea20008000800 */
[----:B----4-:R-:W-:Y:S02]  /*154e00*/  ISETP.LT.AND P6, PT, R2, UR4, !P6 ;  /* 0x0000000402007c0c */ /* 0x010fe4000f7c1270 */
[----:B------:R-:W-:Y:S02]  /*154e10*/  LOP3.LUT R10, R10, 0xffefffff, RZ, 0xc0, !PT ;  /* 0xffefffff0a0a7812 */ /* 0x000fe400078ec0ff */
[----:B------:R-:W-:Y:S01]  /*154e20*/  LOP3.LUT P3, RZ, R5, 0x4, RZ, 0xc0, !PT ;  /* 0x0000000405ff7812 */ /* 0x000fe2000786c0ff */
[----:B------:R-:W4:Y:S06]  /*154e30*/  LDCU UR4, c[0x0][0x398] ;  /* 0x00007300ff0477ac */ /* 0x000f2c0008000800 */
[----:B------:R-:W-:-:S04]  /*154e40*/  @P4 LOP3.LUT R10, R10, 0x100000, RZ, 0xfc, !PT ;  /* 0x001000000a0a4812 */ /* 0x000fc800078efcff */
[----:B------:R-:W-:-:S04]  /*154e50*/  LOP3.LUT R10, R10, 0xfff7ffff, RZ, 0xc0, !PT ;  /* 0xfff7ffff0a0a7812 */ /* 0x000fc800078ec0ff */
        /* <DEDUP_REMOVED lines=21> */
[----:B----4-:R-:W-:Y:S01]  /*154fb0*/  ISETP.LT.AND P1, PT, R2, UR4, !P1 ;  /* 0x0000000402007c0c */ /* 0x010fe2000cf21270 */
[----:B------:R-:W4:Y:S01]  /*154fc0*/  LDCU UR4, c[0x0][0x398] ;  /* 0x00007300ff0477ac */ /* 0x000f220008000800 */
[----:B------:R-:W-:Y:S02]  /*154fd0*/  LOP3.LUT R10, R10, 0xffffbfff, RZ, 0xc0, !PT ;  /* 0xffffbfff0a0a7812 */ /* 0x000fe400078ec0ff */
[----:B------:R-:W-:-:S07]  /*154fe0*/  LOP3.LUT P0, RZ, R6, 0x80000000, RZ, 0xc0, !PT ;  /* 0x8000000006ff7812 */ /* 0x000fce000780c0ff */
[----:B------:R-:W-:Y:S02]  /*154ff0*/  @P6 LOP3.LUT R10, R10, 0x4000, RZ, 0xfc, !PT ;  /* 0x000040000a0a6812 */ /* 0x000fe400078efcff */
[----:B--2---:R-:W-:Y:S01]  /*155000*/  ISETP.LT.AND P6, PT, R14, UR6, !P0 ;  /* 0x000000060e007c0c */ /* 0x004fe2000c7c1270 */
[----:B------:R-:W2:Y:S01]  /*155010*/  LDCU UR6, c[0x0][0x398] ;  /* 0x00007300ff0677ac */ /* 0x000ea20008000800 */
[----:B------:R-:W-:-:S04]  /*155020*/  LOP3.LUT R10, R10, 0xffffdfff, RZ, 0xc0, !PT ;  /* 0xffffdfff0a0a7812 */ /* 0x000fc800078ec0ff */
[----:B------:R-:W-:Y:S02]  /*155030*/  @P1 LOP3.LUT R10, R10, 0x2000, RZ, 0xfc, !PT ;  /* 0x000020000a0a1812 */ /* 0x000fe400078efcff */
[----:B----4-:R-:W-:Y:S02]  /*155040*/  ISETP.LT.AND P0, PT, R2, UR4, !P0 ;  /* 0x0000000402007c0c */ /* 0x010fe4000c701270 */
[----:B------:R-:W-:Y:S01]  /*155050*/  LOP3.LUT P5, RZ, R6, 0x40000000, RZ, 0xc0, !PT ;  /* 0x4000000006ff7812 */ /* 0x000fe200078ac0ff */
[----:B------:R-:W4:Y:S01]  /*155060*/  LDCU UR4, c[0x0][0x398] ;  /* 0x00007300ff0477ac */ /* 0x000f220008000800 */
[----:B------:R-:W-:-:S04]  /*155070*/  LOP3.LUT R10, R10, 0xffffefff, RZ, 0xc0, !PT ;  /* 0xffffefff0a0a7812 */ /* 0x000fc800078ec0ff */
[----:B------:R-:W-:-:S04]  /*155080*/  @P6 LOP3.LUT R10, R10, 0x1000, RZ, 0xfc, !PT ;  /* 0x000010000a0a6812 */ /* 0x000fc800078efcff */
[----:B------:R-:W-:Y:S02]  /*155090*/  LOP3.LUT R10, R10, 0xfffff7ff, RZ, 0xc0, !PT ;  /* 0xfffff7ff0a0a7812 */ /* 0x000fe400078ec0ff */
[----:B--2---:R-:W-:Y:S01]  /*1550a0*/  ISETP.LT.AND P6, PT, R14, UR6, !P5 ;  /* 0x000000060e007c0c */ /* 0x004fe2000efc1270 */
[----:B------:R-:W2:Y:S01]  /*1550b0*/  LDCU UR6, c[0x0][0x398] ;  /* 0x00007300ff0677ac */ /* 0x000ea20008000800 */
[----:B------:R-:W-:-:S04]  /*1550c0*/  @P0 LOP3.LUT R10, R10, 0x800, RZ, 0xfc, !PT ;  /* 0x000008000a0a0812 */ /* 0x000fc800078efcff */
[----:B------:R-:W-:-:S07]  /*1550d0*/  LOP3.LUT R10, R10, 0xfffffbff, RZ, 0xc0, !PT ;  /* 0xfffffbff0a0a7812 */ /* 0x000fce00078ec0ff */
[----:B------:R-:W-:Y:S02]  /*1550e0*/  @P6 LOP3.LUT R10, R10, 0x400, RZ, 0xfc, !PT ;  /* 0x000004000a0a6812 */ /* 0x000fe400078efcff */
[----:B------:R-:W-:Y:S02]  /*1550f0*/  LOP3.LUT P6, RZ, R6, 0x800000, RZ, 0xc0, !PT ;  /* 0x0080000006ff7812 */ /* 0x000fe400078cc0ff */
[----:B----4-:R-:W-:Y:S01]  /*155100*/  ISETP.LT.AND P5, PT, R2, UR4, !P5 ;  /* 0x0000000402007c0c */ /* 0x010fe2000efa1270 */
[----:B------:R-:W4:Y:S01]  /*155110*/  LDCU UR4, c[0x0][0x398] ;  /* 0x00007300ff0477ac */ /* 0x000f220008000800 */
[----:B------:R-:W-:Y:S02]  /*155120*/  LOP3.LUT R0, R0, 0xfffffffe, RZ, 0xc0, !PT ;  /* 0xfffffffe00007812 */ /* 0x000fe400078ec0ff */
[----:B------:R-:W-:Y:S02]  /*155130*/  LOP3.LUT P4, RZ, R6, 0x20000000, RZ, 0xc0, !PT ;  /* 0x2000000006ff7812 */ /* 0x000fe4000788c0ff */
[----:B------:R-:W-:-:S05]  /*155140*/  LOP3.LUT R10, R10, 0xfffffdff, RZ, 0xc0, !PT ;  /* 0xfffffdff0a0a7812 */ /* 0x000fca00078ec0ff */
[----:B------:R-:W-:Y:S02]  /*155150*/  @P6 LOP3.LUT R0, R0, 0x1, RZ, 0xfc, !PT ;  /* 0x0000000100006812 */ /* 0x000fe400078efcff */
[----:B--2---:R-:W-:Y:S01]  /*155160*/  ISETP.LT.AND P6, PT, R14, UR6, !P4 ;  /* 0x000000060e007c0c */ /* 0x004fe2000e7c1270 */
[----:B------:R-:W2:Y:S01]  /*155170*/  LDCU UR6, c[0x0][0x398] ;  /* 0x00007300ff0677ac */ /* 0x000ea20008000800 */
[----:B------:R-:W-:Y:S02]  /*155180*/  @P5 LOP3.LUT R10, R10, 0x200, RZ, 0xfc, !PT ;  /* 0x000002000a0a5812 */ /* 0x000fe400078efcff */
[----:B----4-:R-:W-:Y:S01]  /*155190*/  ISETP.LT.AND P4, PT, R2, UR4, !P4 ;  /* 0x0000000402007c0c */ /* 0x010fe2000e781270 */
[----:B------:R-:W4:Y:S01]  /*1551a0*/  LDCU UR4, c[0x0][0x398] ;  /* 0x00007300ff0477ac */ /* 0x000f220008000800 */
[----:B------:R-:W-:Y:S02]  /*1551b0*/  LOP3.LUT R10, R10, 0xfffffeff, RZ, 0xc0, !PT ;  /* 0xfffffeff0a0a7812 */ /* 0x000fe400078ec0ff */
[----:B------:R-:W-:-:S05]  /*1551c0*/  LOP3.LUT P3, RZ, R6, 0x10000000, RZ, 0xc0, !PT ;  /* 0x1000000006ff7812 */ /* 0x000fca000786c0ff */
        /* <DEDUP_REMOVED lines=28> */
[----:B------:R-:W-:Y:S02]  /*155390*/  LOP3.LUT R10, R10, 0xfffffffd, RZ, 0xc0, !PT ;  /* 0xfffffffd0a0a7812 */ /* 0x000fe400078ec0ff */
[----:B------:R-:W-:-:S07]  /*1553a0*/  LOP3.LUT P5, RZ, R6, 0x400000, RZ, 0xc0, !PT ;  /* 0x0040000006ff7812 */ /* 0x000fce00078ac0ff */
[----:B------:R-:W-:Y:S02]  /*1553b0*/  @P6 LOP3.LUT R10, R10, 0x2, RZ, 0xfc, !PT ;  /* 0x000000020a0a6812 */ /* 0x000fe400078efcff */
[----:B--2---:R-:W-:Y:S01]  /*1553c0*/  ISETP.LT.AND P6, PT, R14, UR6, !P0 ;  /* 0x000000060e007c0c */ /* 0x004fe2000c7c1270 */
[----:B------:R-:W-:Y:S01]  /*1553d0*/  STL [R1+0x4ff4], R9 ;  /* 0x004ff40901007387 */ /* 0x000fe20000100800 */
[----:B------:R-:W-:-:S03]  /*1553e0*/  LOP3.LUT R10, R10, 0xfffffffe, RZ, 0xc0, !PT ;  /* 0xfffffffe0a0a7812 */ /* 0x000fc600078ec0ff */
[----:B------:R-:W-:Y:S04]  /*1553f0*/  STL [R1+0x5078], R5 ;  /* 0x0050780501007387 */ /* 0x000fe80000100800 */
        /* <DEDUP_REMOVED lines=8> */
[----:B------:R-:W-:Y:S02]  /*155480*/  @P6 LOP3.LUT R10, R10, 0x1, RZ, 0xfc, !PT ;  /* 0x000000010a0a6812 */ /* 0x000fe400078efcff */
[----:B----4-:R-:W-:Y:S02]  /*155490*/  ISETP.LT.AND P6, PT, R2, UR4, !P0 ;  /* 0x0000000402007c0c */ /* 0x010fe4000c7c1270 */
[C---:B------:R-:W-:Y:S02]  /*1554a0*/  LOP3.LUT P5, RZ, R6.reuse, 0x1000000, RZ, 0xc0, !PT ;  /* 0x0100000006ff7812 */ /* 0x040fe400078ac0ff */
[C---:B------:R-:W-:Y:S02]  /*1554b0*/  LOP3.LUT P3, RZ, R6.reuse, 0x100000, RZ, 0xc0, !PT ;  /* 0x0010000006ff7812 */ /* 0x040fe4000786c0ff */
[C---:B------:R-:W-:Y:S01]  /*1554c0*/  LOP3.LUT P2, RZ, R6.reuse, 0x80000, RZ, 0xc0, !PT ;  /* 0x0008000006ff7812 */ /* 0x040fe2000784c0ff */
[----:B------:R-:W-:Y:S01]  /*1554d0*/  STL [R1+0x4ff8], R10 ;  /* 0x004ff80a01007387 */ /* 0x000fe20000100800 */
[----:B------:R-:W-:-:S02]  /*1554e0*/  LOP3.LUT P1, RZ, R6, 0x40000, RZ, 0xc0, !PT ;  /* 0x0004000006ff7812 */ /* 0x000fc4000782c0ff */
[----:B------:R-:W-:Y:S01]  /*1554f0*/  LOP3.LUT P0, RZ, R6, 0x20000, RZ, 0xc0, !PT ;  /* 0x0002000006ff7812 */ /* 0x000fe2000780c0ff */
[----:B------:R4:W-:Y:S01]  /*155500*/  STL [R1+0x506c], R6 ;  /* 0x00506c0601007387 */ /* 0x0009e20000100800 */
[----:B------:R-:W0:Y:S01]  /*155510*/  LDCU UR6, c[0x0][0x398] ;  /* 0x00007300ff0677ac */ /* 0x000e220008000800 */
[----:B------:R-:W0:Y:S02]  /*155520*/  LDCU UR4, c[0x0][0x398] ;  /* 0x00007300ff0477ac */ /* 0x000e240008000800 */
[----:B----4-:R-:W0:Y:S01]  /*155530*/  LDL R6, [R1+0xdec] ;  /* 0x000dec0001067983 */ /* 0x010e220000100800 */
[----:B------:R-:W-:-:S04]  /*155540*/  @P6 LOP3.LUT R12, R12, 0x80000000, RZ, 0xfc, !PT ;  /* 0x800000000c0c6812 */ /* 0x000fc800078efcff */
[----:B------:R-:W-:Y:S01]  /*155550*/  LOP3.LUT R12, R12, 0xbfffffff, RZ, 0xc0, !PT ;  /* 0xbfffffff0c0c7812 */ /* 0x000fe200078ec0ff */
[----:B------:R-:W-:Y:S01]  /*155560*/  STL [R1+0x5060], R29 ;  /* 0x0050601d01007387 */ /* 0x000fe20000100800 */
[----:B0-----:R-:W-:Y:S01]  /*155570*/  ISETP.LT.AND P6, PT, R6, UR6, !P5 ;  /* 0x0000000606007c0c */ /* 0x001fe2000efc1270 */
[----:B------:R-:W0:Y:S01]  /*155580*/  LDCU UR6, c[0x0][0x398] ;  /* 0x00007300ff0677ac */ /* 0x000e220008000800 */
[----:B------:R-:W-:Y:S01]  /*155590*/  ISETP.LT.AND P5, PT, R2, UR4, !P5 ;  /* 0x0000000402007c0c */ /* 0x000fe2000efa1270 */
[----:B------:R-:W4:Y:S10]  /*1555a0*/  LDCU UR4, c[0x0][0x398] ;  /* 0x00007300ff0477ac */ /* 0x000f340008000800 */
[----:B------:R-:W-:-:S02]  /*1555b0*/  @P6 LOP3.LUT R12, R12, 0x40000000, RZ, 0xfc, !PT ;  /* 0x400000000c0c6812 */ /* 0x000fc400078efcff */
[----:B------:R-:W-:Y:S02]  /*1555c0*/  LOP3.LUT P6, RZ, R0, 0x1, RZ, 0xc0, !PT ;  /* 0x0000000100ff7812 */ /* 0x000fe400078cc0ff */
[----:B------:R-:W-:-:S04]  /*1555d0*/  LOP3.LUT R12, R12, 0xdfffffff, RZ, 0xc0, !PT ;  /* 0xdfffffff0c0c7812 */ /* 0x000fc800078ec0ff */
[----:B------:R-:W-:Y:S02]  /*1555e0*/  @P5 LOP3.LUT R12, R12, 0x20000000, RZ, 0xfc, !PT ;  /* 0x200000000c0c5812 */ /* 0x000fe400078efcff */
[----:B0-----:R-:W-:Y:S01]  /*1555f0*/  ISETP.LT.AND P5, PT, R6, UR6, !P6 ;  /* 0x0000000606007c0c */ /* 0x001fe2000f7a1270 */
[----:B------:R-:W0:Y:S01]  /*155600*/  LDCU UR6, c[0x0][0x398] ;  /* 0x00007300ff0677ac */ /* 0x000e220008000800 */
[----:B----4-:R-:W-:Y:S02]  /*155610*/  ISETP.LT.AND P6, PT, R2, UR4, !P6 ;  /* 0x0000000402007c0c */ /* 0x010fe4000f7c1270 */
[----:B------:R-:W-:Y:S01]  /*155620*/  LOP3.LUT R12, R12, 0xefffffff, RZ, 0xc0, !PT ;  /* 0xefffffff0c0c7812 */ /* 0x000fe200078ec0ff */
[----:B------:R-:W4:Y:S08]  /*155630*/  LDCU UR4, c[0x0][0x398] ;  /* 0x00007300ff0477ac */ /* 0x000f300008000800 */
        /* <DEDUP_REMOVED lines=9> */
[----:B------:R-:W-:-:S04]  /*1556d0*/  @P6 LOP3.LUT R12, R12, 0x4000000, RZ, 0xfc, !PT ;  /* 0x040000000c0c6812 */ /* 0x000fc800078efcff */
        /* <DEDUP_REMOVED lines=34> */
[----:B0-----:R-:W-:Y:S02]  /*155900*/  ISETP.LT.AND P1, PT, R6, UR6, !P0 ;  /* 0x0000000606007c0c */ /* 0x001fe4000c721270 */
[----:B----4-:R-:W-:Y:S02]  /*155910*/  ISETP.LT.AND P0, PT, R2, UR4, !P0 ;  /* 0x0000000402007c0c */ /* 0x010fe4000c701270 */
[----:B--2---:R-:W-:Y:S02]  /*155920*/  F2FP.SATFINITE.E5M2.F32.PACK_AB_MERGE_C R0, R20, R21, RZ ;  /* 0x000000151400723e */ /* 0x004fe400048060ff */
[----:B------:R-:W-:Y:S01]  /*155930*/  LOP3.LUT R12, R12, 0xfffeffff, RZ, 0xc0, !PT ;  /* 0xfffeffff0c0c7812 */ /* 0x000fe200078ec0ff */
[----:B------:R-:W-:Y:S04]  /*155940*/  STL [R1+0x50c8], R6 ;  /* 0x0050c80601007387 */ /* 0x000fe80000100800 */
[----:B------:R-:W-:Y:S04]  /*155950*/  STL [R1+0x50cc], R2 ;  /* 0x0050cc0201007387 */ /* 0x000fe80000100800 */
[----:B------:R0:W-:Y:S01]  /*155960*/  STL [R1+0x354], R0 ;  /* 0x0003540001007387 */ /* 0x0001e20000100800 */
[----:B------:R-:W2:Y:S01]  /*155970*/  LDCU UR6, c[0x0][0x398] ;  /* 0x00007300ff0677ac */ /* 0x000ea20008000800 */
[----:B------:R-:W4:Y:S01]  /*155980*/  LDCU UR4, c[0x0][0x398] ;  /* 0x00007300ff0477ac */ /* 0x000f220008000800 */
[----:B------:R-:W-:-:S04]  /*155990*/  @P1 LOP3.LUT R12, R12, 0x10000, RZ, 0xfc, !PT ;  /* 0x000100000c0c1812 */ /* 0x000fc800078efcff */
[----:B------:R-:W-:Y:S02]  /*1559a0*/  LOP3.LUT R12, R12, 0xffff7fff, RZ, 0xc0, !PT ;  /* 0xffff7fff0c0c7812 */ /* 0x000fe400078ec0ff */
[----:B0-----:R-:W-:Y:S02]  /*1559b0*/  F2FP.SATFINITE.E5M2.F32.PACK_AB_MERGE_C R0, R18, R19, RZ ;  /* 0x000000131200723e */ /* 0x001fe400048060ff */
[----:B------:R-:W-:-:S03]  /*1559c0*/  @P0 LOP3.LUT R12, R12, 0x8000, RZ, 0xfc, !PT ;  /* 0x000080000c0c0812 */ /* 0x000fc600078efcff */
[----:B------:R-:W-:Y:S04]  /*1559d0*/  STL [R1+0x350], R0 ;  /* 0x0003500001007387 */ /* 0x000fe80000100800 */
[----:B------:R0:W-:Y:S04]  /*1559e0*/  STL [R1+0x50d0], R12 ;  /* 0x0050d00c01007387 */ /* 0x0001e80000100800 */
[----:B0-----:R-:W2:Y:S01]  /*1559f0*/  LDL.LU R12, [R1+0x1b24] ;  /* 0x001b2400010c7983 */ /* 0x001ea20000300800 */
[----:B------:R-:W-:-:S03]  /*155a00*/  F2FP.SATFINITE.E5M2.F32.PACK_AB_MERGE_C R0, R14, R16, RZ ;  /* 0x000000100e00723e */ /* 0x000fc600048060ff */
[----:B--2---:R0:W-:Y:S04]  /*155a10*/  STL [R1+0x54a0], R12 ;  /* 0x0054a00c01007387 */ /* 0x0041e80000100800 */
[----:B------:R-:W-:Y:S04]  /*155a20*/  STL [R1+0x1ba0], R0 ;  /* 0x001ba00001007387 */ /* 0x000fe80000100800 */
[----:B0-----:R-:W2:Y:S04]  /*155a30*/  LDL.LU R12, [R1+0x1b3c] ;  /* 0x001b3c00010c7983 */ /* 0x001ea80000300800 */
        /* <DEDUP_REMOVED lines=84> */
[----:B--2---:R-:W-:-:S03]  /*155f80*/  F2FP.SATFINITE.E5M2.F32.PACK_AB_MERGE_C R12, R12, R2, RZ ;  /* 0x000000020c0c723e */ /* 0x004fc600048060ff */
[----:B------:R-:W2:Y:S04]  /*155f90*/  LDL.LU R2, [R1+0x550c] ;  /* 0x00550c0001027983 */ /* 0x000ea80000300800 */
[----:B------:R0:W-:Y:S04]  /*155fa0*/  STL [R1+0x34c], R12 ;  /* 0x00034c0c01007387 */ /* 0x0001e80000100800 */
[----:B0-----:R-:W2:Y:S02]  /*155fb0*/  LDL.LU R12, [R1+0x5508] ;  /* 0x00550800010c7983 */ /* 0x001ea40000300800 */
[----:B--2---:R-:W-:-:S02]  /*155fc0*/  F2FP.SATFINITE.E5M2.F32.PACK_AB_MERGE_C R12, R12, R2, RZ ;  /* 0x000000020c0c723e */ /* 0x004fc400048060ff */
        /* <DEDUP_REMOVED lines=53> */
[----:B------:R2:W-:Y:S01]  /*156320*/  STL [R1+0x320], R12 ;  /* 0x0003200c01007387 */ /* 0x0005e20000100800 */
[----:B---3--:R-:W-:Y:S02]  /*156330*/  F2FP.SATFINITE.E5M2.F32.PACK_AB_MERGE_C R18, R18, R8, RZ ;  /* 0x000000081212723e */ /* 0x008fe400048060ff */
[----:B------:R-:W-:Y:S02]  /*156340*/  F2FP.SATFINITE.E5M2.F32.PACK_AB_MERGE_C R14, R14, R15, RZ ;  /* 0x0000000f0e0e723e */ /* 0x000fe400048060ff */
[----:B--2---:R-:W-:Y:S02]  /*156350*/  F2FP.SATFINITE.E5M2.F32.PACK_AB_MERGE_C R12, R6, R2, RZ ;  /* 0x00000002060c723e */ /* 0x004fe400048060ff */
[----:B------:R-:W-:-:S02]  /*156360*/  F2FP.SATFINITE.E5M2.F32.PACK_AB_MERGE_C R6, R0, R29, RZ ;  /* 0x0000001d0006723e */ /* 0x000fc400048060ff */
[----:B------:R-:W-:Y:S02]  /*156370*/  F2FP.SATFINITE.E5M2.F32.PACK_AB_MERGE_C R2, R5, R10, RZ ;  /* 0x0000000a0502723e */ /* 0x000fe400048060ff */
[----:B------:R-:W-:Y:S01]  /*156380*/  F2FP.SATFINITE.E5M2.F32.PACK_AB_MERGE_C R0, R17, R9, RZ ;  /* 0x000000091100723e */ /* 0x000fe200048060ff */
[----:B------:R-:W-:Y:S04]  /*156390*/  STL [R1+0x1b20], R12 ;  /* 0x001b200c01007387 */ /* 0x000fe80000100800 */
[----:B------:R-:W-:Y:S04]  /*1563a0*/  STL [R1+0x31c], R6 ;  /* 0x00031c0601007387 */ /* 0x000fe80000100800 */
[----:B------:R0:W-:Y:S04]  /*1563b0*/  STL [R1+0x318], R2 ;  /* 0x0003180201007387 */ /* 0x0001e80000100800 */
[----:B------:R-:W-:Y:S04]  /*1563c0*/  STL [R1+0x50b0], R18 ;  /* 0x0050b01201007387 */ /* 0x000fe80000100800 */
[----:B------:R2:W-:Y:S04]  /*1563d0*/  STL [R1+0x1b14], R0 ;  /* 0x001b140001007387 */ /* 0x0005e80000100800 */
[----:B------:R-:W-:Y:S01]  /*1563e0*/  STL [R1+0x50d4], R14 ;  /* 0x0050d40e01007387 */ /* 0x000fe20000100800 */
[----:B------:R-:W-:-:S02]  /*1563f0*/  F2FP.SATFINITE.E5M2.F32.PACK_AB_MERGE_C R5, R11, R24, RZ ;  /* 0x000000180b05723e */ /* 0x000fc400048060ff */
[----:B0-----:R-:W-:Y:S02]  /*156400*/  F2FP.SATFINITE.E5M2.F32.PACK_AB_MERGE_C R2, R23, R28, RZ ;  /* 0x0000001c1702723e */ /* 0x001fe400048060ff */
[----:B--2---:R-:W-:-:S03]  /*156410*/  F2FP.SATFINITE.E5M2.F32.PACK_AB_MERGE_C R0, R7, R13, RZ ;  /* 0x0000000d0700723e */ /* 0x004fc600048060ff */
[----:B------:R0:W-:Y:S04]  /*156420*/  STL [R1+0x1548], R2 ;  /* 0x0015480201007387 */ /* 0x0001e80000100800 */
[----:B------:R2:W-:Y:S04]  /*156430*/  STL [R1+0x1540], R0 ;  /* 0x0015400001007387 */ /* 0x0005e80000100800 */
[----:B------:R-:W-:Y:S01]  /*156440*/  STL [R1+0xde8], R5 ;  /* 0x000de80501007387 */ /* 0x000fe20000100800 */
[----:B0-----:R-:W-:Y:S02]  /*156450*/  F2FP.SATFINITE.E5M2.F32.PACK_AB_MERGE_C R2, R3, R4, RZ ;  /* 0x000000040302723e */ /* 0x001fe400048060ff */
[----:B--2---:R-:W-:-:S02]  /*156460*/  F2FP.SATFINITE.E5M2.F32.PACK_AB_MERGE_C R0, R26, R27, RZ ;  /* 0x0000001b1a00723e */ /* 0x004fc400048060ff */
[----:B------:R-:W-:Y:S01]  /*156470*/  F2FP.SATFINITE.E5M2.F32.PACK_AB_MERGE_C R3, R22, R25, RZ ;  /* 0x000000191603723e */ /* 0x000fe200048060ff */
[----:B------:R0:W-:Y:S04]  /*156480*/  STL [R1+0x3f8], R2 ;  /* 0x0003f80201007387 */ /* 0x0001e80000100800 */
[----:B------:R2:W-:Y:S04]  /*156490*/  STL [R1+0xde4], R0 ;  /* 0x000de40001007387 */ /* 0x0005e80000100800 */
[----:B------:R-:W-:Y:S04]  /*1564a0*/  STL [R1+0x3c8], R3 ;  /* 0x0003c80301007387 */ /* 0x000fe80000100800 */
[----:B------:R-:W3:Y:S01]  /*1564b0*/  LDL.LU R14, [R1+0x1a64] ;  /* 0x001a6400010e7983 */ /* 0x000ee20000300800 */
[----:B0-----:R-:W-:-:S02]  /*1564c0*/  F2FP.SATFINITE.E5M2.F32.PACK_AB_MERGE_C R2, R20, R21, RZ ;  /* 0x000000151402723e */ /* 0x001fc400048060ff */
[----:B--2---:R-:W-:-:S03]  /*1564d0*/  F2FP.SATFINITE.E5M2.F32.PACK_AB_MERGE_C R0, R16, R19, RZ ;  /* 0x000000131000723e */ /* 0x004fc600048060ff */
[----:B------:R-:W-:Y:S04]  /*1564e0*/  STL [R1+0x3e8], R2 ;  /* 0x0003e80201007387 */ /* 0x000fe80000100800 */
[----:B---3--:R0:W-:Y:S04]  /*1564f0*/  STL [R1+0x5444], R14 ;  /* 0x0054440e01007387 */ /* 0x0081e80000100800 */
        /* <DEDUP_REMOVED lines=123> */
[----:B------:R-:W-:Y:S02]  /*156cb0*/  F2FP.SATFINITE.E5M2.F32.PACK_AB_MERGE_C R4, R4, R28, RZ ;  /* 0x0000001c0404723e */ /* 0x000fe400048060ff */
[----:B------:R-:W-:-:S02]  /*156cc0*/  F2FP.SATFINITE.E5M2.F32.PACK_AB_MERGE_C R15, R3, R24, RZ ;  /* 0x00000018030f723e */ /* 0x000fc400048060ff */
[----:B--2---:R-:W-:Y:S02]  /*156cd0*/  F2FP.SATFINITE.E5M2.F32.PACK_AB_MERGE_C R14, R12, R18, RZ ;  /* 0x000000120c0e723e */ /* 0x004fe400048060ff */
[----:B------:R-:W-:Y:S02]  /*156ce0*/  F2FP.SATFINITE.E5M2.F32.PACK_AB_MERGE_C R12, R6, R2, RZ ;  /* 0x00000002060c723e */ /* 0x000fe400048060ff */
[----:B------:R-:W-:Y:S02]  /*156cf0*/  F2FP.SATFINITE.E5M2.F32.PACK_AB_MERGE_C R6, R0, R29, RZ ;  /* 0x0000001d0006723e */ /* 0x000fe400048060ff */
[----:B------:R-:W-:Y:S02]  /*156d00*/  F2FP.SATFINITE.E5M2.F32.PACK_AB_MERGE_C R2, R5, R10, RZ ;  /* 0x0000000a0502723e */ /* 0x000fe400048060ff */
[----:B------:R-:W-:Y:S01]  /*156d10*/  F2FP.SATFINITE.E5M2.F32.PACK_AB_MERGE_C R0, R17, R9, RZ ;  /* 0x000000091100723e */ /* 0x000fe200048060ff */
        /* <DEDUP_REMOVED lines=8> */
[----:B------:R2:W-:Y:S01]  /*156da0*/  STL [R1+0x5184], R15 ;  /* 0x0051840f01007387 */ /* 0x0005e20000100800 */
[----:B0-----:R-:W-:-:S02]  /*156db0*/  F2FP.SATFINITE.E5M2.F32.PACK_AB_MERGE_C R0, R7, R23, RZ ;  /* 0x000000170700723e */ /* 0x001fc400048060ff */
[----:B------:R-:W-:Y:S02]  /*156dc0*/  F2FP.SATFINITE.E5M2.F32.PACK_AB_MERGE_C R2, R26, R27, RZ ;  /* 0x0000001b1a02723e */ /* 0x000fe400048060ff */
[----:B--2---:R-:W-:Y:S01]  /*156dd0*/  F2FP.SATFINITE.E5M2.F32.PACK_AB_MERGE_C R15, R20, R21, RZ ;  /* 0x00000015140f723e */ /* 0x004fe200048060ff */
[----:B------:R0:W-:Y:S04]  /*156de0*/  STL [R1+0x2d4], R0 ;  /* 0x0002d40001007387 */ /* 0x0001e80000100800 */
[----:B------:R-:W-:Y:S04]  /*156df0*/  STL [R1+0x2cc], R2 ;  /* 0x0002cc0201007387 */ /* 0x000fe80000100800 */
[----:B------:R2:W-:Y:S01]  /*156e00*/  STL [R1+0x51a0], R15 ;  /* 0x0051a00f01007387 */ /* 0x0005e20000100800 */
[----:B0-----:R-:W-:-:S05]  /*156e10*/  F2FP.SATFINITE.E5M2.F32.PACK_AB_MERGE_C R0, R22, R25, RZ ;  /* 0x000000191600723e */ /* 0x001fca00048060ff */
[----:B------:R0:W-:Y:S04]  /*156e20*/  STL [R1+0x2c8], R0 ;  /* 0x0002c80001007387 */ /* 0x0001e80000100800 */
[----:B--2---:R-:W2:Y:S04]  /*156e30*/  LDL.LU R15, [R1+0x19fc] ;  /* 0x0019fc00010f7983 */ /* 0x004ea80000300800 */
[----:B------:R-:W3:Y:S01]  /*156e40*/  LDL.LU R3, [R1+0x19ec] ;  /* 0x0019ec0001037983 */ /* 0x000ee20000300800 */
[----:B0-----:R-:W-:-:S05]  /*156e50*/  F2FP.SATFINITE.E5M2.F32.PACK_AB_MERGE_C R0, R16, R19, RZ ;  /* 0x000000131000723e */ /* 0x001fca00048060ff */
[----:B------:R-:W-:Y:S04]  /*156e60*/  STL [R1+0x2c0], R0 ;  /* 0x0002c00001007387 */ /* 0x000fe80000100800 */
[----:B---3--:R0:W-:Y:S04]  /*156e70*/  STL [R1+0x5434], R3 ;  /* 0x0054340301007387 */ /* 0x0081e80000100800 */
[----:B0-----:R-:W3:Y:S04]  /*156e80*/  LDL.LU R3, [R1+0x19e4] ;  /* 0x0019e40001037983 */ /* 0x001ee80000300800 */
[----:B---3--:R0:W-:Y:S04]  /*156e90*/  STL [R1+0x543c], R3 ;  /* 0x00543c0301007387 */ /* 0x0081e80000100800 */
        /* <DEDUP_REMOVED lines=44> */
[----:B0-----:R-:W2:Y:S01]  /*157160*/  LDL.LU R11, [R1+0x19c0] ;  /* 0x0019c000010b7983 */ /* 0x001ea20000300800 */
[----:B------:R-:W-:-:S03]  /*157170*/  F2FP.SATFINITE.E5M2.F32.PACK_AB_MERGE_C R15, R15, R3, RZ ;  /* 0x000000030f0f723e */ /* 0x000fc600048060ff */
        /* <DEDUP_REMOVED lines=27> */
[----:B------:R-:W3:Y:S04]  /*157330*/  LDL.LU R3, [R1+0x543c] ;  /* 0x00543c0001037983 */ /* 0x000ee80000300800 */
[----:B------:R0:W-:Y:S04]  /*157340*/  STL [R1+0x51b0], R15 ;  /* 0x0051b00f01007387 */ /* 0x0001e80000100800 */
[----:B0-----:R-:W2:Y:S01]  /*157350*/  LDL.LU R15, [R1+0x1988] ;  /* 0x00198800010f7983 */ /* 0x001ea20000300800 */
[----:B---3--:R-:W-:-:S03]  /*157360*/  F2FP.SATFINITE.E5M2.F32.PACK_AB_MERGE_C R3, R3, R4, RZ ;  /* 0x000000040303723e */ /* 0x008fc600048060ff */
[----:B------:R-:W3:Y:S04]  /*157370*/  LDL.LU R4, [R1+0x5438] ;  /* 0x0054380001047983 */ /* 0x000ee80000300800 */
[----:B------:R0:W-:Y:S04]  /*157380*/  STL [R1+0x2b8], R3 ;  /* 0x0002b80301007387 */ /* 0x0001e80000100800 */
[----:B0-----:R-:W3:Y:S02]  /*157390*/  LDL.LU R3, [R1+0x5434] ;  /* 0x0054340001037983 */ /* 0x001ee40000300800 */
[----:B---3--:R-:W-:-:S02]  /*1573a0*/  F2FP.SATFINITE.E5M2.F32.PACK_AB_MERGE_C R3, R3, R4, RZ ;  /* 0x000000040303723e */ /* 0x008fc400048060ff */
[----:B------:R-:W3:Y:S04]  /*1573b0*/  LDL.LU R4, [R1+0x5430] ;  /* 0x0054300001047983 */ /* 0x000ee80000300800 */
[----:B------:R0:W-:Y:S04]  /*1573c0*/  STL [R1+0x51bc], R3 ;  /* 0x0051bc0301007387 */ /* 0x0001e80000100800 */
[----:B0-----:R-:W3:Y:S02]  /*1573d0*/  LDL.LU R3, [R1+0x19d4] ;  /* 0x0019d40001037983 */ /* 0x001ee40000300800 */
[----:B---3--:R-:W-:-:S02]  /*1573e0*/  F2FP.SATFINITE.E5M2.F32.PACK_AB_MERGE_C R3, R3, R4, RZ ;  /* 0x000000040303723e */ /* 0x008fc400048060ff */
[----:B------:R-:W2:Y:S04]  /*1573f0*/  LDL.LU R4, [R1+0x542c] ;  /* 0x00542c0001047983 */ /* 0x000ea80000300800 */
[----:B------:R0:W-:Y:S04]  /*157400*/  STL [R1+0x51c8], R3 ;  /* 0x0051c80301007387 */ /* 0x0001e80000100800 */
[----:B0-----:R-:W3:Y:S01]  /*157410*/  LDL.LU R3, [R1+0x1984] ;  /* 0x0019840001037983 */ /* 0x001ee20000300800 */
        /* <DEDUP_REMOVED lines=35> */
[----:B0-----:R-:W3:Y:S02]  /*157650*/  LDL.LU R4, [R1+0x53e4] ;  /* 0x0053e40001047983 */ /* 0x001ee40000300800 */
[----:B---3--:R-:W-:-:S02]  /*157660*/  F2FP.SATFINITE.E5M2.F32.PACK_AB_MERGE_C R3, R3, R4, RZ ;  /* 0x000000040303723e */ /* 0x008fc400048060ff */
[----:B------:R-:W3:Y:S04]  /*157670*/  LDL.LU R4, [R1+0x53e0] ;  /* 0x0053e00001047983 */ /* 0x000ee80000300800 */
[----:B------:R0:W-:Y:S01]  /*157680*/  STL [R1+0x288], R3 ;  /* 0x0002880301007387 */ /* 0x0001e20000100800 */
[----:B------:R-:W-:Y:S02]  /*157690*/  F2FP.SATFINITE.E5M2.F32.PACK_AB_MERGE_C R2, R2, R12, RZ ;  /* 0x0000000c0202723e */ /* 0x000fe400048060ff */
[----:B0-----:R-:W-:Y:S02]  /*1576a0*/  F2FP.SATFINITE.E5M2.F32.PACK_AB_MERGE_C R3, R18, R14, RZ ;  /* 0x0000000e1203723e */ /* 0x001fe400048060ff */
[----:B---3--:R-:W-:Y:S02]  /*1576b0*/  F2FP.SATFINITE.E5M2.F32.PACK_AB_MERGE_C R15, R4, R15, RZ ;  /* 0x0000000f040f723e */ /* 0x008fe400048060ff */
[----:B--2---:R-:W-:-:S03]  /*1576c0*/  F2FP.SATFINITE.E5M2.F32.PACK_AB_MERGE_C R4, R13, R11, RZ ;  /* 0x0000000b0d04723e */ /* 0x004fc600048060ff */
[----:B------:R-:W-:Y:S04]  /*1576d0*/  STL [R1+0x284], R15 ;  /* 0x0002840f01007387 */ /* 0x000fe80000100800 */
[----:B------:R0:W-:Y:S04]  /*1576e0*/  STL [R1+0x280], R4 ;  /* 0x0002800401007387 */ /* 0x0001e80000100800 */
[----:B------:R2:W-:Y:S04]  /*1576f0*/  STL [R1+0x27c], R3 ;  /* 0x00027c0301007387 */ /* 0x0005e80000100800 */
[----:B------:R3:W-:Y:S01]  /*157700*/  STL [R1+0x278], R2 ;  /* 0x0002780201007387 */ /* 0x0007e20000100800 */
[----:B0-----:R-:W-:-:S02]  /*157710*/  F2FP.SATFINITE.E5M2.F32.PACK_AB_MERGE_C R4, R29, R6, RZ ;  /* 0x000000061d04723e */ /* 0x001fc400048060ff */
[----:B--2---:R-:W-:Y:S02]  /*157720*/  F2FP.SATFINITE.E5M2.F32.PACK_AB_MERGE_C R3, R10, R0, RZ ;  /* 0x000000000a03723e */ /* 0x004fe400048060ff */
[----:B---3--:R-:W-:Y:S02]  /*157730*/  F2FP.SATFINITE.E5M2.F32.PACK_AB_MERGE_C R2, R9, R5, RZ ;  /* 0x000000050902723e */ /* 0x008fe400048060ff */
[----:B------:R-:W-:Y:S01]  /*157740*/  F2FP.SATFINITE.E5M2.F32.PACK_AB_MERGE_C R0, R8, R17, RZ ;  /* 0x000000110800723e */ /* 0x000fe200048060ff */
[----:B------:R-:W-:Y:S04]  /*157750*/  STL [R1+0x274], R4 ;  /* 0x0002740401007387 */ /* 0x000fe80000100800 */
[----:B------:R0:W-:Y:S04]  /*157760*/  STL [R1+0x270], R3 ;  /* 0x0002700301007387 */ /* 0x0001e80000100800 */
[----:B------:R2:W-:Y:S04]  /*157770*/  STL [R1+0x26c], R2 ;  /* 0x00026c0201007387 */ /* 0x0005e80000100800 */
[----:B------:R3:W-:Y:S01]  /*157780*/  STL [R1+0x268], R0 ;  /* 0x0002680001007387 */ /* 0x0007e20000100800 */
[----:B0-----:R-:W-:-:S02]  /*157790*/  F2FP.SATFINITE.E5M2.F32.PACK_AB_MERGE_C R3, R23, R28, RZ ;  /* 0x0000001c1703723e */ /* 0x001fc400048060ff */
[----:B--2---:R-:W-:Y:S02]  /*1577a0*/  F2FP.SATFINITE.E5M2.F32.PACK_AB_MERGE_C R2, R24, R7, RZ ;  /* 0x000000071802723e */ /* 0x004fe400048060ff */
[----:B---3--:R-:W-:Y:S01]  /*1577b0*/  F2FP.SATFINITE.E5M2.F32.PACK_AB_MERGE_C R0, R26, R27, RZ ;  /* 0x0000001b1a00723e */ /* 0x008fe200048060ff */
[----:B------:R0:W-:Y:S04]  /*1577c0*/  STL [R1+0x264], R3 ;  /* 0x0002640301007387 */ /* 0x0001e80000100800 */
[----:B------:R2:W-:Y:S04]  /*1577d0*/  STL [R1+0x260], R2 ;  /* 0x0002600201007387 */ /* 0x0005e80000100800 */
[----:B------:R3:W-:Y:S01]  /*1577e0*/  STL [R1+0x25c], R0 ;  /* 0x00025c0001007387 */ /* 0x0007e20000100800 */
[----:B0-----:R-:W-:-:S02]  /*1577f0*/  F2FP.SATFINITE.E5M2.F32.PACK_AB_MERGE_C R3, R22, R25, RZ ;  /* 0x000000191603723e */ /* 0x001fc400048060ff */
[----:B--2---:R-:W-:Y:S02]  /*157800*/  F2FP.SATFINITE.E5M2.F32.PACK_AB_MERGE_C R2, R20, R21, RZ ;  /* 0x000000151402723e */ /* 0x004fe400048060ff */
[----:B---3--:R-:W-:Y:S01]  /*157810*/  F2FP.SATFINITE.E5M2.F32.PACK_AB_MERGE_C R0, R16, R19, RZ ;  /* 0x000000131000723e */ /* 0x008fe200048060ff */
[----:B------:R-:W-:Y:S04]  /*157820*/  STL [R1+0x258], R3 ;  /* 0x0002580301007387 */ /* 0x000fe80000100800 */
[----:B------:R-:W2:Y:S04]  /*157830*/  LDL.LU R19, [R1+0x192c] ;  /* 0x00192c0001137983 */ /* 0x000ea80000300800 */
[----:B------:R-:W-:Y:S04]  /*157840*/  STL [R1+0x254], R2 ;  /* 0x0002540201007387 */ /* 0x000fe80000100800 */
[----:B------:R-:W3:Y:S04]  /*157850*/  LDL.LU R29, [R1+0x1904] ;  /* 0x00190400011d7983 */ /* 0x000ee80000300800 */
[----:B------:R-:W-:Y:S04]  /*157860*/  STL [R1+0x1534], R0 ;  /* 0x0015340001007387 */ /* 0x000fe80000100800 */
[----:B---3--:R0:W-:Y:S04]  /*157870*/  STL [R1+0x53cc], R29 ;  /* 0x0053cc1d01007387 */ /* 0x0081e80000100800 */
[----:B0-----:R-:W3:Y:S04]  /*157880*/  LDL.LU R29, [R1+0x191c] ;  /* 0x00191c00011d7983 */ /* 0x001ee80000300800 */
        /* <DEDUP_REMOVED lines=84> */
[----:B0-----:R-:W3:Y:S01]  /*157dd0*/  LDL.LU R29, [R1+0x18d4] ;  /* 0x0018d400011d7983 */ /* 0x001ee20000300800 */
[----:B--2---:R-:W-:-:S03]  /*157de0*/  F2FP.SATFINITE.E5M2.F32.PACK_AB_MERGE_C R3, R3, R15, RZ ;  /* 0x0000000f0303723e */ /* 0x004fc600048060ff */
[----:B------:R-:W2:Y:S04]  /*157df0*/  LDL.LU R15, [R1+0x53b0] ;  /* 0x0053b000010f7983 */ /* 0x000ea80000300800 */
[----:B------:R0:W-:Y:S04]  /*157e00*/  STL [R1+0x24c], R3 ;  /* 0x00024c0301007387 */ /* 0x0001e80000100800 */
[----:B0-----:R-:W3:Y:S02]  /*157e10*/  LDL.LU R3, [R1+0x53ac] ;  /* 0x0053ac0001037983 */ /* 0x001ee40000300800 */
[----:B---3--:R-:W-:-:S02]  /*157e20*/  F2FP.SATFINITE.E5M2.F32.PACK_AB_MERGE_C R29, R29, R3, RZ ;  /* 0x000000031d1d723e */ /* 0x008fc400048060ff */
[----:B------:R-:W2:Y:S04]  /*157e30*/  LDL.LU R3, [R1+0x53a8] ;  /* 0x0053a80001037983 */ /* 0x000ea80000300800 */
[----:B------:R2:W-:Y:S01]  /*157e40*/  STL [R1+0x5120], R29 ;  /* 0x0051201d01007387 */ /* 0x0005e20000100800 */
[----:B------:R-:W-:Y:S02]  /*157e50*/  F2FP.SATFINITE.E5M2.F32.PACK_AB_MERGE_C R12, R19, R12, RZ ;  /* 0x0000000c130c723e */ /* 0x000fe400048060ff */
[----:B--2---:R-:W-:Y:S02]  /*157e60*/  F2FP.SATFINITE.E5M2.F32.PACK_AB_MERGE_C R29, R15, R3, RZ ;  /* 0x000000030f1d723e */ /* 0x004fe400048060ff */
[----:B------:R-:W-:Y:S02]  /*157e70*/  F2FP.SATFINITE.E5M2.F32.PACK_AB_MERGE_C R3, R11, R4, RZ ;  /* 0x000000040b03723e */ /* 0x000fe400048060ff */
[----:B------:R-:W-:-:S02]  /*157e80*/  F2FP.SATFINITE.E5M2.F32.PACK_AB_MERGE_C R11, R14, R13, RZ ;  /* 0x0000000d0e0b723e */ /* 0x000fc400048060ff */
[----:B------:R-:W-:Y:S01]  /*157e90*/  F2FP.SATFINITE.E5M2.F32.PACK_AB_MERGE_C R4, R2, R18, RZ ;  /* 0x000000120204723e */ /* 0x000fe200048060ff */
[----:B------:R-:W-:Y:S04]  /*157ea0*/  STL [R1+0x5128], R29 ;  /* 0x0051281d01007387 */ /* 0x000fe80000100800 */
[----:B------:R-:W-:Y:S04]  /*157eb0*/  STL [R1+0x154c], R12 ;  /* 0x00154c0c01007387 */ /* 0x000fe80000100800 */
[----:B------:R0:W-:Y:S04]  /*157ec0*/  STL [R1+0x240], R3 ;  /* 0x0002400301007387 */ /* 0x0001e80000100800 */
[----:B------:R-:W-:Y:S01]  /*157ed0*/  STL [R1+0x23c], R11 ;  /* 0x00023c0b01007387 */ /* 0x000fe20000100800 */
[----:B------:R-:W-:-:S03]  /*157ee0*/  F2FP.SATFINITE.E5M2.F32.PACK_AB_MERGE_C R2, R5, R10, RZ ;  /* 0x0000000a0502723e */ /* 0x000fc600048060ff */
[----:B------:R-:W-:Y:S01]  /*157ef0*/  STL [R1+0x18b0], R4 ;  /* 0x0018b00401007387 */ /* 0x000fe20000100800 */
[----:B0-----:R-:W-:Y:S02]  /*157f00*/  F2FP.SATFINITE.E5M2.F32.PACK_AB_MERGE_C R3, R0, R6, RZ ;  /* 0x000000060003723e */ /* 0x001fe400048060ff */
[----:B------:R-:W-:-:S03]  /*157f10*/  F2FP.SATFINITE.E5M2.F32.PACK_AB_MERGE_C R0, R17, R9, RZ ;  /* 0x000000091100723e */ /* 0x000fc600048060ff */
[----:B------:R0:W-:Y:S04]  /*157f20*/  STL [R1+0x238], R3 ;  /* 0x0002380301007387 */ /* 0x0001e80000100800 */
[----:B------:R2:W-:Y:S04]  /*157f30*/  STL [R1+0x234], R2 ;  /* 0x0002340201007387 */ /* 0x0005e80000100800 */
[----:B------:R3:W-:Y:S01]  /*157f40*/  STL [R1+0x230], R0 ;  /* 0x0002300001007387 */ /* 0x0007e20000100800 */
[----:B0-----:R-:W-:Y:S02]  /*157f50*/  F2FP.SATFINITE.E5M2.F32.PACK_AB_MERGE_C R3, R28, R8, RZ ;  /* 0x000000081c03723e */ /* 0x001fe400048060ff */
[----:B--2---:R-:W-:-:S02]  /*157f60*/  F2FP.SATFINITE.E5M2.F32.PACK_AB_MERGE_C R2, R7, R23, RZ ;  /* 0x000000170702723e */ /* 0x004fc400048060ff */
[----:B---3--:R-:W-:Y:S01]  /*157f70*/  F2FP.SATFINITE.E5M2.F32.PACK_AB_MERGE_C R0, R27, R24, RZ ;  /* 0x000000181b00723e */ /* 0x008fe200048060ff */
[----:B------:R0:W-:Y:S04]  /*157f80*/  STL [R1+0x1890], R3 ;  /* 0x0018900301007387 */ /* 0x0001e80000100800 */
[----:B------:R2:W-:Y:S04]  /*157f90*/  STL [R1+0x22c], R2 ;  /* 0x00022c0201007387 */ /* 0x0005e80000100800 */
[----:B------:R3:W-:Y:S01]  /*157fa0*/  STL [R1+0x228], R0 ;  /* 0x0002280001007387 */ /* 0x0007e20000100800 */
[----:B0-----:R-:W-:-:S05]  /*157fb0*/  F2FP.SATFINITE.E5M2.F32.PACK_AB_MERGE_C R3, R25, R26, RZ ;  /* 0x0000001a1903723e */ /* 0x001fca00048060ff */
[----:B------:R-:W-:Y:S04]  /*157fc0*/  STL [R1+0x224], R3 ;  /* 0x0002240301007387 */ /* 0x000fe80000100800 */
[----:B------:R-:W4:Y:S01]  /*157fd0*/  LDL.LU R11, [R1+0x1834] ;  /* 0x00183400010b7983 */ /* 0x000f220000300800 */
[----:B--2---:R-:W-:Y:S02]  /*157fe0*/  F2FP.SATFINITE.E5M2.F32.PACK_AB_MERGE_C R2, R21, R22, RZ ;  /* 0x000000161502723e */ /* 0x004fe400048060ff */
[----:B---3--:R-:W-:-:S03]  /*157ff0*/  F2FP.SATFINITE.E5M2.F32.PACK_AB_MERGE_C R0, R16, R20, RZ ;  /* 0x000000141000723e */ /* 0x008fc600048060ff */
[----:B------:R-:W-:Y:S04]  /*158000*/  STL [R1+0x1870], R2 ;  /* 0x0018700201007387 */ /* 0x000fe80000100800 */
[----:B----4-:R0:W-:Y:S04]  /*158010*/  STL [R1+0x5380], R11 ;  /* 0x0053800b01007387 */ /* 0x0101e80000100800 */
        /* <DEDUP_REMOVED lines=44> */
[----:B0-----:R-:W4:Y:S01]  /*1582e0*/  LDL.LU R12, [R1+0x1818] ;  /* 0x00181800010c7983 */ /* 0x001f220000300800 */
[----:B--2---:R-:W-:-:S03]  /*1582f0*/  F2FP.SATFINITE.E5M2.F32.PACK_AB_MERGE_C R11, R11, R4, RZ ;  /* 0x000000040b0b723e */ /* 0x004fc600048060ff */
[----:B----4-:R0:W-:Y:S04]  /*158300*/  STL [R1+0x5368], R12 ;  /* 0x0053680c01007387 */ /* 0x0101e80000100800 */
[----:B0-----:R-:W2:Y:S04]  /*158310*/  LDL.LU R12, [R1+0x1810] ;  /* 0x00181000010c7983 */ /* 0x001ea80000300800 */
        /* <DEDUP_REMOVED lines=45> */
[----:B------:R-:W3:Y:S04]  /*1585f0*/  LDL.LU R4, [R1+0x537c] ;  /* 0x00537c0001047983 */ /* 0x000ee80000300800 */
[----:B------:R0:W-:Y:S04]  /*158600*/  STL [R1+0x5180], R11 ;  /* 0x0051800b01007387 */ /* 0x0001e80000100800 */
[----:B0-----:R-:W2:Y:S01]  /*158610*/  LDL.LU R11, [R1+0x1824] ;  /* 0x00182400010b7983 */ /* 0x001ea20000300800 */
[----:B---3--:R-:W-:-:S03]  /*158620*/  F2FP.SATFINITE.E5M2.F32.PACK_AB_MERGE_C R4, R4, R29, RZ ;  /* 0x0000001d0404723e */ /* 0x008fc600048060ff */
[----:B------:R-:W3:Y:S04]  /*158630*/  LDL.LU R29, [R1+0x5378] ;  /* 0x00537800011d7983 */ /* 0x000ee80000300800 */
        /* <DEDUP_REMOVED lines=19> */
[----:B------:R-:W4:Y:S04]  /*158770*/  LDL.LU R12, [R1+0x5358] ;  /* 0x00535800010c7983 */ /* 0x000f280000300800 */
[----:B------:R0:W-:Y:S04]  /*158780*/  STL [R1+0x1fc], R29 ;  /* 0x0001fc1d01007387 */ /* 0x0001e80000100800 */
[----:B0-----:R-:W2:Y:S02]  /*158790*/  LDL.LU R29, [R1+0x5354] ;  /* 0x00535400011d7983 */ /* 0x001ea40000300800 */
[----:B--2---:R-:W-:-:S02]  /*1587a0*/  F2FP.SATFINITE.E5M2.F32.PACK_AB_MERGE_C R11, R11, R29, RZ ;  /* 0x0000001d0b0b723e */ /* 0x004fc400048060ff */
[----:B------:R-:W2:Y:S04]  /*1587b0*/  LDL.LU R29, [R1+0x5350] ;  /* 0x00535000011d7983 */ /* 0x000ea80000300800 */
[----:B------:R2:W-:Y:S01]  /*1587c0*/  STL [R1+0x51ac], R11 ;  /* 0x0051ac0b01007387 */ /* 0x0005e20000100800 */
[----:B------:R-:W-:Y:S02]  /*1587d0*/  F2FP.SATFINITE.E5M2.F32.PACK_AB_MERGE_C R3, R15, R3, RZ ;  /* 0x000000030f03723e */ /* 0x000fe400048060ff */
[----:B--2---:R-:W-:Y:S02]  /*1587e0*/  F2FP.SATFINITE.E5M2.F32.PACK_AB_MERGE_C R11, R29, R4, RZ ;  /* 0x000000041d0b723e */ /* 0x004fe400048060ff */
[----:B----4-:R-:W-:-:S03]  /*1587f0*/  F2FP.SATFINITE.E5M2.F32.PACK_AB_MERGE_C R4, R19, R12, RZ ;  /* 0x0000000c1304723e */ /* 0x010fc600048060ff */
[----:B------:R0:W-:Y:S04]  /*158800*/  STL [R1+0x1f4], R11 ;  /* 0x0001f40b01007387 */ /* 0x0001e80000100800 */
[----:B------:R2:W-:Y:S04]  /*158810*/  STL [R1+0x17f0], R4 ;  /* 0x0017f00401007387 */ /* 0x0005e80000100800 */
[----:B------:R3:W-:Y:S01]  /*158820*/  STL [R1+0x1f0], R3 ;  /* 0x0001f00301007387 */ /* 0x0007e20000100800 */
[----:B0-----:R-:W-:Y:S02]  /*158830*/  F2FP.SATFINITE.E5M2.F32.PACK_AB_MERGE_C R11, R14, R13, RZ ;  /* 0x0000000d0e0b723e */ /* 0x001fe400048060ff */
[----:B--2---:R-:W-:-:S02]  /*158840*/  F2FP.SATFINITE.E5M2.F32.PACK_AB_MERGE_C R4, R2, R18, RZ ;  /* 0x000000120204723e */ /* 0x004fc400048060ff */
[----:B---3--:R-:W-:Y:S02]  /*158850*/  F2FP.SATFINITE.E5M2.F32.PACK_AB_MERGE_C R3, R0, R6, RZ ;  /* 0x000000060003723e */ /* 0x008fe400048060ff */
[----:B------:R-:W-:Y:S01]  /*158860*/  F2FP.SATFINITE.E5M2.F32.PACK_AB_MERGE_C R2, R5, R10, RZ ;  /* 0x0000000a0502723e */ /* 0x000fe200048060ff */
[----:B------:R-:W-:Y:S04]  /*158870*/  STL [R1+0x1ec], R11 ;  /* 0x0001ec0b01007387 */ /* 0x000fe80000100800 */
[----:B------:R-:W-:Y:S01]  /*158880*/  STL [R1+0x1e8], R4 ;  /* 0x0001e80401007387 */ /* 0x000fe20000100800 */
        /* <DEDUP_REMOVED lines=126> */
[----:B------:R-:W-:Y:S02]  /*159070*/  F2FP.SATFINITE.E5M2.F32.PACK_AB_MERGE_C R0, R8, R17, RZ ;  /* 0x000000110800723e */ /* 0x000fe400048060ff */
[----:B--2---:R-:W-:Y:S02]  /*159080*/  F2FP.SATFINITE.E5M2.F32.PACK_AB_MERGE_C R11, R29, R4, RZ ;  /* 0x000000041d0b723e */ /* 0x004fe400048060ff */
[----:B----4-:R-:W-:-:S03]  /*159090*/  F2FP.SATFINITE.E5M2.F32.PACK_AB_MERGE_C R4, R19, R12, RZ ;  /* 0x0000000c1304723e */ /* 0x010fc600048060ff */
[----:B------:R-:W-:Y:S04]  /*1590a0*/  STL [R1+0x1ac], R11 ;  /* 0x0001ac0b01007387 */ /* 0x000fe80000100800 */
[----:B------:R0:W-:Y:S04]  /*1590b0*/  STL [R1+0x50bc], R18 ;  /* 0x0050bc1201007387 */ /* 0x0001e80000100800 */
[----:B------:R-:W-:Y:S04]  /*1590c0*/  STL [R1+0x1520], R4 ;  /* 0x0015200401007387 */ /* 0x000fe80000100800 */
[----:B------:R-:W-:Y:S01]  /*1590d0*/  STL [R1+0x50c0], R16 ;  /* 0x0050c01001007387 */ /* 0x000fe20000100800 */
[----:B0-----:R-:W-:-:S05]  /*1590e0*/  F2FP.SATFINITE.E5M2.F32.PACK_AB_MERGE_C R18, R14, R13, RZ ;  /* 0x0000000d0e12723e */ /* 0x001fca00048060ff */
[----:B------:R0:W-:Y:S04]  /*1590f0*/  STL [R1+0x50dc], R18 ;  /* 0x0050dc1201007387 */ /* 0x0001e80000100800 */
[----:B------:R2:W-:Y:S04]  /*159100*/  STL [R1+0x50e0], R2 ;  /* 0x0050e00201007387 */ /* 0x0005e80000100800 */
[----:B------:R-:W-:Y:S01]  /*159110*/  STL [R1+0x5100], R6 ;  /* 0x0051000601007387 */ /* 0x000fe20000100800 */
[----:B0-----:R-:W-:Y:S02]  /*159120*/  F2FP.SATFINITE.E5M2.F32.PACK_AB_MERGE_C R18, R23, R28, RZ ;  /* 0x0000001c1712723e */ /* 0x001fe400048060ff */
[----:B--2---:R-:W-:-:S05]  /*159130*/  F2FP.SATFINITE.E5M2.F32.PACK_AB_MERGE_C R2, R9, R5, RZ ;  /* 0x000000050902723e */ /* 0x004fca00048060ff */
[----:B------:R-:W-:Y:S04]  /*159140*/  STL [R1+0x19c], R2 ;  /* 0x00019c0201007387 */ /* 0x000fe80000100800 */
[----:B------:R0:W-:Y:S04]  /*159150*/  STL [R1+0x5108], R18 ;  /* 0x0051081201007387 */ /* 0x0001e80000100800 */
[----:B------:R2:W-:Y:S01]  /*159160*/  STL [R1+0x198], R0 ;  /* 0x0001980001007387 */ /* 0x0005e20000100800 */
[----:B0-----:R-:W-:Y:S02]  /*159170*/  F2FP.SATFINITE.E5M2.F32.PACK_AB_MERGE_C R18, R26, R27, RZ ;  /* 0x0000001b1a12723e */ /* 0x001fe400048060ff */
[----:B--2---:R-:W-:-:S03]  /*159180*/  F2FP.SATFINITE.E5M2.F32.PACK_AB_MERGE_C R0, R24, R7, RZ ;  /* 0x000000071800723e */ /* 0x004fc600048060ff */
[----:B------:R-:W-:Y:S04]  /*159190*/  STL [R1+0x5114], R18 ;  /* 0x0051141201007387 */ /* 0x000fe80000100800 */
[----:B------:R0:W-:Y:S04]  /*1591a0*/  STL [R1+0x190], R0 ;  /* 0x0001900001007387 */ /* 0x0001e80000100800 */
[----:B------:R-:W2:Y:S01]  /*1591b0*/  LDL.LU R29, [R1+0x16cc] ;  /* 0x0016cc00011d7983 */ /* 0x000ea20000300800 */
[----:B0-----:R-:W-:-:S05]  /*1591c0*/  F2FP.SATFINITE.E5M2.F32.PACK_AB_MERGE_C R0, R22, R25, RZ ;  /* 0x000000191600723e */ /* 0x001fca00048060ff */
[----:B------:R-:W-:Y:S04]  /*1591d0*/  STL [R1+0x188], R0 ;  /* 0x0001880001007387 */ /* 0x000fe80000100800 */
        /* <DEDUP_REMOVED lines=14> */
[----:B0-----:R-:W3:Y:S01]  /*1592c0*/  LDL.LU R6, [R1+0x16c0] ;  /* 0x0016c00001067983 */ /* 0x001ee20000300800 */
[----:B------:R-:W-:-:S03]  /*1592d0*/  F2FP.SATFINITE.E5M2.F32.PACK_AB_MERGE_C R18, R20, R21, RZ ;  /* 0x000000151412723e */ /* 0x000fc600048060ff */
[----:B---3--:R0:W-:Y:S04]  /*1592e0*/  STL [R1+0x52fc], R6 ;  /* 0x0052fc0601007387 */ /* 0x0081e80000100800 */
[----:B0-----:R-:W3:Y:S04]  /*1592f0*/  LDL.LU R6, [R1+0x16d8] ;  /* 0x0016d80001067983 */ /* 0x001ee80000300800 */
        /* <DEDUP_REMOVED lines=49> */
[----:B------:R-:W3:Y:S01]  /*159610*/  LDL.LU R6, [R1+0x52e4] ;  /* 0x0052e40001067983 */ /* 0x000ee20000300800 */
[----:B----4-:R-:W-:-:S03]  /*159620*/  F2FP.SATFINITE.E5M2.F32.PACK_AB_MERGE_C R2, R16, R2, RZ ;  /* 0x000000021002723e */ /* 0x010fc600048060ff */
[----:B------:R0:W-:Y:S01]  /*159630*/  STL [R1+0x514c], R18 ;  /* 0x00514c1201007387 */ /* 0x0001e20000100800 */
[----:B------:R-:W-:Y:S02]  /*159640*/  F2FP.SATFINITE.E5M2.F32.PACK_AB_MERGE_C R3, R15, R3, RZ ;  /* 0x000000030f03723e */ /* 0x000fe400048060ff */
[----:B------:R-:W-:Y:S02]  /*159650*/  F2FP.SATFINITE.E5M2.F32.PACK_AB_MERGE_C R0, R10, R0, RZ ;  /* 0x000000000a00723e */ /* 0x000fe400048060ff */
[----:B0-----:R-:W-:Y:S02]  /*159660*/  F2FP.SATFINITE.E5M2.F32.PACK_AB_MERGE_C R18, R19, R12, RZ ;  /* 0x0000000c1312723e */ /* 0x001fe400048060ff */
[----:B------:R-:W-:Y:S02]  /*159670*/  F2FP.SATFINITE.E5M2.F32.PACK_AB_MERGE_C R10, R23, R28, RZ ;  /* 0x0000001c170a723e */ /* 0x000fe400048060ff */
[----:B---3--:R-:W-:Y:S02]  /*159680*/  F2FP.SATFINITE.E5M2.F32.PACK_AB_MERGE_C R6, R6, R29, RZ ;  /* 0x0000001d0606723e */ /* 0x008fe400048060ff */
[----:B------:R-:W-:-:S03]  /*159690*/  F2FP.SATFINITE.E5M2.F32.PACK_AB_MERGE_C R29, R4, R11, RZ ;  /* 0x0000000b041d723e */ /* 0x000fc600048060ff */
[----:B------:R-:W-:Y:S04]  /*1596a0*/  STL [R1+0x168], R6 ;  /* 0x0001680601007387 */ /* 0x000fe80000100800 */
[----:B------:R0:W-:Y:S04]  /*1596b0*/  STL [R1+0x5160], R29 ;  /* 0x0051601d01007387 */ /* 0x0001e80000100800 */
[----:B------:R2:W-:Y:S04]  /*1596c0*/  STL [R1+0x164], R2 ;  /* 0x0001640201007387 */ /* 0x0005e80000100800 */
[----:B------:R-:W-:Y:S04]  /*1596d0*/  STL [R1+0x5164], R18 ;  /* 0x0051641201007387 */ /* 0x000fe80000100800 */
[----:B------:R-:W-:Y:S01]  /*1596e0*/  STL [R1+0x158], R3 ;  /* 0x0001580301007387 */ /* 0x000fe20000100800 */
[----:B0-----:R-:W-:-:S02]  /*1596f0*/  F2FP.SATFINITE.E5M2.F32.PACK_AB_MERGE_C R29, R9, R5, RZ ;  /* 0x00000005091d723e */ /* 0x001fc400048060ff */
[----:B--2---:R-:W-:Y:S02]  /*159700*/  F2FP.SATFINITE.E5M2.F32.PACK_AB_MERGE_C R2, R14, R13, RZ ;  /* 0x0000000d0e02723e */ /* 0x004fe400048060ff */
[----:B------:R-:W-:-:S03]  /*159710*/  F2FP.SATFINITE.E5M2.F32.PACK_AB_MERGE_C R13, R24, R7, RZ ;  /* 0x00000007180d723e */ /* 0x000fc600048060ff */
[----:B------:R-:W-:Y:S04]  /*159720*/  STL [R1+0x154], R2 ;  /* 0x0001540201007387 */ /* 0x000fe80000100800 */
[----:B------:R-:W-:Y:S04]  /*159730*/  STL [R1+0x5190], R29 ;  /* 0x0051901d01007387 */ /* 0x000fe80000100800 */
[----:B------:R0:W-:Y:S01]  /*159740*/  STL [R1+0x150], R0 ;  /* 0x0001500001007387 */ /* 0x0001e20000100800 */
[----:B------:R-:W-:Y:S02]  /*159750*/  F2FP.SATFINITE.E5M2.F32.PACK_AB_MERGE_C R9, R26, R27, RZ ;  /* 0x0000001b1a09723e */ /* 0x000fe400048060ff */
[----:B------:R-:W-:Y:S01]  /*159760*/  F2FP.SATFINITE.E5M2.F32.PACK_AB_MERGE_C R7, R22, R25, RZ ;  /* 0x000000191607723e */ /* 0x000fe200048060ff */
[----:B------:R-:W-:Y:S01]  /*159770*/  STL [R1+0x5194], R10 ;  /* 0x0051940a01007387 */ /* 0x000fe20000100800 */
[----:B0-----:R-:W-:-:S05]  /*159780*/  F2FP.SATFINITE.E5M2.F32.PACK_AB_MERGE_C R0, R8, R17, RZ ;  /* 0x000000110800723e */ /* 0x001fca00048060ff */
[----:B------:R-:W-:Y:S04]  /*159790*/  STL [R1+0x148], R0 ;  /* 0x0001480001007387 */ /* 0x000fe80000100800 */
[----:B------:R-:W-:Y:S04]  /*1597a0*/  STL [R1+0x5198], R13 ;  /* 0x0051980d01007387 */ /* 0x000fe80000100800 */
[----:B------:R-:W-:Y:S04]  /*1597b0*/  STL [R1+0x519c], R9 ;  /* 0x00519c0901007387 */ /* 0x000fe80000100800 */
[----:B------:R-:W-:Y:S04]  /*1597c0*/  STL [R1+0x51a4], R7 ;  /* 0x0051a40701007387 */ /* 0x000fe80000100800 */
[----:B------:R-:W2:Y:S04]  /*1597d0*/  LDL.LU R17, [R1+0x1634] ;  /* 0x0016340001117983 */ /* 0x000ea80000300800 */
[----:B------:R-:W3:Y:S04]  /*1597e0*/  LDL.LU R4, [R1+0x163c] ;  /* 0x00163c0001047983 */ /* 0x000ee80000300800 */
[----:B---3--:R0:W-:Y:S04]  /*1597f0*/  STL [R1+0x52e0], R4 ;  /* 0x0052e00401007387 */ /* 0x0081e80000100800 */
[----:B0-----:R-:W2:Y:S04]  /*159800*/  LDL.LU R4, [R1+0x1630] ;  /* 0x0016300001047983 */ /* 0x001ea80000300800 */
[----:B------:R-:W3:Y:S04]  /*159810*/  LDL.LU R7, [R1+0x162c] ;  /* 0x00162c0001077983 */ /* 0x000ee80000300800 */
[----:B---3--:R0:W-:Y:S04]  /*159820*/  STL [R1+0x52d8], R7 ;  /* 0x0052d80701007387 */ /* 0x0081e80000100800 */
[----:B0-----:R-:W3:Y:S01]  /*159830*/  LDL.LU R7, [R1+0x1620] ;  /* 0x0016200001077983 */ /* 0x001ee20000300800 */
[----:B------:R-:W-:-:S02]  /*159840*/  F2FP.SATFINITE.E5M2.F32.PACK_AB_MERGE_C R5, R20, R21, RZ ;  /* 0x000000151405723e */ /* 0x000fc400048060ff */
[----:B--2---:R-:W-:Y:S01]  /*159850*/  F2FP.SATFINITE.E5M2.F32.PACK_AB_MERGE_C R17, R17, R4, RZ ;  /* 0x000000041111723e */ /* 0x004fe200048060ff */
[----:B---3--:R0:W-:Y:S04]  /*159860*/  STL [R1+0x52dc], R7 ;  /* 0x0052dc0701007387 */ /* 0x0081e80000100800 */
[----:B0-----:R-:W2:Y:S04]  /*159870*/  LDL.LU R7, [R1+0x1638] ;  /* 0x0016380001077983 */ /* 0x001ea80000300800 */
        /* <DEDUP_REMOVED lines=29> */
[----:B0-----:R-:W3:Y:S01]  /*159a50*/  LDL.LU R17, [R1+0x1610] ;  /* 0x0016100001117983 */ /* 0x001ee20000300800 */
[----:B--2---:R-:W-:-:S03]  /*159a60*/  F2FP.SATFINITE.E5M2.F32.PACK_AB_MERGE_C R4, R4, R7, RZ ;  /* 0x000000070404723e */ /* 0x004fc600048060ff */
        /* <DEDUP_REMOVED lines=8> */
[----:B0-----:R-:W-:Y:S02]  /*159af0*/  F2FP.SATFINITE.E5M2.F32.PACK_AB_MERGE_C R5, R24, R23, RZ ;  /* 0x000000171805723e */ /* 0x001fe400048060ff */
[----:B---3--:R-:W-:Y:S02]  /*159b00*/  F2FP.SATFINITE.E5M2.F32.PACK_AB_MERGE_C R7, R7, R4, RZ ;  /* 0x000000040707723e */ /* 0x008fe400048060ff */
[----:B------:R-:W-:Y:S02]  /*159b10*/  F2FP.SATFINITE.E5M2.F32.PACK_AB_MERGE_C R4, R9, R17, RZ ;  /* 0x000000110904723e */ /* 0x000fe400048060ff */
[----:B------:R-:W-:Y:S01]  /*159b20*/  F2FP.SATFINITE.E5M2.F32.PACK_AB_MERGE_C R17, R2, R6, RZ ;  /* 0x000000060211723e */ /* 0x000fe200048060ff */
[----:B------:R0:W-:Y:S04]  /*159b30*/  STL [R1+0x51c4], R7 ;  /* 0x0051c40701007387 */ /* 0x0001e80000100800 */
[----:B------:R-:W-:Y:S04]  /*159b40*/  STL [R1+0x51cc], R4 ;  /* 0x0051cc0401007387 */ /* 0x000fe80000100800 */
[----:B------:R2:W-:Y:S04]  /*159b50*/  STL [R1+0x51d0], R10 ;  /* 0x0051d00a01007387 */ /* 0x0005e80000100800 */
[----:B------:R-:W-:Y:S01]  /*159b60*/  STL [R1+0x51d4], R29 ;  /* 0x0051d41d01007387 */ /* 0x000fe20000100800 */
[----:B------:R-:W-:-:S03]  /*159b70*/  F2FP.SATFINITE.E5M2.F32.PACK_AB_MERGE_C R2, R0, R14, RZ ;  /* 0x0000000e0002723e */ /* 0x000fc600048060ff */
[----:B------:R-:W-:Y:S01]  /*159b80*/  STL [R1+0x51d8], R17 ;  /* 0x0051d81101007387 */ /* 0x000fe20000100800 */
[----:B------:R-:W-:Y:S02]  /*159b90*/  F2FP.SATFINITE.E5M2.F32.PACK_AB_MERGE_C R0, R28, R8, RZ ;  /* 0x000000081c00723e */ /* 0x000fe400048060ff */
[----:B0-----:R-:W-:Y:S02]  /*159ba0*/  F2FP.SATFINITE.E5M2.F32.PACK_AB_MERGE_C R7, R19, R12, RZ ;  /* 0x0000000c1307723e */ /* 0x001fe400048060ff */
[----:B--2---:R-:W-:Y:S02]  /*159bb0*/  F2FP.SATFINITE.E5M2.F32.PACK_AB_MERGE_C R10, R11, R16, RZ ;  /* 0x000000100b0a723e */ /* 0x004fe400048060ff */
[----:B------:R-:W-:-:S03]  /*159bc0*/  F2FP.SATFINITE.E5M2.F32.PACK_AB_MERGE_C R4, R15, R3, RZ ;  /* 0x000000030f04723e */ /* 0x000fc600048060ff */
[----:B------:R0:W-:Y:S04]  /*159bd0*/  STL [R1+0x51dc], R10 ;  /* 0x0051dc0a01007387 */ /* 0x0001e80000100800 */
[----:B------:R2:W-:Y:S04]  /*159be0*/  STL [R1+0x51e0], R7 ;  /* 0x0051e00701007387 */ /* 0x0005e80000100800 */
[----:B------:R-:W-:Y:S04]  /*159bf0*/  STL [R1+0x51ec], R4 ;  /* 0x0051ec0401007387 */ /* 0x000fe80000100800 */
[----:B------:R-:W-:Y:S04]  /*159c00*/  STL [R1+0x104], R2 ;  /* 0x0001040201007387 */ /* 0x000fe80000100800 */
[----:B------:R-:W-:Y:S04]  /*159c10*/  STL [R1+0x51f4], R5 ;  /* 0x0051f40501007387 */ /* 0x000fe80000100800 */
[----:B------:R-:W-:Y:S01]  /*159c20*/  STL [R1+0x100], R0 ;  /* 0x0001000001007387 */ /* 0x000fe20000100800 */
[----:B0-----:R-:W-:-:S02]  /*159c30*/  F2FP.SATFINITE.E5M2.F32.PACK_AB_MERGE_C R10, R26, R27, RZ ;  /* 0x0000001b1a0a723e */ /* 0x001fc400048060ff */
[----:B--2---:R-:W-:-:S03]  /*159c40*/  F2FP.SATFINITE.E5M2.F32.PACK_AB_MERGE_C R7, R22, R25, RZ ;  /* 0x000000191607723e */ /* 0x004fc600048060ff */
[----:B------:R-:W-:Y:S04]  /*159c50*/  STL [R1+0x51fc], R10 ;  /* 0x0051fc0a01007387 */ /* 0x000fe80000100800 */
[----:B------:R0:W-:Y:S04]  /*159c60*/  STL [R1+0x5200], R7 ;  /* 0x0052000701007387 */ /* 0x0001e80000100800 */
[----:B------:R-:W2:Y:S04]  /*159c70*/  LDL.LU R17, [R1+0x15bc] ;  /* 0x0015bc0001117983 */ /* 0x000ea80000300800 */
[----:B0-----:R-:W3:Y:S01]  /*159c80*/  LDL.LU R7, [R1+0x1570] ;  /* 0x0015700001077983 */ /* 0x001ee20000300800 */
[----:B------:R-:W-:-:S05]  /*159c90*/  F2FP.SATFINITE.E5M2.F32.PACK_AB_MERGE_C R0, R20, R21, RZ ;  /* 0x000000151400723e */ /* 0x000fca00048060ff */
[----:B------:R-:W-:Y:S04]  /*159ca0*/  STL [R1+0xf0], R0 ;  /* 0x0000f00001007387 */ /* 0x000fe80000100800 */
        /* <DEDUP_REMOVED lines=18> */
[----:B0-----:R-:W3:Y:S01]  /*159dd0*/  LDL.LU R10, [R1+0x1598] ;  /* 0x00159800010a7983 */ /* 0x001ee20000300800 */
[----:B--2---:R-:W-:-:S03]  /*159de0*/  F2FP.SATFINITE.E5M2.F32.PACK_AB_MERGE_C R17, R17, R7, RZ ;  /* 0x000000071111723e */ /* 0x004fc600048060ff */
[----:B---3--:R0:W-:Y:S04]  /*159df0*/  STL [R1+0x52cc], R10 ;  /* 0x0052cc0a01007387 */ /* 0x0081e80000100800 */
[----:B0-----:R-:W2:Y:S04]  /*159e00*/  LDL.LU R10, [R1+0x15a8] ;  /* 0x0015a800010a7983 */ /* 0x001ea80000300800 */
        /* <DEDUP_REMOVED lines=50> */
[----:B------:R-:W2:Y:S04]  /*15a130*/  LDL.LU R7, [R1+0x52b0] ;  /* 0x0052b00001077983 */ /* 0x000ea80000300800 */
[----:B------:R0:W-:Y:S02]  /*15a140*/  STL [R1+0xcc], R17 ;  /* 0x0000cc1101007387 */ /* 0x0001e40000100800 */
[----:B0-----:R-:W-:-:S05]  /*15a150*/  F2FP.SATFINITE.E5M2.F32.PACK_AB_MERGE_C R17, R4, R5, RZ ;  /* 0x000000050411723e */ /* 0x001fca00048060ff */
[----:B------:R4:W-:Y:S01]  /*15a160*/  STL [R1+0x5230], R17 ;  /* 0x0052301101007387 */ /* 0x0009e20000100800 */
[----:B------:R-:W-:Y:S02]  /*15a170*/  F2FP.SATFINITE.E5M2.F32.PACK_AB_MERGE_C R4, R18, R13, RZ ;  /* 0x0000000d1204723e */ /* 0x000fe400048060ff */
[----:B----4-:R-:W-:Y:S02]  /*15a180*/  F2FP.SATFINITE.E5M2.F32.PACK_AB_MERGE_C R17, R9, R29, RZ ;  /* 0x0000001d0911723e */ /* 0x010fe400048060ff */
[----:B------:R-:W-:Y:S02]  /*15a190*/  F2FP.SATFINITE.E5M2.F32.PACK_AB_MERGE_C R5, R11, R16, RZ ;  /* 0x000000100b05723e */ /* 0x000fe400048060ff */
[----:B------:R-:W-:Y:S02]  /*15a1a0*/  F2FP.SATFINITE.E5M2.F32.PACK_AB_MERGE_C R20, R20, R8, RZ ;  /* 0x000000081414723e */ /* 0x000fe400048060ff */
[----:B------:R-:W-:Y:S02]  /*15a1b0*/  F2FP.SATFINITE.E5M2.F32.PACK_AB_MERGE_C R0, R0, R14, RZ ;  /* 0x0000000e0000723e */ /* 0x000fe400048060ff */
[----:B------:R-:W-:-:S02]  /*15a1c0*/  F2FP.SATFINITE.E5M2.F32.PACK_AB_MERGE_C R16, R27, R24, RZ ;  /* 0x000000181b10723e */ /* 0x000fc400048060ff */
[----:B------:R-:W-:Y:S02]  /*15a1d0*/  F2FP.SATFINITE.E5M2.F32.PACK_AB_MERGE_C R14, R25, R26, RZ ;  /* 0x0000001a190e723e */ /* 0x000fe400048060ff */
[----:B--2---:R-:W-:-:S05]  /*15a1e0*/  F2FP.SATFINITE.E5M2.F32.PACK_AB_MERGE_C R7, R10, R7, RZ ;  /* 0x000000070a07723e */ /* 0x004fca00048060ff */
[----:B------:R-:W-:Y:S04]  /*15a1f0*/  STL [R1+0xc8], R7 ;  /* 0x0000c80701007387 */ /* 0x000fe80000100800 */
[----:B------:R0:W-:Y:S02]  /*15a200*/  STL [R1+0x523c], R17 ;  /* 0x00523c1101007387 */ /* 0x0001e40000100800 */
[----:B0-----:R-:W-:Y:S02]  /*15a210*/  F2FP.SATFINITE.E5M2.F32.PACK_AB_MERGE_C R17, R2, R6, RZ ;  /* 0x000000060211723e */ /* 0x001fe400048060ff */
[----:B------:R-:W-:-:S03]  /*15a220*/  F2FP.SATFINITE.E5M2.F32.PACK_AB_MERGE_C R2, R15, R3, RZ ;  /* 0x000000030f02723e */ /* 0x000fc600048060ff */
[----:B------:R-:W-:Y:S04]  /*15a230*/  STL [R1+0x5244], R17 ;  /* 0x0052441101007387 */ /* 0x000fe80000100800 */
[----:B------:R0:W-:Y:S04]  /*15a240*/  STL [R1+0xbc], R4 ;  /* 0x0000bc0401007387 */ /* 0x0001e80000100800 */
[----:B------:R-:W-:Y:S01]  /*15a250*/  STL [R1+0xb4], R5 ;  /* 0x0000b40501007387 */ /* 0x000fe20000100800 */
[----:B0-----:R-:W-:Y:S02]  /*15a260*/  F2FP.SATFINITE.E5M2.F32.PACK_AB_MERGE_C R4, R19, R12, RZ ;  /* 0x0000000c1304723e */ /* 0x001fe400048060ff */
[----:B------:R-:W-:-:S03]  /*15a270*/  F2FP.SATFINITE.E5M2.F32.PACK_AB_MERGE_C R19, R23, R28, RZ ;  /* 0x0000001c1713723e */ /* 0x000fc600048060ff */
[----:B------:R-:W-:Y:S04]  /*15a280*/  STL [R1+0xb0], R4 ;  /* 0x0000b00401007387 */ /* 0x000fe80000100800 */
[----:B------:R0:W-:Y:S04]  /*15a290*/  STL [R1+0xac], R2 ;  /* 0x0000ac0201007387 */ /* 0x0001e80000100800 */
[----:B------:R-:W-:Y:S04]  /*15a2a0*/  STL [R1+0x50b8], R20 ;  /* 0x0050b81401007387 */ /* 0x000fe80000100800 */
[----:B------:R2:W-:Y:S04]  /*15a2b0*/  STL [R1+0xe8], R0 ;  /* 0x0000e80001007387 */ /* 0x0005e80000100800 */
[----:B------:R-:W-:Y:S04]  /*15a2c0*/  STL [R1+0x50e8], R19 ;  /* 0x0050e81301007387 */ /* 0x000fe80000100800 */
[----:B------:R-:W-:Y:S04]  /*15a2d0*/  STL [R1+0x50ec], R16 ;  /* 0x0050ec1001007387 */ /* 0x000fe80000100800 */
[----:B------:R-:W-:Y:S04]  /*15a2e0*/  STL [R1+0x50f0], R14 ;  /* 0x0050f00e01007387 */ /* 0x000fe80000100800 */
[----:B0-----:R-:W3:Y:S04]  /*15a2f0*/  LDL.LU R2, [R1+0x14d4] ;  /* 0x0014d40001027983 */ /* 0x001ee80000300800 */
[----:B------:R-:W4:Y:S01]  /*15a300*/  LDL.LU R12, [R1+0x14dc] ;  /* 0x0014dc00010c7983 */ /* 0x000f220000300800 */
[----:B--2---:R-:W-:-:S05]  /*15a310*/  F2FP.SATFINITE.E5M2.F32.PACK_AB_MERGE_C R0, R21, R22, RZ ;  /* 0x000000161500723e */ /* 0x004fca00048060ff */
[----:B------:R-:W-:Y:S04]  /*15a320*/  STL [R1+0x388], R0 ;  /* 0x0003880001007387 */ /* 0x000fe80000100800 */
[----:B----4-:R0:W-:Y:S04]  /*15a330*/  STL [R1+0x52ac], R12 ;  /* 0x0052ac0c01007387 */ /* 0x0101e80000100800 */
[----:B0-----:R-:W3:Y:S04]  /*15a340*/  LDL.LU R12, [R1+0x14d0] ;  /* 0x0014d000010c7983 */ /* 0x001ee80000300800 */
[----:B------:R-:W2:Y:S04]  /*15a350*/  LDL.LU R6, [R1+0x14c4] ;  /* 0x0014c40001067983 */ /* 0x000ea80000300800 */
[----:B--2---:R0:W-:Y:S04]  /*15a360*/  STL [R1+0x52a8], R6 ;  /* 0x0052a80601007387 */ /* 0x0041e80000100800 */
[----:B0-----:R-:W2:Y:S04]  /*15a370*/  LDL.LU R6, [R1+0x14d8] ;  /* 0x0014d80001067983 */ /* 0x001ea80000300800 */
[----:B------:R-:W4:Y:S04]  /*15a380*/  LDL.LU R14, [R1+0x14b8] ;  /* 0x0014b800010e7983 */ /* 0x000f280000300800 */
[----:B----4-:R0:W-:Y:S04]  /*15a390*/  STL [R1+0x52a0], R14 ;  /* 0x0052a00e01007387 */ /* 0x0101e80000100800 */
[----:B0-----:R-:W4:Y:S01]  /*15a3a0*/  LDL.LU R14, [R1+0x14c8] ;  /* 0x0014c800010e7983 */ /* 0x001f220000300800 */
[----:B---3--:R-:W-:-:S03]  /*15a3b0*/  F2FP.SATFINITE.E5M2.F32.PACK_AB_MERGE_C R2, R2, R12, RZ ;  /* 0x0000000c0202723e */ /* 0x008fc600048060ff */
[----:B----4-:R0:W-:Y:S04]  /*15a3c0*/  STL [R1+0x52a4], R14 ;  /* 0x0052a40e01007387 */ /* 0x0101e80000100800 */
[----:B0-----:R-:W3:Y:S04]  /*15a3d0*/  LDL.LU R14, [R1+0x14c0] ;  /* 0x0014c000010e7983 */ /* 0x001ee80000300800 */
        /* <DEDUP_REMOVED lines=27> */
[----:B0-----:R-:W3:Y:S01]  /*15a590*/  LDL.LU R2, [R1+0x14b4] ;  /* 0x0014b40001027983 */ /* 0x001ee20000300800 */
[----:B--2---:R-:W-:-:S03]  /*15a5a0*/  F2FP.SATFINITE.E5M2.F32.PACK_AB_MERGE_C R12, R12, R6, RZ ;  /* 0x000000060c0c723e */ /* 0x004fc600048060ff */
[----:B------:R-:W3:Y:S04]  /*15a5b0*/  LDL.LU R6, [R1+0x52a8] ;  /* 0x0052a80001067983 */ /* 0x000ee80000300800 */
[----:B------:R0:W-:Y:S04]  /*15a5c0*/  STL [R1+0x5118], R12 ;  /* 0x0051180c01007387 */ /* 0x0001e80000100800 */
[----:B0-----:R-:W2:Y:S01]  /*15a5d0*/  LDL.LU R12, [R1+0x14b0] ;  /* 0x0014b000010c7983 */ /* 0x001ea20000300800 */
[----:B---3--:R-:W-:-:S03]  /*15a5e0*/  F2FP.SATFINITE.E5M2.F32.PACK_AB_MERGE_C R6, R6, R14, RZ ;  /* 0x0000000e0606723e */ /* 0x008fc600048060ff */
[----:B------:R-:W3:Y:S04]  /*15a5f0*/  LDL.LU R14, [R1+0x52a4] ;  /* 0x0052a400010e7983 */ /* 0x000ee80000300800 */
[----:B------:R0:W-:Y:S04]  /*15a600*/  STL [R1+0x511c], R6 ;  /* 0x00511c0601007387 */ /* 0x0001e80000100800 */
[----:B0-----:R-:W3:Y:S01]  /*15a610*/  LDL.LU R6, [R1+0x14cc] ;  /* 0x0014cc0001067983 */ /* 0x001ee20000300800 */
[----:B--2---:R-:W-:Y:S02]  /*15a620*/  F2FP.SATFINITE.E5M2.F32.PACK_AB_MERGE_C R2, R2, R12, RZ ;  /* 0x0000000c0202723e */ /* 0x004fe400048060ff */
[----:B---3--:R-:W-:-:S02]  /*15a630*/  F2FP.SATFINITE.E5M2.F32.PACK_AB_MERGE_C R6, R6, R14, RZ ;  /* 0x0000000e0606723e */ /* 0x008fc400048060ff */
[----:B------:R-:W4:Y:S04]  /*15a640*/  LDL.LU R14, [R1+0x52a0] ;  /* 0x0052a000010e7983 */ /* 0x000f280000300800 */
[----:B------:R-:W-:Y:S04]  /*15a650*/  STL [R1+0x512c], R2 ;  /* 0x00512c0201007387 */ /* 0x000fe80000100800 */
[----:B------:R0:W-:Y:S02]  /*15a660*/  STL [R1+0x38c], R6 ;  /* 0x00038c0601007387 */ /* 0x0001e40000100800 */
[----:B0-----:R-:W-:-:S05]  /*15a670*/  F2FP.SATFINITE.E5M2.F32.PACK_AB_MERGE_C R6, R20, R19, RZ ;  /* 0x000000131406723e */ /* 0x001fca00048060ff */
[----:B------:R0:W-:Y:S01]  /*15a680*/  STL [R1+0x5130], R6 ;  /* 0x0051300601007387 */ /* 0x0001e20000100800 */
[----:B------:R-:W-:Y:S02]  /*15a690*/  F2FP.SATFINITE.E5M2.F32.PACK_AB_MERGE_C R12, R29, R4, RZ ;  /* 0x000000041d0c723e */ /* 0x000fe400048060ff */
[----:B------:R-:W-:Y:S02]  /*15a6a0*/  F2FP.SATFINITE.E5M2.F32.PACK_AB_MERGE_C R21, R21, R24, RZ ;  /* 0x000000181515723e */ /* 0x000fe400048060ff */
[----:B0-----:R-:W-:Y:S02]  /*15a6b0*/  F2FP.SATFINITE.E5M2.F32.PACK_AB_MERGE_C R6, R15, R3, RZ ;  /* 0x000000030f06723e */ /* 0x001fe400048060ff */
[----:B----4-:R-:W-:Y:S02]  /*15a6c0*/  F2FP.SATFINITE.E5M2.F32.PACK_AB_MERGE_C R2, R16, R14, RZ ;  /* 0x0000000e1002723e */ /* 0x010fe400048060ff */
[----:B------:R-:W-:-:S03]  /*15a6d0*/  F2FP.SATFINITE.E5M2.F32.PACK_AB_MERGE_C R14, R5, R10, RZ ;  /* 0x0000000a050e723e */ /* 0x000fc600048060ff */
[----:B------:R0:W-:Y:S04]  /*15a6e0*/  STL [R1+0x8c], R2 ;  /* 0x00008c0201007387 */ /* 0x0001e80000100800 */
[----:B------:R-:W-:Y:S01]  /*15a6f0*/  STL [R1+0x5140], R14 ;  /* 0x0051400e01007387 */ /* 0x000fe20000100800 */
[----:B0-----:R-:W-:-:S05]  /*15a700*/  F2FP.SATFINITE.E5M2.F32.PACK_AB_MERGE_C R2, R7, R17, RZ ;  /* 0x000000110702723e */ /* 0x001fca00048060ff */
[----:B------:R0:W-:Y:S04]  /*15a710*/  STL [R1+0x398], R2 ;  /* 0x0003980201007387 */ /* 0x0001e80000100800 */
[----:B------:R2:W-:Y:S01]  /*15a720*/  STL [R1+0x5144], R12 ;  /* 0x0051440c01007387 */ /* 0x0005e20000100800 */
[----:B0-----:R-:W-:-:S05]  /*15a730*/  F2FP.SATFINITE.E5M2.F32.PACK_AB_MERGE_C R2, R13, R9, RZ ;  /* 0x000000090d02723e */ /* 0x001fca00048060ff */
[----:B------:R0:W-:Y:S04]  /*15a740*/  STL [R1+0x5150], R2 ;  /* 0x0051500201007387 */ /* 0x0001e80000100800 */
[----:B------:R3:W-:Y:S01]  /*15a750*/  STL [R1+0x5154], R6 ;  /* 0x0051540601007387 */ /* 0x0007e20000100800 */
[----:B--2---:R-:W-:Y:S02]  /*15a760*/  F2FP.SATFINITE.E5M2.F32.PACK_AB_MERGE_C R12, R8, R0, RZ ;  /* 0x00000000080c723e */ /* 0x004fe400048060ff */
[----:B0-----:R-:W-:Y:S02]  /*15a770*/  F2FP.SATFINITE.E5M2.F32.PACK_AB_MERGE_C R2, R11, R18, RZ ;  /* 0x000000120b02723e */ /* 0x001fe400048060ff */
[----:B---3--:R-:W-:-:S03]  /*15a780*/  F2FP.SATFINITE.E5M2.F32.PACK_AB_MERGE_C R6, R26, R27, RZ ;  /* 0x0000001b1a06723e */ /* 0x008fc600048060ff */
[----:B------:R0:W-:Y:S04]  /*15a790*/  STL [R1+0x3a4], R2 ;  /* 0x0003a40201007387 */ /* 0x0001e80000100800 */
[----:B------:R-:W-:Y:S01]  /*15a7a0*/  STL [R1+0x5158], R12 ;  /* 0x0051580c01007387 */ /* 0x000fe20000100800 */
[----:B0-----:R-:W-:-:S05]  /*15a7b0*/  F2FP.SATFINITE.E5M2.F32.PACK_AB_MERGE_C R2, R23, R28, RZ ;  /* 0x0000001c1702723e */ /* 0x001fca00048060ff */
[----:B------:R0:W-:Y:S04]  /*15a7c0*/  STL [R1+0x515c], R2 ;  /* 0x00515c0201007387 */ /* 0x0001e80000100800 */
[----:B------:R-:W-:Y:S04]  /*15a7d0*/  STL [R1+0x50f4], R21 ;  /* 0x0050f41501007387 */ /* 0x000fe80000100800 */
[----:B------:R-:W-:Y:S04]  /*15a7e0*/  STL [R1+0x5168], R6 ;  /* 0x0051680601007387 */ /* 0x000fe80000100800 */
[----:B0-----:R-:W2:Y:S04]  /*15a7f0*/  LDL.LU R2, [R1+0x13f4] ;  /* 0x0013f40001027983 */ /* 0x001ea80000300800 */
[----:B------:R-:W3:Y:S04]  /*15a800*/  LDL.LU R12, [R1+0x13e4] ;  /* 0x0013e400010c7983 */ /* 0x000ee80000300800 */
        /* <DEDUP_REMOVED lines=50> */
[----:B0-----:R-:W4:Y:S01]  /*15ab30*/  LDL.LU R12, [R1+0x13d0] ;  /* 0x0013d000010c7983 */ /* 0x001f220000300800 */
[----:B--2---:R-:W-:-:S03]  /*15ab40*/  F2FP.SATFINITE.E5M2.F32.PACK_AB_MERGE_C R18, R18, R8, RZ ;  /* 0x000000081212723e */ /* 0x004fc600048060ff */
[----:B------:R-:W2:Y:S01]  /*15ab50*/  LDL.LU R8, [R1+0x528c] ;  /* 0x00528c0001087983 */ /* 0x000ea20000300800 */
[----:B---3--:R-:W-:-:S03]  /*15ab60*/  F2FP.SATFINITE.E5M2.F32.PACK_AB_MERGE_C R22, R22, R2, RZ ;  /* 0x000000021616723e */ /* 0x008fc600048060ff */
[----:B------:R-:W-:Y:S01]  /*15ab70*/  STL [R1+0x51f0], R18 ;  /* 0x0051f01201007387 */ /* 0x000fe20000100800 */
[----:B----4-:R-:W-:Y:S02]  /*15ab80*/  F2FP.SATFINITE.E5M2.F32.PACK_AB_MERGE_C R16, R16, R6, RZ ;  /* 0x000000061010723e */ /* 0x010fe400048060ff */
[----:B------:R-:W-:Y:S02]  /*15ab90*/  F2FP.SATFINITE.E5M2.F32.PACK_AB_MERGE_C R14, R14, R21, RZ ;  /* 0x000000150e0e723e */ /* 0x000fe400048060ff */
        /* <DEDUP_REMOVED lines=9> */
[----:B------:R0:W-:Y:S04]  /*15ac30*/  STL [R1+0x50f8], R22 ;  /* 0x0050f81601007387 */ /* 0x0001e80000100800 */
[----:B------:R-:W-:Y:S04]  /*15ac40*/  STL [R1+0x5208], R16 ;  /* 0x0052081001007387 */ /* 0x000fe80000100800 */
[----:B------:R-:W-:Y:S01]  /*15ac50*/  STL [R1+0x520c], R14 ;  /* 0x00520c0e01007387 */ /* 0x000fe20000100800 */
[----:B0-----:R-:W-:-:S05]  /*15ac60*/  F2FP.SATFINITE.E5M2.F32.PACK_AB_MERGE_C R22, R20, R19, RZ ;  /* 0x000000131416723e */ /* 0x001fca00048060ff */
[----:B------:R-:W-:Y:S04]  /*15ac70*/  STL [R1+0x5210], R22 ;  /* 0x0052101601007387 */ /* 0x000fe80000100800 */
[----:B------:R-:W-:Y:S04]  /*15ac80*/  STL [R1+0x5214], R9 ;  /* 0x0052140901007387 */ /* 0x000fe80000100800 */
[----:B------:R-:W-:Y:S04]  /*15ac90*/  STL [R1+0x3e0], R2 ;  /* 0x0003e00201007387 */ /* 0x000fe80000100800 */
[----:B------:R-:W-:Y:S04]  /*15aca0*/  STL [R1+0x521c], R13 ;  /* 0x00521c0d01007387 */ /* 0x000fe80000100800 */
[----:B------:R-:W-:Y:S04]  /*15acb0*/  STL [R1+0x5224], R11 ;  /* 0x0052240b01007387 */ /* 0x000fe80000100800 */
[----:B------:R0:W-:Y:S04]  /*15acc0*/  STL [R1+0x5104], R25 ;  /* 0x0051041901007387 */ /* 0x0001e80000100800 */
[----:B------:R-:W-:Y:S01]  /*15acd0*/  STL [R1+0x5228], R15 ;  /* 0x0052280f01007387 */ /* 0x000fe20000100800 */
[----:B0-----:R-:W-:-:S05]  /*15ace0*/  F2FP.SATFINITE.E5M2.F32.PACK_AB_MERGE_C R25, R28, R0, RZ ;  /* 0x000000001c19723e */ /* 0x001fca00048060ff */
[----:B------:R-:W-:Y:S04]  /*15acf0*/  STL [R1+0x522c], R25 ;  /* 0x00522c1901007387 */ /* 0x000fe80000100800 */
[----:B------:R-:W-:Y:S04]  /*15ad00*/  STL [R1+0x5234], R3 ;  /* 0x0052340301007387 */ /* 0x000fe80000100800 */
[----:B------:R-:W2:Y:S04]  /*15ad10*/  LDL.LU R29, [R1+0xcf4] ;  /* 0x000cf400011d7983 */ /* 0x000ea80000300800 */
[----:B------:R-:W3:Y:S01]  /*15ad20*/  LDL.LU R6, [R1+0xcfc] ;  /* 0x000cfc0001067983 */ /* 0x000ee20000300800 */
[----:B------:R-:W-:-:S05]  /*15ad30*/  F2FP.SATFINITE.E5M2.F32.PACK_AB_MERGE_C R0, R26, R27, RZ ;  /* 0x0000001b1a00723e */ /* 0x000fca00048060ff */
[----:B------:R-:W-:Y:S04]  /*15ad40*/  STL [R1+0x3f4], R0 ;  /* 0x0003f40001007387 */ /* 0x000fe80000100800 */
[----:B---3--:R0:W-:Y:S04]  /*15ad50*/  STL [R1+0x5288], R6 ;  /* 0x0052880601007387 */ /* 0x0081e80000100800 */
[----:B0-----:R-:W2:Y:S04]  /*15ad60*/  LDL.LU R6, [R1+0xcf0] ;  /* 0x000cf00001067983 */ /* 0x001ea80000300800 */
[----:B------:R-:W3:Y:S04]  /*15ad70*/  LDL.LU R2, [R1+0xcd4] ;  /* 0x000cd40001027983 */ /* 0x000ee80000300800 */
[----:B---3--:R0:W-:Y:S04]  /*15ad80*/  STL [R1+0x5284], R2 ;  /* 0x0052840201007387 */ /* 0x0081e80000100800 */
[----:B0-----:R-:W3:Y:S04]  /*15ad90*/  LDL.LU R2, [R1+0xcf8] ;  /* 0x000cf80001027983 */ /* 0x001ee80000300800 */
[----:B------:R-:W4:Y:S04]  /*15ada0*/  LDL.LU R26, [R1+0xcdc] ;  /* 0x000cdc00011a7983 */ /* 0x000f280000300800 */
[----:B----4-:R0:W-:Y:S04]  /*15adb0*/  STL [R1+0x5280], R26 ;  /* 0x0052801a01007387 */ /* 0x0101e80000100800 */
[----:B0-----:R-:W4:Y:S04]  /*15adc0*/  LDL.LU R26, [R1+0xcd0] ;  /* 0x000cd000011a7983 */ /* 0x001f280000300800 */
[----:B------:R-:W2:Y:S04]  /*15add0*/  LDL.LU R5, [R1+0xcb4] ;  /* 0x000cb40001057983 */ /* 0x000ea80000300800 */
[----:B--2---:R0:W-:Y:S04]  /*15ade0*/  STL [R1+0x527c], R5 ;  /* 0x00527c0501007387 */ /* 0x0041e80000100800 */
[----:B0-----:R-:W2:Y:S04]  /*15adf0*/  LDL.LU R5, [R1+0xcd8] ;  /* 0x000cd80001057983 */ /* 0x001ea80000300800 */
        /* <DEDUP_REMOVED lines=55> */
[----:B------:R-:W4:Y:S04]  /*15b170*/  LDL.LU R2, [R1+0x5284] ;  /* 0x0052840001027983 */ /* 0x000f280000300800 */
[----:B------:R0:W-:Y:S04]  /*15b180*/  STL [R1+0x5240], R6 ;  /* 0x0052400601007387 */ /* 0x0001e80000100800 */
[----:B0-----:R-:W3:Y:S01]  /*15b190*/  LDL.LU R6, [R1+0xbf8] ;  /* 0x000bf80001067983 */ /* 0x001ee20000300800 */
[----:B----4-:R-:W-:-:S03]  /*15b1a0*/  F2FP.SATFINITE.E5M2.F32.PACK_AB_MERGE_C R2, R2, R26, RZ ;  /* 0x0000001a0202723e */ /* 0x010fc600048060ff */
[----:B------:R-:W4:Y:S02]  /*15b1b0*/  LDL.LU R26, [R1+0x5280] ;  /* 0x00528000011a7983 */ /* 0x000f240000300800 */
[----:B----4-:R-:W-:Y:S02]  /*15b1c0*/  F2FP.SATFINITE.E5M2.F32.PACK_AB_MERGE_C R26, R26, R5, RZ ;  /* 0x000000051a1a723e */ /* 0x010fe400048060ff */
[----:B------:R-:W4:Y:S04]  /*15b1d0*/  LDL.LU R5, [R1+0x527c] ;  /* 0x00527c0001057983 */ /* 0x000f280000300800 */
[----:B------:R0:W-:Y:S04]  /*15b1e0*/  STL [R1+0x5138], R26 ;  /* 0x0051381a01007387 */ /* 0x0001e80000100800 */
[----:B0-----:R-:W2:Y:S01]  /*15b1f0*/  LDL.LU R26, [R1+0xbf0] ;  /* 0x000bf000011a7983 */ /* 0x001ea20000300800 */
[----:B----4-:R-:W-:-:S03]  /*15b200*/  F2FP.SATFINITE.E5M2.F32.PACK_AB_MERGE_C R5, R5, R4, RZ ;  /* 0x000000040505723e */ /* 0x010fc600048060ff */
[----:B------:R-:W4:Y:S02]  /*15b210*/  LDL.LU R4, [R1+0x5278] ;  /* 0x0052780001047983 */ /* 0x000f240000300800 */
[----:B----4-:R-:W-:Y:S02]  /*15b220*/  F2FP.SATFINITE.E5M2.F32.PACK_AB_MERGE_C R4, R4, R10, RZ ;  /* 0x0000000a0404723e */ /* 0x010fe400048060ff */
[----:B------:R-:W4:Y:S02]  /*15b230*/  LDL.LU R10, [R1+0x5274] ;  /* 0x00527400010a7983 */ /* 0x000f240000300800 */
[----:B----4-:R-:W-:Y:S02]  /*15b240*/  F2FP.SATFINITE.E5M2.F32.PACK_AB_MERGE_C R10, R10, R7, RZ ;  /* 0x000000070a0a723e */ /* 0x010fe400048060ff */
[----:B------:R-:W4:Y:S02]  /*15b250*/  LDL.LU R7, [R1+0x5270] ;  /* 0x0052700001077983 */ /* 0x000f240000300800 */
[----:B----4-:R-:W-:-:S02]  /*15b260*/  F2FP.SATFINITE.E5M2.F32.PACK_AB_MERGE_C R7, R7, R8, RZ ;  /* 0x000000080707723e */ /* 0x010fc400048060ff */
[----:B------:R-:W4:Y:S04]  /*15b270*/  LDL.LU R8, [R1+0x526c] ;  /* 0x00526c0001087983 */ /* 0x000f280000300800 */
[----:B------:R0:W-:Y:S04]  /*15b280*/  STL [R1+0x404], R7 ;  /* 0x0004040701007387 */ /* 0x0001e80000100800 */
[----:B0-----:R-:W4:Y:S02]  /*15b290*/  LDL.LU R7, [R1+0x5268] ;  /* 0x0052680001077983 */ /* 0x001f240000300800 */
[----:B----4-:R-:W-:-:S02]  /*15b2a0*/  F2FP.SATFINITE.E5M2.F32.PACK_AB_MERGE_C R7, R7, R8, RZ ;  /* 0x000000080707723e */ /* 0x010fc400048060ff */
        /* <DEDUP_REMOVED lines=8> */
[----:B0-----:R-:W2:Y:S01]  /*15b330*/  LDL.LU R27, [R1+0xc1c] ;  /* 0x000c1c00011b7983 */ /* 0x001ea20000300800 */
[----:B----4-:R-:W-:-:S03]  /*15b340*/  F2FP.SATFINITE.E5M2.F32.PACK_AB_MERGE_C R14, R14, R12, RZ ;  /* 0x0000000c0e0e723e */ /* 0x010fc600048060ff */
[----:B------:R-:W4:Y:S02]  /*15b350*/  LDL.LU R12, [R1+0x5254] ;  /* 0x00525400010c7983 */ /* 0x000f240000300800 */
[----:B----4-:R-:W-:Y:S02]  /*15b360*/  F2FP.SATFINITE.E5M2.F32.PACK_AB_MERGE_C R12, R12, R15, RZ ;  /* 0x0000000f0c0c723e */ /* 0x010fe400048060ff */
[----:B------:R-:W2:Y:S02]  /*15b370*/  LDL.LU R15, [R1+0x5250] ;  /* 0x00525000010f7983 */ /* 0x000ea40000300800 */
[----:B--2---:R-:W-:Y:S02]  /*15b380*/  F2FP.SATFINITE.E5M2.F32.PACK_AB_MERGE_C R15, R15, R11, RZ ;  /* 0x0000000b0f0f723e */ /* 0x004fe400048060ff */
[----:B------:R-:W2:Y:S01]  /*15b390*/  LDL.LU R11, [R1+0x524c] ;  /* 0x00524c00010b7983 */ /* 0x000ea20000300800 */
[----:B------:R-:W-:Y:S02]  /*15b3a0*/  F2FP.SATFINITE.E5M2.F32.PACK_AB_MERGE_C R3, R25, R3, RZ ;  /* 0x000000031903723e */ /* 0x000fe400048060ff */
[----:B--2---:R-:W-:-:S02]  /*15b3b0*/  F2FP.SATFINITE.E5M2.F32.PACK_AB_MERGE_C R27, R27, R11, RZ ;  /* 0x0000000b1b1b723e */ /* 0x004fc400048060ff */
[----:B------:R-:W2:Y:S04]  /*15b3c0*/  LDL.LU R11, [R1+0x5248] ;  /* 0x00524800010b7983 */ /* 0x000ea80000300800 */
[----:B------:R-:W-:Y:S01]  /*15b3d0*/  STL [R1+0xc10], R27 ;  /* 0x000c101b01007387 */ /* 0x000fe20000100800 */
[----:B------:R-:W-:Y:S02]  /*15b3e0*/  LOP3.LUT R25, R19, 0xffff, RZ, 0xc0, !PT ;  /* 0x0000ffff13197812 */ /* 0x000fe400078ec0ff */
[----:B------:R-:W-:Y:S01]  /*15b3f0*/  F2FP.SATFINITE.E5M2.F32.PACK_AB_MERGE_C R23, R23, R13, RZ ;  /* 0x0000000d1717723e */ /* 0x000fe200048060ff */
[----:B------:R0:W-:Y:S01]  /*15b400*/  STL [R1+0xbdc], R3 ;  /* 0x000bdc0301007387 */ /* 0x0001e20000100800 */
[----:B------:R-:W-:-:S03]  /*15b410*/  F2FP.SATFINITE.E5M2.F32.PACK_AB_MERGE_C R0, R0, R22, RZ ;  /* 0x000000160000723e */ /* 0x000fc600048060ff */
[----:B------:R-:W4:Y:S01]  /*15b420*/  LDL.LU R13, [R1+0x2d20] ;  /* 0x002d2000010d7983 */ /* 0x000f220000300800 */
[----:B---3--:R-:W-:-:S03]  /*15b430*/  F2FP.SATFINITE.E5M2.F32.PACK_AB_MERGE_C R28, R28, R6, RZ ;  /* 0x000000061c1c723e */ /* 0x008fc600048060ff */
[----:B------:R-:W3:Y:S01]  /*15b440*/  LDL.LU R22, [R1+0x2d1c] ;  /* 0x002d1c0001167983 */ /* 0x000ee20000300800 */
[----:B------:R-:W-:Y:S02]  /*15b450*/  F2FP.SATFINITE.E5M2.F32.PACK_AB_MERGE_C R24, R24, R29, RZ ;  /* 0x0000001d1818723e */ /* 0x000fe400048060ff */
[----:B------:R-:W-:Y:S02]  /*15b460*/  LOP3.LUT R6, R18, 0xffff, RZ, 0xc0, !PT ;  /* 0x0000ffff12067812 */ /* 0x000fe400078ec0ff */
[----:B------:R-:W-:Y:S02]  /*15b470*/  LOP3.LUT R29, R21, 0xffff, RZ, 0xc0, !PT ;  /* 0x0000ffff151d7812 */ /* 0x000fe400078ec0ff */
[----:B0-----:R-:W-:Y:S02]  /*15b480*/  LOP3.LUT R3, R20, 0xffff, RZ, 0xc0, !PT ;  /* 0x0000ffff14037812 */ /* 0x001fe400078ec0ff */
[----:B------:R-:W-:Y:S02]  /*15b490*/  LOP3.LUT R17, R17, 0xffff, RZ, 0xc0, !PT ;  /* 0x0000ffff11117812 */ /* 0x000fe400078ec0ff */
[----:B------:R-:W-:-:S02]  /*15b4a0*/  LOP3.LUT R23, R23, 0xffff, RZ, 0xc0, !PT ;  /* 0x0000ffff17177812 */ /* 0x000fc400078ec0ff */
[----:B------:R-:W-:Y:S02]  /*15b4b0*/  LOP3.LUT R0, R0, 0xffff, RZ, 0xc0, !PT ;  /* 0x0000ffff00007812 */ /* 0x000fe400078ec0ff */
[----:B--2---:R-:W-:Y:S02]  /*15b4c0*/  F2FP.SATFINITE.E5M2.F32.PACK_AB_MERGE_C R11, R11, R26, RZ ;  /* 0x0000001a0b0b723e */ /* 0x004fe400048060ff */
[----:B------:R-:W-:Y:S02]  /*15b4d0*/  LOP3.LUT R26, R16, 0xffff, RZ, 0xc0, !PT ;  /* 0x0000ffff101a7812 */ /* 0x000fe400078ec0ff */
[----:B------:R-:W2:Y:S04]  /*15b4e0*/  LDL.LU R16, [R1+0x2cf4] ;  /* 0x002cf40001107983 */ /* 0x000ea80000300800 */
[----:B------:R-:W2:Y:S01]  /*15b4f0*/  LDL.LU R18, [R1+0x2cdc] ;  /* 0x002cdc0001127983 */ /* 0x000ea20000300800 */
[----:B------:R-:W-:-:S02]  /*15b500*/  SHF.R.U32.HI R27, RZ, 0x8, R26 ;  /* 0x00000008ff1b7819 */ /* 0x000fc4000001161a */
[--C-:B------:R-:W-:Y:S01]  /*15b510*/  PRMT R26, R26, 0x3340, R25.reuse ;  /* 0x000033401a1a7816 */ /* 0x100fe20000000019 */
[----:B------:R-:W2:Y:S04]  /*15b520*/  LDL.LU R21, [R1+0x258] ;  /* 0x0002580001157983 */ /* 0x000ea80000300800 */
[----:B------:R-:W2:Y:S04]  /*15b530*/  LDL.LU R19, [R1+0x254] ;  /* 0x0002540001137983 */ /* 0x000ea80000300800 */
[----:B------:R-:W2:Y:S04]  /*15b540*/  LDL.LU R20, [R1+0x1ac] ;  /* 0x0001ac0001147983 */ /* 0x000ea80000300800 */
[----:B------:R0:W-:Y:S02]  /*15b550*/  STL [R1+0x1860], R26 ;  /* 0x0018601a01007387 */ /* 0x0001e40000100800 */
[----:B0-----:R-:W-:-:S02]  /*15b560*/  SHF.R.U32.HI R26, RZ, 0x8, R25 ;  /* 0x00000008ff1a7819 */ /* 0x001fc40000011619 */
[----:B------:R-:W-:Y:S02]  /*15b570*/  SHF.R.U32.HI R25, RZ, 0x8, R6 ;  /* 0x00000008ff197819 */ /* 0x000fe40000011606 */
[----:B------:R-:W-:-:S05]  /*15b580*/  PRMT R6, R6, 0x3340, R3 ;  /* 0x0000334006067816 */ /* 0x000fca0000000003 */
[----:B------:R0:W-:Y:S02]  /*15b590*/  STL [R1+0x185c], R6 ;  /* 0x00185c0601007387 */ /* 0x0001e40000100800 */
[----:B0-----:R-:W-:Y:S02]  /*15b5a0*/  SHF.R.U32.HI R6, RZ, 0x8, R3 ;  /* 0x00000008ff067819 */ /* 0x001fe40000011603 */
[----:B------:R-:W-:Y:S02]  /*15b5b0*/  SHF.R.U32.HI R3, RZ, 0x8, R17 ;  /* 0x00000008ff037819 */ /* 0x000fe40000011611 */
[----:B------:R-:W-:-:S05]  /*15b5c0*/  PRMT R17, R17, 0x3340, R23 ;  /* 0x0000334011117816 */ /* 0x000fca0000000017 */
[----:B------:R0:W-:Y:S01]  /*15b5d0*/  STL [R1+0x1858], R17 ;  /* 0x0018581101007387 */ /* 0x0001e20000100800 */
[----:B------:R-:W-:Y:S02]  /*15b5e0*/  SHF.R.U32.HI R23, RZ, 0x8, R23 ;  /* 0x00000008ff177819 */ /* 0x000fe40000011617 */
[----:B0-----:R-:W-:Y:S02]  /*15b5f0*/  SHF.R.U32.HI R17, RZ, 0x8, R29 ;  /* 0x00000008ff117819 */ /* 0x001fe4000001161d */
[----:B------:R-:W-:-:S05]  /*15b600*/  PRMT R29, R29, 0x3340, R0 ;  /* 0x000033401d1d7816 */ /* 0x000fca0000000000 */
[----:B------:R0:W-:Y:S02]  /*15b610*/  STL [R1+0x1854], R29 ;  /* 0x0018541d01007387 */ /* 0x0001e40000100800 */
[----:B0-----:R-:W-:Y:S02]  /*15b620*/  LOP3.LUT R29, R26, 0xffff, RZ, 0xc0, !PT ;  /* 0x0000ffff1a1d7812 */ /* 0x001fe400078ec0ff */
[----:B------:R-:W-:Y:S02]  /*15b630*/  LOP3.LUT R26, R6, 0xffff, RZ, 0xc0, !PT ;  /* 0x0000ffff061a7812 */ /* 0x000fe400078ec0ff */
[----:B------:R-:W-:Y:S02]  /*15b640*/  LOP3.LUT R6, R23, 0xffff, RZ, 0xc0, !PT ;  /* 0x0000ffff17067812 */ /* 0x000fe400078ec0ff */
[----:B------:R-:W-:Y:S02]  /*15b650*/  LOP3.LUT R23, R17, 0xffff, RZ, 0xc0, !PT ;  /* 0x0000ffff11177812 */ /* 0x000fe400078ec0ff */
[----:B------:R-:W2:Y:S01]  /*15b660*/  LDL.LU R17, [R1+0x5244] ;  /* 0x0052440001117983 */ /* 0x000ea20000300800 */
[----:B------:R-:W-:-:S02]  /*15b670*/  SHF.R.U32.HI R0, RZ, 0x8, R0 ;  /* 0x00000008ff007819 */ /* 0x000fc40000011600 */
[----:B------:R-:W-:Y:S02]  /*15b680*/  LOP3.LUT R27, R27, 0xffff, RZ, 0xc0, !PT ;  /* 0x0000ffff1b1b7812 */ /* 0x000fe400078ec0ff */
[----:B------:R-:W-:Y:S02]  /*15b690*/  LOP3.LUT R25, R25, 0xffff, RZ, 0xc0, !PT ;  /* 0x0000ffff19197812 */ /* 0x000fe400078ec0ff */
[----:B------:R-:W-:Y:S02]  /*15b6a0*/  LOP3.LUT R3, R3, 0xffff, RZ, 0xc0, !PT ;  /* 0x0000ffff03037812 */ /* 0x000fe400078ec0ff */
[----:B------:R-:W-:Y:S02]  /*15b6b0*/  LOP3.LUT R0, R0, 0xffff, RZ, 0xc0, !PT ;  /* 0x0000ffff00007812 */ /* 0x000fe400078ec0ff */
[----:B------:R-:W-:Y:S02]  /*15b6c0*/  PRMT R27, R27, 0x3340, R29 ;  /* 0x000033401b1b7816 */ /* 0x000fe4000000001d */
[----:B------:R-:W-:-:S02]  /*15b6d0*/  PRMT R25, R25, 0x3340, R26 ;  /* 0x0000334019197816 */ /* 0x000fc4000000001a */
[----:B------:R-:W-:Y:S02]  /*15b6e0*/  PRMT R3, R3, 0x3340, R6 ;  /* 0x0000334003037816 */ /* 0x000fe40000000006 */
[----:B------:R-:W-:Y:S01]  /*15b6f0*/  PRMT R0, R23, 0x3340, R0 ;  /* 0x0000334017007816 */ /* 0x000fe20000000000 */
[----:B------:R-:W-:Y:S04]  /*15b700*/  STL [R1+0x16d0], R27 ;  /* 0x0016d01b01007387 */ /* 0x000fe80000100800 */
[----:B------:R0:W-:Y:S01]  /*15b710*/  STL [R1+0x16cc], R25 ;  /* 0x0016cc1901007387 */ /* 0x0001e20000100800 */
[----:B----4-:R-:W-:-:S03]  /*15b720*/  LOP3.LUT R26, R13, 0xffff, RZ, 0xc0, !PT ;  /* 0x0000ffff0d1a7812 */ /* 0x010fc600078ec0ff */
[----:B------:R4:W-:Y:S01]  /*15b730*/  STL [R1+0x16c8], R3 ;  /* 0x0016c80301007387 */ /* 0x0009e20000100800 */
[----:B---3--:R-:W-:-:S03]  /*15b740*/  LOP3.LUT R13, R22, 0xffff, RZ, 0xc0, !PT ;  /* 0x0000ffff160d7812 */ /* 0x008fc600078ec0ff */
[----:B------:R3:W-:Y:S04]  /*15b750*/  STL [R1+0x16c4], R0 ;  /* 0x0016c40001007387 */ /* 0x0007e80000100800 */
[----:B------:R-:W2:Y:S02]  /*15b760*/  LDL.LU R22, [R1+0x2d30] ;  /* 0x002d300001167983 */ /* 0x000ea40000300800 */
[----:B--2---:R-:W-:Y:S02]  /*15b770*/  LOP3.LUT R6, R16, 0xffff, RZ, 0xc0, !PT ;  /* 0x0000ffff10067812 */ /* 0x004fe400078ec0ff */
[----:B------:R-:W-:Y:S02]  /*15b780*/  LOP3.LUT R29, R18, 0xffff, RZ, 0xc0, !PT ;  /* 0x0000ffff121d7812 */ /* 0x000fe400078ec0ff */
[----:B0-----:R-:W-:-:S02]  /*15b790*/  LOP3.LUT R25, R21, 0xffff, RZ, 0xc0, !PT ;  /* 0x0000ffff15197812 */ /* 0x001fc400078ec0ff */
[----:B----4-:R-:W-:Y:S02]  /*15b7a0*/  LOP3.LUT R3, R19, 0xffff, RZ, 0xc0, !PT ;  /* 0x0000ffff13037812 */ /* 0x010fe400078ec0ff */
[----:B------:R-:W-:Y:S02]  /*15b7b0*/  LOP3.LUT R23, R20, 0xffff, RZ, 0xc0, !PT ;  /* 0x0000ffff14177812 */ /* 0x000fe400078ec0ff */
[----:B---3--:R-:W-:Y:S02]  /*15b7c0*/  LOP3.LUT R0, R17, 0xffff, RZ, 0xc0, !PT ;  /* 0x0000ffff11007812 */ /* 0x008fe400078ec0ff */
[----:B------:R-:W2:Y:S04]  /*15b7d0*/  LDL.LU R17, [R1+0x2d2c] ;  /* 0x002d2c0001117983 */ /* 0x000ea80000300800 */
[----:B------:R-:W3:Y:S04]  /*15b7e0*/  LDL.LU R16, [R1+0x2ce0] ;  /* 0x002ce00001107983 */ /* 0x000ee80000300800 */
[----:B------:R-:W4:Y:S04]  /*15b7f0*/  LDL.LU R18, [R1+0x320] ;  /* 0x0003200001127983 */ /* 0x000f280000300800 */
[----:B------:R-:W3:Y:S04]  /*15b800*/  LDL.LU R21, [R1+0x260] ;  /* 0x0002600001157983 */ /* 0x000ee80000300800 */
[----:B------:R-:W4:Y:S04]  /*15b810*/  LDL.LU R19, [R1+0x25c] ;  /* 0x00025c0001137983 */ /* 0x000f280000300800 */
[----:B------:R-:W4:Y:S01]  /*15b820*/  LDL.LU R20, [R1+0xb4] ;  /* 0x0000b40001147983 */ /* 0x000f220000300800 */
[----:B------:R-:W-:-:S02]  /*15b830*/  SHF.R.U32.HI R27, RZ, 0x8, R26 ;  /* 0x00000008ff1b7819 */ /* 0x000fc4000001161a */
[----:B------:R-:W-:-:S05]  /*15b840*/  PRMT R26, R26, 0x3340, R25 ;  /* 0x000033401a1a7816 */ /* 0x000fca0000000019 */
[----:B------:R0:W-:Y:S02]  /*15b850*/  STL [R1+0x184c], R26 ;  /* 0x00184c1a01007387 */ /* 0x0001e40000100800 */
[----:B0-----:R-:W-:Y:S02]  /*15b860*/  SHF.R.U32.HI R26, RZ, 0x8, R25 ;  /* 0x00000008ff1a7819 */ /* 0x001fe40000011619 */
        /* <DEDUP_REMOVED lines=8> */
[----:B------:R-:W-:Y:S02]  /*15b8f0*/  LOP3.LUT R27, R27, 0xffff, RZ, 0xc0, !PT ;  /* 0x0000ffff1b1b7812 */ /* 0x000fe400078ec0ff */
[----:B0-----:R-:W-:Y:S02]  /*15b900*/  SHF.R.U32.HI R6, RZ, 0x8, R29 ;  /* 0x00000008ff067819 */ /* 0x001fe4000001161d */
[--C-:B------:R-:W-:Y:S02]  /*15b910*/  PRMT R29, R29, 0x3340, R0.reuse ;  /* 0x000033401d1d7816 */ /* 0x100fe40000000000 */
[----:B------:R-:W-:Y:S02]  /*15b920*/  SHF.R.U32.HI R0, RZ, 0x8, R0 ;  /* 0x00000008ff007819 */ /* 0x000fe40000011600 */
[----:B------:R-:W-:Y:S01]  /*15b930*/  LOP3.LUT R25, R25, 0xffff, RZ, 0xc0, !PT ;  /* 0x0000ffff19197812 */ /* 0x000fe200078ec0ff */
[----:B------:R0:W-:Y:S01]  /*15b940*/  STL [R1+0x1840], R29 ;  /* 0x0018401d01007387 */ /* 0x0001e20000100800 */
[----:B------:R-:W-:-:S02]  /*15b950*/  LOP3.LUT R3, R3, 0xffff, RZ, 0xc0, !PT ;  /* 0x0000ffff03037812 */ /* 0x000fc400078ec0ff */
[----:B------:R-:W-:Y:S02]  /*15b960*/  LOP3.LUT R0, R0, 0xffff, RZ, 0xc0, !PT ;  /* 0x0000ffff00007812 */ /* 0x000fe400078ec0ff */
[----:B0-----:R-:W-:Y:S02]  /*15b970*/  LOP3.LUT R29, R26, 0xffff, RZ, 0xc0, !PT ;  /* 0x0000ffff1a1d7812 */ /* 0x001fe400078ec0ff */
[----:B------:R-:W-:Y:S02]  /*15b980*/  LOP3.LUT R26, R13, 0xffff, RZ, 0xc0, !PT ;  /* 0x0000ffff0d1a7812 */ /* 0x000fe400078ec0ff */
[----:B------:R-:W-:Y:S02]  /*15b990*/  LOP3.LUT R13, R23, 0xffff, RZ, 0xc0, !PT ;  /* 0x0000ffff170d7812 */ /* 0x000fe400078ec0ff */
[----:B------:R-:W-:Y:S02]  /*15b9a0*/  LOP3.LUT R23, R6, 0xffff, RZ, 0xc0, !PT ;  /* 0x0000ffff06177812 */ /* 0x000fe400078ec0ff */
[----:B------:R-:W-:-:S02]  /*15b9b0*/  PRMT R27, R27, 0x3340, R29 ;  /* 0x000033401b1b7816 */ /* 0x000fc4000000001d */
[----:B------:R-:W-:Y:S02]  /*15b9c0*/  PRMT R25, R25, 0x3340, R26 ;  /* 0x0000334019197816 */ /* 0x000fe4000000001a */
[----:B------:R-:W-:Y:S01]  /*15b9d0*/  PRMT R3, R3, 0x3340, R13 ;  /* 0x0000334003037816 */ /* 0x000fe2000000000d */
[----:B------:R-:W4:Y:S01]  /*15b9e0*/  LDL.LU R6, [R1+0x5240] ;  /* 0x0052400001067983 */ /* 0x000f220000300800 */
[----:B------:R-:W-:-:S03]  /*15b9f0*/  PRMT R0, R23, 0x3340, R0 ;  /* 0x0000334017007816 */ /* 0x000fc60000000000 */
[----:B------:R-:W-:Y:S04]  /*15ba00*/  STL [R1+0x16c0], R27 ;  /* 0x0016c01b01007387 */ /* 0x000fe80000100800 */
[----:B------:R-:W-:Y:S01]  /*15ba10*/  STL [R1+0x16bc], R25 ;  /* 0x0016bc1901007387 */ /* 0x000fe20000100800 */
[----:B------:R-:W-:-:S03]  /*15ba20*/  LOP3.LUT R26, R22, 0xffff, RZ, 0xc0, !PT ;  /* 0x0000ffff161a7812 */ /* 0x000fc600078ec0ff */
[----:B------:R0:W-:Y:S04]  /*15ba30*/  STL [R1+0x16b8], R3 ;  /* 0x0016b80301007387 */ /* 0x0001e80000100800 */
[----:B------:R1:W-:Y:S04]  /*15ba40*/  STL [R1+0x16b4], R0 ;  /* 0x0016b40001007387 */ /* 0x0003e80000100800 */
[----:B------:R-:W4:Y:S01]  /*15ba50*/  LDL.LU R22, [R1+0x2d04] ;  /* 0x002d040001167983 */ /* 0x000f220000300800 */
[----:B0-----:R-:W-:Y:S02]  /*15ba60*/  SHF.R.U32.HI R3, RZ, 0x8, R26 ;  /* 0x00000008ff037819 */ /* 0x001fe4000001161a */
[----:B------:R-:W-:-:S02]  /*15ba70*/  LOP3.LUT R24, R24, 0xffff, RZ, 0xc0, !PT ;  /* 0x0000ffff18187812 */ /* 0x000fc400078ec0ff */
[----:B--2---:R-:W-:Y:S02]  /*15ba80*/  LOP3.LUT R17, R17, 0xffff, RZ, 0xc0, !PT ;  /* 0x0000ffff11117812 */ /* 0x004fe400078ec0ff */
[----:B---3--:R-:W-:Y:S02]  /*15ba90*/  LOP3.LUT R25, R21, 0xffff, RZ, 0xc0, !PT ;  /* 0x0000ffff15197812 */ /* 0x008fe400078ec0ff */
[----:B----4-:R-:W-:Y:S02]  /*15baa0*/  LOP3.LUT R23, R19, 0xffff, RZ, 0xc0, !PT ;  /* 0x0000ffff13177812 */ /* 0x010fe400078ec0ff */
[----:B------:R-:W-:Y:S02]  /*15bab0*/  LOP3.LUT R13, R16, 0xffff, RZ, 0xc0, !PT ;  /* 0x0000ffff100d7812 */ /* 0x000fe400078ec0ff */
[----:B------:R-:W-:Y:S01]  /*15bac0*/  LOP3.LUT R27, R18, 0xffff, RZ, 0xc0, !PT ;  /* 0x0000ffff121b7812 */ /* 0x000fe200078ec0ff */
[----:B------:R-:W2:Y:S01]  /*15bad0*/  LDL.LU R16, [R1+0x2d00] ;  /* 0x002d000001107983 */ /* 0x000ea20000300800 */
[----:B------:R-:W-:-:S03]  /*15bae0*/  PRMT R26, R26, 0x3340, R25 ;  /* 0x000033401a1a7816 */ /* 0x000fc60000000019 */
[----:B------:R-:W3:Y:S01]  /*15baf0*/  LDL.LU R18, [R1+0x2ce8] ;  /* 0x002ce80001127983 */ /* 0x000ee20000300800 */
[----:B------:R-:W-:-:S03]  /*15bb00*/  SHF.R.U32.HI R29, RZ, 0x8, R17 ;  /* 0x00000008ff1d7819 */ /* 0x000fc60000011611 */
[----:B------:R-:W4:Y:S01]  /*15bb10*/  LDL.LU R21, [R1+0x2ce4] ;  /* 0x002ce40001157983 */ /* 0x000f220000300800 */
[--C-:B------:R-:W-:Y:S02]  /*15bb20*/  PRMT R17, R17, 0x3340, R23.reuse ;  /* 0x0000334011117816 */ /* 0x100fe40000000017 */
[----:B-1----:R-:W-:Y:S01]  /*15bb30*/  LOP3.LUT R0, R20, 0xffff, RZ, 0xc0, !PT ;  /* 0x0000ffff14007812 */ /* 0x002fe200078ec0ff */
[----:B------:R-:W4:Y:S04]  /*15bb40*/  LDL.LU R19, [R1+0x1b4] ;  /* 0x0001b40001137983 */ /* 0x000f280000300800 */
[----:B------:R-:W4:Y:S04]  /*15bb50*/  LDL.LU R20, [R1+0x1b0] ;  /* 0x0001b00001147983 */ /* 0x000f280000300800 */
[----:B------:R0:W-:Y:S04]  /*15bb60*/  STL [R1+0x183c], R26 ;  /* 0x00183c1a01007387 */ /* 0x0001e80000100800 */
[----:B0-----:R-:W4:Y:S04]  /*15bb70*/  LDL.LU R26, [R1+0xbc] ;  /* 0x0000bc00011a7983 */ /* 0x001f280000300800 */
[----:B------:R0:W-:Y:S02]  /*15bb80*/  STL [R1+0x1838], R17 ;  /* 0x0018381101007387 */ /* 0x0001e40000100800 */
[----:B0-----:R-:W-:-:S02]  /*15bb90*/  SHF.R.U32.HI R17, RZ, 0x8, R23 ;  /* 0x00000008ff117819 */ /* 0x001fc40000011617 */
[----:B------:R-:W-:Y:S02]  /*15bba0*/  SHF.R.U32.HI R23, RZ, 0x8, R13 ;  /* 0x00000008ff177819 */ /* 0x000fe4000001160d */
[----:B------:R-:W-:-:S05]  /*15bbb0*/  PRMT R13, R13, 0x3340, R0 ;  /* 0x000033400d0d7816 */ /* 0x000fca0000000000 */
[----:B------:R0:W-:Y:S01]  /*15bbc0*/  STL [R1+0x1834], R13 ;  /* 0x0018340d01007387 */ /* 0x0001e20000100800 */
[----:B------:R-:W-:Y:S02]  /*15bbd0*/  SHF.R.U32.HI R25, RZ, 0x8, R25 ;  /* 0x00000008ff197819 */ /* 0x000fe40000011619 */
[----:B------:R-:W-:Y:S02]  /*15bbe0*/  SHF.R.U32.HI R0, RZ, 0x8, R0 ;  /* 0x00000008ff007819 */ /* 0x000fe40000011600 */
[----:B0-----:R-:W-:Y:S02]  /*15bbf0*/  SHF.R.U32.HI R13, RZ, 0x8, R27 ;  /* 0x00000008ff0d7819 */ /* 0x001fe4000001161b */
[--C-:B------:R-:W-:Y:S02]  /*15bc00*/  PRMT R27, R27, 0x3340, R24.reuse ;  /* 0x000033401b1b7816 */ /* 0x100fe40000000018 */
[----:B------:R-:W-:-:S03]  /*15bc10*/  SHF.R.U32.HI R24, RZ, 0x8, R24 ;  /* 0x00000008ff187819 */ /* 0x000fc60000011618 */
[----:B------:R0:W-:Y:S02]  /*15bc20*/  STL [R1+0x182c], R27 ;  /* 0x00182c1b01007387 */ /* 0x0001e40000100800 */
[----:B0-----:R-:W-:Y:S01]  /*15bc30*/  LOP3.LUT R27, R23, 0xffff, RZ, 0xc0, !PT ;  /* 0x0000ffff171b7812 */ /* 0x001fe200078ec0ff */
[----:B------:R-:W-:Y:S01]  /*15bc40*/  IMAD.MOV.U32 R23, RZ, RZ, R29 ;  /* 0x000000ffff177224 */ /* 0x000fe200078e001d */
[----:B------:R-:W-:Y:S01]  /*15bc50*/  LOP3.LUT R29, R0, 0xffff, RZ, 0xc0, !PT ;  /* 0x0000ffff001d7812 */ /* 0x000fe200078ec0ff */
[----:B------:R-:W-:Y:S01]  /*15bc60*/  IMAD.MOV.U32 R0, RZ, RZ, R25 ;  /* 0x000000ffff007224 */ /* 0x000fe200078e0019 */
[----:B------:R-:W-:-:S04]  /*15bc70*/  LOP3.LUT R25, R24, 0xffff, RZ, 0xc0, !PT ;  /* 0x0000ffff18197812 */ /* 0x000fc800078ec0ff */
[----:B------:R-:W-:Y:S02]  /*15bc80*/  LOP3.LUT R24, R0, 0xffff, RZ, 0xc0, !PT ;  /* 0x0000ffff00187812 */ /* 0x000fe400078ec0ff */
[----:B------:R-:W-:Y:S02]  /*15bc90*/  LOP3.LUT R0, R17, 0xffff, RZ, 0xc0, !PT ;  /* 0x0000ffff11007812 */ /* 0x000fe400078ec0ff */
[----:B------:R-:W4:Y:S01]  /*15bca0*/  LDL.LU R17, [R1+0x523c] ;  /* 0x00523c0001117983 */ /* 0x000f220000300800 */
[----:B------:R-:W-:Y:S02]  /*15bcb0*/  LOP3.LUT R13, R13, 0xffff, RZ, 0xc0, !PT ;  /* 0x0000ffff0d0d7812 */ /* 0x000fe400078ec0ff */
[----:B------:R-:W-:Y:S02]  /*15bcc0*/  LOP3.LUT R3, R3, 0xffff, RZ, 0xc0, !PT ;  /* 0x0000ffff03037812 */ /* 0x000fe400078ec0ff */
[----:B------:R-:W-:Y:S02]  /*15bcd0*/  LOP3.LUT R23, R23, 0xffff, RZ, 0xc0, !PT ;  /* 0x0000ffff17177812 */ /* 0x000fe400078ec0ff */
[----:B------:R-:W-:-:S02]  /*15bce0*/  PRMT R27, R27, 0x3340, R29 ;  /* 0x000033401b1b7816 */ /* 0x000fc4000000001d */
[----:B------:R-:W-:Y:S02]  /*15bcf0*/  PRMT R13, R13, 0x3340, R25 ;  /* 0x000033400d0d7816 */ /* 0x000fe40000000019 */
[----:B------:R-:W-:Y:S02]  /*15bd00*/  PRMT R3, R3, 0x3340, R24 ;  /* 0x0000334003037816 */ /* 0x000fe40000000018 */
[----:B------:R-:W-:Y:S01]  /*15bd10*/  PRMT R0, R23, 0x3340, R0 ;  /* 0x0000334017007816 */ /* 0x000fe20000000000 */
[----:B------:R-:W-:Y:S04]  /*15bd20*/  STL [R1+0x16b0], R27 ;  /* 0x0016b01b01007387 */ /* 0x000fe80000100800 */
[----:B------:R2:W-:Y:S04]  /*15bd30*/  STL [R1+0x16ac], R13 ;  /* 0x0016ac0d01007387 */ /* 0x0005e80000100800 */
[----:B------:R4:W-:Y:S04]  /*15bd40*/  STL [R1+0x16a8], R3 ;  /* 0x0016a80301007387 */ /* 0x0009e80000100800 */
[----:B------:R0:W-:Y:S01]  /*15bd50*/  STL [R1+0x16a4], R0 ;  /* 0x0016a40001007387 */ /* 0x0001e20000100800 */
[----:B------:R-:W-:-:S02]  /*15bd60*/  LOP3.LUT R25, R22, 0xffff, RZ, 0xc0, !PT ;  /* 0x0000ffff16197812 */ /* 0x000fc400078ec0ff */
[----:B--2---:R-:W-:Y:S02]  /*15bd70*/  LOP3.LUT R13, R16, 0xffff, RZ, 0xc0, !PT ;  /* 0x0000ffff100d7812 */ /* 0x004fe400078ec0ff */
[----:B---3--:R-:W-:Y:S01]  /*15bd80*/  LOP3.LUT R29, R18, 0xffff, RZ, 0xc0, !PT ;  /* 0x0000ffff121d7812 */ /* 0x008fe200078ec0ff */
[----:B------:R-:W2:Y:S04]  /*15bd90*/  LDL.LU R16, [R1+0x2d48] ;  /* 0x002d480001107983 */ /* 0x000ea80000300800 */
[----:B------:R-:W3:Y:S01]  /*15bda0*/  LDL.LU R18, [R1+0x2d44] ;  /* 0x002d440001127983 */ /* 0x000ee20000300800 */
[----:B----4-:R-:W-:Y:S02]  /*15bdb0*/  LOP3.LUT R3, R21, 0xffff, RZ, 0xc0, !PT ;  /* 0x0000ffff15037812 */ /* 0x010fe400078ec0ff */
[----:B------:R-:W-:-:S02]  /*15bdc0*/  LOP3.LUT R22, R19, 0xffff, RZ, 0xc0, !PT ;  /* 0x0000ffff13167812 */ /* 0x000fc400078ec0ff */
[----:B------:R-:W-:Y:S02]  /*15bdd0*/  LOP3.LUT R24, R20, 0xffff, RZ, 0xc0, !PT ;  /* 0x0000ffff14187812 */ /* 0x000fe400078ec0ff */
[----:B------:R-:W-:Y:S02]  /*15bde0*/  LOP3.LUT R23, R17, 0xffff, RZ, 0xc0, !PT ;  /* 0x0000ffff11177812 */ /* 0x000fe400078ec0ff */
[----:B------:R-:W4:Y:S04]  /*15bdf0*/  LDL.LU R17, [R1+0x328] ;  /* 0x0003280001117983 */ /* 0x000f280000300800 */
[----:B------:R-:W4:Y:S04]  /*15be00*/  LDL.LU R21, [R1+0x324] ;  /* 0x0003240001157983 */ /* 0x000f280000300800 */
[----:B------:R-:W4:Y:S04]  /*15be10*/  LDL.LU R19, [R1+0x268] ;  /* 0x0002680001137983 */ /* 0x000f280000300800 */
[----:B------:R-:W4:Y:S01]  /*15be20*/  LDL.LU R20, [R1+0x264] ;  /* 0x0002640001147983 */ /* 0x000f220000300800 */
[----:B0-----:R-:W-:-:S02]  /*15be30*/  LOP3.LUT R0, R26, 0xffff, RZ, 0xc0, !PT ;  /* 0x0000ffff1a007812 */ /* 0x001fc400078ec0ff */
[----:B------:R-:W-:Y:S02]  /*15be40*/  SHF.R.U32.HI R26, RZ, 0x8, R25 ;  /* 0x00000008ff1a7819 */ /* 0x000fe40000011619 */
[--C-:B------:R-:W-:Y:S02]  /*15be50*/  PRMT R25, R25, 0x3340, R22.reuse ;  /* 0x0000334019197816 */ /* 0x100fe40000000016 */
[----:B------:R-:W-:Y:S02]  /*15be60*/  SHF.R.U32.HI R27, RZ, 0x8, R22 ;  /* 0x00000008ff1b7819 */ /* 0x000fe40000011616 */
[----:B------:R-:W-:Y:S02]  /*15be70*/  SHF.R.U32.HI R22, RZ, 0x8, R13 ;  /* 0x00000008ff167819 */ /* 0x000fe4000001160d */
[--C-:B------:R-:W-:Y:S01]  /*15be80*/  PRMT R13, R13, 0x3340, R24.reuse ;  /* 0x000033400d0d7816 */ /* 0x100fe20000000018 */
[----:B------:R0:W-:Y:S04]  /*15be90*/  STL [R1+0x1828], R25 ;  /* 0x0018281901007387 */ /* 0x0001e80000100800 */
[----:B------:R1:W-:Y:S01]  /*15bea0*/  STL [R1+0x1824], R13 ;  /* 0x0018240d01007387 */ /* 0x0003e20000100800 */
[----:B0-----:R-:W-:-:S02]  /*15beb0*/  SHF.R.U32.HI R25, RZ, 0x8, R24 ;  /* 0x00000008ff197819 */ /* 0x001fc40000011618 */
[----:B------:R-:W-:Y:S02]  /*15bec0*/  PRMT R24, R29, 0x3340, R23 ;  /* 0x000033401d187816 */ /* 0x000fe40000000017 */
[----:B-1----:R-:W-:Y:S02]  /*15bed0*/  SHF.R.U32.HI R13, RZ, 0x8, R29 ;  /* 0x00000008ff0d7819 */ /* 0x002fe4000001161d */
[----:B------:R-:W4:Y:S04]  /*15bee0*/  LDL.LU R29, [R1+0x5238] ;  /* 0x00523800011d7983 */ /* 0x000f280000300800 */
[----:B------:R0:W-:Y:S01]  /*15bef0*/  STL [R1+0x1820], R24 ;  /* 0x0018201801007387 */ /* 0x0001e20000100800 */
[----:B------:R-:W-:Y:S02]  /*15bf00*/  LOP3.LUT R26, R26, 0xffff, RZ, 0xc0, !PT ;  /* 0x0000ffff1a1a7812 */ /* 0x000fe400078ec0ff */
[----:B------:R-:W-:-:S02]  /*15bf10*/  LOP3.LUT R27, R27, 0xffff, RZ, 0xc0, !PT ;  /* 0x0000ffff1b1b7812 */ /* 0x000fc400078ec0ff */
[----:B------:R-:W-:Y:S02]  /*15bf20*/  LOP3.LUT R22, R22, 0xffff, RZ, 0xc0, !PT ;  /* 0x0000ffff16167812 */ /* 0x000fe400078ec0ff */
[----:B------:R-:W-:Y:S02]  /*15bf30*/  LOP3.LUT R25, R25, 0xffff, RZ, 0xc0, !PT ;  /* 0x0000ffff19197812 */ /* 0x000fe400078ec0ff */
[----:B0-----:R-:W-:Y:S02]  /*15bf40*/  SHF.R.U32.HI R24, RZ, 0x8, R23 ;  /* 0x00000008ff187819 */ /* 0x001fe40000011617 */
[----:B------:R-:W-:Y:S02]  /*15bf50*/  SHF.R.U32.HI R23, RZ, 0x8, R3 ;  /* 0x00000008ff177819 */ /* 0x000fe40000011603 */
[--C-:B------:R-:W-:Y:S02]  /*15bf60*/  PRMT R3, R3, 0x3340, R0.reuse ;  /* 0x0000334003037816 */ /* 0x100fe40000000000 */
[----:B------:R-:W-:-:S02]  /*15bf70*/  SHF.R.U32.HI R0, RZ, 0x8, R0 ;  /* 0x00000008ff007819 */ /* 0x000fc40000011600 */
[----:B------:R-:W-:Y:S02]  /*15bf80*/  LOP3.LUT R13, R13, 0xffff, RZ, 0xc0, !PT ;  /* 0x0000ffff0d0d7812 */ /* 0x000fe400078ec0ff */
[----:B------:R-:W-:Y:S02]  /*15bf90*/  LOP3.LUT R24, R24, 0xffff, RZ, 0xc0, !PT ;  /* 0x0000ffff18187812 */ /* 0x000fe400078ec0ff */
[----:B------:R-:W-:Y:S02]  /*15bfa0*/  LOP3.LUT R23, R23, 0xffff, RZ, 0xc0, !PT ;  /* 0x0000ffff17177812 */ /* 0x000fe400078ec0ff */
[----:B------:R-:W-:Y:S02]  /*15bfb0*/  LOP3.LUT R0, R0, 0xffff, RZ, 0xc0, !PT ;  /* 0x0000ffff00007812 */ /* 0x000fe400078ec0ff */
[----:B------:R-:W-:Y:S02]  /*15bfc0*/  PRMT R26, R26, 0x3340, R27 ;  /* 0x000033401a1a7816 */ /* 0x000fe4000000001b */
[----:B------:R-:W-:-:S02]  /*15bfd0*/  PRMT R25, R22, 0x3340, R25 ;  /* 0x0000334016197816 */ /* 0x000fc40000000019 */
[----:B------:R-:W-:Y:S01]  /*15bfe0*/  PRMT R22, R13, 0x3340, R24 ;  /* 0x000033400d167816 */ /* 0x000fe20000000018 */
[----:B------:R0:W-:Y:S01]  /*15bff0*/  STL [R1+0x181c], R3 ;  /* 0x00181c0301007387 */ /* 0x0001e20000100800 */
[----:B------:R-:W-:-:S03]  /*15c000*/  PRMT R0, R23, 0x3340, R0 ;  /* 0x0000334017007816 */ /* 0x000fc60000000000 */
[----:B0-----:R-:W4:Y:S04]  /*15c010*/  LDL.LU R3, [R1+0x5234] ;  /* 0x0052340001037983 */ /* 0x001f280000300800 */
[----:B------:R-:W-:Y:S04]  /*15c020*/  STL [R1+0x16a0], R26 ;  /* 0x0016a01a01007387 */ /* 0x000fe80000100800 */
[----:B------:R-:W-:Y:S04]  /*15c030*/  STL [R1+0x169c], R25 ;  /* 0x00169c1901007387 */ /* 0x000fe80000100800 */
[----:B------:R0:W-:Y:S04]  /*15c040*/  STL [R1+0x1698], R22 ;  /* 0x0016981601007387 */ /* 0x0001e80000100800 */
[----:B------:R1:W-:Y:S04]  /*15c050*/  STL [R1+0x1694], R0 ;  /* 0x0016940001007387 */ /* 0x0003e80000100800 */
[----:B0-----:R-:W4:Y:S01]  /*15c060*/  LDL.LU R22, [R1+0x2d10] ;  /* 0x002d100001167983 */ /* 0x001f220000300800 */
[----:B-1----:R-:W-:-:S02]  /*15c070*/  LOP3.LUT R0, R11, 0xffff, RZ, 0xc0, !PT ;  /* 0x0000ffff0b007812 */ /* 0x002fc400078ec0ff */
[----:B--2---:R-:W-:Y:S02]  /*15c080*/  LOP3.LUT R13, R16, 0xffff, RZ, 0xc0, !PT ;  /* 0x0000ffff100d7812 */ /* 0x004fe400078ec0ff */
[----:B---3--:R-:W-:Y:S01]  /*15c090*/  LOP3.LUT R27, R18, 0xffff, RZ, 0xc0, !PT ;  /* 0x0000ffff121b7812 */ /* 0x008fe200078ec0ff */
[----:B------:R-:W2:Y:S04]  /*15c0a0*/  LDL.LU R16, [R1+0x2cf0] ;  /* 0x002cf00001107983 */ /* 0x000ea80000300800 */
[----:B------:R-:W3:Y:S01]  /*15c0b0*/  LDL.LU R18, [R1+0x2cec] ;  /* 0x002cec0001127983 */ /* 0x000ee20000300800 */
[----:B------:R-:W-:Y:S02]  /*15c0c0*/  SHF.R.U32.HI R11, RZ, 0x8, R13 ;  /* 0x00000008ff0b7819 */ /* 0x000fe4000001160d */
[----:B----4-:R-:W-:-:S02]  /*15c0d0*/  LOP3.LUT R24, R19, 0xffff, RZ, 0xc0, !PT ;  /* 0x0000ffff13187812 */ /* 0x010fc400078ec0ff */
[----:B------:R-:W-:Y:S02]  /*15c0e0*/  LOP3.LUT R23, R20, 0xffff, RZ, 0xc0, !PT ;  /* 0x0000ffff14177812 */ /* 0x000fe400078ec0ff */
[----:B------:R-:W-:Y:S02]  /*15c0f0*/  LOP3.LUT R25, R21, 0xffff, RZ, 0xc0, !PT ;  /* 0x0000ffff15197812 */ /* 0x000fe400078ec0ff */
[--C-:B------:R-:W-:Y:S02]  /*15c100*/  PRMT R26, R13, 0x3340, R24.reuse ;  /* 0x000033400d1a7816 */ /* 0x100fe40000000018 */
[----:B------:R-:W-:Y:S01]  /*15c110*/  SHF.R.U32.HI R13, RZ, 0x8, R24 ;  /* 0x00000008ff0d7819 */ /* 0x000fe20000011618 */
[----:B------:R-:W4:Y:S01]  /*15c120*/  LDL.LU R21, [R1+0x32c] ;  /* 0x00032c0001157983 */ /* 0x000f220000300800 */
[----:B------:R-:W-:Y:S02]  /*15c130*/  PRMT R24, R27, 0x3340, R23 ;  /* 0x000033401b187816 */ /* 0x000fe40000000017 */
[----:B------:R-:W-:Y:S01]  /*15c140*/  LOP3.LUT R17, R17, 0xffff, RZ, 0xc0, !PT ;  /* 0x0000ffff11117812 */ /* 0x000fe200078ec0ff */
[----:B------:R-:W4:Y:S04]  /*15c150*/  LDL.LU R19, [R1+0x1b8] ;  /* 0x0001b80001137983 */ /* 0x000f280000300800 */
[----:B------:R-:W4:Y:S04]  /*15c160*/  LDL.LU R20, [R1+0xc8] ;  /* 0x0000c80001147983 */ /* 0x000f280000300800 */
[----:B------:R0:W-:Y:S04]  /*15c170*/  STL [R1+0x1818], R26 ;  /* 0x0018181a01007387 */ /* 0x0001e80000100800 */
[----:B------:R1:W-:Y:S01]  /*15c180*/  STL [R1+0x1814], R24 ;  /* 0x0018141801007387 */ /* 0x0003e20000100800 */
[----:B0-----:R-:W-:-:S02]  /*15c190*/  SHF.R.U32.HI R26, RZ, 0x8, R27 ;  /* 0x00000008ff1a7819 */ /* 0x001fc4000001161b */
[----:B------:R-:W-:Y:S02]  /*15c1a0*/  SHF.R.U32.HI R27, RZ, 0x8, R23 ;  /* 0x00000008ff1b7819 */ /* 0x000fe40000011617 */
[----:B------:R-:W-:Y:S02]  /*15c1b0*/  SHF.R.U32.HI R23, RZ, 0x8, R17 ;  /* 0x00000008ff177819 */ /* 0x000fe40000011611 */
[----:B-1----:R-:W-:Y:S02]  /*15c1c0*/  PRMT R24, R17, 0x3340, R0 ;  /* 0x0000334011187816 */ /* 0x002fe40000000000 */
[----:B------:R-:W4:Y:S01]  /*15c1d0*/  LDL.LU R17, [R1+0x5230] ;  /* 0x0052300001117983 */ /* 0x000f220000300800 */
[----:B------:R-:W-:-:S03]  /*15c1e0*/  LOP3.LUT R28, R28, 0xffff, RZ, 0xc0, !PT ;  /* 0x0000ffff1c1c7812 */ /* 0x000fc600078ec0ff */
[----:B------:R0:W-:Y:S01]  /*15c1f0*/  STL [R1+0x180c], R24 ;  /* 0x00180c1801007387 */ /* 0x0001e20000100800 */
[----:B------:R-:W-:Y:S02]  /*15c200*/  SHF.R.U32.HI R0, RZ, 0x8, R0 ;  /* 0x00000008ff007819 */ /* 0x000fe40000011600 */
[----:B0-----:R-:W-:Y:S02]  /*15c210*/  SHF.R.U32.HI R24, RZ, 0x8, R25 ;  /* 0x00000008ff187819 */ /* 0x001fe40000011619 */
[--C-:B------:R-:W-:Y:S02]  /*15c220*/  PRMT R25, R25, 0x3340, R28.reuse ;  /* 0x0000334019197816 */ /* 0x100fe4000000001c */
[----:B------:R-:W-:-:S03]  /*15c230*/  SHF.R.U32.HI R28, RZ, 0x8, R28 ;  /* 0x00000008ff1c7819 */ /* 0x000fc6000001161c */
[----:B------:R0:W-:Y:S01]  /*15c240*/  STL [R1+0x1808], R25 ;  /* 0x0018081901007387 */ /* 0x0001e20000100800 */
[----:B------:R-:W-:Y:S02]  /*15c250*/  LOP3.LUT R28, R28, 0xffff, RZ, 0xc0, !PT ;  /* 0x0000ffff1c1c7812 */ /* 0x000fe400078ec0ff */
[----:B------:R-:W-:Y:S02]  /*15c260*/  LOP3.LUT R11, R11, 0xffff, RZ, 0xc0, !PT ;  /* 0x0000ffff0b0b7812 */ /* 0x000fe400078ec0ff */
[----:B0-----:R-:W-:Y:S01]  /*15c270*/  LOP3.LUT R25, R23, 0xffff, RZ, 0xc0, !PT ;  /* 0x0000ffff17197812 */ /* 0x001fe200078ec0ff */
[----:B------:R-:W-:Y:S01]  /*15c280*/  IMAD.MOV.U32 R23, RZ, RZ, R26 ;  /* 0x000000ffff177224 */ /* 0x000fe200078e001a */
[----:B------:R-:W-:Y:S01]  /*15c290*/  LOP3.LUT R26, R0, 0xffff, RZ, 0xc0, !PT ;  /* 0x0000ffff001a7812 */ /* 0x000fe200078ec0ff */
[----:B------:R-:W-:Y:S01]  /*15c2a0*/  IMAD.MOV.U32 R0, RZ, RZ, R13 ;  /* 0x000000ffff007224 */ /* 0x000fe200078e000d */
[----:B------:R-:W-:Y:S02]  /*15c2b0*/  LOP3.LUT R13, R24, 0xffff, RZ, 0xc0, !PT ;  /* 0x0000ffff180d7812 */ /* 0x000fe400078ec0ff */
[----:B------:R-:W-:-:S02]  /*15c2c0*/  LOP3.LUT R23, R23, 0xffff, RZ, 0xc0, !PT ;  /* 0x0000ffff17177812 */ /* 0x000fc400078ec0ff */
[----:B------:R-:W-:Y:S02]  /*15c2d0*/  LOP3.LUT R24, R0, 0xffff, RZ, 0xc0, !PT ;  /* 0x0000ffff00187812 */ /* 0x000fe400078ec0ff */
[----:B------:R-:W-:Y:S02]  /*15c2e0*/  LOP3.LUT R0, R27, 0xffff, RZ, 0xc0, !PT ;  /* 0x0000ffff1b007812 */ /* 0x000fe400078ec0ff */
[----:B------:R-:W-:Y:S02]  /*15c2f0*/  PRMT R25, R25, 0x3340, R26 ;  /* 0x0000334019197816 */ /* 0x000fe4000000001a */
[----:B------:R-:W-:Y:S02]  /*15c300*/  PRMT R13, R13, 0x3340, R28 ;  /* 0x000033400d0d7816 */ /* 0x000fe4000000001c */
[----:B------:R-:W-:Y:S02]  /*15c310*/  PRMT R11, R11, 0x3340, R24 ;  /* 0x000033400b0b7816 */ /* 0x000fe40000000018 */
[----:B------:R-:W-:Y:S01]  /*15c320*/  PRMT R0, R23, 0x3340, R0 ;  /* 0x0000334017007816 */ /* 0x000fe20000000000 */
[----:B------:R-:W-:Y:S04]  /*15c330*/  STL [R1+0x1690], R25 ;  /* 0x0016901901007387 */ /* 0x000fe80000100800 */
[----:B------:R0:W-:Y:S04]  /*15c340*/  STL [R1+0x168c], R13 ;  /* 0x00168c0d01007387 */ /* 0x0001e80000100800 */
[----:B------:R2:W-:Y:S04]  /*15c350*/  STL [R1+0x1688], R11 ;  /* 0x0016880b01007387 */ /* 0x0005e80000100800 */
[----:B------:R1:W-:Y:S01]  /*15c360*/  STL [R1+0x1684], R0 ;  /* 0x0016840001007387 */ /* 0x0003e20000100800 */
[----:B0-----:R-:W-:-:S03]  /*15c370*/  LOP3.LUT R13, R22, 0xffff, RZ, 0xc0, !PT ;  /* 0x0000ffff160d7812 */ /* 0x001fc600078ec0ff */
[----:B------:R-:W4:Y:S01]  /*15c380*/  LDL.LU R22, [R1+0x2d68] ;  /* 0x002d680001167983 */ /* 0x000f220000300800 */
[----:B--2---:R-:W-:Y:S02]  /*15c390*/  LOP3.LUT R11, R16, 0xffff, RZ, 0xc0, !PT ;  /* 0x0000ffff100b7812 */ /* 0x004fe400078ec0ff */
[----:B---3--:R-:W-:Y:S01]  /*15c3a0*/  LOP3.LUT R25, R18, 0xffff, RZ, 0xc0, !PT ;  /* 0x0000ffff12197812 */ /* 0x008fe200078ec0ff */
[----:B------:R-:W2:Y:S04]  /*15c3b0*/  LDL.LU R16, [R1+0x2d64] ;  /* 0x002d640001107983 */ /* 0x000ea80000300800 */
[----:B------:R-:W3:Y:S01]  /*15c3c0*/  LDL.LU R18, [R1+0x2d28] ;  /* 0x002d280001127983 */ /* 0x000ee20000300800 */
[----:B----4-:R-:W-:-:S03]  /*15c3d0*/  LOP3.LUT R27, R21, 0xffff, RZ, 0xc0, !PT ;  /* 0x0000ffff151b7812 */ /* 0x010fc600078ec0ff */
[----:B------:R-:W4:Y:S01]  /*15c3e0*/  LDL.LU R21, [R1+0x2d24] ;  /* 0x002d240001157983 */ /* 0x000f220000300800 */
[----:B------:R-:W-:Y:S02]  /*15c3f0*/  LOP3.LUT R28, R19, 0xffff, RZ, 0xc0, !PT ;  /* 0x0000ffff131c7812 */ /* 0x000fe400078ec0ff */
[----:B------:R-:W-:Y:S01]  /*15c400*/  LOP3.LUT R24, R20, 0xffff, RZ, 0xc0, !PT ;  /* 0x0000ffff14187812 */ /* 0x000fe200078ec0ff */
[----:B------:R-:W4:Y:S04]  /*15c410*/  LDL.LU R19, [R1+0x270] ;  /* 0x0002700001137983 */ /* 0x000f280000300800 */
[----:B------:R-:W4:Y:S01]  /*15c420*/  LDL.LU R20, [R1+0x26c] ;  /* 0x00026c0001147983 */ /* 0x000f220000300800 */
[----:B------:R-:W-:-:S03]  /*15c430*/  LOP3.LUT R23, R17, 0xffff, RZ, 0xc0, !PT ;  /* 0x0000ffff11177812 */ /* 0x000fc600078ec0ff */
[----:B------:R-:W4:Y:S01]  /*15c440*/  LDL.LU R17, [R1+0x1c0] ;  /* 0x0001c00001117983 */ /* 0x000f220000300800 */
[----:B------:R-:W-:Y:S02]  /*15c450*/  PRMT R26, R13, 0x3340, R28 ;  /* 0x000033400d1a7816 */ /* 0x000fe4000000001c */
[----:B-1----:R-:W-:Y:S02]  /*15c460*/  LOP3.LUT R0, R15, 0xffff, RZ, 0xc0, !PT ;  /* 0x0000ffff0f007812 */ /* 0x002fe400078ec0ff */
[----:B------:R-:W-:Y:S01]  /*15c470*/  SHF.R.U32.HI R15, RZ, 0x8, R13 ;  /* 0x00000008ff0f7819 */ /* 0x000fe2000001160d */
[----:B------:R0:W-:Y:S01]  /*15c480*/  STL [R1+0x1804], R26 ;  /* 0x0018041a01007387 */ /* 0x0001e20000100800 */
[----:B------:R-:W-:Y:S02]  /*15c490*/  SHF.R.U32.HI R13, RZ, 0x8, R11 ;  /* 0x00000008ff0d7819 */ /* 0x000fe4000001160b */
[--C-:B------:R-:W-:Y:S01]  /*15c4a0*/  PRMT R11, R11, 0x3340, R24.reuse ;  /* 0x000033400b0b7816 */ /* 0x100fe20000000018 */
[----:B0-----:R-:W4:Y:S04]  /*15c4b0*/  LDL.LU R26, [R1+0x1bc] ;  /* 0x0001bc00011a7983 */ /* 0x001f280000300800 */
[----:B------:R0:W-:Y:S02]  /*15c4c0*/  STL [R1+0x1800], R11 ;  /* 0x0018000b01007387 */ /* 0x0001e40000100800 */
[----:B0-----:R-:W-:-:S02]  /*15c4d0*/  SHF.R.U32.HI R11, RZ, 0x8, R24 ;  /* 0x00000008ff0b7819 */ /* 0x001fc40000011618 */
[----:B------:R-:W-:Y:S02]  /*15c4e0*/  SHF.R.U32.HI R24, RZ, 0x8, R25 ;  /* 0x00000008ff187819 */ /* 0x000fe40000011619 */
[----:B------:R-:W-:-:S05]  /*15c4f0*/  PRMT R25, R25, 0x3340, R23 ;  /* 0x0000334019197816 */ /* 0x000fca0000000017 */
[----:B------:R0:W-:Y:S01]  /*15c500*/  STL [R1+0x17fc], R25 ;  /* 0x0017fc1901007387 */ /* 0x0001e20000100800 */
[----:B------:R-:W-:Y:S02]  /*15c510*/  SHF.R.U32.HI R28, RZ, 0x8, R28 ;  /* 0x00000008ff1c7819 */ /* 0x000fe4000001161c */
[----:B0-----:R-:W-:Y:S02]  /*15c520*/  SHF.R.U32.HI R25, RZ, 0x8, R27 ;  /* 0x00000008ff197819 */ /* 0x001fe4000001161b */
[----:B------:R-:W-:-:S05]  /*15c530*/  PRMT R27, R27, 0x3340, R0 ;  /* 0x000033401b1b7816 */ /* 0x000fca0000000000 */
[----:B------:R0:W-:Y:S01]  /*15c540*/  STL [R1+0x17f8], R27 ;  /* 0x0017f81b01007387 */ /* 0x0001e20000100800 */
[----:B------:R-:W-:Y:S02]  /*15c550*/  SHF.R.U32.HI R23, RZ, 0x8, R23 ;  /* 0x00000008ff177819 */ /* 0x000fe40000011617 */
[----:B------:R-:W-:Y:S02]  /*15c560*/  SHF.R.U32.HI R0, RZ, 0x8, R0 ;  /* 0x00000008ff007819 */ /* 0x000fe40000011600 */
[----:B------:R-:W-:Y:S02]  /*15c570*/  LOP3.LUT R13, R13, 0xffff, RZ, 0xc0, !PT ;  /* 0x0000ffff0d0d7812 */ /* 0x000fe400078ec0ff */
[----:B0-----:R-:W-:Y:S02]  /*15c580*/  LOP3.LUT R27, R15, 0xffff, RZ, 0xc0, !PT ;  /* 0x0000ffff0f1b7812 */ /* 0x001fe400078ec0ff */
[----:B------:R-:W-:Y:S01]  /*15c590*/  LOP3.LUT R15, R28, 0xffff, RZ, 0xc0, !PT ;  /* 0x0000ffff1c0f7812 */ /* 0x000fe200078ec0ff */
[----:B------:R-:W-:Y:S01]  /*15c5a0*/  IMAD.MOV.U32 R28, RZ, RZ, R11 ;  /* 0x000000ffff1c7224 */ /* 0x000fe200078e000b */
[----:B------:R-:W-:-:S02]  /*15c5b0*/  LOP3.LUT R11, R24, 0xffff, RZ, 0xc0, !PT ;  /* 0x0000ffff180b7812 */ /* 0x000fc400078ec0ff */
[----:B------:R-:W-:Y:S02]  /*15c5c0*/  LOP3.LUT R24, R23, 0xffff, RZ, 0xc0, !PT ;  /* 0x0000ffff17187812 */ /* 0x000fe400078ec0ff */
[----:B------:R-:W-:Y:S02]  /*15c5d0*/  LOP3.LUT R23, R25, 0xffff, RZ, 0xc0, !PT ;  /* 0x0000ffff19177812 */ /* 0x000fe400078ec0ff */
[----:B------:R-:W-:Y:S02]  /*15c5e0*/  LOP3.LUT R28, R28, 0xffff, RZ, 0xc0, !PT ;  /* 0x0000ffff1c1c7812 */ /* 0x000fe400078ec0ff */
[----:B------:R-:W-:Y:S02]  /*15c5f0*/  LOP3.LUT R0, R0, 0xffff, RZ, 0xc0, !PT ;  /* 0x0000ffff00007812 */ /* 0x000fe400078ec0ff */
[----:B------:R-:W-:Y:S02]  /*15c600*/  PRMT R27, R27, 0x3340, R15 ;  /* 0x000033401b1b7816 */ /* 0x000fe4000000000f */
[----:B------:R-:W-:-:S02]  /*15c610*/  PRMT R11, R11, 0x3340, R24 ;  /* 0x000033400b0b7816 */ /* 0x000fc40000000018 */
[----:B------:R-:W-:Y:S01]  /*15c620*/  PRMT R13, R13, 0x3340, R28 ;  /* 0x000033400d0d7816 */ /* 0x000fe2000000001c */
[----:B------:R-:W4:Y:S01]  /*15c630*/  LDL.LU R25, [R1+0x522c] ;  /* 0x00522c0001197983 */ /* 0x000f220000300800 */
[----:B------:R-:W-:-:S03]  /*15c640*/  PRMT R0, R23, 0x3340, R0 ;  /* 0x0000334017007816 */ /* 0x000fc60000000000 */
[----:B------:R-:W4:Y:S04]  /*15c650*/  LDL.LU R15, [R1+0x5228] ;  /* 0x00522800010f7983 */ /* 0x000f280000300800 */
[----:B------:R-:W-:Y:S04]  /*15c660*/  STL [R1+0x1680], R27 ;  /* 0x0016801b01007387 */ /* 0x000fe80000100800 */
[----:B------:R2:W-:Y:S04]  /*15c670*/  STL [R1+0x167c], R13 ;  /* 0x00167c0d01007387 */ /* 0x0005e80000100800 */
[----:B------:R3:W-:Y:S04]  /*15c680*/  STL [R1+0x1678], R11 ;  /* 0x0016780b01007387 */ /* 0x0007e80000100800 */
[----:B------:R0:W-:Y:S01]  /*15c690*/  STL [R1+0x1674], R0 ;  /* 0x0016740001007387 */ /* 0x0001e20000100800 */
[----:B--2---:R-:W-:-:S02]  /*15c6a0*/  LOP3.LUT R13, R16, 0xffff, RZ, 0xc0, !PT ;  /* 0x0000ffff100d7812 */ /* 0x004fc400078ec0ff */
[----:B---3--:R-:W-:Y:S01]  /*15c6b0*/  LOP3.LUT R11, R18, 0xffff, RZ, 0xc0, !PT ;  /* 0x0000ffff120b7812 */ /* 0x008fe200078ec0ff */
[----:B------:R-:W2:Y:S04]  /*15c6c0*/  LDL.LU R16, [R1+0x2cfc] ;  /* 0x002cfc0001107983 */ /* 0x000ea80000300800 */
[----:B------:R-:W3:Y:S01]  /*15c6d0*/  LDL.LU R18, [R1+0x2cf8] ;  /* 0x002cf80001127983 */ /* 0x000ee20000300800 */
[----:B----4-:R-:W-:Y:S02]  /*15c6e0*/  LOP3.LUT R27, R21, 0xffff, RZ, 0xc0, !PT ;  /* 0x0000ffff151b7812 */ /* 0x010fe400078ec0ff */
[----:B------:R-:W-:Y:S02]  /*15c6f0*/  LOP3.LUT R28, R19, 0xffff, RZ, 0xc0, !PT ;  /* 0x0000ffff131c7812 */ /* 0x000fe400078ec0ff */
[----:B------:R-:W-:-:S02]  /*15c700*/  LOP3.LUT R24, R20, 0xffff, RZ, 0xc0, !PT ;  /* 0x0000ffff14187812 */ /* 0x000fc400078ec0ff */
[----:B------:R-:W-:Y:S02]  /*15c710*/  LOP3.LUT R23, R17, 0xffff, RZ, 0xc0, !PT ;  /* 0x0000ffff11177812 */ /* 0x000fe400078ec0ff */
[----:B------:R-:W4:Y:S04]  /*15c720*/  LDL.LU R17, [R1+0x334] ;  /* 0x0003340001117983 */ /* 0x000f280000300800 */
[----:B------:R-:W4:Y:S04]  /*15c730*/  LDL.LU R21, [R1+0x330] ;  /* 0x0003300001157983 */ /* 0x000f280000300800 */
[----:B------:R-:W4:Y:S04]  /*15c740*/  LDL.LU R19, [R1+0xd0] ;  /* 0x0000d00001137983 */ /* 0x000f280000300800 */
[----:B------:R-:W4:Y:S01]  /*15c750*/  LDL.LU R20, [R1+0xcc] ;  /* 0x0000cc0001147983 */ /* 0x000f220000300800 */
[----:B------:R-:W-:-:S02]  /*15c760*/  LOP3.LUT R22, R22, 0xffff, RZ, 0xc0, !PT ;  /* 0x0000ffff16167812 */ /* 0x000fc400078ec0ff */
[----:B0-----:R-:W-:Y:S02]  /*15c770*/  LOP3.LUT R0, R26, 0xffff, RZ, 0xc0, !PT ;  /* 0x0000ffff1a007812 */ /* 0x001fe400078ec0ff */
[----:B------:R-:W-:Y:S02]  /*15c780*/  SHF.R.U32.HI R26, RZ, 0x8, R22 ;  /* 0x00000008ff1a7819 */ /* 0x000fe40000011616 */
[----:B------:R-:W-:-:S05]  /*15c790*/  PRMT R22, R22, 0x3340, R28 ;  /* 0x0000334016167816 */ /* 0x000fca000000001c */
[----:B------:R0:W-:Y:S02]  /*15c7a0*/  STL [R1+0x17f4], R22 ;  /* 0x0017f41601007387 */ /* 0x0001e40000100800 */
[----:B0-----:R-:W-:Y:S02]  /*15c7b0*/  SHF.R.U32.HI R22, RZ, 0x8, R13 ;  /* 0x00000008ff167819 */ /* 0x001fe4000001160d */
[----:B------:R-:W-:-:S05]  /*15c7c0*/  PRMT R13, R13, 0x3340, R24 ;  /* 0x000033400d0d7816 */ /* 0x000fca0000000018 */
[----:B------:R0:W-:Y:S02]  /*15c7d0*/  STL [R1+0x17ec], R13 ;  /* 0x0017ec0d01007387 */ /* 0x0001e40000100800 */
[----:B0-----:R-:W-:Y:S02]  /*15c7e0*/  SHF.R.U32.HI R13, RZ, 0x8, R24 ;  /* 0x00000008ff0d7819 */ /* 0x001fe40000011618 */
[----:B------:R-:W-:Y:S02]  /*15c7f0*/  SHF.R.U32.HI R24, RZ, 0x8, R11 ;  /* 0x00000008ff187819 */ /* 0x000fe4000001160b */
[----:B------:R-:W-:Y:S02]  /*15c800*/  PRMT R11, R11, 0x3340, R23 ;  /* 0x000033400b0b7816 */ /* 0x000fe40000000017 */
[----:B------:R-:W-:-:S03]  /*15c810*/  SHF.R.U32.HI R28, RZ, 0x8, R28 ;  /* 0x00000008ff1c7819 */ /* 0x000fc6000001161c */
[----:B------:R0:W-:Y:S02]  /*15c820*/  STL [R1+0x17e8], R11 ;  /* 0x0017e80b01007387 */ /* 0x0001e40000100800 */
[----:B0-----:R-:W-:Y:S02]  /*15c830*/  SHF.R.U32.HI R11, RZ, 0x8, R27 ;  /* 0x00000008ff0b7819 */ /* 0x001fe4000001161b */
[----:B------:R-:W-:-:S05]  /*15c840*/  PRMT R27, R27, 0x3340, R0 ;  /* 0x000033401b1b7816 */ /* 0x000fca0000000000 */
[----:B------:R0:W-:Y:S01]  /*15c850*/  STL [R1+0x17e4], R27 ;  /* 0x0017e41b01007387 */ /* 0x0001e20000100800 */
[----:B------:R-:W-:Y:S02]  /*15c860*/  SHF.R.U32.HI R23, RZ, 0x8, R23 ;  /* 0x00000008ff177819 */ /* 0x000fe40000011617 */
[----:B------:R-:W-:Y:S02]  /*15c870*/  SHF.R.U32.HI R0, RZ, 0x8, R0 ;  /* 0x00000008ff007819 */ /* 0x000fe40000011600 */
[----:B------:R-:W-:Y:S02]  /*15c880*/  LOP3.LUT R26, R26, 0xffff, RZ, 0xc0, !PT ;  /* 0x0000ffff1a1a7812 */ /* 0x000fe400078ec0ff */
[----:B------:R-:W-:Y:S02]  /*15c890*/  LOP3.LUT R22, R22, 0xffff, RZ, 0xc0, !PT ;  /* 0x0000ffff16167812 */ /* 0x000fe400078ec0ff */
[----:B0-----:R-:W-:Y:S01]  /*15c8a0*/  LOP3.LUT R27, R28, 0xffff, RZ, 0xc0, !PT ;  /* 0x0000ffff1c1b7812 */ /* 0x001fe200078ec0ff */
        /* <DEDUP_REMOVED lines=11> */
[----:B------:R-:W-:Y:S04]  /*15c960*/  STL [R1+0x1670], R26 ;  /* 0x0016701a01007387 */ /* 0x000fe80000100800 */
[----:B------:R-:W-:Y:S04]  /*15c970*/  STL [R1+0x166c], R22 ;  /* 0x00166c1601007387 */ /* 0x000fe80000100800 */
[----:B------:R-:W-:Y:S04]  /*15c980*/  STL [R1+0x1668], R13 ;  /* 0x0016680d01007387 */ /* 0x000fe80000100800 */
[----:B------:R0:W-:Y:S01]  /*15c990*/  STL [R1+0x1664], R0 ;  /* 0x0016640001007387 */ /* 0x0001e20000100800 */
[----:B------:R-:W-:-:S03]  /*15c9a0*/  LOP3.LUT R23, R14, 0xffff, RZ, 0xc0, !PT ;  /* 0x0000ffff0e177812 */ /* 0x000fc600078ec0ff */
[----:B------:R-:W4:Y:S01]  /*15c9b0*/  LDL.LU R14, [R1+0x2d88] ;  /* 0x002d8800010e7983 */ /* 0x000f220000300800 */
[----:B0-----:R-:W-:Y:S02]  /*15c9c0*/  LOP3.LUT R0, R12, 0xffff, RZ, 0xc0, !PT ;  /* 0x0000ffff0c007812 */ /* 0x001fe400078ec0ff */
[----:B--2---:R-:W-:Y:S02]  /*15c9d0*/  LOP3.LUT R22, R16, 0xffff, RZ, 0xc0, !PT ;  /* 0x0000ffff10167812 */ /* 0x004fe400078ec0ff */
[----:B---3--:R-:W-:Y:S01]  /*15c9e0*/  LOP3.LUT R13, R18, 0xffff, RZ, 0xc0, !PT ;  /* 0x0000ffff120d7812 */ /* 0x008fe200078ec0ff */
[----:B------:R-:W2:Y:S04]  /*15c9f0*/  LDL.LU R16, [R1+0x2d84] ;  /* 0x002d840001107983 */ /* 0x000ea80000300800 */
[----:B------:R-:W3:Y:S01]  /*15ca00*/  LDL.LU R18, [R1+0x2d3c] ;  /* 0x002d3c0001127983 */ /* 0x000ee20000300800 */
[----:B------:R-:W-:-:S03]  /*15ca10*/  SHF.R.U32.HI R26, RZ, 0x8, R22 ;  /* 0x00000008ff1a7819 */ /* 0x000fc60000011616 */
[----:B------:R-:W3:Y:S01]  /*15ca20*/  LDL.LU R12, [R1+0x2d08] ;  /* 0x002d0800010c7983 */ /* 0x000ee20000300800 */
[----:B----4-:R-:W-:Y:S02]  /*15ca30*/  LOP3.LUT R28, R19, 0xffff, RZ, 0xc0, !PT ;  /* 0x0000ffff131c7812 */ /* 0x010fe400078ec0ff */
[----:B------:R-:W-:Y:S02]  /*15ca40*/  LOP3.LUT R27, R21, 0xffff, RZ, 0xc0, !PT ;  /* 0x0000ffff151b7812 */ /* 0x000fe400078ec0ff */
[----:B------:R-:W-:Y:S01]  /*15ca50*/  LOP3.LUT R24, R20, 0xffff, RZ, 0xc0, !PT ;  /* 0x0000ffff14187812 */ /* 0x000fe200078ec0ff */
[----:B------:R-:W4:Y:S01]  /*15ca60*/  LDL.LU R21, [R1+0x278] ;  /* 0x0002780001157983 */ /* 0x000f220000300800 */
[----:B------:R-:W-:-:S03]  /*15ca70*/  PRMT R22, R22, 0x3340, R28 ;  /* 0x0000334016167816 */ /* 0x000fc6000000001c */
[----:B------:R-:W4:Y:S04]  /*15ca80*/  LDL.LU R19, [R1+0x274] ;  /* 0x0002740001137983 */ /* 0x000f280000300800 */
[----:B------:R-:W4:Y:S04]  /*15ca90*/  LDL.LU R20, [R1+0x1c4] ;  /* 0x0001c40001147983 */ /* 0x000f280000300800 */
[----:B------:R0:W-:Y:S01]  /*15caa0*/  STL [R1+0x17e0], R22 ;  /* 0x0017e01601007387 */ /* 0x0001e20000100800 */
[----:B------:R-:W-:Y:S02]  /*15cab0*/  LOP3.LUT R17, R17, 0xffff, RZ, 0xc0, !PT ;  /* 0x0000ffff11117812 */ /* 0x000fe400078ec0ff */
[----:B0-----:R-:W-:-:S02]  /*15cac0*/  SHF.R.U32.HI R22, RZ, 0x8, R13 ;  /* 0x00000008ff167819 */ /* 0x001fc4000001160d */
[----:B------:R-:W-:-:S05]  /*15cad0*/  PRMT R13, R13, 0x3340, R24 ;  /* 0x000033400d0d7816 */ /* 0x000fca0000000018 */
[----:B------:R0:W-:Y:S02]  /*15cae0*/  STL [R1+0x17dc], R13 ;  /* 0x0017dc0d01007387 */ /* 0x0001e40000100800 */
[----:B0-----:R-:W-:Y:S02]  /*15caf0*/  SHF.R.U32.HI R13, RZ, 0x8, R24 ;  /* 0x00000008ff0d7819 */ /* 0x001fe40000011618 */
[----:B------:R-:W-:Y:S02]  /*15cb00*/  SHF.R.U32.HI R24, RZ, 0x8, R17 ;  /* 0x00000008ff187819 */ /* 0x000fe40000011611 */
[----:B------:R-:W-:Y:S02]  /*15cb10*/  PRMT R17, R17, 0x3340, R23 ;  /* 0x0000334011117816 */ /* 0x000fe40000000017 */
[----:B------:R-:W-:-:S03]  /*15cb20*/  SHF.R.U32.HI R28, RZ, 0x8, R28 ;  /* 0x00000008ff1c7819 */ /* 0x000fc6000001161c */
[----:B------:R0:W-:Y:S01]  /*15cb30*/  STL [R1+0x17d8], R17 ;  /* 0x0017d81101007387 */ /* 0x0001e20000100800 */
[----:B------:R-:W-:Y:S02]  /*15cb40*/  SHF.R.U32.HI R23, RZ, 0x8, R23 ;  /* 0x00000008ff177819 */ /* 0x000fe40000011617 */
[----:B0-----:R-:W-:Y:S02]  /*15cb50*/  SHF.R.U32.HI R17, RZ, 0x8, R27 ;  /* 0x00000008ff117819 */ /* 0x001fe4000001161b */
[----:B------:R-:W-:-:S05]  /*15cb60*/  PRMT R27, R27, 0x3340, R0 ;  /* 0x000033401b1b7816 */ /* 0x000fca0000000000 */
[----:B------:R0:W-:Y:S02]  /*15cb70*/  STL [R1+0x17d4], R27 ;  /* 0x0017d41b01007387 */ /* 0x0001e40000100800 */
[----:B0-----:R-:W-:Y:S01]  /*15cb80*/  LOP3.LUT R27, R28, 0xffff, RZ, 0xc0, !PT ;  /* 0x0000ffff1c1b7812 */ /* 0x001fe200078ec0ff */
[----:B------:R-:W-:Y:S01]  /*15cb90*/  IMAD.MOV.U32 R28, RZ, RZ, R13 ;  /* 0x000000ffff1c7224 */ /* 0x000fe200078e000d */
[----:B------:R-:W-:Y:S02]  /*15cba0*/  LOP3.LUT R13, R24, 0xffff, RZ, 0xc0, !PT ;  /* 0x0000ffff180d7812 */ /* 0x000fe400078ec0ff */
[----:B------:R-:W-:Y:S02]  /*15cbb0*/  LOP3.LUT R24, R23, 0xffff, RZ, 0xc0, !PT ;  /* 0x0000ffff17187812 */ /* 0x000fe400078ec0ff */
[----:B------:R-:W-:Y:S02]  /*15cbc0*/  LOP3.LUT R23, R17, 0xffff, RZ, 0xc0, !PT ;  /* 0x0000ffff11177812 */ /* 0x000fe400078ec0ff */
[----:B------:R-:W4:Y:S01]  /*15cbd0*/  LDL.LU R17, [R1+0x5220] ;  /* 0x0052200001117983 */ /* 0x000f220000300800 */
        /* <DEDUP_REMOVED lines=10> */
[----:B------:R-:W-:Y:S04]  /*15cc80*/  STL [R1+0x165c], R22 ;  /* 0x00165c1601007387 */ /* 0x000fe80000100800 */
[----:B------:R2:W-:Y:S04]  /*15cc90*/  STL [R1+0x1658], R13 ;  /* 0x0016580d01007387 */ /* 0x0005e80000100800 */
[----:B------:R0:W-:Y:S01]  /*15cca0*/  STL [R1+0x1654], R0 ;  /* 0x0016540001007387 */ /* 0x0001e20000100800 */
[----:B--2---:R-:W-:-:S02]  /*15ccb0*/  LOP3.LUT R13, R16, 0xffff, RZ, 0xc0, !PT ;  /* 0x0000ffff100d7812 */ /* 0x004fc400078ec0ff */
[----:B---3--:R-:W-:Y:S02]  /*15ccc0*/  LOP3.LUT R27, R18, 0xffff, RZ, 0xc0, !PT ;  /* 0x0000ffff121b7812 */ /* 0x008fe400078ec0ff */
[----:B------:R-:W-:Y:S02]  /*15ccd0*/  LOP3.LUT R26, R12, 0xffff, RZ, 0xc0, !PT ;  /* 0x0000ffff0c1a7812 */ /* 0x000fe400078ec0ff */
[----:B----4-:R-:W-:Y:S02]  /*15cce0*/  LOP3.LUT R28, R21, 0xffff, RZ, 0xc0, !PT ;  /* 0x0000ffff151c7812 */ /* 0x010fe400078ec0ff */
[----:B------:R-:W-:Y:S02]  /*15ccf0*/  LOP3.LUT R24, R19, 0xffff, RZ, 0xc0, !PT ;  /* 0x0000ffff13187812 */ /* 0x000fe400078ec0ff */
[----:B------:R-:W-:Y:S02]  /*15cd00*/  LOP3.LUT R23, R20, 0xffff, RZ, 0xc0, !PT ;  /* 0x0000ffff14177812 */ /* 0x000fe400078ec0ff */
[----:B0-----:R-:W-:-:S02]  /*15cd10*/  LOP3.LUT R0, R17, 0xffff, RZ, 0xc0, !PT ;  /* 0x0000ffff11007812 */ /* 0x001fc400078ec0ff */
[----:B------:R-:W2:Y:S04]  /*15cd20*/  LDL.LU R17, [R1+0x2d9c] ;  /* 0x002d9c0001117983 */ /* 0x000ea80000300800 */
[----:B------:R-:W3:Y:S04]  /*15cd30*/  LDL.LU R16, [R1+0x2d98] ;  /* 0x002d980001107983 */ /* 0x000ee80000300800 */
[----:B------:R-:W4:Y:S04]  /*15cd40*/  LDL.LU R18, [R1+0x2d0c] ;  /* 0x002d0c0001127983 */ /* 0x000f280000300800 */
[----:B------:R-:W4:Y:S04]  /*15cd50*/  LDL.LU R12, [R1+0x338] ;  /* 0x00033800010c7983 */ /* 0x000f280000300800 */
[----:B------:R-:W4:Y:S04]  /*15cd60*/  LDL.LU R21, [R1+0x280] ;  /* 0x0002800001157983 */ /* 0x000f280000300800 */
[----:B------:R-:W4:Y:S04]  /*15cd70*/  LDL.LU R19, [R1+0x27c] ;  /* 0x00027c0001137983 */ /* 0x000f280000300800 */
[----:B------:R-:W4:Y:S01]  /*15cd80*/  LDL.LU R20, [R1+0xd4] ;  /* 0x0000d40001147983 */ /* 0x000f220000300800 */
[----:B------:R-:W-:-:S04]  /*15cd90*/  LOP3.LUT R14, R14, 0xffff, RZ, 0xc0, !PT ;  /* 0x0000ffff0e0e7812 */ /* 0x000fc800078ec0ff */
        /* <DEDUP_REMOVED lines=12> */
[----:B------:R-:W-:Y:S02]  /*15ce60*/  PRMT R26, R26, 0x3340, R0 ;  /* 0x000033401a1a7816 */ /* 0x000fe40000000000 */
[----:B------:R-:W-:-:S03]  /*15ce70*/  SHF.R.U32.HI R23, RZ, 0x8, R23 ;  /* 0x00000008ff177819 */ /* 0x000fc60000011617 */
[----:B------:R0:W-:Y:S01]  /*15ce80*/  STL [R1+0x17c0], R26 ;  /* 0x0017c01a01007387 */ /* 0x0001e20000100800 */
[----:B------:R-:W-:Y:S02]  /*15ce90*/  SHF.R.U32.HI R0, RZ, 0x8, R0 ;  /* 0x00000008ff007819 */ /* 0x000fe40000011600 */
[----:B------:R-:W-:Y:S02]  /*15cea0*/  LOP3.LUT R22, R22, 0xffff, RZ, 0xc0, !PT ;  /* 0x0000ffff16167812 */ /* 0x000fe400078ec0ff */
[----:B------:R-:W-:Y:S02]  /*15ceb0*/  LOP3.LUT R14, R14, 0xffff, RZ, 0xc0, !PT ;  /* 0x0000ffff0e0e7812 */ /* 0x000fe400078ec0ff */
[----:B0-----:R-:W-:Y:S01]  /*15cec0*/  LOP3.LUT R26, R28, 0xffff, RZ, 0xc0, !PT ;  /* 0x0000ffff1c1a7812 */ /* 0x001fe200078ec0ff */
[----:B------:R-:W-:Y:S01]  /*15ced0*/  IMAD.MOV.U32 R28, RZ, RZ, R13 ;  /* 0x000000ffff1c7224 */ /* 0x000fe200078e000d */
[----:B------:R-:W-:Y:S02]  /*15cee0*/  LOP3.LUT R13, R24, 0xffff, RZ, 0xc0, !PT ;  /* 0x0000ffff180d7812 */ /* 0x000fe400078ec0ff */
[----:B------:R-:W-:-:S02]  /*15cef0*/  LOP3.LUT R24, R23, 0xffff, RZ, 0xc0, !PT ;  /* 0x0000ffff17187812 */ /* 0x000fc400078ec0ff */
[----:B------:R-:W-:Y:S02]  /*15cf00*/  LOP3.LUT R23, R27, 0xffff, RZ, 0xc0, !PT ;  /* 0x0000ffff1b177812 */ /* 0x000fe400078ec0ff */
[----:B------:R-:W-:Y:S02]  /*15cf10*/  LOP3.LUT R28, R28, 0xffff, RZ, 0xc0, !PT ;  /* 0x0000ffff1c1c7812 */ /* 0x000fe400078ec0ff */
[----:B------:R-:W-:Y:S02]  /*15cf20*/  LOP3.LUT R0, R0, 0xffff, RZ, 0xc0, !PT ;  /* 0x0000ffff00007812 */ /* 0x000fe400078ec0ff */
[----:B------:R-:W-:Y:S02]  /*15cf30*/  PRMT R22, R22, 0x3340, R26 ;  /* 0x0000334016167816 */ /* 0x000fe4000000001a */
[----:B------:R-:W-:Y:S02]  /*15cf40*/  PRMT R13, R13, 0x3340, R24 ;  /* 0x000033400d0d7816 */ /* 0x000fe40000000018 */
[----:B------:R-:W-:-:S02]  /*15cf50*/  PRMT R14, R14, 0x3340, R28 ;  /* 0x000033400e0e7816 */ /* 0x000fc4000000001c */
[----:B------:R-:W-:Y:S01]  /*15cf60*/  PRMT R0, R23, 0x3340, R0 ;  /* 0x0000334017007816 */ /* 0x000fe20000000000 */
[----:B------:R-:W-:Y:S04]  /*15cf70*/  STL [R1+0x1650], R22 ;  /* 0x0016501601007387 */ /* 0x000fe80000100800 */
[----:B------:R0:W-:Y:S04]  /*15cf80*/  STL [R1+0x164c], R14 ;  /* 0x00164c0e01007387 */ /* 0x0001e80000100800 */
[----:B------:R-:W-:Y:S04]  /*15cf90*/  STL [R1+0x1648], R13 ;  /* 0x0016480d01007387 */ /* 0x000fe80000100800 */
[----:B------:R1:W-:Y:S04]  /*15cfa0*/  STL [R1+0x1644], R0 ;  /* 0x0016440001007387 */ /* 0x0003e80000100800 */
[----:B0-----:R-:W4:Y:S01]  /*15cfb0*/  LDL.LU R14, [R1+0x2d5c] ;  /* 0x002d5c00010e7983 */ /* 0x001f220000300800 */
[----:B-1----:R-:W-:-:S02]  /*15cfc0*/  LOP3.LUT R0, R9, 0xffff, RZ, 0xc0, !PT ;  /* 0x0000ffff09007812 */ /* 0x002fc400078ec0ff */
[----:B--2---:R-:W-:Y:S02]  /*15cfd0*/  LOP3.LUT R17, R17, 0xffff, RZ, 0xc0, !PT ;  /* 0x0000ffff11117812 */ /* 0x004fe400078ec0ff */
[----:B---3--:R-:W-:Y:S02]  /*15cfe0*/  LOP3.LUT R16, R16, 0xffff, RZ, 0xc0, !PT ;  /* 0x0000ffff10107812 */ /* 0x008fe400078ec0ff */
[----:B----4-:R-:W-:Y:S02]  /*15cff0*/  LOP3.LUT R28, R21, 0xffff, RZ, 0xc0, !PT ;  /* 0x0000ffff151c7812 */ /* 0x010fe400078ec0ff */
[----:B------:R-:W-:Y:S02]  /*15d000*/  LOP3.LUT R24, R19, 0xffff, RZ, 0xc0, !PT ;  /* 0x0000ffff13187812 */ /* 0x000fe400078ec0ff */
[----:B------:R-:W-:Y:S02]  /*15d010*/  LOP3.LUT R22, R18, 0xffff, RZ, 0xc0, !PT ;  /* 0x0000ffff12167812 */ /* 0x000fe400078ec0ff */
[----:B------:R-:W-:-:S02]  /*15d020*/  SHF.R.U32.HI R9, RZ, 0x8, R17 ;  /* 0x00000008ff097819 */ /* 0x000fc40000011611 */
[----:B------:R-:W-:Y:S01]  /*15d030*/  LOP3.LUT R13, R12, 0xffff, RZ, 0xc0, !PT ;  /* 0x0000ffff0c0d7812 */ /* 0x000fe200078ec0ff */
[----:B------:R-:W2:Y:S01]  /*15d040*/  LDL.LU R18, [R1+0x2d58] ;  /* 0x002d580001127983 */ /* 0x000ea20000300800 */
[----:B------:R-:W-:-:S03]  /*15d050*/  PRMT R17, R17, 0x3340, R28 ;  /* 0x0000334011117816 */ /* 0x000fc6000000001c */
[----:B------:R-:W3:Y:S01]  /*15d060*/  LDL.LU R12, [R1+0x2d18] ;  /* 0x002d1800010c7983 */ /* 0x000ee20000300800 */
[----:B------:R-:W-:-:S03]  /*15d070*/  SHF.R.U32.HI R27, RZ, 0x8, R28 ;  /* 0x00000008ff1b7819 */ /* 0x000fc6000001161c */
[----:B------:R-:W4:Y:S01]  /*15d080*/  LDL.LU R21, [R1+0x2d14] ;  /* 0x002d140001157983 */ /* 0x000f220000300800 */
[----:B------:R-:W-:Y:S02]  /*15d090*/  PRMT R28, R16, 0x3340, R24 ;  /* 0x00003340101c7816 */ /* 0x000fe40000000018 */
[----:B------:R-:W-:Y:S01]  /*15d0a0*/  LOP3.LUT R23, R20, 0xffff, RZ, 0xc0, !PT ;  /* 0x0000ffff14177812 */ /* 0x000fe200078ec0ff */
[----:B------:R-:W4:Y:S04]  /*15d0b0*/  LDL.LU R19, [R1+0x1cc] ;  /* 0x0001cc0001137983 */ /* 0x000f280000300800 */
[----:B------:R-:W4:Y:S01]  /*15d0c0*/  LDL.LU R20, [R1+0x1c8] ;  /* 0x0001c80001147983 */ /* 0x000f220000300800 */
[----:B------:R-:W-:-:S03]  /*15d0d0*/  SHF.R.U32.HI R26, RZ, 0x8, R16 ;  /* 0x00000008ff1a7819 */ /* 0x000fc60000011610 */
[----:B------:R-:W-:Y:S04]  /*15d0e0*/  STL [R1+0x17bc], R17 ;  /* 0x0017bc1101007387 */ /* 0x000fe80000100800 */
[----:B------:R-:W4:Y:S04]  /*15d0f0*/  LDL.LU R16, [R1+0xdc] ;  /* 0x0000dc0001107983 */ /* 0x000f280000300800 */
[----:B------:R0:W-:Y:S02]  /*15d100*/  STL [R1+0x17b8], R28 ;  /* 0x0017b81c01007387 */ /* 0x0001e40000100800 */
[----:B0-----:R-:W-:-:S02]  /*15d110*/  PRMT R28, R22, 0x3340, R23 ;  /* 0x00003340161c7816 */ /* 0x001fc40000000017 */
[----:B------:R-:W-:Y:S02]  /*15d120*/  SHF.R.U32.HI R17, RZ, 0x8, R24 ;  /* 0x00000008ff117819 */ /* 0x000fe40000011618 */
[----:B------:R-:W-:Y:S01]  /*15d130*/  SHF.R.U32.HI R24, RZ, 0x8, R22 ;  /* 0x00000008ff187819 */ /* 0x000fe20000011616 */
[----:B------:R0:W-:Y:S01]  /*15d140*/  STL [R1+0x17b4], R28 ;  /* 0x0017b41c01007387 */ /* 0x0001e20000100800 */
[----:B------:R-:W-:Y:S02]  /*15d150*/  SHF.R.U32.HI R22, RZ, 0x8, R13 ;  /* 0x00000008ff167819 */ /* 0x000fe4000001160d */
[----:B------:R-:W-:Y:S02]  /*15d160*/  SHF.R.U32.HI R23, RZ, 0x8, R23 ;  /* 0x00000008ff177819 */ /* 0x000fe40000011617 */
[--C-:B0-----:R-:W-:Y:S02]  /*15d170*/  PRMT R28, R13, 0x3340, R0.reuse ;  /* 0x000033400d1c7816 */ /* 0x101fe40000000000 */
[----:B------:R-:W4:Y:S04]  /*15d180*/  LDL.LU R13, [R1+0x521c] ;  /* 0x00521c00010d7983 */ /* 0x000f280000300800 */
[----:B------:R0:W-:Y:S02]  /*15d190*/  STL [R1+0x17ac], R28 ;  /* 0x0017ac1c01007387 */ /* 0x0001e40000100800 */
[----:B0-----:R-:W-:Y:S01]  /*15d1a0*/  SHF.R.U32.HI R28, RZ, 0x8, R0 ;  /* 0x00000008ff1c7819 */ /* 0x001fe20000011600 */
[----:B------:R-:W-:Y:S01]  /*15d1b0*/  IMAD.MOV.U32 R0, RZ, RZ, R26 ;  /* 0x000000ffff007224 */ /* 0x000fe200078e001a */
[----:B------:R-:W-:Y:S01]  /*15d1c0*/  LOP3.LUT R26, R24, 0xffff, RZ, 0xc0, !PT ;  /* 0x0000ffff181a7812 */ /* 0x000fe200078ec0ff */
[----:B------:R-:W-:Y:S01]  /*15d1d0*/  IMAD.MOV.U32 R24, RZ, RZ, R27 ;  /* 0x000000ffff187224 */ /* 0x000fe200078e001b */
[----:B------:R-:W-:-:S02]  /*15d1e0*/  LOP3.LUT R27, R23, 0xffff, RZ, 0xc0, !PT ;  /* 0x0000ffff171b7812 */ /* 0x000fc400078ec0ff */
[----:B------:R-:W-:Y:S02]  /*15d1f0*/  LOP3.LUT R23, R0, 0xffff, RZ, 0xc0, !PT ;  /* 0x0000ffff00177812 */ /* 0x000fe400078ec0ff */
[----:B------:R-:W-:Y:S02]  /*15d200*/  LOP3.LUT R0, R17, 0xffff, RZ, 0xc0, !PT ;  /* 0x0000ffff11007812 */ /* 0x000fe400078ec0ff */
[----:B------:R-:W4:Y:S01]  /*15d210*/  LDL.LU R17, [R1+0x5218] ;  /* 0x0052180001117983 */ /* 0x000f220000300800 */
[----:B------:R-:W-:Y:S02]  /*15d220*/  LOP3.LUT R22, R22, 0xffff, RZ, 0xc0, !PT ;  /* 0x0000ffff16167812 */ /* 0x000fe400078ec0ff */
[----:B------:R-:W-:Y:S02]  /*15d230*/  LOP3.LUT R28, R28, 0xffff, RZ, 0xc0, !PT ;  /* 0x0000ffff1c1c7812 */ /* 0x000fe400078ec0ff */
[----:B------:R-:W-:Y:S02]  /*15d240*/  LOP3.LUT R9, R9, 0xffff, RZ, 0xc0, !PT ;  /* 0x0000ffff09097812 */ /* 0x000fe400078ec0ff */
[----:B------:R-:W-:-:S02]  /*15d250*/  LOP3.LUT R24, R24, 0xffff, RZ, 0xc0, !PT ;  /* 0x0000ffff18187812 */ /* 0x000fc400078ec0ff */
        /* <DEDUP_REMOVED lines=8> */
[----:B--2---:R-:W-:-:S02]  /*15d2e0*/  LOP3.LUT R22, R18, 0xffff, RZ, 0xc0, !PT ;  /* 0x0000ffff12167812 */ /* 0x004fc400078ec0ff */
[----:B---3--:R-:W-:Y:S02]  /*15d2f0*/  LOP3.LUT R9, R12, 0xffff, RZ, 0xc0, !PT ;  /* 0x0000ffff0c097812 */ /* 0x008fe400078ec0ff */
[----:B----4-:R-:W-:Y:S02]  /*15d300*/  LOP3.LUT R27, R21, 0xffff, RZ, 0xc0, !PT ;  /* 0x0000ffff151b7812 */ /* 0x010fe400078ec0ff */
[----:B------:R-:W-:Y:S02]  /*15d310*/  LOP3.LUT R28, R19, 0xffff, RZ, 0xc0, !PT ;  /* 0x0000ffff131c7812 */ /* 0x000fe400078ec0ff */
[----:B------:R-:W-:Y:S02]  /*15d320*/  LOP3.LUT R24, R20, 0xffff, RZ, 0xc0, !PT ;  /* 0x0000ffff14187812 */ /* 0x000fe400078ec0ff */
[----:B------:R-:W-:Y:S02]  /*15d330*/  LOP3.LUT R23, R17, 0xffff, RZ, 0xc0, !PT ;  /* 0x0000ffff11177812 */ /* 0x000fe400078ec0ff */
[----:B------:R-:W2:Y:S04]  /*15d340*/  LDL.LU R17, [R1+0x2db0] ;  /* 0x002db00001117983 */ /* 0x000ea80000300800 */
[----:B------:R-:W3:Y:S04]  /*15d350*/  LDL.LU R18, [R1+0x2dac] ;  /* 0x002dac0001127983 */ /* 0x000ee80000300800 */
[----:B------:R-:W4:Y:S04]  /*15d360*/  LDL.LU R12, [R1+0x340] ;  /* 0x00034000010c7983 */ /* 0x000f280000300800 */
[----:B------:R-:W4:Y:S04]  /*15d370*/  LDL.LU R21, [R1+0x33c] ;  /* 0x00033c0001157983 */ /* 0x000f280000300800 */
[----:B------:R-:W4:Y:S04]  /*15d380*/  LDL.LU R19, [R1+0x288] ;  /* 0x0002880001137983 */ /* 0x000f280000300800 */
[----:B------:R-:W4:Y:S01]  /*15d390*/  LDL.LU R20, [R1+0x284] ;  /* 0x0002840001147983 */ /* 0x000f220000300800 */
[----:B------:R-:W-:-:S04]  /*15d3a0*/  LOP3.LUT R14, R14, 0xffff, RZ, 0xc0, !PT ;  /* 0x0000ffff0e0e7812 */ /* 0x000fc800078ec0ff */
[----:B------:R-:W-:Y:S02]  /*15d3b0*/  SHF.R.U32.HI R26, RZ, 0x8, R14 ;  /* 0x00000008ff1a7819 */ /* 0x000fe4000001160e */
[--C-:B------:R-:W-:Y:S02]  /*15d3c0*/  PRMT R14, R14, 0x3340, R28.reuse ;  /* 0x000033400e0e7816 */ /* 0x100fe4000000001c */
[----:B0-----:R-:W-:Y:S02]  /*15d3d0*/  LOP3.LUT R0, R16, 0xffff, RZ, 0xc0, !PT ;  /* 0x0000ffff10007812 */ /* 0x001fe400078ec0ff */
[----:B------:R-:W-:Y:S01]  /*15d3e0*/  SHF.R.U32.HI R16, RZ, 0x8, R28 ;  /* 0x00000008ff107819 */ /* 0x000fe2000001161c */
[----:B------:R0:W-:Y:S01]  /*15d3f0*/  STL [R1+0x17a8], R14 ;  /* 0x0017a80e01007387 */ /* 0x0001e20000100800 */
[----:B------:R-:W-:Y:S02]  /*15d400*/  SHF.R.U32.HI R28, RZ, 0x8, R24 ;  /* 0x00000008ff1c7819 */ /* 0x000fe40000011618 */
[----:B0-----:R-:W-:-:S02]  /*15d410*/  SHF.R.U32.HI R14, RZ, 0x8, R22 ;  /* 0x00000008ff0e7819 */ /* 0x001fc40000011616 */
[----:B------:R-:W-:Y:S02]  /*15d420*/  PRMT R22, R22, 0x3340, R24 ;  /* 0x0000334016167816 */ /* 0x000fe40000000018 */
[----:B------:R-:W-:-:S03]  /*15d430*/  PRMT R24, R9, 0x3340, R23 ;  /* 0x0000334009187816 */ /* 0x000fc60000000017 */
[----:B------:R0:W-:Y:S02]  /*15d440*/  STL [R1+0x17a4], R22 ;  /* 0x0017a41601007387 */ /* 0x0001e40000100800 */
[----:B0-----:R-:W-:Y:S02]  /*15d450*/  SHF.R.U32.HI R22, RZ, 0x8, R9 ;  /* 0x00000008ff167819 */ /* 0x001fe40000011609 */
[----:B------:R-:W4:Y:S04]  /*15d460*/  LDL.LU R9, [R1+0x5214] ;  /* 0x0052140001097983 */ /* 0x000f280000300800 */
[----:B------:R0:W-:Y:S01]  /*15d470*/  STL [R1+0x17a0], R24 ;  /* 0x0017a01801007387 */ /* 0x0001e20000100800 */
[----:B------:R-:W-:Y:S02]  /*15d480*/  LOP3.LUT R26, R26, 0xffff, RZ, 0xc0, !PT ;  /* 0x0000ffff1a1a7812 */ /* 0x000fe400078ec0ff */
[----:B0-----:R-:W-:-:S02]  /*15d490*/  SHF.R.U32.HI R24, RZ, 0x8, R23 ;  /* 0x00000008ff187819 */ /* 0x001fc40000011617 */
[----:B------:R-:W-:Y:S02]  /*15d4a0*/  SHF.R.U32.HI R23, RZ, 0x8, R27 ;  /* 0x00000008ff177819 */ /* 0x000fe4000001161b */
[--C-:B------:R-:W-:Y:S02]  /*15d4b0*/  PRMT R27, R27, 0x3340, R0.reuse ;  /* 0x000033401b1b7816 */ /* 0x100fe40000000000 */
[----:B------:R-:W-:Y:S02]  /*15d4c0*/  SHF.R.U32.HI R0, RZ, 0x8, R0 ;  /* 0x00000008ff007819 */ /* 0x000fe40000011600 */
[----:B------:R-:W-:Y:S01]  /*15d4d0*/  LOP3.LUT R14, R14, 0xffff, RZ, 0xc0, !PT ;  /* 0x0000ffff0e0e7812 */ /* 0x000fe200078ec0ff */
[----:B------:R0:W-:Y:S01]  /*15d4e0*/  STL [R1+0x179c], R27 ;  /* 0x00179c1b01007387 */ /* 0x0001e20000100800 */
[----:B------:R-:W-:Y:S02]  /*15d4f0*/  LOP3.LUT R24, R24, 0xffff, RZ, 0xc0, !PT ;  /* 0x0000ffff18187812 */ /* 0x000fe400078ec0ff */
[----:B------:R-:W-:-:S02]  /*15d500*/  LOP3.LUT R23, R23, 0xffff, RZ, 0xc0, !PT ;  /* 0x0000ffff17177812 */ /* 0x000fc400078ec0ff */
[----:B------:R-:W-:Y:S02]  /*15d510*/  LOP3.LUT R0, R0, 0xffff, RZ, 0xc0, !PT ;  /* 0x0000ffff00007812 */ /* 0x000fe400078ec0ff */
[----:B0-----:R-:W-:Y:S02]  /*15d520*/  LOP3.LUT R27, R16, 0xffff, RZ, 0xc0, !PT ;  /* 0x0000ffff101b7812 */ /* 0x001fe400078ec0ff */
[----:B------:R-:W-:Y:S02]  /*15d530*/  LOP3.LUT R16, R28, 0xffff, RZ, 0xc0, !PT ;  /* 0x0000ffff1c107812 */ /* 0x000fe400078ec0ff */
[----:B------:R-:W-:Y:S02]  /*15d540*/  LOP3.LUT R28, R22, 0xffff, RZ, 0xc0, !PT ;  /* 0x0000ffff161c7812 */ /* 0x000fe400078ec0ff */
[----:B------:R-:W-:Y:S02]  /*15d550*/  PRMT R26, R26, 0x3340, R27 ;  /* 0x000033401a1a7816 */ /* 0x000fe4000000001b */
[----:B------:R-:W-:-:S02]  /*15d560*/  PRMT R16, R14, 0x3340, R16 ;  /* 0x000033400e107816 */ /* 0x000fc40000000010 */
[----:B------:R-:W-:Y:S02]  /*15d570*/  PRMT R14, R28, 0x3340, R24 ;  /* 0x000033401c0e7816 */ /* 0x000fe40000000018 */
[----:B------:R-:W-:Y:S01]  /*15d580*/  PRMT R0, R23, 0x3340, R0 ;  /* 0x0000334017007816 */ /* 0x000fe20000000000 */
[----:B------:R-:W4:Y:S04]  /*15d590*/  LDL.LU R22, [R1+0x5210] ;  /* 0x0052100001167983 */ /* 0x000f280000300800 */
[----:B------:R-:W-:Y:S04]  /*15d5a0*/  STL [R1+0x1630], R26 ;  /* 0x0016301a01007387 */ /* 0x000fe80000100800 */
[----:B------:R-:W-:Y:S04]  /*15d5b0*/  STL [R1+0x162c], R16 ;  /* 0x00162c1001007387 */ /* 0x000fe80000100800 */
[----:B------:R-:W-:Y:S04]  /*15d5c0*/  STL [R1+0x1628], R14 ;  /* 0x0016280e01007387 */ /* 0x000fe80000100800 */
[----:B------:R0:W-:Y:S01]  /*15d5d0*/  STL [R1+0x1624], R0 ;  /* 0x0016240001007387 */ /* 0x0001e20000100800 */
[----:B------:R-:W-:-:S02]  /*15d5e0*/  LOP3.LUT R23, R7, 0xffff, RZ, 0xc0, !PT ;  /* 0x0000ffff07177812 */ /* 0x000fc400078ec0ff */
[----:B0-----:R-:W-:Y:S02]  /*15d5f0*/  LOP3.LUT R0, R8, 0xffff, RZ, 0xc0, !PT ;  /* 0x0000ffff08007812 */ /* 0x001fe400078ec0ff */
[----:B--2---:R-:W-:Y:S02]  /*15d600*/  LOP3.LUT R17, R17, 0xffff, RZ, 0xc0, !PT ;  /* 0x0000ffff11117812 */ /* 0x004fe400078ec0ff */
[----:B---3--:R-:W-:Y:S02]  /*15d610*/  LOP3.LUT R16, R18, 0xffff, RZ, 0xc0, !PT ;  /* 0x0000ffff12107812 */ /* 0x008fe400078ec0ff */
[----:B----4-:R-:W-:Y:S02]  /*15d620*/  LOP3.LUT R28, R19, 0xffff, RZ, 0xc0, !PT ;  /* 0x0000ffff131c7812 */ /* 0x010fe400078ec0ff */
[----:B------:R-:W-:Y:S02]  /*15d630*/  LOP3.LUT R24, R20, 0xffff, RZ, 0xc0, !PT ;  /* 0x0000ffff14187812 */ /* 0x000fe400078ec0ff */
[----:B------:R-:W-:Y:S01]  /*15d640*/  LOP3.LUT R26, R12, 0xffff, RZ, 0xc0, !PT ;  /* 0x0000ffff0c1a7812 */ /* 0x000fe200078ec0ff */
[----:B------:R-:W2:Y:S01]  /*15d650*/  LDL.LU R18, [R1+0x2d78] ;  /* 0x002d780001127983 */ /* 0x000ea20000300800 */
[----:B------:R-:W-:-:S02]  /*15d660*/  SHF.R.U32.HI R8, RZ, 0x8, R17 ;  /* 0x00000008ff087819 */ /* 0x000fc40000011611 */
[--C-:B------:R-:W-:Y:S01]  /*15d670*/  PRMT R27, R17, 0x3340, R28.reuse ;  /* 0x00003340111b7816 */ /* 0x100fe2000000001c */
[----:B------:R-:W3:Y:S01]  /*15d680*/  LDL.LU R12, [R1+0x2d38] ;  /* 0x002d3800010c7983 */ /* 0x000ee20000300800 */
[----:B------:R-:W-:Y:S02]  /*15d690*/  SHF.R.U32.HI R17, RZ, 0x8, R28 ;  /* 0x00000008ff117819 */ /* 0x000fe4000001161c */
[----:B------:R-:W-:Y:S01]  /*15d6a0*/  LOP3.LUT R14, R21, 0xffff, RZ, 0xc0, !PT ;  /* 0x0000ffff150e7812 */ /* 0x000fe200078ec0ff */
[----:B------:R-:W4:Y:S01]  /*15d6b0*/  LDL.LU R7, [R1+0x2d34] ;  /* 0x002d340001077983 */ /* 0x000f220000300800 */
[----:B------:R-:W-:-:S03]  /*15d6c0*/  PRMT R28, R16, 0x3340, R24 ;  /* 0x00003340101c7816 */ /* 0x000fc60000000018 */
[----:B------:R-:W2:Y:S04]  /*15d6d0*/  LDL.LU R21, [R1+0x344] ;  /* 0x0003440001157983 */ /* 0x000ea80000300800 */
[----:B------:R-:W4:Y:S04]  /*15d6e0*/  LDL.LU R19, [R1+0x1d0] ;  /* 0x0001d00001137983 */ /* 0x000f280000300800 */
[----:B------:R-:W4:Y:S04]  /*15d6f0*/  LDL.LU R20, [R1+0xf0] ;  /* 0x0000f00001147983 */ /* 0x000f280000300800 */
[----:B------:R-:W-:Y:S04]  /*15d700*/  STL [R1+0x1798], R27 ;  /* 0x0017981b01007387 */ /* 0x000fe80000100800 */
[----:B------:R0:W-:Y:S02]  /*15d710*/  STL [R1+0x1794], R28 ;  /* 0x0017941c01007387 */ /* 0x0001e40000100800 */
[----:B0-----:R-:W-:-:S02]  /*15d720*/  PRMT R28, R26, 0x3340, R23 ;  /* 0x000033401a1c7816 */ /* 0x001fc40000000017 */
[----:B------:R-:W-:Y:S02]  /*15d730*/  SHF.R.U32.HI R27, RZ, 0x8, R16 ;  /* 0x00000008ff1b7819 */ /* 0x000fe40000011610 */
[----:B------:R-:W-:Y:S01]  /*15d740*/  SHF.R.U32.HI R16, RZ, 0x8, R24 ;  /* 0x00000008ff107819 */ /* 0x000fe20000011618 */
[----:B------:R0:W-:Y:S01]  /*15d750*/  STL [R1+0x178c], R28 ;  /* 0x00178c1c01007387 */ /* 0x0001e20000100800 */
[----:B------:R-:W-:Y:S02]  /*15d760*/  SHF.R.U32.HI R24, RZ, 0x8, R26 ;  /* 0x00000008ff187819 */ /* 0x000fe4000001161a */
[----:B------:R-:W-:Y:S02]  /*15d770*/  SHF.R.U32.HI R26, RZ, 0x8, R14 ;  /* 0x00000008ff1a7819 */ /* 0x000fe4000001160e */
[----:B------:R-:W-:Y:S02]  /*15d780*/  SHF.R.U32.HI R23, RZ, 0x8, R23 ;  /* 0x00000008ff177819 */ /* 0x000fe40000011617 */
[----:B0-----:R-:W-:-:S02]  /*15d790*/  PRMT R28, R14, 0x3340, R0 ;  /* 0x000033400e1c7816 */ /* 0x001fc40000000000 */
        /* <DEDUP_REMOVED lines=9> */
[----:B------:R-:W-:Y:S01]  /*15d830*/  PRMT R27, R27, 0x3340, R17 ;  /* 0x000033401b1b7816 */ /* 0x000fe20000000011 */
[----:B------:R-:W4:Y:S04]  /*15d840*/  LDL.LU R16, [R1+0x5208] ;  /* 0x0052080001107983 */ /* 0x000f280000300800 */
[----:B------:R-:W4:Y:S01]  /*15d850*/  LDL.LU R17, [R1+0x5204] ;  /* 0x0052040001117983 */ /* 0x000f220000300800 */
[----:B------:R-:W-:-:S02]  /*15d860*/  LOP3.LUT R26, R26, 0xffff, RZ, 0xc0, !PT ;  /* 0x0000ffff1a1a7812 */ /* 0x000fc400078ec0ff */
[----:B------:R-:W-:Y:S02]  /*15d870*/  LOP3.LUT R28, R28, 0xffff, RZ, 0xc0, !PT ;  /* 0x0000ffff1c1c7812 */ /* 0x000fe400078ec0ff */
[----:B------:R-:W-:Y:S02]  /*15d880*/  LOP3.LUT R8, R8, 0xffff, RZ, 0xc0, !PT ;  /* 0x0000ffff08087812 */ /* 0x000fe400078ec0ff */
[----:B------:R-:W-:Y:S02]  /*15d890*/  LOP3.LUT R24, R24, 0xffff, RZ, 0xc0, !PT ;  /* 0x0000ffff18187812 */ /* 0x000fe400078ec0ff */
[----:B------:R-:W-:Y:S02]  /*15d8a0*/  PRMT R26, R26, 0x3340, R28 ;  /* 0x000033401a1a7816 */ /* 0x000fe4000000001c */
[----:B------:R-:W-:Y:S02]  /*15d8b0*/  PRMT R0, R23, 0x3340, R0 ;  /* 0x0000334017007816 */ /* 0x000fe40000000000 */
[----:B------:R-:W-:Y:S01]  /*15d8c0*/  PRMT R8, R8, 0x3340, R24 ;  /* 0x0000334008087816 */ /* 0x000fe20000000018 */
[----:B------:R-:W-:Y:S04]  /*15d8d0*/  STL [R1+0x1620], R27 ;  /* 0x0016201b01007387 */ /* 0x000fe80000100800 */
[----:B------:R-:W-:Y:S04]  /*15d8e0*/  STL [R1+0x161c], R26 ;  /* 0x00161c1a01007387 */ /* 0x000fe80000100800 */
[----:B------:R-:W-:Y:S04]  /*15d8f0*/  STL [R1+0x1618], R8 ;  /* 0x0016180801007387 */ /* 0x000fe80000100800 */
[----:B------:R0:W-:Y:S02]  /*15d900*/  STL [R1+0x1614], R0 ;  /* 0x0016140001007387 */ /* 0x0001e40000100800 */
[----:B0-----:R-:W-:-:S02]  /*15d910*/  LOP3.LUT R0, R10, 0xffff, RZ, 0xc0, !PT ;  /* 0x0000ffff0a007812 */ /* 0x001fc400078ec0ff */
[----:B---3--:R-:W-:Y:S02]  /*15d920*/  LOP3.LUT R8, R12, 0xffff, RZ, 0xc0, !PT ;  /* 0x0000ffff0c087812 */ /* 0x008fe400078ec0ff */
[----:B------:R-:W3:Y:S01]  /*15d930*/  LDL.LU R12, [R1+0x2dd8] ;  /* 0x002dd800010c7983 */ /* 0x000ee20000300800 */
[----:B--2---:R-:W-:Y:S02]  /*15d940*/  LOP3.LUT R27, R21, 0xffff, RZ, 0xc0, !PT ;  /* 0x0000ffff151b7812 */ /* 0x004fe400078ec0ff */
[----:B----4-:R-:W-:Y:S01]  /*15d950*/  LOP3.LUT R28, R19, 0xffff, RZ, 0xc0, !PT ;  /* 0x0000ffff131c7812 */ /* 0x010fe200078ec0ff */
[----:B------:R-:W2:Y:S01]  /*15d960*/  LDL.LU R21, [R1+0x2dd4] ;  /* 0x002dd40001157983 */ /* 0x000ea20000300800 */
[----:B------:R-:W-:-:S03]  /*15d970*/  LOP3.LUT R24, R20, 0xffff, RZ, 0xc0, !PT ;  /* 0x0000ffff14187812 */ /* 0x000fc600078ec0ff */
[----:B------:R-:W4:Y:S04]  /*15d980*/  LDL.LU R19, [R1+0x2d90] ;  /* 0x002d900001137983 */ /* 0x000f280000300800 */
[----:B------:R-:W3:Y:S01]  /*15d990*/  LDL.LU R20, [R1+0x2d8c] ;  /* 0x002d8c0001147983 */ /* 0x000ee20000300800 */
[----:B------:R-:W-:-:S03]  /*15d9a0*/  LOP3.LUT R23, R17, 0xffff, RZ, 0xc0, !PT ;  /* 0x0000ffff11177812 */ /* 0x000fc600078ec0ff */
[----:B------:R-:W3:Y:S01]  /*15d9b0*/  LDL.LU R17, [R1+0x290] ;  /* 0x0002900001117983 */ /* 0x000ee20000300800 */
[----:B------:R-:W-:Y:S02]  /*15d9c0*/  LOP3.LUT R18, R18, 0xffff, RZ, 0xc0, !PT ;  /* 0x0000ffff12127812 */ /* 0x000fe400078ec0ff */
[----:B------:R-:W-:Y:S02]  /*15d9d0*/  SHF.R.U32.HI R26, RZ, 0x8, R8 ;  /* 0x00000008ff1a7819 */ /* 0x000fe40000011608 */
[----:B------:R-:W-:Y:S02]  /*15d9e0*/  SHF.R.U32.HI R10, RZ, 0x8, R18 ;  /* 0x00000008ff0a7819 */ /* 0x000fe40000011612 */
[----:B------:R-:W-:Y:S02]  /*15d9f0*/  PRMT R18, R18, 0x3340, R28 ;  /* 0x0000334012127816 */ /* 0x000fe4000000001c */
[--C-:B------:R-:W-:Y:S02]  /*15da00*/  PRMT R8, R8, 0x3340, R24.reuse ;  /* 0x0000334008087816 */ /* 0x100fe40000000018 */
[----:B------:R-:W-:Y:S01]  /*15da10*/  LOP3.LUT R7, R7, 0xffff, RZ, 0xc0, !PT ;  /* 0x0000ffff07077812 */ /* 0x000fe200078ec0ff */
[----:B------:R0:W-:Y:S04]  /*15da20*/  STL [R1+0x1784], R18 ;  /* 0x0017841201007387 */ /* 0x0001e80000100800 */
[----:B0-----:R-:W3:Y:S04]  /*15da30*/  LDL.LU R18, [R1+0x1d4] ;  /* 0x0001d40001127983 */ /* 0x001ee80000300800 */
[----:B------:R0:W-:Y:S02]  /*15da40*/  STL [R1+0x1780], R8 ;  /* 0x0017800801007387 */ /* 0x0001e40000100800 */
[----:B0-----:R-:W-:-:S02]  /*15da50*/  SHF.R.U32.HI R8, RZ, 0x8, R24 ;  /* 0x00000008ff087819 */ /* 0x001fc40000011618 */
[----:B------:R-:W-:Y:S02]  /*15da60*/  SHF.R.U32.HI R24, RZ, 0x8, R7 ;  /* 0x00000008ff187819 */ /* 0x000fe40000011607 */
[----:B------:R-:W-:-:S05]  /*15da70*/  PRMT R7, R7, 0x3340, R23 ;  /* 0x0000334007077816 */ /* 0x000fca0000000017 */
[----:B------:R0:W-:Y:S01]  /*15da80*/  STL [R1+0x177c], R7 ;  /* 0x00177c0701007387 */ /* 0x0001e20000100800 */
[----:B------:R-:W-:Y:S02]  /*15da90*/  SHF.R.U32.HI R28, RZ, 0x8, R28 ;  /* 0x00000008ff1c7819 */ /* 0x000fe4000001161c */
[----:B0-----:R-:W-:Y:S02]  /*15daa0*/  SHF.R.U32.HI R7, RZ, 0x8, R27 ;  /* 0x00000008ff077819 */ /* 0x001fe4000001161b */
[----:B------:R-:W-:Y:S02]  /*15dab0*/  PRMT R27, R27, 0x3340, R0 ;  /* 0x000033401b1b7816 */ /* 0x000fe40000000000 */
[----:B------:R-:W-:-:S03]  /*15dac0*/  SHF.R.U32.HI R23, RZ, 0x8, R23 ;  /* 0x00000008ff177819 */ /* 0x000fc60000011617 */
[----:B------:R0:W-:Y:S01]  /*15dad0*/  STL [R1+0x1778], R27 ;  /* 0x0017781b01007387 */ /* 0x0001e20000100800 */
[----:B------:R-:W-:Y:S02]  /*15dae0*/  LOP3.LUT R26, R26, 0xffff, RZ, 0xc0, !PT ;  /* 0x0000ffff1a1a7812 */ /* 0x000fe400078ec0ff */
[----:B------:R-:W-:Y:S02]  /*15daf0*/  SHF.R.U32.HI R0, RZ, 0x8, R0 ;  /* 0x00000008ff007819 */ /* 0x000fe40000011600 */
[----:B0-----:R-:W-:Y:S02]  /*15db00*/  LOP3.LUT R27, R10, 0xffff, RZ, 0xc0, !PT ;  /* 0x0000ffff0a1b7812 */ /* 0x001fe400078ec0ff */
[----:B------:R-:W-:Y:S01]  /*15db10*/  LOP3.LUT R10, R28, 0xffff, RZ, 0xc0, !PT ;  /* 0x0000ffff1c0a7812 */ /* 0x000fe200078ec0ff */
[----:B------:R-:W-:Y:S01]  /*15db20*/  IMAD.MOV.U32 R28, RZ, RZ, R8 ;  /* 0x000000ffff1c7224 */ /* 0x000fe200078e0008 */
[----:B------:R-:W-:Y:S02]  /*15db30*/  LOP3.LUT R8, R24, 0xffff, RZ, 0xc0, !PT ;  /* 0x0000ffff18087812 */ /* 0x000fe400078ec0ff */
[----:B------:R-:W-:-:S02]  /*15db40*/  LOP3.LUT R24, R23, 0xffff, RZ, 0xc0, !PT ;  /* 0x0000ffff17187812 */ /* 0x000fc400078ec0ff */
[----:B------:R-:W-:Y:S02]  /*15db50*/  PRMT R27, R27, 0x3340, R10 ;  /* 0x000033401b1b7816 */ /* 0x000fe4000000000a */
[----:B------:R-:W-:Y:S02]  /*15db60*/  LOP3.LUT R23, R7, 0xffff, RZ, 0xc0, !PT ;  /* 0x0000ffff07177812 */ /* 0x000fe400078ec0ff */
[----:B------:R-:W-:Y:S01]  /*15db70*/  LOP3.LUT R28, R28, 0xffff, RZ, 0xc0, !PT ;  /* 0x0000ffff1c1c7812 */ /* 0x000fe200078ec0ff */
[----:B------:R-:W3:Y:S04]  /*15db80*/  LDL.LU R7, [R1+0x5200] ;  /* 0x0052000001077983 */ /* 0x000ee80000300800 */
[----:B------:R-:W3:Y:S04]  /*15db90*/  LDL.LU R10, [R1+0x51fc] ;  /* 0x0051fc00010a7983 */ /* 0x000ee80000300800 */
[----:B------:R0:W-:Y:S01]  /*15dba0*/  STL [R1+0x160c], R27 ;  /* 0x00160c1b01007387 */ /* 0x0001e20000100800 */
[----:B------:R-:W-:-:S02]  /*15dbb0*/  LOP3.LUT R0, R0, 0xffff, RZ, 0xc0, !PT ;  /* 0x0000ffff00007812 */ /* 0x000fc400078ec0ff */
[----:B0-----:R-:W-:Y:S02]  /*15dbc0*/  PRMT R27, R26, 0x3340, R28 ;  /* 0x000033401a1b7816 */ /* 0x001fe4000000001c */
[----:B------:R-:W-:Y:S02]  /*15dbd0*/  PRMT R26, R8, 0x3340, R24 ;  /* 0x00003340081a7816 */ /* 0x000fe40000000018 */
[----:B------:R-:W3:Y:S04]  /*15dbe0*/  LDL.LU R24, [R1+0x28c] ;  /* 0x00028c0001187983 */ /* 0x000ee80000300800 */
[----:B------:R-:W-:Y:S01]  /*15dbf0*/  STL [R1+0x1608], R27 ;  /* 0x0016081b01007387 */ /* 0x000fe20000100800 */
[----:B------:R-:W-:-:S03]  /*15dc00*/  PRMT R8, R23, 0x3340, R0 ;  /* 0x0000334017087816 */ /* 0x000fc60000000000 */
[----:B------:R-:W-:Y:S04]  /*15dc10*/  STL [R1+0x1604], R26 ;  /* 0x0016041a01007387 */ /* 0x000fe80000100800 */
[----:B------:R-:W3:Y:S04]  /*15dc20*/  LDL.LU R0, [R1+0x1d8] ;  /* 0x0001d80001007983 */ /* 0x000ee80000300800 */
[----:B------:R2:W-:Y:S02]  /*15dc30*/  STL [R1+0x1600], R8 ;  /* 0x0016000801007387 */ /* 0x0005e40000100800 */
[----:B--2---:R-:W-:-:S02]  /*15dc40*/  LOP3.LUT R8, R21, 0xffff, RZ, 0xc0, !PT ;  /* 0x0000ffff15087812 */ /* 0x004fc400078ec0ff */
[----:B----4-:R-:W-:Y:S01]  /*15dc50*/  LOP3.LUT R27, R19, 0xffff, RZ, 0xc0, !PT ;  /* 0x0000ffff131b7812 */ /* 0x010fe200078ec0ff */
[----:B------:R-:W2:Y:S01]  /*15dc60*/  LDL.LU R21, [R1+0x2d50] ;  /* 0x002d500001157983 */ /* 0x000ea20000300800 */
[----:B---3--:R-:W-:-:S03]  /*15dc70*/  LOP3.LUT R26, R20, 0xffff, RZ, 0xc0, !PT ;  /* 0x0000ffff141a7812 */ /* 0x008fc600078ec0ff */
[----:B------:R-:W3:Y:S04]  /*15dc80*/  LDL.LU R19, [R1+0x2d4c] ;  /* 0x002d4c0001137983 */ /* 0x000ee80000300800 */
[----:B------:R-:W4:Y:S01]  /*15dc90*/  LDL.LU R20, [R1+0x34c] ;  /* 0x00034c0001147983 */ /* 0x000f220000300800 */
[----:B------:R-:W-:-:S03]  /*15dca0*/  LOP3.LUT R28, R17, 0xffff, RZ, 0xc0, !PT ;  /* 0x0000ffff111c7812 */ /* 0x000fc600078ec0ff */
[----:B------:R-:W2:Y:S01]  /*15dcb0*/  LDL.LU R17, [R1+0x348] ;  /* 0x0003480001117983 */ /* 0x000ea20000300800 */
[----:B------:R-:W-:Y:S02]  /*15dcc0*/  LOP3.LUT R12, R12, 0xffff, RZ, 0xc0, !PT ;  /* 0x0000ffff0c0c7812 */ /* 0x000fe400078ec0ff */
[----:B------:R-:W-:Y:S02]  /*15dcd0*/  LOP3.LUT R23, R0, 0xffff, RZ, 0xc0, !PT ;  /* 0x0000ffff00177812 */ /* 0x000fe400078ec0ff */
[----:B------:R-:W-:Y:S02]  /*15dce0*/  LOP3.LUT R0, R18, 0xffff, RZ, 0xc0, !PT ;  /* 0x0000ffff12007812 */ /* 0x000fe400078ec0ff */
[----:B------:R-:W-:Y:S02]  /*15dcf0*/  SHF.R.U32.HI R18, RZ, 0x8, R12 ;  /* 0x00000008ff127819 */ /* 0x000fe4000001160c */
[----:B------:R-:W-:Y:S02]  /*15dd00*/  PRMT R12, R12, 0x3340, R28 ;  /* 0x000033400c0c7816 */ /* 0x000fe4000000001c */
[----:B------:R-:W-:-:S03]  /*15dd10*/  LOP3.LUT R24, R24, 0xffff, RZ, 0xc0, !PT ;  /* 0x0000ffff18187812 */ /* 0x000fc600078ec0ff */
        /* <DEDUP_REMOVED lines=30> */
[----:B------:R1:W-:Y:S01]  /*15df00*/  STL [R1+0x15e8], R0 ;  /* 0x0015e80001007387 */ /* 0x0003e20000100800 */
[----:B------:R-:W-:-:S02]  /*15df10*/  LOP3.LUT R24, R7, 0xffff, RZ, 0xc0, !PT ;  /* 0x0000ffff07187812 */ /* 0x000fc400078ec0ff */
[----:B------:R-:W-:Y:S01]  /*15df20*/  LOP3.LUT R28, R10, 0xffff, RZ, 0xc0, !PT ;  /* 0x0000ffff0a1c7812 */ /* 0x000fe200078ec0ff */
[----:B0-----:R-:W2:Y:S01]  /*15df30*/  LDL.LU R12, [R1+0x2df8] ;  /* 0x002df800010c7983 */ /* 0x001ea20000300800 */
[----:B-1----:R-:W-:Y:S02]  /*15df40*/  LOP3.LUT R0, R4, 0xffff, RZ, 0xc0, !PT ;  /* 0x0000ffff04007812 */ /* 0x002fe400078ec0ff */
[----:B---3--:R-:W-:Y:S02]  /*15df50*/  LOP3.LUT R18, R19, 0xffff, RZ, 0xc0, !PT ;  /* 0x0000ffff13127812 */ /* 0x008fe400078ec0ff */
[----:B----4-:R-:W-:Y:S01]  /*15df60*/  LOP3.LUT R8, R20, 0xffff, RZ, 0xc0, !PT ;  /* 0x0000ffff14087812 */ /* 0x010fe200078ec0ff */
[----:B------:R-:W3:Y:S04]  /*15df70*/  LDL.LU R19, [R1+0x2df4] ;  /* 0x002df40001137983 */ /* 0x000ee80000300800 */
[----:B------:R-:W4:Y:S04]  /*15df80*/  LDL.LU R20, [R1+0x2da8] ;  /* 0x002da80001147983 */ /* 0x000f280000300800 */
[----:B------:R-:W4:Y:S04]  /*15df90*/  LDL.LU R4, [R1+0x2d60] ;  /* 0x002d600001047983 */ /* 0x000f280000300800 */
[----:B------:R-:W4:Y:S04]  /*15dfa0*/  LDL.LU R7, [R1+0x298] ;  /* 0x0002980001077983 */ /* 0x000f280000300800 */
[----:B------:R-:W4:Y:S01]  /*15dfb0*/  LDL.LU R10, [R1+0x294] ;  /* 0x00029400010a7983 */ /* 0x000f220000300800 */
[----:B--2---:R-:W-:-:S03]  /*15dfc0*/  LOP3.LUT R27, R17, 0xffff, RZ, 0xc0, !PT ;  /* 0x0000ffff111b7812 */ /* 0x004fc600078ec0ff */
[----:B------:R-:W2:Y:S01]  /*15dfd0*/  LDL.LU R17, [R1+0x1dc] ;  /* 0x0001dc0001117983 */ /* 0x000ea20000300800 */
[----:B------:R-:W-:Y:S02]  /*15dfe0*/  LOP3.LUT R21, R21, 0xffff, RZ, 0xc0, !PT ;  /* 0x0000ffff15157812 */ /* 0x000fe400078ec0ff */
[----:B------:R-:W-:Y:S02]  /*15dff0*/  LOP3.LUT R23, R5, 0xffff, RZ, 0xc0, !PT ;  /* 0x0000ffff05177812 */ /* 0x000fe400078ec0ff */
[----:B------:R-:W-:Y:S02]  /*15e000*/  SHF.R.U32.HI R5, RZ, 0x8, R21 ;  /* 0x00000008ff057819 */ /* 0x000fe40000011615 */
[----:B------:R-:W-:Y:S02]  /*15e010*/  PRMT R21, R21, 0x3340, R28 ;  /* 0x0000334015157816 */ /* 0x000fe4000000001c */
[----:B------:R-:W-:Y:S02]  /*15e020*/  SHF.R.U32.HI R26, RZ, 0x8, R18 ;  /* 0x00000008ff1a7819 */ /* 0x000fe40000011612 */
[--C-:B------:R-:W-:Y:S01]  /*15e030*/  PRMT R18, R18, 0x3340, R24.reuse ;  /* 0x0000334012127816 */ /* 0x100fe20000000018 */
[----:B------:R0:W-:Y:S04]  /*15e040*/  STL [R1+0x1760], R21 ;  /* 0x0017601501007387 */ /* 0x0001e80000100800 */
[----:B0-----:R-:W2:Y:S04]  /*15e050*/  LDL.LU R21, [R1+0x100] ;  /* 0x0001000001157983 */ /* 0x001ea80000300800 */
        /* <DEDUP_REMOVED lines=23> */
[----:B------:R-:W2:Y:S01]  /*15e1d0*/  LDL.LU R8, [R1+0x51f8] ;  /* 0x0051f80001087983 */ /* 0x000ea20000300800 */
[----:B------:R-:W-:-:S03]  /*15e1e0*/  PRMT R0, R23, 0x3340, R0 ;  /* 0x0000334017007816 */ /* 0x000fc60000000000 */
[----:B------:R-:W2:Y:S04]  /*15e1f0*/  LDL.LU R5, [R1+0x51f4] ;  /* 0x0051f40001057983 */ /* 0x000ea80000300800 */
[----:B------:R4:W-:Y:S04]  /*15e200*/  STL [R1+0x15cc], R27 ;  /* 0x0015cc1b01007387 */ /* 0x0009e80000100800 */
[----:B------:R0:W-:Y:S04]  /*15e210*/  STL [R1+0x15c8], R26 ;  /* 0x0015c81a01007387 */ /* 0x0001e80000100800 */
[----:B------:R1:W-:Y:S04]  /*15e220*/  STL [R1+0x15c4], R24 ;  /* 0x0015c41801007387 */ /* 0x0003e80000100800 */
[----:B------:R0:W-:Y:S01]  /*15e230*/  STL [R1+0x15c0], R0 ;  /* 0x0015c00001007387 */ /* 0x0001e20000100800 */
[----:B------:R-:W-:-:S02]  /*15e240*/  LOP3.LUT R18, R12, 0xffff, RZ, 0xc0, !PT ;  /* 0x0000ffff0c127812 */ /* 0x000fc400078ec0ff */
[----:B---3--:R-:W-:Y:S02]  /*15e250*/  LOP3.LUT R12, R19, 0xffff, RZ, 0xc0, !PT ;  /* 0x0000ffff130c7812 */ /* 0x008fe400078ec0ff */
[----:B----4-:R-:W-:Y:S02]  /*15e260*/  LOP3.LUT R27, R20, 0xffff, RZ, 0xc0, !PT ;  /* 0x0000ffff141b7812 */ /* 0x010fe400078ec0ff */
[----:B0-----:R-:W-:Y:S01]  /*15e270*/  LOP3.LUT R26, R4, 0xffff, RZ, 0xc0, !PT ;  /* 0x0000ffff041a7812 */ /* 0x001fe200078ec0ff */
[----:B------:R-:W3:Y:S04]  /*15e280*/  LDL.LU R19, [R1+0x2e08] ;  /* 0x002e080001137983 */ /* 0x000ee80000300800 */
[----:B------:R-:W4:Y:S01]  /*15e290*/  LDL.LU R4, [R1+0x2e04] ;  /* 0x002e040001047983 */ /* 0x000f220000300800 */
[----:B------:R-:W-:-:S03]  /*15e2a0*/  LOP3.LUT R28, R7, 0xffff, RZ, 0xc0, !PT ;  /* 0x0000ffff071c7812 */ /* 0x000fc600078ec0ff */
[----:B------:R-:W4:Y:S01]  /*15e2b0*/  LDL.LU R20, [R1+0x2d6c] ;  /* 0x002d6c0001147983 */ /* 0x000f220000300800 */
[----:B-1----:R-:W-:-:S03]  /*15e2c0*/  LOP3.LUT R24, R10, 0xffff, RZ, 0xc0, !PT ;  /* 0x0000ffff0a187812 */ /* 0x002fc600078ec0ff */
[----:B------:R-:W4:Y:S04]  /*15e2d0*/  LDL.LU R7, [R1+0x350] ;  /* 0x0003500001077983 */ /* 0x000f280000300800 */
[----:B------:R-:W4:Y:S01]  /*15e2e0*/  LDL.LU R10, [R1+0x2a0] ;  /* 0x0002a000010a7983 */ /* 0x000f220000300800 */
[----:B--2---:R-:W-:-:S03]  /*15e2f0*/  LOP3.LUT R23, R17, 0xffff, RZ, 0xc0, !PT ;  /* 0x0000ffff11177812 */ /* 0x004fc600078ec0ff */
[----:B------:R-:W2:Y:S01]  /*15e300*/  LDL.LU R17, [R1+0x29c] ;  /* 0x00029c0001117983 */ /* 0x000ea20000300800 */
[----:B------:R-:W-:Y:S02]  /*15e310*/  LOP3.LUT R0, R21, 0xffff, RZ, 0xc0, !PT ;  /* 0x0000ffff15007812 */ /* 0x000fe400078ec0ff */
        /* <DEDUP_REMOVED lines=30> */
[----:B------:R-:W-:Y:S04]  /*15e500*/  STL [R1+0x15ac], R18 ;  /* 0x0015ac1201007387 */ /* 0x000fe80000100800 */
[----:B------:R-:W-:Y:S04]  /*15e510*/  STL [R1+0x15a8], R12 ;  /* 0x0015a80c01007387 */ /* 0x000fe80000100800 */
[----:B------:R0:W-:Y:S01]  /*15e520*/  STL [R1+0x1590], R0 ;  /* 0x0015900001007387 */ /* 0x0001e20000100800 */
[----:B------:R-:W-:-:S02]  /*15e530*/  LOP3.LUT R23, R5, 0xffff, RZ, 0xc0, !PT ;  /* 0x0000ffff05177812 */ /* 0x000fc400078ec0ff */
[----:B0-----:R-:W-:Y:S02]  /*15e540*/  LOP3.LUT R0, R2, 0xffff, RZ, 0xc0, !PT ;  /* 0x0000ffff02007812 */ /* 0x001fe400078ec0ff */
[----:B---3--:R-:W-:Y:S02]  /*15e550*/  LOP3.LUT R21, R19, 0xffff, RZ, 0xc0, !PT ;  /* 0x0000ffff13157812 */ /* 0x008fe400078ec0ff */
[----:B----4-:R-:W-:Y:S02]  /*15e560*/  LOP3.LUT R4, R4, 0xffff, RZ, 0xc0, !PT ;  /* 0x0000ffff04047812 */ /* 0x010fe400078ec0ff */
[----:B------:R-:W-:Y:S02]  /*15e570*/  LOP3.LUT R28, R10, 0xffff, RZ, 0xc0, !PT ;  /* 0x0000ffff0a1c7812 */ /* 0x000fe400078ec0ff */
[----:B------:R-:W-:Y:S02]  /*15e580*/  LOP3.LUT R18, R7, 0xffff, RZ, 0xc0, !PT ;  /* 0x0000ffff07127812 */ /* 0x000fe400078ec0ff */
[----:B------:R-:W-:Y:S01]  /*15e590*/  SHF.R.U32.HI R2, RZ, 0x8, R21 ;  /* 0x00000008ff027819 */ /* 0x000fe20000011615 */
[----:B------:R-:W3:Y:S01]  /*15e5a0*/  LDL.LU R7, [R1+0x2dc8] ;  /* 0x002dc80001077983 */ /* 0x000ee20000300800 */
[----:B------:R-:W-:-:S03]  /*15e5b0*/  LOP3.LUT R12, R20, 0xffff, RZ, 0xc0, !PT ;  /* 0x0000ffff140c7812 */ /* 0x000fc600078ec0ff */
[----:B------:R-:W4:Y:S01]  /*15e5c0*/  LDL.LU R19, [R1+0x2dc4] ;  /* 0x002dc40001137983 */ /* 0x000f220000300800 */
[----:B------:R-:W-:-:S03]  /*15e5d0*/  PRMT R21, R21, 0x3340, R28 ;  /* 0x0000334015157816 */ /* 0x000fc6000000001c */
[----:B------:R-:W3:Y:S01]  /*15e5e0*/  LDL.LU R20, [R1+0x2d80] ;  /* 0x002d800001147983 */ /* 0x000ee20000300800 */
[----:B------:R-:W-:-:S03]  /*15e5f0*/  SHF.R.U32.HI R27, RZ, 0x8, R28 ;  /* 0x00000008ff1b7819 */ /* 0x000fc6000001161c */
[----:B------:R-:W3:Y:S01]  /*15e600*/  LDL.LU R10, [R1+0x2d7c] ;  /* 0x002d7c00010a7983 */ /* 0x000ee20000300800 */
[----:B------:R-:W-:Y:S02]  /*15e610*/  SHF.R.U32.HI R26, RZ, 0x8, R4 ;  /* 0x00000008ff1a7819 */ /* 0x000fe40000011604 */
[----:B--2---:R-:W-:Y:S02]  /*15e620*/  LOP3.LUT R24, R17, 0xffff, RZ, 0xc0, !PT ;  /* 0x0000ffff11187812 */ /* 0x004fe400078ec0ff */
[----:B------:R-:W2:Y:S04]  /*15e630*/  LDL.LU R17, [R1+0x1e4] ;  /* 0x0001e40001117983 */ /* 0x000ea80000300800 */
[----:B------:R-:W2:Y:S01]  /*15e640*/  LDL.LU R5, [R1+0x1e0] ;  /* 0x0001e00001057983 */ /* 0x000ea20000300800 */
[----:B------:R-:W-:-:S03]  /*15e650*/  PRMT R28, R4, 0x3340, R24 ;  /* 0x00003340041c7816 */ /* 0x000fc60000000018 */
[----:B------:R0:W-:Y:S01]  /*15e660*/  STL [R1+0x173c], R21 ;  /* 0x00173c1501007387 */ /* 0x0001e20000100800 */
[----:B------:R-:W-:-:S03]  /*15e670*/  SHF.R.U32.HI R4, RZ, 0x8, R24 ;  /* 0x00000008ff047819 */ /* 0x000fc60000011618 */
[----:B0-----:R-:W2:Y:S04]  /*15e680*/  LDL.LU R21, [R1+0x104] ;  /* 0x0001040001157983 */ /* 0x001ea80000300800 */
[----:B------:R0:W-:Y:S01]  /*15e690*/  STL [R1+0x1738], R28 ;  /* 0x0017381c01007387 */ /* 0x0001e20000100800 */
[----:B------:R-:W-:Y:S02]  /*15e6a0*/  SHF.R.U32.HI R24, RZ, 0x8, R12 ;  /* 0x00000008ff187819 */ /* 0x000fe4000001160c */
[----:B0-----:R-:W-:Y:S02]  /*15e6b0*/  PRMT R28, R12, 0x3340, R23 ;  /* 0x000033400c1c7816 */ /* 0x001fe40000000017 */
[----:B------:R-:W-:-:S03]  /*15e6c0*/  SHF.R.U32.HI R12, RZ, 0x8, R18 ;  /* 0x00000008ff0c7819 */ /* 0x000fc60000011612 */
[----:B------:R0:W-:Y:S01]  /*15e6d0*/  STL [R1+0x1734], R28 ;  /* 0x0017341c01007387 */ /* 0x0001e20000100800 */
[----:B------:R-:W-:Y:S02]  /*15e6e0*/  SHF.R.U32.HI R23, RZ, 0x8, R23 ;  /* 0x00000008ff177819 */ /* 0x000fe40000011617 */
[--C-:B0-----:R-:W-:Y:S02]  /*15e6f0*/  PRMT R28, R18, 0x3340, R0.reuse ;  /* 0x00003340121c7816 */ /* 0x101fe40000000000 */
[----:B------:R-:W2:Y:S04]  /*15e700*/  LDL.LU R18, [R1+0x51f0] ;  /* 0x0051f00001127983 */ /* 0x000ea80000300800 */
        /* <DEDUP_REMOVED lines=8> */
[----:B------:R-:W2:Y:S01]  /*15e790*/  LDL.LU R4, [R1+0x51ec] ;  /* 0x0051ec0001047983 */ /* 0x000ea20000300800 */
        /* <DEDUP_REMOVED lines=9> */
[----:B------:R-:W-:Y:S04]  /*15e830*/  STL [R1+0x1574], R12 ;  /* 0x0015740c01007387 */ /* 0x000fe80000100800 */
[----:B------:R4:W-:Y:S04]  /*15e840*/  STL [R1+0x1570], R2 ;  /* 0x0015700201007387 */ /* 0x0009e80000100800 */
[----:B------:R0:W-:Y:S01]  /*15e850*/  STL [R1+0x156c], R0 ;  /* 0x00156c0001007387 */ /* 0x0001e20000100800 */
[----:B----4-:R-:W-:-:S03]  /*15e860*/  LOP3.LUT R2, R19, 0xffff, RZ, 0xc0, !PT ;  /* 0x0000ffff13027812 */ /* 0x010fc600078ec0ff */
[----:B------:R-:W4:Y:S01]  /*15e870*/  LDL.LU R19, [R1+0x2e20] ;  /* 0x002e200001137983 */ /* 0x000f220000300800 */
[----:B---3--:R-:W-:Y:S02]  /*15e880*/  LOP3.LUT R12, R20, 0xffff, RZ, 0xc0, !PT ;  /* 0x0000ffff140c7812 */ /* 0x008fe400078ec0ff */
[----:B------:R-:W-:Y:S02]  /*15e890*/  LOP3.LUT R27, R10, 0xffff, RZ, 0xc0, !PT ;  /* 0x0000ffff0a1b7812 */ /* 0x000fe400078ec0ff */
[----:B--2---:R-:W-:Y:S02]  /*15e8a0*/  LOP3.LUT R28, R17, 0xffff, RZ, 0xc0, !PT ;  /* 0x0000ffff111c7812 */ /* 0x004fe400078ec0ff */
[----:B------:R-:W2:Y:S04]  /*15e8b0*/  LDL.LU R17, [R1+0x2e1c] ;  /* 0x002e1c0001117983 */ /* 0x000ea80000300800 */
[----:B------:R-:W3:Y:S04]  /*15e8c0*/  LDL.LU R20, [R1+0x2d40] ;  /* 0x002d400001147983 */ /* 0x000ee80000300800 */
[----:B------:R-:W3:Y:S01]  /*15e8d0*/  LDL.LU R10, [R1+0x354] ;  /* 0x00035400010a7983 */ /* 0x000ee20000300800 */
[----:B------:R-:W-:-:S02]  /*15e8e0*/  LOP3.LUT R24, R5, 0xffff, RZ, 0xc0, !PT ;  /* 0x0000ffff05187812 */ /* 0x000fc400078ec0ff */
[----:B------:R-:W-:Y:S02]  /*15e8f0*/  LOP3.LUT R23, R4, 0xffff, RZ, 0xc0, !PT ;  /* 0x0000ffff04177812 */ /* 0x000fe400078ec0ff */
[----:B------:R-:W3:Y:S04]  /*15e900*/  LDL.LU R4, [R1+0x2a8] ;  /* 0x0002a80001047983 */ /* 0x000ee80000300800 */
[----:B------:R-:W3:Y:S01]  /*15e910*/  LDL.LU R5, [R1+0x2a4] ;  /* 0x0002a40001057983 */ /* 0x000ee20000300800 */
[----:B------:R-:W-:Y:S02]  /*15e920*/  LOP3.LUT R7, R7, 0xffff, RZ, 0xc0, !PT ;  /* 0x0000ffff07077812 */ /* 0x000fe400078ec0ff */
[----:B0-----:R-:W-:Y:S02]  /*15e930*/  LOP3.LUT R0, R21, 0xffff, RZ, 0xc0, !PT ;  /* 0x0000ffff15007812 */ /* 0x001fe400078ec0ff */
[----:B------:R-:W-:-:S02]  /*15e940*/  PRMT R21, R7, 0x3340, R28 ;  /* 0x0000334007157816 */ /* 0x000fc4000000001c */
[----:B------:R-:W-:Y:S02]  /*15e950*/  SHF.R.U32.HI R26, RZ, 0x8, R7 ;  /* 0x00000008ff1a7819 */ /* 0x000fe40000011607 */
[----:B------:R-:W-:Y:S01]  /*15e960*/  SHF.R.U32.HI R7, RZ, 0x8, R28 ;  /* 0x00000008ff077819 */ /* 0x000fe2000001161c */
[----:B------:R0:W-:Y:S01]  /*15e970*/  STL [R1+0x172c], R21 ;  /* 0x00172c1501007387 */ /* 0x0001e20000100800 */
[----:B------:R-:W-:Y:S02]  /*15e980*/  SHF.R.U32.HI R28, RZ, 0x8, R24 ;  /* 0x00000008ff1c7819 */ /* 0x000fe40000011618 */
[----:B0-----:R-:W-:Y:S02]  /*15e990*/  SHF.R.U32.HI R21, RZ, 0x8, R2 ;  /* 0x00000008ff157819 */ /* 0x001fe40000011602 */
[----:B------:R-:W-:Y:S02]  /*15e9a0*/  PRMT R2, R2, 0x3340, R24 ;  /* 0x0000334002027816 */ /* 0x000fe40000000018 */
[----:B------:R-:W-:-:S03]  /*15e9b0*/  PRMT R24, R12, 0x3340, R23 ;  /* 0x000033400c187816 */ /* 0x000fc60000000017 */
[----:B------:R0:W-:Y:S02]  /*15e9c0*/  STL [R1+0x1728], R2 ;  /* 0x0017280201007387 */ /* 0x0001e40000100800 */
[----:B0-----:R-:W-:Y:S02]  /*15e9d0*/  SHF.R.U32.HI R2, RZ, 0x8, R12 ;  /* 0x00000008ff027819 */ /* 0x001fe4000001160c */
[----:B------:R-:W3:Y:S04]  /*15e9e0*/  LDL.LU R12, [R1+0x51e8] ;  /* 0x0051e800010c7983 */ /* 0x000ee80000300800 */
        /* <DEDUP_REMOVED lines=16> */
[----:B------:R-:W-:Y:S01]  /*15eaf0*/  PRMT R21, R28, 0x3340, R24 ;  /* 0x000033401c157816 */ /* 0x000fe20000000018 */
[----:B------:R-:W3:Y:S01]  /*15eb00*/  LDL.LU R2, [R1+0x51e4] ;  /* 0x0051e40001027983 */ /* 0x000ee20000300800 */
[----:B------:R-:W-:-:S03]  /*15eb10*/  PRMT R0, R23, 0x3340, R0 ;  /* 0x0000334017007816 */ /* 0x000fc60000000000 */
[----:B------:R-:W3:Y:S04]  /*15eb20*/  LDL.LU R7, [R1+0x51e0] ;  /* 0x0051e00001077983 */ /* 0x000ee80000300800 */
[----:B------:R-:W-:Y:S04]  /*15eb30*/  STL [R1+0x1558], R27 ;  /* 0x0015581b01007387 */ /* 0x000fe80000100800 */
[----:B------:R-:W-:Y:S04]  /*15eb40*/  STL [R1+0x1554], R26 ;  /* 0x0015541a01007387 */ /* 0x000fe80000100800 */
[----:B------:R0:W-:Y:S04]  /*15eb50*/  STL [R1+0x1528], R21 ;  /* 0x0015281501007387 */ /* 0x0001e80000100800 */
[----:B------:R1:W-:Y:S01]  /*15eb60*/  STL [R1+0x1524], R0 ;  /* 0x0015240001007387 */ /* 0x0003e20000100800 */
[----:B------:R-:W-:-:S03]  /*15eb70*/  LOP3.LUT R23, R29, 0xffff, RZ, 0xc0, !PT ;  /* 0x0000ffff1d177812 */ /* 0x000fc600078ec0ff */
[----:B0-----:R-:W3:Y:S01]  /*15eb80*/  LDL.LU R21, [R1+0x2de0] ;  /* 0x002de00001157983 */ /* 0x001ee20000300800 */
[----:B-1----:R-:W-:Y:S02]  /*15eb90*/  LOP3.LUT R0, R6, 0xffff, RZ, 0xc0, !PT ;  /* 0x0000ffff06007812 */ /* 0x002fe400078ec0ff */
[----:B----4-:R-:W-:-:S04]  /*15eba0*/  LOP3.LUT R27, R19, 0xffff, RZ, 0xc0, !PT ;  /* 0x0000ffff131b7812 */ /* 0x010fc800078ec0ff */
[----:B------:R-:W-:Y:S02]  /*15ebb0*/  SHF.R.U32.HI R6, RZ, 0x8, R27 ;  /* 0x00000008ff067819 */ /* 0x000fe4000001161b */
[----:B--2---:R-:W-:Y:S02]  /*15ebc0*/  LOP3.LUT R17, R17, 0xffff, RZ, 0xc0, !PT ;  /* 0x0000ffff11117812 */ /* 0x004fe400078ec0ff */
[----:B---3--:R-:W-:Y:S02]  /*15ebd0*/  LOP3.LUT R26, R20, 0xffff, RZ, 0xc0, !PT ;  /* 0x0000ffff141a7812 */ /* 0x008fe400078ec0ff */
[----:B------:R-:W-:Y:S02]  /*15ebe0*/  LOP3.LUT R10, R10, 0xffff, RZ, 0xc0, !PT ;  /* 0x0000ffff0a0a7812 */ /* 0x000fe400078ec0ff */
[----:B------:R-:W-:Y:S02]  /*15ebf0*/  LOP3.LUT R28, R4, 0xffff, RZ, 0xc0, !PT ;  /* 0x0000ffff041c7812 */ /* 0x000fe400078ec0ff */
[----:B------:R-:W-:-:S02]  /*15ec00*/  LOP3.LUT R24, R5, 0xffff, RZ, 0xc0, !PT ;  /* 0x0000ffff05187812 */ /* 0x000fc400078ec0ff */
[----:B------:R-:W2:Y:S01]  /*15ec10*/  LDL.LU R5, [R1+0x2da4] ;  /* 0x002da40001057983 */ /* 0x000ea20000300800 */
[--C-:B------:R-:W-:Y:S02]  /*15ec20*/  PRMT R27, R27, 0x3340, R28.reuse ;  /* 0x000033401b1b7816 */ /* 0x100fe4000000001c */
[----:B------:R-:W-:Y:S02]  /*15ec30*/  SHF.R.U32.HI R29, RZ, 0x8, R28 ;  /* 0x00000008ff1d7819 */ /* 0x000fe4000001161c */
[----:B------:R-:W-:Y:S01]  /*15ec40*/  PRMT R28, R17, 0x3340, R24 ;  /* 0x00003340111c7816 */ /* 0x000fe20000000018 */
[----:B------:R-:W3:Y:S04]  /*15ec50*/  LDL.LU R4, [R1+0x2da0] ;  /* 0x002da00001047983 */ /* 0x000ee80000300800 */
[----:B------:R-:W4:Y:S04]  /*15ec60*/  LDL.LU R19, [R1+0x2d54] ;  /* 0x002d540001137983 */ /* 0x000f280000300800 */
[----:B------:R-:W3:Y:S04]  /*15ec70*/  LDL.LU R20, [R1+0x1e8] ;  /* 0x0001e80001147983 */ /* 0x000ee80000300800 */
[----:B------:R-:W-:Y:S04]  /*15ec80*/  STL [R1+0x171c], R27 ;  /* 0x00171c1b01007387 */ /* 0x000fe80000100800 */
[----:B------:R0:W-:Y:S02]  /*15ec90*/  STL [R1+0x1718], R28 ;  /* 0x0017181c01007387 */ /* 0x0001e40000100800 */
[----:B0-----:R-:W-:-:S02]  /*15eca0*/  PRMT R28, R26, 0x3340, R23 ;  /* 0x000033401a1c7816 */ /* 0x001fc40000000017 */
[----:B------:R-:W-:Y:S02]  /*15ecb0*/  SHF.R.U32.HI R27, RZ, 0x8, R17 ;  /* 0x00000008ff1b7819 */ /* 0x000fe40000011611 */
[----:B------:R-:W-:Y:S02]  /*15ecc0*/  SHF.R.U32.HI R17, RZ, 0x8, R24 ;  /* 0x00000008ff117819 */ /* 0x000fe40000011618 */
[----:B------:R-:W-:Y:S02]  /*15ecd0*/  SHF.R.U32.HI R24, RZ, 0x8, R26 ;  /* 0x00000008ff187819 */ /* 0x000fe4000001161a */
[----:B------:R-:W-:Y:S01]  /*15ece0*/  SHF.R.U32.HI R26, RZ, 0x8, R10 ;  /* 0x00000008ff1a7819 */ /* 0x000fe2000001160a */
[----:B------:R0:W-:Y:S02]  /*15ecf0*/  STL [R1+0x1714], R28 ;  /* 0x0017141c01007387 */ /* 0x0001e40000100800 */
[----:B0-----:R-:W-:Y:S02]  /*15ed00*/  PRMT R28, R10, 0x3340, R0 ;  /* 0x000033400a1c7816 */ /* 0x001fe40000000000 */
[----:B------:R-:W4:Y:S04]  /*15ed10*/  LDL.LU R10, [R1+0x51dc] ;  /* 0x0051dc00010a7983 */ /* 0x000f280000300800 */
[----:B------:R0:W-:Y:S01]  /*15ed20*/  STL [R1+0x1710], R28 ;  /* 0x0017101c01007387 */ /* 0x0001e20000100800 */
[----:B------:R-:W-:-:S02]  /*15ed30*/  SHF.R.U32.HI R23, RZ, 0x8, R23 ;  /* 0x00000008ff177819 */ /* 0x000fc40000011617 */
[----:B------:R-:W-:Y:S02]  /*15ed40*/  LOP3.LUT R26, R26, 0xffff, RZ, 0xc0, !PT ;  /* 0x0000ffff1a1a7812 */ /* 0x000fe400078ec0ff */
[----:B0-----:R-:W-:Y:S01]  /*15ed50*/  SHF.R.U32.HI R28, RZ, 0x8, R0 ;  /* 0x00000008ff1c7819 */ /* 0x001fe20000011600 */
[----:B------:R-:W-:Y:S01]  /*15ed60*/  IMAD.MOV.U32 R0, RZ, RZ, R27 ;  /* 0x000000ffff007224 */ /* 0x000fe200078e001b */
[----:B------:R-:W-:Y:S01]  /*15ed70*/  LOP3.LUT R27, R24, 0xffff, RZ, 0xc0, !PT ;  /* 0x0000ffff181b7812 */ /* 0x000fe200078ec0ff */
[----:B------:R-:W-:Y:S01]  /*15ed80*/  IMAD.MOV.U32 R24, RZ, RZ, R29 ;  /* 0x000000ffff187224 */ /* 0x000fe200078e001d */
[----:B------:R-:W-:Y:S02]  /*15ed90*/  LOP3.LUT R29, R23, 0xffff, RZ, 0xc0, !PT ;  /* 0x0000ffff171d7812 */ /* 0x000fe400078ec0ff */
[----:B------:R-:W-:Y:S02]  /*15eda0*/  LOP3.LUT R28, R28, 0xffff, RZ, 0xc0, !PT ;  /* 0x0000ffff1c1c7812 */ /* 0x000fe400078ec0ff */
[----:B------:R-:W-:-:S02]  /*15edb0*/  LOP3.LUT R6, R6, 0xffff, RZ, 0xc0, !PT ;  /* 0x0000ffff06067812 */ /* 0x000fc400078ec0ff */
[----:B------:R-:W-:Y:S02]  /*15edc0*/  LOP3.LUT R23, R0, 0xffff, RZ, 0xc0, !PT ;  /* 0x0000ffff00177812 */ /* 0x000fe400078ec0ff */
[----:B------:R-:W-:Y:S02]  /*15edd0*/  LOP3.LUT R24, R24, 0xffff, RZ, 0xc0, !PT ;  /* 0x0000ffff18187812 */ /* 0x000fe400078ec0ff */
[----:B------:R-:W-:Y:S02]  /*15ede0*/  LOP3.LUT R0, R17, 0xffff, RZ, 0xc0, !PT ;  /* 0x0000ffff11007812 */ /* 0x000fe400078ec0ff */
[----:B------:R-:W-:Y:S02]  /*15edf0*/  PRMT R27, R27, 0x3340, R29 ;  /* 0x000033401b1b7816 */ /* 0x000fe4000000001d */
[----:B------:R-:W-:Y:S02]  /*15ee00*/  PRMT R26, R26, 0x3340, R28 ;  /* 0x000033401a1a7816 */ /* 0x000fe4000000001c */
[----:B------:R-:W-:Y:S01]  /*15ee10*/  PRMT R24, R6, 0x3340, R24 ;  /* 0x0000334006187816 */ /* 0x000fe20000000018 */
[----:B------:R-:W4:Y:S01]  /*15ee20*/  LDL.LU R17, [R1+0x51d8] ;  /* 0x0051d80001117983 */ /* 0x000f220000300800 */
[----:B------:R-:W-:-:S03]  /*15ee30*/  PRMT R0, R23, 0x3340, R0 ;  /* 0x0000334017007816 */ /* 0x000fc60000000000 */
[----:B------:R-:W4:Y:S04]  /*15ee40*/  LDL.LU R29, [R1+0x51d4] ;  /* 0x0051d400011d7983 */ /* 0x000f280000300800 */
[----:B------:R-:W-:Y:S04]  /*15ee50*/  STL [R1+0x1500], R27 ;  /* 0x0015001b01007387 */ /* 0x000fe80000100800 */
[----:B------:R-:W-:Y:S04]  /*15ee60*/  STL [R1+0x14fc], R26 ;  /* 0x0014fc1a01007387 */ /* 0x000fe80000100800 */
[----:B------:R-:W-:Y:S04]  /*15ee70*/  STL [R1+0x14f8], R24 ;  /* 0x0014f81801007387 */ /* 0x000fe80000100800 */
[----:B------:R0:W-:Y:S02]  /*15ee80*/  STL [R1+0x14f4], R0 ;  /* 0x0014f40001007387 */ /* 0x0001e40000100800 */
[----:B0-----:R-:W-:-:S02]  /*15ee90*/  LOP3.LUT R0, R3, 0xffff, RZ, 0xc0, !PT ;  /* 0x0000ffff03007812 */ /* 0x001fc400078ec0ff */
[----:B------:R-:W-:Y:S02]  /*15eea0*/  LOP3.LUT R23, R7, 0xffff, RZ, 0xc0, !PT ;  /* 0x0000ffff07177812 */ /* 0x000fe400078ec0ff */
[----:B------:R-:W-:-:S04]  /*15eeb0*/  LOP3.LUT R6, R21, 0xffff, RZ, 0xc0, !PT ;  /* 0x0000ffff15067812 */ /* 0x000fc800078ec0ff */
[----:B------:R-:W-:Y:S02]  /*15eec0*/  SHF.R.U32.HI R3, RZ, 0x8, R6 ;  /* 0x00000008ff037819 */ /* 0x000fe40000011606 */
[----:B--2---:R-:W-:Y:S02]  /*15eed0*/  LOP3.LUT R5, R5, 0xffff, RZ, 0xc0, !PT ;  /* 0x0000ffff05057812 */ /* 0x004fe400078ec0ff */
[----:B---3--:R-:W-:Y:S02]  /*15eee0*/  LOP3.LUT R28, R20, 0xffff, RZ, 0xc0, !PT ;  /* 0x0000ffff141c7812 */ /* 0x008fe400078ec0ff */
[----:B----4-:R-:W-:Y:S02]  /*15eef0*/  LOP3.LUT R27, R19, 0xffff, RZ, 0xc0, !PT ;  /* 0x0000ffff131b7812 */ /* 0x010fe400078ec0ff */
[----:B------:R-:W-:Y:S02]  /*15ef00*/  PRMT R6, R6, 0x3340, R28 ;  /* 0x0000334006067816 */ /* 0x000fe4000000001c */
[----:B------:R-:W-:-:S02]  /*15ef10*/  LOP3.LUT R4, R4, 0xffff, RZ, 0xc0, !PT ;  /* 0x0000ffff04047812 */ /* 0x000fc400078ec0ff */
[----:B------:R-:W-:Y:S02]  /*15ef20*/  SHF.R.U32.HI R26, RZ, 0x8, R5 ;  /* 0x00000008ff1a7819 */ /* 0x000fe40000011605 */
[----:B------:R-:W-:Y:S02]  /*15ef30*/  LOP3.LUT R24, R10, 0xffff, RZ, 0xc0, !PT ;  /* 0x0000ffff0a187812 */ /* 0x000fe400078ec0ff */
[----:B------:R-:W2:Y:S04]  /*15ef40*/  LDL.LU R10, [R1+0x51d0] ;  /* 0x0051d000010a7983 */ /* 0x000ea80000300800 */
[----:B------:R-:W3:Y:S04]  /*15ef50*/  LDL.LU R21, [R1+0x2e40] ;  /* 0x002e400001157983 */ /* 0x000ee80000300800 */
[----:B------:R-:W4:Y:S04]  /*15ef60*/  LDL.LU R19, [R1+0x2e3c] ;  /* 0x002e3c0001137983 */ /* 0x000f280000300800 */
[----:B------:R-:W2:Y:S04]  /*15ef70*/  LDL.LU R7, [R1+0x2e00] ;  /* 0x002e000001077983 */ /* 0x000ea80000300800 */
[----:B------:R-:W2:Y:S04]  /*15ef80*/  LDL.LU R20, [R1+0x2dfc] ;  /* 0x002dfc0001147983 */ /* 0x000ea80000300800 */
[----:B------:R0:W-:Y:S02]  /*15ef90*/  STL [R1+0x170c], R6 ;  /* 0x00170c0601007387 */ /* 0x0001e40000100800 */
[----:B0-----:R-:W-:-:S02]  /*15efa0*/  PRMT R6, R5, 0x3340, R24 ;  /* 0x0000334005067816 */ /* 0x001fc40000000018 */
[----:B------:R-:W2:Y:S04]  /*15efb0*/  LDL.LU R5, [R1+0x1ec] ;  /* 0x0001ec0001057983 */ /* 0x000ea80000300800 */
[----:B------:R0:W-:Y:S02]  /*15efc0*/  STL [R1+0x1708], R6 ;  /* 0x0017080601007387 */ /* 0x0001e40000100800 */
[----:B0-----:R-:W-:Y:S02]  /*15efd0*/  SHF.R.U32.HI R6, RZ, 0x8, R24 ;  /* 0x00000008ff067819 */ /* 0x001fe40000011618 */
[----:B------:R-:W-:Y:S02]  /*15efe0*/  SHF.R.U32.HI R24, RZ, 0x8, R4 ;  /* 0x00000008ff187819 */ /* 0x000fe40000011604 */
[----:B------:R-:W-:-:S05]  /*15eff0*/  PRMT R4, R4, 0x3340, R23 ;  /* 0x0000334004047816 */ /* 0x000fca0000000017 */
[----:B------:R0:W-:Y:S01]  /*15f000*/  STL [R1+0x1704], R4 ;  /* 0x0017040401007387 */ /* 0x0001e20000100800 */
[----:B------:R-:W-:Y:S02]  /*15f010*/  SHF.R.U32.HI R28, RZ, 0x8, R28 ;  /* 0x00000008ff1c7819 */ /* 0x000fe4000001161c */
[----:B------:R-:W-:Y:S02]  /*15f020*/  SHF.R.U32.HI R23, RZ, 0x8, R23 ;  /* 0x00000008ff177819 */ /* 0x000fe40000011617 */
[----:B0-----:R-:W-:Y:S02]  /*15f030*/  SHF.R.U32.HI R4, RZ, 0x8, R27 ;  /* 0x00000008ff047819 */ /* 0x001fe4000001161b */
[----:B------:R-:W-:-:S05]  /*15f040*/  PRMT R27, R27, 0x3340, R0 ;  /* 0x000033401b1b7816 */ /* 0x000fca0000000000 */
[----:B------:R0:W-:Y:S02]  /*15f050*/  STL [R1+0x1700], R27 ;  /* 0x0017001b01007387 */ /* 0x0001e40000100800 */
[----:B0-----:R-:W-:Y:S02]  /*15f060*/  LOP3.LUT R27, R3, 0xffff, RZ, 0xc0, !PT ;  /* 0x0000ffff031b7812 */ /* 0x001fe400078ec0ff */
[----:B------:R-:W-:Y:S01]  /*15f070*/  LOP3.LUT R3, R28, 0xffff, RZ, 0xc0, !PT ;  /* 0x0000ffff1c037812 */ /* 0x000fe200078ec0ff */
[----:B------:R-:W-:Y:S01]  /*15f080*/  IMAD.MOV.U32 R28, RZ, RZ, R6 ;  /* 0x000000ffff1c7224 */ /* 0x000fe200078e0006 */
[----:B------:R-:W-:Y:S02]  /*15f090*/  LOP3.LUT R6, R24, 0xffff, RZ, 0xc0, !PT ;  /* 0x0000ffff18067812 */ /* 0x000fe400078ec0ff */
[----:B------:R-:W-:Y:S02]  /*15f0a0*/  LOP3.LUT R24, R23, 0xffff, RZ, 0xc0, !PT ;  /* 0x0000ffff17187812 */ /* 0x000fe400078ec0ff */
[----:B------:R-:W-:-:S02]  /*15f0b0*/  LOP3.LUT R23, R4, 0xffff, RZ, 0xc0, !PT ;  /* 0x0000ffff04177812 */ /* 0x000fc400078ec0ff */
[----:B------:R-:W-:Y:S01]  /*15f0c0*/  PRMT R27, R27, 0x3340, R3 ;  /* 0x000033401b1b7816 */ /* 0x000fe20000000003 */
[----:B------:R-:W2:Y:S04]  /*15f0d0*/  LDL.LU R4, [R1+0x51cc] ;  /* 0x0051cc0001047983 */ /* 0x000ea80000300800 */
[----:B------:R-:W2:Y:S01]  /*15f0e0*/  LDL.LU R3, [R1+0x51c8] ;  /* 0x0051c80001037983 */ /* 0x000ea20000300800 */
[----:B------:R-:W-:Y:S02]  /*15f0f0*/  LOP3.LUT R26, R26, 0xffff, RZ, 0xc0, !PT ;  /* 0x0000ffff1a1a7812 */ /* 0x000fe400078ec0ff */
[----:B------:R-:W-:Y:S02]  /*15f100*/  LOP3.LUT R28, R28, 0xffff, RZ, 0xc0, !PT ;  /* 0x0000ffff1c1c7812 */ /* 0x000fe400078ec0ff */
[----:B------:R-:W-:Y:S01]  /*15f110*/  SHF.R.U32.HI R0, RZ, 0x8, R0 ;  /* 0x00000008ff007819 */ /* 0x000fe20000011600 */
[----:B------:R0:W-:Y:S03]  /*15f120*/  STL [R1+0x14e4], R27 ;  /* 0x0014e41b01007387 */ /* 0x0001e60000100800 */
[----:B------:R-:W-:-:S02]  /*15f130*/  LOP3.LUT R0, R0, 0xffff, RZ, 0xc0, !PT ;  /* 0x0000ffff00007812 */ /* 0x000fc400078ec0ff */
[----:B0-----:R-:W-:Y:S02]  /*15f140*/  PRMT R27, R26, 0x3340, R28 ;  /* 0x000033401a1b7816 */ /* 0x001fe4000000001c */
[----:B------:R-:W-:Y:S02]  /*15f150*/  PRMT R26, R6, 0x3340, R24 ;  /* 0x00003340061a7816 */ /* 0x000fe40000000018 */
[----:B------:R-:W2:Y:S04]  /*15f160*/  LDL.LU R24, [R1+0x2ac] ;  /* 0x0002ac0001187983 */ /* 0x000ea80000300800 */
[----:B------:R-:W-:Y:S01]  /*15f170*/  STL [R1+0x14d4], R27 ;  /* 0x0014d41b01007387 */ /* 0x000fe20000100800 */
[----:B------:R-:W-:-:S03]  /*15f180*/  PRMT R6, R23, 0x3340, R0 ;  /* 0x0000334017067816 */ /* 0x000fc60000000000 */
[----:B------:R3:W-:Y:S04]  /*15f190*/  STL [R1+0x14d0], R26 ;  /* 0x0014d01a01007387 */ /* 0x0007e80000100800 */
[----:B------:R-:W2:Y:S04]  /*15f1a0*/  LDL.LU R0, [R1+0x1f0] ;  /* 0x0001f00001007983 */ /* 0x000ea80000300800 */
[----:B------:R4:W-:Y:S01]  /*15f1b0*/  STL [R1+0x14cc], R6 ;  /* 0x0014cc0601007387 */ /* 0x0009e20000100800 */
[----:B---3--:R-:W-:Y:S02]  /*15f1c0*/  LOP3.LUT R26, R21, 0xffff, RZ, 0xc0, !PT ;  /* 0x0000ffff151a7812 */ /* 0x008fe400078ec0ff */
[----:B----4-:R-:W-:Y:S01]  /*15f1d0*/  LOP3.LUT R6, R19, 0xffff, RZ, 0xc0, !PT ;  /* 0x0000ffff13067812 */ /* 0x010fe200078ec0ff */
[----:B------:R-:W3:Y:S04]  /*15f1e0*/  LDL.LU R21, [R1+0x2dc0] ;  /* 0x002dc00001157983 */ /* 0x000ee80000300800 */
[----:B------:R-:W4:Y:S01]  /*15f1f0*/  LDL.LU R19, [R1+0x2dbc] ;  /* 0x002dbc0001137983 */ /* 0x000f220000300800 */
[----:B--2---:R-:W-:-:S02]  /*15f200*/  LOP3.LUT R27, R20, 0xffff, RZ, 0xc0, !PT ;  /* 0x0000ffff141b7812 */ /* 0x004fc400078ec0ff */
[----:B------:R-:W-:Y:S02]  /*15f210*/  LOP3.LUT R28, R3, 0xffff, RZ, 0xc0, !PT ;  /* 0x0000ffff031c7812 */ /* 0x000fe400078ec0ff */
[----:B------:R-:W2:Y:S04]  /*15f220*/  LDL.LU R3, [R1+0x2d74] ;  /* 0x002d740001037983 */ /* 0x000ea80000300800 */
[----:B------:R-:W2:Y:S01]  /*15f230*/  LDL.LU R20, [R1+0x2d70] ;  /* 0x002d700001147983 */ /* 0x000ea20000300800 */
[----:B------:R-:W-:Y:S02]  /*15f240*/  LOP3.LUT R7, R7, 0xffff, RZ, 0xc0, !PT ;  /* 0x0000ffff07077812 */ /* 0x000fe400078ec0ff */
[----:B------:R-:W-:Y:S02]  /*15f250*/  LOP3.LUT R23, R0, 0xffff, RZ, 0xc0, !PT ;  /* 0x0000ffff00177812 */ /* 0x000fe400078ec0ff */
[----:B------:R-:W-:-:S02]  /*15f260*/  LOP3.LUT R0, R5, 0xffff, RZ, 0xc0, !PT ;  /* 0x0000ffff05007812 */ /* 0x000fc400078ec0ff */
        /* <DEDUP_REMOVED lines=29> */
[----:B------:R-:W2:Y:S04]  /*15f440*/  LDL.LU R7, [R1+0x51c4] ;  /* 0x0051c40001077983 */ /* 0x000ea80000300800 */
[----:B------:R-:W2:Y:S01]  /*15f450*/  LDL.LU R5, [R1+0x51c0] ;  /* 0x0051c00001057983 */ /* 0x000ea20000300800 */
[----:B------:R-:W-:-:S03]  /*15f460*/  PRMT R0, R23, 0x3340, R0 ;  /* 0x0000334017007816 */ /* 0x000fc60000000000 */
[----:B------:R-:W-:Y:S04]  /*15f470*/  STL [R1+0x14b8], R27 ;  /* 0x0014b81b01007387 */ /* 0x000fe80000100800 */
[----:B------:R-:W-:Y:S04]  /*15f480*/  STL [R1+0x14b4], R26 ;  /* 0x0014b41a01007387 */ /* 0x000fe80000100800 */
[----:B------:R-:W-:Y:S01]  /*15f490*/  STL [R1+0x14b0], R6 ;  /* 0x0014b00601007387 */ /* 0x000fe20000100800 */
[----:B------:R-:W-:-:S03]  /*15f4a0*/  LOP3.LUT R28, R29, 0xffff, RZ, 0xc0, !PT ;  /* 0x0000ffff1d1c7812 */ /* 0x000fc600078ec0ff */
[----:B------:R0:W-:Y:S01]  /*15f4b0*/  STL [R1+0x14ac], R0 ;  /* 0x0014ac0001007387 */ /* 0x0001e20000100800 */
[----:B------:R-:W-:Y:S02]  /*15f4c0*/  LOP3.LUT R24, R17, 0xffff, RZ, 0xc0, !PT ;  /* 0x0000ffff11187812 */ /* 0x000fe400078ec0ff */
[----:B------:R-:W-:Y:S02]  /*15f4d0*/  LOP3.LUT R23, R15, 0xffff, RZ, 0xc0, !PT ;  /* 0x0000ffff0f177812 */ /* 0x000fe400078ec0ff */
[----:B0-----:R-:W-:Y:S02]  /*15f4e0*/  LOP3.LUT R0, R25, 0xffff, RZ, 0xc0, !PT ;  /* 0x0000ffff19007812 */ /* 0x001fe400078ec0ff */
[----:B---3--:R-:W-:Y:S02]  /*15f4f0*/  LOP3.LUT R21, R21, 0xffff, RZ, 0xc0, !PT ;  /* 0x0000ffff15157812 */ /* 0x008fe400078ec0ff */
[----:B----4-:R-:W-:Y:S02]  /*15f500*/  LOP3.LUT R6, R19, 0xffff, RZ, 0xc0, !PT ;  /* 0x0000ffff13067812 */ /* 0x010fe400078ec0ff */
[----:B------:R-:W3:Y:S01]  /*15f510*/  LDL.LU R19, [R1+0x2e5c] ;  /* 0x002e5c0001137983 */ /* 0x000ee20000300800 */
[----:B------:R-:W-:-:S02]  /*15f520*/  SHF.R.U32.HI R26, RZ, 0x8, R21 ;  /* 0x00000008ff1a7819 */ /* 0x000fc40000011615 */
[----:B------:R-:W-:Y:S01]  /*15f530*/  PRMT R25, R21, 0x3340, R28 ;  /* 0x0000334015197816 */ /* 0x000fe2000000001c */
[----:B------:R-:W4:Y:S01]  /*15f540*/  LDL.LU R15, [R1+0x2e58] ;  /* 0x002e5800010f7983 */ /* 0x000f220000300800 */
[----:B------:R-:W-:-:S03]  /*15f550*/  SHF.R.U32.HI R21, RZ, 0x8, R6 ;  /* 0x00000008ff157819 */ /* 0x000fc60000011606 */
[----:B------:R-:W4:Y:S01]  /*15f560*/  LDL.LU R17, [R1+0x2e18] ;  /* 0x002e180001117983 */ /* 0x000f220000300800 */
[----:B------:R-:W-:Y:S02]  /*15f570*/  PRMT R6, R6, 0x3340, R24 ;  /* 0x0000334006067816 */ /* 0x000fe40000000018 */
[----:B------:R-:W-:Y:S02]  /*15f580*/  SHF.R.U32.HI R28, RZ, 0x8, R28 ;  /* 0x00000008ff1c7819 */ /* 0x000fe4000001161c */
[----:B--2---:R-:W-:Y:S02]  /*15f590*/  LOP3.LUT R27, R20, 0xffff, RZ, 0xc0, !PT ;  /* 0x0000ffff141b7812 */ /* 0x004fe400078ec0ff */
[----:B------:R-:W2:Y:S04]  /*15f5a0*/  LDL.LU R20, [R1+0x2dd0] ;  /* 0x002dd00001147983 */ /* 0x000ea80000300800 */
[----:B------:R-:W2:Y:S01]  /*15f5b0*/  LDL.LU R29, [R1+0x2b8] ;  /* 0x0002b800011d7983 */ /* 0x000ea20000300800 */
[----:B------:R-:W-:-:S03]  /*15f5c0*/  LOP3.LUT R3, R3, 0xffff, RZ, 0xc0, !PT ;  /* 0x0000ffff03037812 */ /* 0x000fc600078ec0ff */
        /* <DEDUP_REMOVED lines=28> */
[----:B------:R-:W-:Y:S04]  /*15f790*/  STL [R1+0x1490], R21 ;  /* 0x0014901501007387 */ /* 0x000fe80000100800 */
[----:B------:R0:W-:Y:S02]  /*15f7a0*/  STL [R1+0x148c], R0 ;  /* 0x00148c0001007387 */ /* 0x0001e40000100800 */
[----:B0-----:R-:W-:-:S02]  /*15f7b0*/  LOP3.LUT R0, R4, 0xffff, RZ, 0xc0, !PT ;  /* 0x0000ffff04007812 */ /* 0x001fc400078ec0ff */
[----:B---3--:R-:W-:-:S04]  /*15f7c0*/  LOP3.LUT R6, R19, 0xffff, RZ, 0xc0, !PT ;  /* 0x0000ffff13067812 */ /* 0x008fc800078ec0ff */
[----:B------:R-:W-:Y:S02]  /*15f7d0*/  SHF.R.U32.HI R26, RZ, 0x8, R6 ;  /* 0x00000008ff1a7819 */ /* 0x000fe40000011606 */
[----:B----4-:R-:W-:Y:S02]  /*15f7e0*/  LOP3.LUT R15, R15, 0xffff, RZ, 0xc0, !PT ;  /* 0x0000ffff0f0f7812 */ /* 0x010fe400078ec0ff */
[----:B------:R-:W-:Y:S02]  /*15f7f0*/  LOP3.LUT R17, R17, 0xffff, RZ, 0xc0, !PT ;  /* 0x0000ffff11117812 */ /* 0x000fe400078ec0ff */
[----:B--2---:R-:W-:Y:S02]  /*15f800*/  LOP3.LUT R28, R29, 0xffff, RZ, 0xc0, !PT ;  /* 0x0000ffff1d1c7812 */ /* 0x004fe400078ec0ff */
[----:B------:R-:W-:Y:S02]  /*15f810*/  LOP3.LUT R27, R20, 0xffff, RZ, 0xc0, !PT ;  /* 0x0000ffff141b7812 */ /* 0x000fe400078ec0ff */
[----:B------:R-:W-:-:S02]  /*15f820*/  PRMT R6, R6, 0x3340, R28 ;  /* 0x0000334006067816 */ /* 0x000fc4000000001c */
[----:B------:R-:W-:Y:S02]  /*15f830*/  LOP3.LUT R23, R25, 0xffff, RZ, 0xc0, !PT ;  /* 0x0000ffff19177812 */ /* 0x000fe400078ec0ff */
[----:B------:R-:W-:Y:S02]  /*15f840*/  SHF.R.U32.HI R25, RZ, 0x8, R28 ;  /* 0x00000008ff197819 */ /* 0x000fe4000001161c */
[----:B------:R-:W-:Y:S02]  /*15f850*/  LOP3.LUT R24, R3, 0xffff, RZ, 0xc0, !PT ;  /* 0x0000ffff03187812 */ /* 0x000fe400078ec0ff */
[----:B------:R-:W2:Y:S04]  /*15f860*/  LDL.LU R3, [R1+0x2e88] ;  /* 0x002e880001037983 */ /* 0x000ea80000300800 */
[----:B------:R-:W3:Y:S04]  /*15f870*/  LDL.LU R21, [R1+0x2e84] ;  /* 0x002e840001157983 */ /* 0x000ee80000300800 */
[----:B------:R-:W4:Y:S04]  /*15f880*/  LDL.LU R19, [R1+0x2ddc] ;  /* 0x002ddc0001137983 */ /* 0x000f280000300800 */
[----:B------:R-:W2:Y:S04]  /*15f890*/  LDL.LU R20, [R1+0x2d94] ;  /* 0x002d940001147983 */ /* 0x000ea80000300800 */
[----:B------:R-:W2:Y:S04]  /*15f8a0*/  LDL.LU R29, [R1+0x2c0] ;  /* 0x0002c000011d7983 */ /* 0x000ea80000300800 */
[----:B------:R-:W2:Y:S04]  /*15f8b0*/  LDL.LU R4, [R1+0x51b8] ;  /* 0x0051b80001047983 */ /* 0x000ea80000300800 */
[----:B------:R0:W-:Y:S01]  /*15f8c0*/  STL [R1+0x16dc], R6 ;  /* 0x0016dc0601007387 */ /* 0x0001e20000100800 */
[----:B------:R-:W-:-:S02]  /*15f8d0*/  SHF.R.U32.HI R28, RZ, 0x8, R24 ;  /* 0x00000008ff1c7819 */ /* 0x000fc40000011618 */
[----:B0-----:R-:W-:Y:S02]  /*15f8e0*/  SHF.R.U32.HI R6, RZ, 0x8, R15 ;  /* 0x00000008ff067819 */ /* 0x001fe4000001160f */
[----:B------:R-:W-:Y:S02]  /*15f8f0*/  PRMT R15, R15, 0x3340, R24 ;  /* 0x000033400f0f7816 */ /* 0x000fe40000000018 */
[----:B------:R-:W-:-:S03]  /*15f900*/  PRMT R24, R17, 0x3340, R23 ;  /* 0x0000334011187816 */ /* 0x000fc60000000017 */
[----:B------:R0:W-:Y:S02]  /*15f910*/  STL [R1+0x16d8], R15 ;  /* 0x0016d80f01007387 */ /* 0x0001e40000100800 */
[----:B0-----:R-:W-:Y:S02]  /*15f920*/  SHF.R.U32.HI R15, RZ, 0x8, R17 ;  /* 0x00000008ff0f7819 */ /* 0x001fe40000011611 */
[----:B------:R-:W2:Y:S04]  /*15f930*/  LDL.LU R17, [R1+0x51b4] ;  /* 0x0051b40001117983 */ /* 0x000ea80000300800 */
[----:B------:R0:W-:Y:S02]  /*15f940*/  STL [R1+0x16d4], R24 ;  /* 0x0016d41801007387 */ /* 0x0001e40000100800 */
[----:B0-----:R-:W-:-:S02]  /*15f950*/  SHF.R.U32.HI R24, RZ, 0x8, R23 ;  /* 0x00000008ff187819 */ /* 0x001fc40000011617 */
[----:B------:R-:W-:Y:S02]  /*15f960*/  SHF.R.U32.HI R23, RZ, 0x8, R27 ;  /* 0x00000008ff177819 */ /* 0x000fe4000001161b */
[----:B------:R-:W-:-:S05]  /*15f970*/  PRMT R27, R27, 0x3340, R0 ;  /* 0x000033401b1b7816 */ /* 0x000fca0000000000 */
[----:B------:R0:W-:Y:S02]  /*15f980*/  STL [R1+0x15d0], R27 ;  /* 0x0015d01b01007387 */ /* 0x0001e40000100800 */
[----:B0-----:R-:W-:Y:S02]  /*15f990*/  LOP3.LUT R27, R25, 0xffff, RZ, 0xc0, !PT ;  /* 0x0000ffff191b7812 */ /* 0x001fe400078ec0ff */
[----:B------:R-:W-:Y:S02]  /*15f9a0*/  LOP3.LUT R25, R28, 0xffff, RZ, 0xc0, !PT ;  /* 0x0000ffff1c197812 */ /* 0x000fe400078ec0ff */
[----:B------:R-:W-:Y:S02]  /*15f9b0*/  LOP3.LUT R28, R15, 0xffff, RZ, 0xc0, !PT ;  /* 0x0000ffff0f1c7812 */ /* 0x000fe400078ec0ff */
[----:B------:R-:W2:Y:S01]  /*15f9c0*/  LDL.LU R15, [R1+0x51b0] ;  /* 0x0051b000010f7983 */ /* 0x000ea20000300800 */
[----:B------:R-:W-:Y:S02]  /*15f9d0*/  SHF.R.U32.HI R0, RZ, 0x8, R0 ;  /* 0x00000008ff007819 */ /* 0x000fe40000011600 */
[----:B------:R-:W-:-:S02]  /*15f9e0*/  LOP3.LUT R26, R26, 0xffff, RZ, 0xc0, !PT ;  /* 0x0000ffff1a1a7812 */ /* 0x000fc400078ec0ff */
        /* <DEDUP_REMOVED lines=16> */
[----:B--2---:R-:W-:Y:S01]  /*15faf0*/  LOP3.LUT R6, R20, 0xffff, RZ, 0xc0, !PT ;  /* 0x0000ffff14067812 */ /* 0x004fe200078ec0ff */
[----:B------:R-:W2:Y:S04]  /*15fb00*/  LDL.LU R19, [R1+0x2e38] ;  /* 0x002e380001137983 */ /* 0x000ea80000300800 */
[----:B------:R-:W3:Y:S01]  /*15fb10*/  LDL.LU R20, [R1+0x2e30] ;  /* 0x002e300001147983 */ /* 0x000ee20000300800 */
[----:B------:R-:W-:-:S02]  /*15fb20*/  LOP3.LUT R28, R29, 0xffff, RZ, 0xc0, !PT ;  /* 0x0000ffff1d1c7812 */ /* 0x000fc400078ec0ff */
[----:B------:R-:W-:Y:S02]  /*15fb30*/  LOP3.LUT R24, R15, 0xffff, RZ, 0xc0, !PT ;  /* 0x0000ffff0f187812 */ /* 0x000fe400078ec0ff */
[----:B------:R-:W4:Y:S04]  /*15fb40*/  LDL.LU R15, [R1+0x2de8] ;  /* 0x002de800010f7983 */ /* 0x000f280000300800 */
[----:B------:R-:W4:Y:S04]  /*15fb50*/  LDL.LU R10, [R1+0x2de4] ;  /* 0x002de400010a7983 */ /* 0x000f280000300800 */
[----:B------:R-:W4:Y:S04]  /*15fb60*/  LDL.LU R29, [R1+0x1fc] ;  /* 0x0001fc00011d7983 */ /* 0x000f280000300800 */
[----:B------:R-:W4:Y:S01]  /*15fb70*/  LDL.LU R11, [R1+0x51ac] ;  /* 0x0051ac00010b7983 */ /* 0x000f220000300800 */
[----:B------:R-:W-:-:S04]  /*15fb80*/  LOP3.LUT R3, R3, 0xffff, RZ, 0xc0, !PT ;  /* 0x0000ffff03037812 */ /* 0x000fc800078ec0ff */
[----:B------:R-:W-:Y:S02]  /*15fb90*/  SHF.R.U32.HI R25, RZ, 0x8, R3 ;  /* 0x00000008ff197819 */ /* 0x000fe40000011603 */
[----:B------:R-:W-:Y:S02]  /*15fba0*/  PRMT R3, R3, 0x3340, R28 ;  /* 0x0000334003037816 */ /* 0x000fe4000000001c */
[----:B------:R-:W-:-:S03]  /*15fbb0*/  SHF.R.U32.HI R26, RZ, 0x8, R27 ;  /* 0x00000008ff1a7819 */ /* 0x000fc6000001161b */
[----:B------:R0:W-:Y:S02]  /*15fbc0*/  STL [R1+0x5088], R3 ;  /* 0x0050880301007387 */ /* 0x0001e40000100800 */
[----:B0-----:R-:W-:Y:S01]  /*15fbd0*/  IMAD.MOV.U32 R3, RZ, RZ, R21 ;  /* 0x000000ffff037224 */ /* 0x001fe200078e0015 */
[----:B------:R-:W-:Y:S02]  /*15fbe0*/  SHF.R.U32.HI R21, RZ, 0x8, R28 ;  /* 0x00000008ff157819 */ /* 0x000fe4000001161c */
[--C-:B------:R-:W-:Y:S02]  /*15fbf0*/  PRMT R28, R27, 0x3340, R24.reuse ;  /* 0x000033401b1c7816 */ /* 0x100fe40000000018 */
[----:B------:R-:W-:Y:S02]  /*15fc00*/  SHF.R.U32.HI R27, RZ, 0x8, R24 ;  /* 0x00000008ff1b7819 */ /* 0x000fe40000011618 */
[----:B------:R-:W-:Y:S02]  /*15fc10*/  SHF.R.U32.HI R24, RZ, 0x8, R6 ;  /* 0x00000008ff187819 */ /* 0x000fe40000011606 */
[--C-:B------:R-:W-:Y:S01]  /*15fc20*/  PRMT R6, R6, 0x3340, R0.reuse ;  /* 0x0000334006067816 */ /* 0x100fe20000000000 */
[----:B------:R0:W-:Y:S04]  /*15fc30*/  STL [R1+0x15b8], R28 ;  /* 0x0015b81c01007387 */ /* 0x0001e80000100800 */
[----:B------:R1:W-:Y:S01]  /*15fc40*/  STL [R1+0x15a4], R6 ;  /* 0x0015a40601007387 */ /* 0x0003e20000100800 */
[----:B------:R-:W-:-:S02]  /*15fc50*/  SHF.R.U32.HI R0, RZ, 0x8, R0 ;  /* 0x00000008ff007819 */ /* 0x000fc40000011600 */
[----:B0-----:R-:W-:Y:S02]  /*15fc60*/  SHF.R.U32.HI R28, RZ, 0x8, R3 ;  /* 0x00000008ff1c7819 */ /* 0x001fe40000011603 */
[--C-:B------:R-:W-:Y:S02]  /*15fc70*/  PRMT R3, R3, 0x3340, R23.reuse ;  /* 0x0000334003037816 */ /* 0x100fe40000000017 */
[----:B------:R-:W-:Y:S02]  /*15fc80*/  SHF.R.U32.HI R23, RZ, 0x8, R23 ;  /* 0x00000008ff177819 */ /* 0x000fe40000011617 */
[----:B-1----:R-:W-:Y:S01]  /*15fc90*/  LOP3.LUT R6, R24, 0xffff, RZ, 0xc0, !PT ;  /* 0x0000ffff18067812 */ /* 0x002fe200078ec0ff */
[----:B------:R-:W-:Y:S01]  /*15fca0*/  IMAD.MOV.U32 R24, RZ, RZ, R25 ;  /* 0x000000ffff187224 */ /* 0x000fe200078e0019 */
[----:B------:R-:W-:Y:S01]  /*15fcb0*/  LOP3.LUT R25, R28, 0xffff, RZ, 0xc0, !PT ;  /* 0x0000ffff1c197812 */ /* 0x000fe200078ec0ff */
[----:B------:R-:W-:Y:S01]  /*15fcc0*/  IMAD.MOV.U32 R28, RZ, RZ, R26 ;  /* 0x000000ffff1c7224 */ /* 0x000fe200078e001a */
        /* <DEDUP_REMOVED lines=17> */
[----:B--2---:R-:W-:Y:S02]  /*15fde0*/  LOP3.LUT R26, R19, 0xffff, RZ, 0xc0, !PT ;  /* 0x0000ffff131a7812 */ /* 0x004fe400078ec0ff */
[----:B------:R-:W2:Y:S01]  /*15fdf0*/  LDL.LU R19, [R1+0x2ea0] ;  /* 0x002ea00001137983 */ /* 0x000ea20000300800 */
[----:B---3--:R-:W-:Y:S02]  /*15fe00*/  LOP3.LUT R21, R20, 0xffff, RZ, 0xc0, !PT ;  /* 0x0000ffff14157812 */ /* 0x008fe400078ec0ff */
[----:B------:R-:W-:Y:S02]  /*15fe10*/  SHF.R.U32.HI R25, RZ, 0x8, R26 ;  /* 0x00000008ff197819 */ /* 0x000fe4000001161a */
[----:B----4-:R-:W-:Y:S02]  /*15fe20*/  LOP3.LUT R28, R29, 0xffff, RZ, 0xc0, !PT ;  /* 0x0000ffff1d1c7812 */ /* 0x010fe400078ec0ff */
[----:B------:R-:W-:Y:S01]  /*15fe30*/  LOP3.LUT R6, R10, 0xffff, RZ, 0xc0, !PT ;  /* 0x0000ffff0a067812 */ /* 0x000fe200078ec0ff */
[----:B------:R-:W3:Y:S04]  /*15fe40*/  LDL.LU R29, [R1+0x2e9c] ;  /* 0x002e9c00011d7983 */ /* 0x000ee80000300800 */
[----:B------:R-:W4:Y:S01]  /*15fe50*/  LDL.LU R10, [R1+0x2db8] ;  /* 0x002db800010a7983 */ /* 0x000f220000300800 */
[----:B------:R-:W-:-:S02]  /*15fe60*/  PRMT R27, R26, 0x3340, R28 ;  /* 0x000033401a1b7816 */ /* 0x000fc4000000001c */
[----:B------:R-:W-:Y:S01]  /*15fe70*/  LOP3.LUT R24, R11, 0xffff, RZ, 0xc0, !PT ;  /* 0x0000ffff0b187812 */ /* 0x000fe200078ec0ff */
[----:B------:R-:W3:Y:S04]  /*15fe80*/  LDL.LU R20, [R1+0x2db4] ;  /* 0x002db40001147983 */ /* 0x000ee80000300800 */
[----:B------:R-:W3:Y:S04]  /*15fe90*/  LDL.LU R11, [R1+0x2c8] ;  /* 0x0002c800010b7983 */ /* 0x000ee80000300800 */
[----:B------:R-:W4:Y:S04]  /*15fea0*/  LDL.LU R5, [R1+0x51a8] ;  /* 0x0051a80001057983 */ /* 0x000f280000300800 */
[----:B------:R-:W4:Y:S04]  /*15feb0*/  LDL.LU R7, [R1+0x51a4] ;  /* 0x0051a40001077983 */ /* 0x000f280000300800 */
[----:B------:R0:W-:Y:S01]  /*15fec0*/  STL [R1+0x1584], R27 ;  /* 0x0015841b01007387 */ /* 0x0001e20000100800 */
[----:B------:R-:W-:-:S02]  /*15fed0*/  LOP3.LUT R15, R15, 0xffff, RZ, 0xc0, !PT ;  /* 0x0000ffff0f0f7812 */ /* 0x000fc400078ec0ff */
[----:B------:R-:W-:Y:S02]  /*15fee0*/  SHF.R.U32.HI R26, RZ, 0x8, R28 ;  /* 0x00000008ff1a7819 */ /* 0x000fe4000001161c */
[----:B------:R-:W-:Y:S02]  /*15fef0*/  SHF.R.U32.HI R28, RZ, 0x8, R21 ;  /* 0x00000008ff1c7819 */ /* 0x000fe40000011615 */
[--C-:B0-----:R-:W-:Y:S02]  /*15ff00*/  PRMT R27, R21, 0x3340, R24.reuse ;  /* 0x00003340151b7816 */ /* 0x101fe40000000018 */
[----:B------:R-:W-:Y:S02]  /*15ff10*/  SHF.R.U32.HI R21, RZ, 0x8, R24 ;  /* 0x00000008ff157819 */ /* 0x000fe40000011618 */
[----:B------:R-:W-:Y:S01]  /*15ff20*/  PRMT R24, R15, 0x3340, R23 ;  /* 0x000033400f187816 */ /* 0x000fe20000000017 */
[----:B------:R0:W-:Y:S02]  /*15ff30*/  STL [R1+0x1588], R27 ;  /* 0x0015881b01007387 */ /* 0x0001e40000100800 */
[----:B0-----:R-:W-:-:S02]  /*15ff40*/  SHF.R.U32.HI R27, RZ, 0x8, R15 ;  /* 0x00000008ff1b7819 */ /* 0x001fc4000001160f */
[----:B------:R-:W4:Y:S04]  /*15ff50*/  LDL.LU R15, [R1+0x51a0] ;  /* 0x0051a000010f7983 */ /* 0x000f280000300800 */
[----:B------:R0:W-:Y:S01]  /*15ff60*/  STL [R1+0x1580], R24 ;  /* 0x0015801801007387 */ /* 0x0001e20000100800 */
[----:B------:R-:W-:Y:S02]  /*15ff70*/  LOP3.LUT R25, R25, 0xffff, RZ, 0xc0, !PT ;  /* 0x0000ffff19197812 */ /* 0x000fe400078ec0ff */
[----:B------:R-:W-:Y:S02]  /*15ff80*/  LOP3.LUT R26, R26, 0xffff, RZ, 0xc0, !PT ;  /* 0x0000ffff1a1a7812 */ /* 0x000fe400078ec0ff */
[----:B0-----:R-:W-:Y:S02]  /*15ff90*/  SHF.R.U32.HI R24, RZ, 0x8, R23 ;  /* 0x00000008ff187819 */ /* 0x001fe40000011617 */
[----:B------:R-:W-:-:S02]  /*15ffa0*/  SHF.R.U32.HI R23, RZ, 0x8, R6 ;  /* 0x00000008ff177819 */ /* 0x000fc40000011606 */
[--C-:B------:R-:W-:Y:S02]  /*15ffb0*/  PRMT R6, R6, 0x3340, R0.reuse ;  /* 0x0000334006067816 */ /* 0x100fe40000000000 */
[----:B------:R-:W-:Y:S02]  /*15ffc0*/  SHF.R.U32.HI R0, RZ, 0x8, R0 ;  /* 0x00000008ff007819 */ /* 0x000fe40000011600 */
[----:B------:R-:W-:Y:S02]  /*15ffd0*/  LOP3.LUT R21, R21, 0xffff, RZ, 0xc0, !PT ;  /* 0x0000ffff15157812 */ /* 0x000fe400078ec0ff */
[----:B------:R-:W-:Y:S01]  /*15ffe0*/  LOP3.LUT R24, R24, 0xffff, RZ, 0xc0, !PT ;  /* 0x0000ffff18187812 */ /* 0x000fe200078ec0ff */
[----:B------:R0:W-:Y:S01]  /*15fff0*/  STL [R1+0x157c], R6 ;  /* 0x00157c0601007387 */ /* 0x0001e20000100800 */
[----:B------:R-:W-:Y:S02]  /*160000*/  LOP3.LUT R23, R23, 0xffff, RZ, 0xc0, !PT ;  /* 0x0000ffff17177812 */ /* 0x000fe400078ec0ff */
[----:B------:R-:W-:-:S02]  /*160010*/  LOP3.LUT R0, R0, 0xffff, RZ, 0xc0, !PT ;  /* 0x0000ffff00007812 */ /* 0x000fc400078ec0ff */
[----:B------:R-:W-:Y:S02]  /*160020*/  PRMT R25, R25, 0x3340, R26 ;  /* 0x0000334019197816 */ /* 0x000fe4000000001a */
[----:B0-----:R-:W-:Y:S02]  /*160030*/  LOP3.LUT R6, R28, 0xffff, RZ, 0xc0, !PT ;  /* 0x0000ffff1c067812 */ /* 0x001fe400078ec0ff */
[----:B------:R-:W-:Y:S02]  /*160040*/  LOP3.LUT R28, R27, 0xffff, RZ, 0xc0, !PT ;  /* 0x0000ffff1b1c7812 */ /* 0x000fe400078ec0ff */
[----:B------:R-:W-:Y:S02]  /*160050*/  PRMT R0, R23, 0x3340, R0 ;  /* 0x0000334017007816 */ /* 0x000fe40000000000 */
[----:B------:R-:W-:Y:S02]  /*160060*/  PRMT R6, R6, 0x3340, R21 ;  /* 0x0000334006067816 */ /* 0x000fe40000000015 */
[----:B------:R-:W-:Y:S01]  /*160070*/  PRMT R21, R28, 0x3340, R24 ;  /* 0x000033401c157816 */ /* 0x000fe20000000018 */
[----:B------:R-:W-:Y:S04]  /*160080*/  STL [R1+0x108], R25 ;  /* 0x0001081901007387 */ /* 0x000fe80000100800 */
[----:B------:R-:W-:Y:S04]  /*160090*/  STL [R1+0x104], R6 ;  /* 0x0001040601007387 */ /* 0x000fe80000100800 */
[----:B------:R0:W-:Y:S04]  /*1600a0*/  STL [R1+0x100], R21 ;  /* 0x0001001501007387 */ /* 0x0001e80000100800 */
[----:B------:R1:W-:Y:S04]  /*1600b0*/  STL [R1+0xfc], R0 ;  /* 0x0000fc0001007387 */ /* 0x0003e80000100800 */
[----:B0-----:R-:W4:Y:S01]  /*1600c0*/  LDL.LU R21, [R1+0x2e50] ;  /* 0x002e500001157983 */ /* 0x001f220000300800 */
[----:B--2---:R-:W-:-:S02]  /*1600d0*/  LOP3.LUT R6, R19, 0xffff, RZ, 0xc0, !PT ;  /* 0x0000ffff13067812 */ /* 0x004fc400078ec0ff */
[----:B---3--:R-:W-:Y:S02]  /*1600e0*/  LOP3.LUT R28, R11, 0xffff, RZ, 0xc0, !PT ;  /* 0x0000ffff0b1c7812 */ /* 0x008fe400078ec0ff */
[----:B------:R-:W-:Y:S02]  /*1600f0*/  LOP3.LUT R26, R20, 0xffff, RZ, 0xc0, !PT ;  /* 0x0000ffff141a7812 */ /* 0x000fe400078ec0ff */
[----:B----4-:R-:W-:Y:S02]  /*160100*/  LOP3.LUT R24, R15, 0xffff, RZ, 0xc0, !PT ;  /* 0x0000ffff0f187812 */ /* 0x010fe400078ec0ff */
[----:B------:R-:W2:Y:S04]  /*160110*/  LDL.LU R15, [R1+0x2e10] ;  /* 0x002e1000010f7983 */ /* 0x000ea80000300800 */
[----:B------:R-:W3:Y:S04]  /*160120*/  LDL.LU R11, [R1+0x2e0c] ;  /* 0x002e0c00010b7983 */ /* 0x000ee80000300800 */
[----:B------:R-:W4:Y:S04]  /*160130*/  LDL.LU R19, [R1+0x2dcc] ;  /* 0x002dcc0001137983 */ /* 0x000f280000300800 */
[----:B------:R-:W3:Y:S01]  /*160140*/  LDL.LU R20, [R1+0x200] ;  /* 0x0002000001147983 */ /* 0x000ee20000300800 */
[----:B------:R-:W-:-:S02]  /*160150*/  SHF.R.U32.HI R27, RZ, 0x8, R6 ;  /* 0x00000008ff1b7819 */ /* 0x000fc40000011606 */
[----:B------:R-:W-:Y:S02]  /*160160*/  PRMT R6, R6, 0x3340, R28 ;  /* 0x0000334006067816 */ /* 0x000fe4000000001c */
[----:B------:R-:W-:Y:S02]  /*160170*/  LOP3.LUT R29, R29, 0xffff, RZ, 0xc0, !PT ;  /* 0x0000ffff1d1d7812 */ /* 0x000fe400078ec0ff */
[----:B------:R-:W-:Y:S02]  /*160180*/  LOP3.LUT R23, R9, 0xffff, RZ, 0xc0, !PT ;  /* 0x0000ffff09177812 */ /* 0x000fe400078ec0ff */
[----:B-1----:R-:W-:Y:S01]  /*160190*/  LOP3.LUT R0, R13, 0xffff, RZ, 0xc0, !PT ;  /* 0x0000ffff0d007812 */ /* 0x002fe200078ec0ff */
[----:B------:R-:W4:Y:S01]  /*1601a0*/  LDL.LU R9, [R1+0x519c] ;  /* 0x00519c0001097983 */ /* 0x000f220000300800 */
[----:B------:R-:W-:-:S03]  /*1601b0*/  LOP3.LUT R10, R10, 0xffff, RZ, 0xc0, !PT ;  /* 0x0000ffff0a0a7812 */ /* 0x000fc600078ec0ff */
[----:B------:R-:W4:Y:S01]  /*1601c0*/  LDL.LU R13, [R1+0x5198] ;  /* 0x00519800010d7983 */ /* 0x000f220000300800 */
[----:B------:R-:W-:-:S03]  /*1601d0*/  SHF.R.U32.HI R25, RZ, 0x8, R28 ;  /* 0x00000008ff197819 */ /* 0x000fc6000001161c */
[----:B------:R0:W-:Y:S01]  /*1601e0*/  STL [R1+0x1560], R6 ;  /* 0x0015600601007387 */ /* 0x0001e20000100800 */
[----:B------:R-:W-:-:S05]  /*1601f0*/  PRMT R28, R29, 0x3340, R24 ;  /* 0x000033401d1c7816 */ /* 0x000fca0000000018 */
[----:B------:R1:W-:Y:S01]  /*160200*/  STL [R1+0x155c], R28 ;  /* 0x00155c1c01007387 */ /* 0x0003e20000100800 */
[----:B0-----:R-:W-:Y:S02]  /*160210*/  SHF.R.U32.HI R6, RZ, 0x8, R29 ;  /* 0x00000008ff067819 */ /* 0x001fe4000001161d */
[----:B------:R-:W-:Y:S02]  /*160220*/  SHF.R.U32.HI R29, RZ, 0x8, R24 ;  /* 0x00000008ff1d7819 */ /* 0x000fe40000011618 */
[--C-:B------:R-:W-:Y:S02]  /*160230*/  PRMT R24, R10, 0x3340, R23.reuse ;  /* 0x000033400a187816 */ /* 0x100fe40000000017 */
[----:B-1----:R-:W-:Y:S02]  /*160240*/  SHF.R.U32.HI R28, RZ, 0x8, R10 ;  /* 0x00000008ff1c7819 */ /* 0x002fe4000001160a */
[----:B------:R-:W4:Y:S04]  /*160250*/  LDL.LU R10, [R1+0x5194] ;  /* 0x00519400010a7983 */ /* 0x000f280000300800 */
[----:B------:R0:W-:Y:S01]  /*160260*/  STL [R1+0x1e0], R24 ;  /* 0x0001e01801007387 */ /* 0x0001e20000100800 */
[----:B------:R-:W-:-:S02]  /*160270*/  SHF.R.U32.HI R23, RZ, 0x8, R23 ;  /* 0x00000008ff177819 */ /* 0x000fc40000011617 */
[----:B0-----:R-:W-:Y:S02]  /*160280*/  SHF.R.U32.HI R24, RZ, 0x8, R26 ;  /* 0x00000008ff187819 */ /* 0x001fe4000001161a */
[----:B------:R-:W-:-:S05]  /*160290*/  PRMT R26, R26, 0x3340, R0 ;  /* 0x000033401a1a7816 */ /* 0x000fca0000000000 */
[----:B------:R0:W-:Y:S01]  /*1602a0*/  STL [R1+0x1dc], R26 ;  /* 0x0001dc1a01007387 */ /* 0x0001e20000100800 */
[----:B------:R-:W-:Y:S02]  /*1602b0*/  SHF.R.U32.HI R0, RZ, 0x8, R0 ;  /* 0x00000008ff007819 */ /* 0x000fe40000011600 */
[----:B0-----:R-:W-:Y:S01]  /*1602c0*/  LOP3.LUT R26, R28, 0xffff, RZ, 0xc0, !PT ;  /* 0x0000ffff1c1a7812 */ /* 0x001fe200078ec0ff */
[----:B------:R-:W-:Y:S01]  /*1602d0*/  IMAD.MOV.U32 R28, RZ, RZ, R27 ;  /* 0x000000ffff1c7224 */ /* 0x000fe200078e001b */
[----:B------:R-:W-:Y:S01]  /*1602e0*/  LOP3.LUT R27, R23, 0xffff, RZ, 0xc0, !PT ;  /* 0x0000ffff171b7812 */ /* 0x000fe200078ec0ff */
[----:B------:R-:W-:Y:S01]  /*1602f0*/  IMAD.MOV.U32 R23, RZ, RZ, R6 ;  /* 0x000000ffff177224 */ /* 0x000fe200078e0006 */
[----:B------:R-:W-:Y:S01]  /*160300*/  LOP3.LUT R6, R24, 0xffff, RZ, 0xc0, !PT ;  /* 0x0000ffff18067812 */ /* 0x000fe200078ec0ff */
        /* <DEDUP_REMOVED lines=10> */
[----:B------:R-:W4:Y:S04]  /*1603b0*/  LDL.LU R29, [R1+0x5190] ;  /* 0x00519000011d7983 */ /* 0x000f280000300800 */
[----:B------:R-:W-:Y:S04]  /*1603c0*/  STL [R1+0xf8], R26 ;  /* 0x0000f81a01007387 */ /* 0x000fe80000100800 */
[----:B------:R-:W-:Y:S01]  /*1603d0*/  STL [R1+0xf4], R25 ;  /* 0x0000f41901007387 */ /* 0x000fe20000100800 */
[----:B------:R-:W-:-:S03]  /*1603e0*/  LOP3.LUT R21, R21, 0xffff, RZ, 0xc0, !PT ;  /* 0x0000ffff15157812 */ /* 0x000fc600078ec0ff */
[----:B------:R0:W-:Y:S01]  /*1603f0*/  STL [R1+0xc0], R6 ;  /* 0x0000c00601007387 */ /* 0x0001e20000100800 */
[----:B------:R-:W-:-:S03]  /*160400*/  LOP3.LUT R24, R17, 0xffff, RZ, 0xc0, !PT ;  /* 0x0000ffff11187812 */ /* 0x000fc600078ec0ff */
[----:B------:R1:W-:Y:S01]  /*160410*/  STL [R1+0xc4], R0 ;  /* 0x0000c40001007387 */ /* 0x0003e20000100800 */
[----:B------:R-:W-:-:S03]  /*160420*/  LOP3.LUT R23, R4, 0xffff, RZ, 0xc0, !PT ;  /* 0x0000ffff04177812 */ /* 0x000fc600078ec0ff */
[----:B0-----:R-:W4:Y:S01]  /*160430*/  LDL.LU R6, [R1+0x2ec0] ;  /* 0x002ec00001067983 */ /* 0x001f220000300800 */
[----:B-1----:R-:W-:Y:S02]  /*160440*/  LOP3.LUT R0, R22, 0xffff, RZ, 0xc0, !PT ;  /* 0x0000ffff16007812 */ /* 0x002fe400078ec0ff */
[----:B------:R-:W-:Y:S02]  /*160450*/  SHF.R.U32.HI R26, RZ, 0x8, R21 ;  /* 0x00000008ff1a7819 */ /* 0x000fe40000011615 */
[----:B--2---:R-:W-:Y:S02]  /*160460*/  LOP3.LUT R15, R15, 0xffff, RZ, 0xc0, !PT ;  /* 0x0000ffff0f0f7812 */ /* 0x004fe400078ec0ff */
[----:B---3--:R-:W-:Y:S02]  /*160470*/  LOP3.LUT R28, R20, 0xffff, RZ, 0xc0, !PT ;  /* 0x0000ffff141c7812 */ /* 0x008fe400078ec0ff */
[----:B----4-:R-:W-:Y:S02]  /*160480*/  LOP3.LUT R27, R19, 0xffff, RZ, 0xc0, !PT ;  /* 0x0000ffff131b7812 */ /* 0x010fe400078ec0ff */
[----:B------:R-:W2:Y:S01]  /*160490*/  LDL.LU R19, [R1+0x2ebc] ;  /* 0x002ebc0001137983 */ /* 0x000ea20000300800 */
[----:B------:R-:W-:-:S02]  /*1604a0*/  PRMT R22, R21, 0x3340, R28 ;  /* 0x0000334015167816 */ /* 0x000fc4000000001c */
[----:B------:R-:W-:Y:S01]  /*1604b0*/  SHF.R.U32.HI R25, RZ, 0x8, R28 ;  /* 0x00000008ff197819 */ /* 0x000fe2000001161c */
[----:B------:R-:W3:Y:S01]  /*1604c0*/  LDL.LU R20, [R1+0x2e80] ;  /* 0x002e800001147983 */ /* 0x000ee20000300800 */
[----:B------:R-:W-:-:S03]  /*1604d0*/  PRMT R28, R15, 0x3340, R24 ;  /* 0x000033400f1c7816 */ /* 0x000fc60000000018 */
[----:B------:R-:W4:Y:S01]  /*1604e0*/  LDL.LU R17, [R1+0x2e7c] ;  /* 0x002e7c0001117983 */ /* 0x000f220000300800 */
[----:B------:R-:W-:-:S03]  /*1604f0*/  LOP3.LUT R11, R11, 0xffff, RZ, 0xc0, !PT ;  /* 0x0000ffff0b0b7812 */ /* 0x000fc600078ec0ff */
[----:B------:R-:W4:Y:S04]  /*160500*/  LDL.LU R4, [R1+0x518c] ;  /* 0x00518c0001047983 */ /* 0x000f280000300800 */
[----:B------:R-:W4:Y:S04]  /*160510*/  LDL.LU R21, [R1+0x2cc] ;  /* 0x0002cc0001157983 */ /* 0x000f280000300800 */
[----:B------:R-:W-:Y:S04]  /*160520*/  STL [R1+0x1d8], R22 ;  /* 0x0001d81601007387 */ /* 0x000fe80000100800 */
[----:B------:R0:W-:Y:S02]  /*160530*/  STL [R1+0x1d4], R28 ;  /* 0x0001d41c01007387 */ /* 0x0001e40000100800 */
[----:B0-----:R-:W-:-:S02]  /*160540*/  PRMT R28, R11, 0x3340, R23 ;  /* 0x000033400b1c7816 */ /* 0x001fc40000000017 */
[----:B------:R-:W-:Y:S02]  /*160550*/  SHF.R.U32.HI R22, RZ, 0x8, R15 ;  /* 0x00000008ff167819 */ /* 0x000fe4000001160f */
[----:B------:R-:W-:Y:S02]  /*160560*/  SHF.R.U32.HI R15, RZ, 0x8, R11 ;  /* 0x00000008ff0f7819 */ /* 0x000fe4000001160b */
[----:B------:R-:W4:Y:S04]  /*160570*/  LDL.LU R11, [R1+0x5188] ;  /* 0x00518800010b7983 */ /* 0x000f280000300800 */
[----:B------:R0:W-:Y:S01]  /*160580*/  STL [R1+0x1cc], R28 ;  /* 0x0001cc1c01007387 */ /* 0x0001e20000100800 */
[----:B------:R-:W-:Y:S02]  /*160590*/  SHF.R.U32.HI R24, RZ, 0x8, R24 ;  /* 0x00000008ff187819 */ /* 0x000fe40000011618 */
[----:B0-----:R-:W-:-:S02]  /*1605a0*/  SHF.R.U32.HI R28, RZ, 0x8, R27 ;  /* 0x00000008ff1c7819 */ /* 0x001fc4000001161b */
[----:B------:R-:W-:-:S05]  /*1605b0*/  PRMT R27, R27, 0x3340, R0 ;  /* 0x000033401b1b7816 */ /* 0x000fca0000000000 */
[----:B------:R0:W-:Y:S02]  /*1605c0*/  STL [R1+0x1d0], R27 ;  /* 0x0001d01b01007387 */ /* 0x0001e40000100800 */
[----:B0-----:R-:W-:Y:S02]  /*1605d0*/  LOP3.LUT R27, R25, 0xffff, RZ, 0xc0, !PT ;  /* 0x0000ffff191b7812 */ /* 0x001fe400078ec0ff */
[----:B------:R-:W-:Y:S02]  /*1605e0*/  LOP3.LUT R25, R24, 0xffff, RZ, 0xc0, !PT ;  /* 0x0000ffff18197812 */ /* 0x000fe400078ec0ff */
[----:B------:R-:W-:Y:S02]  /*1605f0*/  LOP3.LUT R24, R15, 0xffff, RZ, 0xc0, !PT ;  /* 0x0000ffff0f187812 */ /* 0x000fe400078ec0ff */
[----:B------:R-:W4:Y:S01]  /*160600*/  LDL.LU R15, [R1+0x5184] ;  /* 0x00518400010f7983 */ /* 0x000f220000300800 */
[----:B------:R-:W-:Y:S02]  /*160610*/  SHF.R.U32.HI R23, RZ, 0x8, R23 ;  /* 0x00000008ff177819 */ /* 0x000fe40000011617 */
[----:B------:R-:W-:-:S02]  /*160620*/  SHF.R.U32.HI R0, RZ, 0x8, R0 ;  /* 0x00000008ff007819 */ /* 0x000fc40000011600 */
[----:B------:R-:W-:Y:S02]  /*160630*/  LOP3.LUT R26, R26, 0xffff, RZ, 0xc0, !PT ;  /* 0x0000ffff1a1a7812 */ /* 0x000fe400078ec0ff */
[----:B------:R-:W-:Y:S02]  /*160640*/  LOP3.LUT R22, R22, 0xffff, RZ, 0xc0, !PT ;  /* 0x0000ffff16167812 */ /* 0x000fe400078ec0ff */
[----:B------:R-:W-:Y:S02]  /*160650*/  LOP3.LUT R23, R23, 0xffff, RZ, 0xc0, !PT ;  /* 0x0000ffff17177812 */ /* 0x000fe400078ec0ff */
[----:B------:R-:W-:Y:S02]  /*160660*/  LOP3.LUT R28, R28, 0xffff, RZ, 0xc0, !PT ;  /* 0x0000ffff1c1c7812 */ /* 0x000fe400078ec0ff */
[----:B------:R-:W-:Y:S02]  /*160670*/  LOP3.LUT R0, R0, 0xffff, RZ, 0xc0, !PT ;  /* 0x0000ffff00007812 */ /* 0x000fe400078ec0ff */
[----:B------:R-:W-:-:S02]  /*160680*/  PRMT R26, R26, 0x3340, R27 ;  /* 0x000033401a1a7816 */ /* 0x000fc4000000001b */
[----:B------:R-:W-:Y:S02]  /*160690*/  PRMT R25, R22, 0x3340, R25 ;  /* 0x0000334016197816 */ /* 0x000fe40000000019 */
[----:B------:R-:W-:Y:S02]  /*1606a0*/  PRMT R22, R24, 0x3340, R23 ;  /* 0x0000334018167816 */ /* 0x000fe40000000017 */
[----:B------:R-:W-:Y:S01]  /*1606b0*/  PRMT R0, R28, 0x3340, R0 ;  /* 0x000033401c007816 */ /* 0x000fe20000000000 */
[----:B------:R2:W-:Y:S04]  /*1606c0*/  STL [R1+0xc8], R26 ;  /* 0x0000c81a01007387 */ /* 0x0005e80000100800 */
[----:B------:R4:W-:Y:S04]  /*1606d0*/  STL [R1+0xb0], R25 ;  /* 0x0000b01901007387 */ /* 0x0009e80000100800 */
[----:B------:R0:W-:Y:S04]  /*1606e0*/  STL [R1+0xb4], R22 ;  /* 0x0000b41601007387 */ /* 0x0001e80000100800 */
[----:B------:R1:W-:Y:S01]  /*1606f0*/  STL [R1+0xb8], R0 ;  /* 0x0000b80001007387 */ /* 0x0003e20000100800 */
[----:B--2---:R-:W-:-:S03]  /*160700*/  LOP3.LUT R26, R19, 0xffff, RZ, 0xc0, !PT ;  /* 0x0000ffff131a7812 */ /* 0x004fc600078ec0ff */
[----:B------:R-:W2:Y:S01]  /*160710*/  LDL.LU R19, [R1+0x2e28] ;  /* 0x002e280001137983 */ /* 0x000ea20000300800 */
[----:B---3--:R-:W-:-:S03]  /*160720*/  LOP3.LUT R27, R20, 0xffff, RZ, 0xc0, !PT ;  /* 0x0000ffff141b7812 */ /* 0x008fc600078ec0ff */
[----:B------:R-:W3:Y:S01]  /*160730*/  LDL.LU R20, [R1+0x2e24] ;  /* 0x002e240001147983 */ /* 0x000ee20000300800 */
[----:B----4-:R-:W-:-:S03]  /*160740*/  LOP3.LUT R25, R17, 0xffff, RZ, 0xc0, !PT ;  /* 0x0000ffff11197812 */ /* 0x010fc600078ec0ff */
[----:B------:R-:W4:Y:S01]  /*160750*/  LDL.LU R17, [R1+0x2df0] ;  /* 0x002df00001117983 */ /* 0x000f220000300800 */
[----:B------:R-:W-:-:S03]  /*160760*/  LOP3.LUT R28, R15, 0xffff, RZ, 0xc0, !PT ;  /* 0x0000ffff0f1c7812 */ /* 0x000fc600078ec0ff */
[----:B------:R-:W2:Y:S01]  /*160770*/  LDL.LU R15, [R1+0x2dec] ;  /* 0x002dec00010f7983 */ /* 0x000ea20000300800 */
[----:B------:R-:W-:Y:S02]  /*160780*/  LOP3.LUT R6, R6, 0xffff, RZ, 0xc0, !PT ;  /* 0x0000ffff06067812 */ /* 0x000fe400078ec0ff */
[----:B------:R-:W-:Y:S02]  /*160790*/  LOP3.LUT R24, R21, 0xffff, RZ, 0xc0, !PT ;  /* 0x0000ffff15187812 */ /* 0x000fe400078ec0ff */
[----:B------:R-:W-:Y:S02]  /*1607a0*/  SHF.R.U32.HI R21, RZ, 0x8, R28 ;  /* 0x00000008ff157819 */ /* 0x000fe4000001161c */
[----:B0-----:R-:W-:Y:S02]  /*1607b0*/  SHF.R.U32.HI R22, RZ, 0x8, R6 ;  /* 0x00000008ff167819 */ /* 0x001fe40000011606 */
[----:B------:R-:W-:Y:S02]  /*1607c0*/  PRMT R6, R6, 0x3340, R28 ;  /* 0x0000334006067816 */ /* 0x000fe4000000001c */
[----:B------:R-:W-:-:S02]  /*1607d0*/  LOP3.LUT R23, R11, 0xffff, RZ, 0xc0, !PT ;  /* 0x0000ffff0b177812 */ /* 0x000fc400078ec0ff */
[----:B------:R-:W-:Y:S01]  /*1607e0*/  PRMT R28, R26, 0x3340, R24 ;  /* 0x000033401a1c7816 */ /* 0x000fe20000000018 */
[----:B------:R-:W2:Y:S01]  /*1607f0*/  LDL.LU R11, [R1+0x5180] ;  /* 0x00518000010b7983 */ /* 0x000ea20000300800 */
[----:B-1----:R-:W-:-:S03]  /*160800*/  LOP3.LUT R0, R4, 0xffff, RZ, 0xc0, !PT ;  /* 0x0000ffff04007812 */ /* 0x002fc600078ec0ff */
[----:B------:R-:W2:Y:S04]  /*160810*/  LDL.LU R4, [R1+0x517c] ;  /* 0x00517c0001047983 */ /* 0x000ea80000300800 */
[----:B------:R0:W-:Y:S04]  /*160820*/  STL [R1+0x1c4], R6 ;  /* 0x0001c40601007387 */ /* 0x0001e80000100800 */
[----:B------:R1:W-:Y:S01]  /*160830*/  STL [R1+0x1c8], R28 ;  /* 0x0001c81c01007387 */ /* 0x0003e20000100800 */
[----:B------:R-:W-:Y:S02]  /*160840*/  SHF.R.U32.HI R24, RZ, 0x8, R24 ;  /* 0x00000008ff187819 */ /* 0x000fe40000011618 */
[----:B0-----:R-:W-:-:S02]  /*160850*/  SHF.R.U32.HI R6, RZ, 0x8, R26 ;  /* 0x00000008ff067819 */ /* 0x001fc4000001161a */
[----:B------:R-:W-:Y:S02]  /*160860*/  SHF.R.U32.HI R26, RZ, 0x8, R27 ;  /* 0x00000008ff1a7819 */ /* 0x000fe4000001161b */
[----:B------:R-:W-:Y:S02]  /*160870*/  PRMT R27, R27, 0x3340, R23 ;  /* 0x000033401b1b7816 */ /* 0x000fe40000000017 */
[----:B-1----:R-:W-:Y:S02]  /*160880*/  SHF.R.U32.HI R28, RZ, 0x8, R25 ;  /* 0x00000008ff1c7819 */ /* 0x002fe40000011619 */
[--C-:B------:R-:W-:Y:S02]  /*160890*/  PRMT R25, R25, 0x3340, R0.reuse ;  /* 0x0000334019197816 */ /* 0x100fe40000000000 */
[----:B------:R-:W-:Y:S02]  /*1608a0*/  SHF.R.U32.HI R23, RZ, 0x8, R23 ;  /* 0x00000008ff177819 */ /* 0x000fe40000011617 */
[----:B------:R-:W-:Y:S01]  /*1608b0*/  SHF.R.U32.HI R0, RZ, 0x8, R0 ;  /* 0x00000008ff007819 */ /* 0x000fe20000011600 */
[----:B------:R-:W-:Y:S04]  /*1608c0*/  STL [R1+0x1bc], R27 ;  /* 0x0001bc1b01007387 */ /* 0x000fe80000100800 */
[----:B------:R0:W-:Y:S01]  /*1608d0*/  STL [R1+0x1c0], R25 ;  /* 0x0001c01901007387 */ /* 0x0001e20000100800 */
[----:B------:R-:W-:-:S02]  /*1608e0*/  LOP3.LUT R22, R22, 0xffff, RZ, 0xc0, !PT ;  /* 0x0000ffff16167812 */ /* 0x000fc400078ec0ff */
[----:B------:R-:W-:Y:S02]  /*1608f0*/  LOP3.LUT R6, R6, 0xffff, RZ, 0xc0, !PT ;  /* 0x0000ffff06067812 */ /* 0x000fe400078ec0ff */
[----:B------:R-:W-:Y:S02]  /*160900*/  LOP3.LUT R23, R23, 0xffff, RZ, 0xc0, !PT ;  /* 0x0000ffff17177812 */ /* 0x000fe400078ec0ff */
[----:B------:R-:W-:Y:S02]  /*160910*/  LOP3.LUT R28, R28, 0xffff, RZ, 0xc0, !PT ;  /* 0x0000ffff1c1c7812 */ /* 0x000fe400078ec0ff */
[----:B------:R-:W-:Y:S02]  /*160920*/  LOP3.LUT R0, R0, 0xffff, RZ, 0xc0, !PT ;  /* 0x0000ffff00007812 */ /* 0x000fe400078ec0ff */
[----:B0-----:R-:W-:Y:S02]  /*160930*/  LOP3.LUT R25, R21, 0xffff, RZ, 0xc0, !PT ;  /* 0x0000ffff15197812 */ /* 0x001fe400078ec0ff */
[----:B------:R-:W-:-:S02]  /*160940*/  LOP3.LUT R21, R24, 0xffff, RZ, 0xc0, !PT ;  /* 0x0000ffff18157812 */ /* 0x000fc400078ec0ff */
[----:B------:R-:W-:Y:S02]  /*160950*/  LOP3.LUT R24, R26, 0xffff, RZ, 0xc0, !PT ;  /* 0x0000ffff1a187812 */ /* 0x000fe400078ec0ff */
        /* <DEDUP_REMOVED lines=8> */
[----:B------:R-:W-:-:S03]  /*1609e0*/  LOP3.LUT R24, R5, 0xffff, RZ, 0xc0, !PT ;  /* 0x0000ffff05187812 */ /* 0x000fc600078ec0ff */
[----:B------:R-:W2:Y:S01]  /*1609f0*/  LDL.LU R5, [R1+0x2ed8] ;  /* 0x002ed80001057983 */ /* 0x000ea20000300800 */
[----:B------:R-:W-:Y:S02]  /*160a00*/  LOP3.LUT R28, R7, 0xffff, RZ, 0xc0, !PT ;  /* 0x0000ffff071c7812 */ /* 0x000fe400078ec0ff */
[----:B---3--:R-:W-:Y:S02]  /*160a10*/  LOP3.LUT R21, R20, 0xffff, RZ, 0xc0, !PT ;  /* 0x0000ffff14157812 */ /* 0x008fe400078ec0ff */
[----:B----4-:R-:W-:Y:S02]  /*160a20*/  LOP3.LUT R22, R17, 0xffff, RZ, 0xc0, !PT ;  /* 0x0000ffff11167812 */ /* 0x010fe400078ec0ff */
[----:B------:R-:W3:Y:S01]  /*160a30*/  LDL.LU R17, [R1+0x2ed4] ;  /* 0x002ed40001117983 */ /* 0x000ee20000300800 */
[----:B--2---:R-:W-:-:S03]  /*160a40*/  LOP3.LUT R20, R15, 0xffff, RZ, 0xc0, !PT ;  /* 0x0000ffff0f147812 */ /* 0x004fc600078ec0ff */
[----:B------:R-:W2:Y:S04]  /*160a50*/  LDL.LU R15, [R1+0x2e98] ;  /* 0x002e9800010f7983 */ /* 0x000ea80000300800 */
[----:B------:R-:W4:Y:S01]  /*160a60*/  LDL.LU R7, [R1+0x2e48] ;  /* 0x002e480001077983 */ /* 0x000f220000300800 */
[----:B------:R-:W-:-:S04]  /*160a70*/  LOP3.LUT R6, R19, 0xffff, RZ, 0xc0, !PT ;  /* 0x0000ffff13067812 */ /* 0x000fc800078ec0ff */
[----:B------:R-:W-:Y:S02]  /*160a80*/  SHF.R.U32.HI R19, RZ, 0x8, R6 ;  /* 0x00000008ff137819 */ /* 0x000fe40000011606 */
[--C-:B------:R-:W-:Y:S02]  /*160a90*/  PRMT R6, R6, 0x3340, R28.reuse ;  /* 0x0000334006067816 */ /* 0x100fe4000000001c */
[----:B0-----:R-:W-:Y:S02]  /*160aa0*/  LOP3.LUT R0, R14, 0xffff, RZ, 0xc0, !PT ;  /* 0x0000ffff0e007812 */ /* 0x001fe400078ec0ff */
[----:B------:R-:W-:Y:S01]  /*160ab0*/  LOP3.LUT R23, R16, 0xffff, RZ, 0xc0, !PT ;  /* 0x0000ffff10177812 */ /* 0x000fe200078ec0ff */
[----:B------:R-:W2:Y:S04]  /*160ac0*/  LDL.LU R14, [R1+0x2d4] ;  /* 0x0002d400010e7983 */ /* 0x000ea80000300800 */
[----:B------:R0:W-:Y:S01]  /*160ad0*/  STL [R1+0x1b8], R6 ;  /* 0x0001b80601007387 */ /* 0x0001e20000100800 */
[----:B------:R-:W-:-:S02]  /*160ae0*/  SHF.R.U32.HI R16, RZ, 0x8, R28 ;  /* 0x00000008ff107819 */ /* 0x000fc4000001161c */
[--C-:B------:R-:W-:Y:S02]  /*160af0*/  PRMT R25, R21, 0x3340, R24.reuse ;  /* 0x0000334015197816 */ /* 0x100fe40000000018 */
[----:B------:R-:W-:Y:S02]  /*160b00*/  SHF.R.U32.HI R28, RZ, 0x8, R24 ;  /* 0x00000008ff1c7819 */ /* 0x000fe40000011618 */
[----:B------:R-:W-:Y:S02]  /*160b10*/  SHF.R.U32.HI R24, RZ, 0x8, R23 ;  /* 0x00000008ff187819 */ /* 0x000fe40000011617 */
[----:B0-----:R-:W-:Y:S02]  /*160b20*/  SHF.R.U32.HI R6, RZ, 0x8, R21 ;  /* 0x00000008ff067819 */ /* 0x001fe40000011615 */
[----:B------:R-:W-:Y:S02]  /*160b30*/  SHF.R.U32.HI R21, RZ, 0x8, R22 ;  /* 0x00000008ff157819 */ /* 0x000fe40000011616 */
[----:B------:R-:W-:-:S02]  /*160b40*/  PRMT R22, R22, 0x3340, R23 ;  /* 0x0000334016167816 */ /* 0x000fc40000000017 */
[----:B------:R-:W-:Y:S02]  /*160b50*/  SHF.R.U32.HI R23, RZ, 0x8, R20 ;  /* 0x00000008ff177819 */ /* 0x000fe40000011614 */
[--C-:B------:R-:W-:Y:S01]  /*160b60*/  PRMT R20, R20, 0x3340, R0.reuse ;  /* 0x0000334014147816 */ /* 0x100fe20000000000 */
[----:B------:R-:W-:Y:S04]  /*160b70*/  STL [R1+0x1b4], R25 ;  /* 0x0001b41901007387 */ /* 0x000fe80000100800 */
[----:B------:R-:W-:Y:S01]  /*160b80*/  STL [R1+0x1b0], R22 ;  /* 0x0001b01601007387 */ /* 0x000fe20000100800 */
[----:B------:R-:W-:Y:S02]  /*160b90*/  SHF.R.U32.HI R0, RZ, 0x8, R0 ;  /* 0x00000008ff007819 */ /* 0x000fe40000011600 */
[----:B------:R-:W-:Y:S01]  /*160ba0*/  LOP3.LUT R19, R19, 0xffff, RZ, 0xc0, !PT ;  /* 0x0000ffff13137812 */ /* 0x000fe200078ec0ff */
[----:B------:R0:W-:Y:S01]  /*160bb0*/  STL [R1+0x1ac], R20 ;  /* 0x0001ac1401007387 */ /* 0x0001e20000100800 */
[----:B------:R-:W-:-:S02]  /*160bc0*/  LOP3.LUT R6, R6, 0xffff, RZ, 0xc0, !PT ;  /* 0x0000ffff06067812 */ /* 0x000fc400078ec0ff */
[----:B------:R-:W-:Y:S02]  /*160bd0*/  LOP3.LUT R24, R24, 0xffff, RZ, 0xc0, !PT ;  /* 0x0000ffff18187812 */ /* 0x000fe400078ec0ff */
[----:B------:R-:W-:Y:S02]  /*160be0*/  LOP3.LUT R23, R23, 0xffff, RZ, 0xc0, !PT ;  /* 0x0000ffff17177812 */ /* 0x000fe400078ec0ff */
[----:B------:R-:W-:Y:S02]  /*160bf0*/  LOP3.LUT R0, R0, 0xffff, RZ, 0xc0, !PT ;  /* 0x0000ffff00007812 */ /* 0x000fe400078ec0ff */
[----:B0-----:R-:W-:Y:S02]  /*160c00*/  LOP3.LUT R20, R16, 0xffff, RZ, 0xc0, !PT ;  /* 0x0000ffff10147812 */ /* 0x001fe400078ec0ff */
        /* <DEDUP_REMOVED lines=8> */
[----:B------:R-:W-:Y:S04]  /*160c90*/  STL [R1+0x38], R6 ;  /* 0x0000380601007387 */ /* 0x000fe80000100800 */
[----:B------:R0:W-:Y:S01]  /*160ca0*/  STL [R1+0x3c], R0 ;  /* 0x00003c0001007387 */ /* 0x0001e20000100800 */
[----:B------:R-:W-:-:S02]  /*160cb0*/  LOP3.LUT R28, R4, 0xffff, RZ, 0xc0, !PT ;  /* 0x0000ffff041c7812 */ /* 0x000fc400078ec0ff */
[----:B------:R-:W-:Y:S02]  /*160cc0*/  LOP3.LUT R23, R11, 0xffff, RZ, 0xc0, !PT ;  /* 0x0000ffff0b177812 */ /* 0x000fe400078ec0ff */
[----:B0-----:R-:W-:Y:S02]  /*160cd0*/  LOP3.LUT R0, R13, 0xffff, RZ, 0xc0, !PT ;  /* 0x0000ffff0d007812 */ /* 0x001fe400078ec0ff */
[----:B---3--:R-:W-:Y:S02]  /*160ce0*/  LOP3.LUT R19, R17, 0xffff, RZ, 0xc0, !PT ;  /* 0x0000ffff11137812 */ /* 0x008fe400078ec0ff */
[----:B----4-:R-:W-:Y:S02]  /*160cf0*/  LOP3.LUT R16, R7, 0xffff, RZ, 0xc0, !PT ;  /* 0x0000ffff07107812 */ /* 0x010fe400078ec0ff */
[----:B--2---:R-:W-:Y:S01]  /*160d00*/  LOP3.LUT R20, R15, 0xffff, RZ, 0xc0, !PT ;  /* 0x0000ffff0f147812 */ /* 0x004fe200078ec0ff */
[----:B------:R-:W2:Y:S04]  /*160d10*/  LDL.LU R7, [R1+0x2ef0] ;  /* 0x002ef00001077983 */ /* 0x000ea80000300800 */
[----:B------:R-:W3:Y:S04]  /*160d20*/  LDL.LU R17, [R1+0x2ee8] ;  /* 0x002ee80001117983 */ /* 0x000ee80000300800 */
[----:B------:R-:W4:Y:S04]  /*160d30*/  LDL.LU R15, [R1+0x2e4c] ;  /* 0x002e4c00010f7983 */ /* 0x000f280000300800 */
[----:B------:R-:W3:Y:S04]  /*160d40*/  LDL.LU R4, [R1+0x2e14] ;  /* 0x002e140001047983 */ /* 0x000ee80000300800 */
[----:B------:R-:W3:Y:S04]  /*160d50*/  LDL.LU R11, [R1+0x5178] ;  /* 0x00517800010b7983 */ /* 0x000ee80000300800 */
[----:B------:R-:W3:Y:S01]  /*160d60*/  LDL.LU R13, [R1+0x5174] ;  /* 0x00517400010d7983 */ /* 0x000ee20000300800 */
[----:B------:R-:W-:-:S02]  /*160d70*/  LOP3.LUT R5, R5, 0xffff, RZ, 0xc0, !PT ;  /* 0x0000ffff05057812 */ /* 0x000fc400078ec0ff */
[----:B------:R-:W-:Y:S02]  /*160d80*/  LOP3.LUT R24, R14, 0xffff, RZ, 0xc0, !PT ;  /* 0x0000ffff0e187812 */ /* 0x000fe400078ec0ff */
[--C-:B------:R-:W-:Y:S02]  /*160d90*/  PRMT R21, R5, 0x3340, R28.reuse ;  /* 0x0000334005157816 */ /* 0x100fe4000000001c */
[----:B------:R-:W-:Y:S02]  /*160da0*/  SHF.R.U32.HI R14, RZ, 0x8, R5 ;  /* 0x00000008ff0e7819 */ /* 0x000fe40000011605 */
[----:B------:R-:W-:Y:S02]  /*160db0*/  SHF.R.U32.HI R6, RZ, 0x8, R28 ;  /* 0x00000008ff067819 */ /* 0x000fe4000001161c */
[----:B------:R-:W-:Y:S01]  /*160dc0*/  SHF.R.U32.HI R5, RZ, 0x8, R19 ;  /* 0x00000008ff057819 */ /* 0x000fe20000011613 */
[----:B------:R0:W-:Y:S01]  /*160dd0*/  STL [R1+0x138], R21 ;  /* 0x0001381501007387 */ /* 0x0001e20000100800 */
[----:B------:R-:W-:-:S02]  /*160de0*/  SHF.R.U32.HI R28, RZ, 0x8, R24 ;  /* 0x00000008ff1c7819 */ /* 0x000fc40000011618 */
[----:B0-----:R-:W-:Y:S02]  /*160df0*/  PRMT R21, R19, 0x3340, R24 ;  /* 0x0000334013157816 */ /* 0x001fe40000000018 */
[----:B------:R-:W-:Y:S02]  /*160e00*/  SHF.R.U32.HI R19, RZ, 0x8, R20 ;  /* 0x00000008ff137819 */ /* 0x000fe40000011614 */
[--C-:B------:R-:W-:Y:S02]  /*160e10*/  PRMT R20, R20, 0x3340, R23.reuse ;  /* 0x0000334014147816 */ /* 0x100fe40000000017 */
[----:B------:R-:W-:Y:S02]  /*160e20*/  SHF.R.U32.HI R24, RZ, 0x8, R23 ;  /* 0x00000008ff187819 */ /* 0x000fe40000011617 */
[----:B------:R-:W-:Y:S02]  /*160e30*/  SHF.R.U32.HI R23, RZ, 0x8, R16 ;  /* 0x00000008ff177819 */ /* 0x000fe40000011610 */
[--C-:B------:R-:W-:Y:S01]  /*160e40*/  PRMT R16, R16, 0x3340, R0.reuse ;  /* 0x0000334010107816 */ /* 0x100fe20000000000 */
[----:B------:R-:W-:Y:S04]  /*160e50*/  STL [R1+0x134], R21 ;  /* 0x0001341501007387 */ /* 0x000fe80000100800 */
[----:B------:R-:W-:Y:S01]  /*160e60*/  STL [R1+0x130], R20 ;  /* 0x0001301401007387 */ /* 0x000fe20000100800 */
[----:B------:R-:W-:-:S02]  /*160e70*/  SHF.R.U32.HI R0, RZ, 0x8, R0 ;  /* 0x00000008ff007819 */ /* 0x000fc40000011600 */
[----:B------:R-:W-:Y:S01]  /*160e80*/  LOP3.LUT R14, R14, 0xffff, RZ, 0xc0, !PT ;  /* 0x0000ffff0e0e7812 */ /* 0x000fe200078ec0ff */
[----:B------:R0:W-:Y:S01]  /*160e90*/  STL [R1+0x12c], R16 ;  /* 0x00012c1001007387 */ /* 0x0001e20000100800 */
[----:B------:R-:W-:Y:S02]  /*160ea0*/  LOP3.LUT R5, R5, 0xffff, RZ, 0xc0, !PT ;  /* 0x0000ffff05057812 */ /* 0x000fe400078ec0ff */
[----:B------:R-:W-:Y:S02]  /*160eb0*/  LOP3.LUT R24, R24, 0xffff, RZ, 0xc0, !PT ;  /* 0x0000ffff18187812 */ /* 0x000fe400078ec0ff */
[----:B------:R-:W-:Y:S02]  /*160ec0*/  LOP3.LUT R23, R23, 0xffff, RZ, 0xc0, !PT ;  /* 0x0000ffff17177812 */ /* 0x000fe400078ec0ff */
[----:B------:R-:W-:Y:S02]  /*160ed0*/  LOP3.LUT R0, R0, 0xffff, RZ, 0xc0, !PT ;  /* 0x0000ffff00007812 */ /* 0x000fe400078ec0ff */
[----:B0-----:R-:W-:-:S02]  /*160ee0*/  LOP3.LUT R16, R6, 0xffff, RZ, 0xc0, !PT ;  /* 0x0000ffff06107812 */ /* 0x001fc400078ec0ff */
[----:B------:R-:W-:Y:S02]  /*160ef0*/  LOP3.LUT R6, R28, 0xffff, RZ, 0xc0, !PT ;  /* 0x0000ffff1c067812 */ /* 0x000fe400078ec0ff */
[----:B------:R-:W-:Y:S02]  /*160f00*/  LOP3.LUT R28, R19, 0xffff, RZ, 0xc0, !PT ;  /* 0x0000ffff131c7812 */ /* 0x000fe400078ec0ff */
        /* <DEDUP_REMOVED lines=8> */
[----:B------:R-:W-:-:S03]  /*160f90*/  LOP3.LUT R23, R9, 0xffff, RZ, 0xc0, !PT ;  /* 0x0000ffff09177812 */ /* 0x000fc600078ec0ff */
[----:B------:R-:W3:Y:S01]  /*160fa0*/  LDL.LU R9, [R1+0x2eb8] ;  /* 0x002eb80001097983 */ /* 0x000ee20000300800 */
[----:B0-----:R-:W-:Y:S02]  /*160fb0*/  LOP3.LUT R0, R8, 0xffff, RZ, 0xc0, !PT ;  /* 0x0000ffff08007812 */ /* 0x001fe400078ec0ff */
[----:B--2---:R-:W-:Y:S02]  /*160fc0*/  LOP3.LUT R7, R7, 0xffff, RZ, 0xc0, !PT ;  /* 0x0000ffff07077812 */ /* 0x004fe400078ec0ff */
[----:B----4-:R-:W-:Y:S02]  /*160fd0*/  LOP3.LUT R5, R15, 0xffff, RZ, 0xc0, !PT ;  /* 0x0000ffff0f057812 */ /* 0x010fe400078ec0ff */
[----:B---3--:R-:W-:Y:S02]  /*160fe0*/  LOP3.LUT R28, R13, 0xffff, RZ, 0xc0, !PT ;  /* 0x0000ffff0d1c7812 */ /* 0x008fe400078ec0ff */
[----:B------:R-:W-:Y:S02]  /*160ff0*/  SHF.R.U32.HI R22, RZ, 0x8, R7 ;  /* 0x00000008ff167819 */ /* 0x000fe40000011607 */
[----:B------:R-:W-:-:S02]  /*161000*/  PRMT R15, R7, 0x3340, R28 ;  /* 0x00003340070f7816 */ /* 0x000fc4000000001c */
[----:B------:R-:W2:Y:S04]  /*161010*/  LDL.LU R7, [R1+0x2eb4] ;  /* 0x002eb40001077983 */ /* 0x000ea80000300800 */
[----:B------:R-:W3:Y:S04]  /*161020*/  LDL.LU R14, [R1+0x2e78] ;  /* 0x002e7800010e7983 */ /* 0x000ee80000300800 */
[----:B------:R-:W4:Y:S04]  /*161030*/  LDL.LU R8, [R1+0x2e74] ;  /* 0x002e740001087983 */ /* 0x000f280000300800 */
[----:B------:R-:W2:Y:S04]  /*161040*/  LDL.LU R16, [R1+0x214] ;  /* 0x0002140001107983 */ /* 0x000ea80000300800 */
[----:B------:R-:W4:Y:S04]  /*161050*/  LDL.LU R19, [R1+0x210] ;  /* 0x0002100001137983 */ /* 0x000f280000300800 */
[----:B------:R-:W4:Y:S01]  /*161060*/  LDL.LU R20, [R1+0x148] ;  /* 0x0001480001147983 */ /* 0x000f220000300800 */
[----:B------:R-:W-:-:S02]  /*161070*/  LOP3.LUT R6, R17, 0xffff, RZ, 0xc0, !PT ;  /* 0x0000ffff11067812 */ /* 0x000fc400078ec0ff */
[----:B------:R-:W-:Y:S02]  /*161080*/  LOP3.LUT R24, R11, 0xffff, RZ, 0xc0, !PT ;  /* 0x0000ffff0b187812 */ /* 0x000fe400078ec0ff */
[----:B------:R-:W-:Y:S02]  /*161090*/  LOP3.LUT R4, R4, 0xffff, RZ, 0xc0, !PT ;  /* 0x0000ffff04047812 */ /* 0x000fe400078ec0ff */
[--C-:B------:R-:W-:Y:S02]  /*1610a0*/  PRMT R11, R6, 0x3340, R24.reuse ;  /* 0x00003340060b7816 */ /* 0x100fe40000000018 */
[----:B------:R-:W-:Y:S02]  /*1610b0*/  SHF.R.U32.HI R17, RZ, 0x8, R24 ;  /* 0x00000008ff117819 */ /* 0x000fe40000011618 */
[----:B------:R-:W-:Y:S02]  /*1610c0*/  SHF.R.U32.HI R24, RZ, 0x8, R4 ;  /* 0x00000008ff187819 */ /* 0x000fe40000011604 */
[----:B------:R-:W-:-:S02]  /*1610d0*/  PRMT R4, R4, 0x3340, R0 ;  /* 0x0000334004047816 */ /* 0x000fc40000000000 */
[----:B------:R-:W-:Y:S01]  /*1610e0*/  SHF.R.U32.HI R0, RZ, 0x8, R0 ;  /* 0x00000008ff007819 */ /* 0x000fe20000011600 */
[----:B------:R0:W-:Y:S01]  /*1610f0*/  STL [R1+0x507c], R15 ;  /* 0x00507c0f01007387 */ /* 0x0001e20000100800 */
[----:B------:R-:W-:Y:S02]  /*161100*/  SHF.R.U32.HI R21, RZ, 0x8, R28 ;  /* 0x00000008ff157819 */ /* 0x000fe4000001161c */
[----:B------:R-:W-:Y:S02]  /*161110*/  SHF.R.U32.HI R25, RZ, 0x8, R6 ;  /* 0x00000008ff197819 */ /* 0x000fe40000011606 */
[----:B------:R-:W-:Y:S02]  /*161120*/  SHF.R.U32.HI R28, RZ, 0x8, R5 ;  /* 0x00000008ff1c7819 */ /* 0x000fe40000011605 */
[----:B------:R-:W-:Y:S01]  /*161130*/  LOP3.LUT R6, R0, 0xffff, RZ, 0xc0, !PT ;  /* 0x0000ffff00067812 */ /* 0x000fe200078ec0ff */
[----:B------:R1:W-:Y:S01]  /*161140*/  STL [R1+0x5080], R11 ;  /* 0x0050800b01007387 */ /* 0x0003e20000100800 */
[----:B0-----:R-:W-:-:S02]  /*161150*/  PRMT R15, R5, 0x3340, R23 ;  /* 0x00003340050f7816 */ /* 0x001fc40000000017 */
[----:B------:R-:W-:Y:S02]  /*161160*/  SHF.R.U32.HI R23, RZ, 0x8, R23 ;  /* 0x00000008ff177819 */ /* 0x000fe40000011617 */
[----:B------:R-:W-:Y:S02]  /*161170*/  LOP3.LUT R5, R24, 0xffff, RZ, 0xc0, !PT ;  /* 0x0000ffff18057812 */ /* 0x000fe400078ec0ff */
[----:B------:R-:W-:Y:S02]  /*161180*/  LOP3.LUT R0, R17, 0xffff, RZ, 0xc0, !PT ;  /* 0x0000ffff11007812 */ /* 0x000fe400078ec0ff */
[----:B-1----:R-:W-:Y:S02]  /*161190*/  LOP3.LUT R11, R28, 0xffff, RZ, 0xc0, !PT ;  /* 0x0000ffff1c0b7812 */ /* 0x002fe400078ec0ff */
[----:B------:R-:W-:Y:S02]  /*1611a0*/  LOP3.LUT R13, R23, 0xffff, RZ, 0xc0, !PT ;  /* 0x0000ffff170d7812 */ /* 0x000fe400078ec0ff */
[----:B------:R-:W-:-:S02]  /*1611b0*/  LOP3.LUT R28, R25, 0xffff, RZ, 0xc0, !PT ;  /* 0x0000ffff191c7812 */ /* 0x000fc400078ec0ff */
[----:B------:R-:W-:Y:S02]  /*1611c0*/  LOP3.LUT R24, R22, 0xffff, RZ, 0xc0, !PT ;  /* 0x0000ffff16187812 */ /* 0x000fe400078ec0ff */
[----:B------:R-:W-:Y:S02]  /*1611d0*/  LOP3.LUT R23, R21, 0xffff, RZ, 0xc0, !PT ;  /* 0x0000ffff15177812 */ /* 0x000fe400078ec0ff */
[----:B------:R-:W-:Y:S02]  /*1611e0*/  PRMT R5, R5, 0x3340, R6 ;  /* 0x0000334005057816 */ /* 0x000fe40000000006 */
[----:B------:R-:W-:Y:S01]  /*1611f0*/  PRMT R11, R11, 0x3340, R13 ;  /* 0x000033400b0b7816 */ /* 0x000fe2000000000d */
[----:B------:R-:W4:Y:S04]  /*161200*/  LDL.LU R6, [R1+0x2f04] ;  /* 0x002f040001067983 */ /* 0x000f280000300800 */
[----:B------:R-:W4:Y:S01]  /*161210*/  LDL.LU R21, [R1+0x2ed0] ;  /* 0x002ed00001157983 */ /* 0x000f220000300800 */
[----:B------:R-:W-:-:S02]  /*161220*/  PRMT R13, R28, 0x3340, R0 ;  /* 0x000033401c0d7816 */ /* 0x000fc40000000000 */
[----:B------:R-:W-:Y:S02]  /*161230*/  PRMT R17, R24, 0x3340, R23 ;  /* 0x0000334018117816 */ /* 0x000fe40000000017 */
[----:B---3--:R-:W-:Y:S02]  /*161240*/  LOP3.LUT R27, R14, 0xffff, RZ, 0xc0, !PT ;  /* 0x0000ffff0e1b7812 */ /* 0x008fe400078ec0ff */
[----:B--2---:R-:W-:Y:S01]  /*161250*/  LOP3.LUT R28, R16, 0xffff, RZ, 0xc0, !PT ;  /* 0x0000ffff101c7812 */ /* 0x004fe200078ec0ff */
[----:B------:R-:W2:Y:S01]  /*161260*/  LDL.LU R14, [R1+0x2e34] ;  /* 0x002e3400010e7983 */ /* 0x000ea20000300800 */
[----:B----4-:R-:W-:-:S03]  /*161270*/  LOP3.LUT R24, R19, 0xffff, RZ, 0xc0, !PT ;  /* 0x0000ffff13187812 */ /* 0x010fc600078ec0ff */
[----:B------:R-:W3:Y:S01]  /*161280*/  LDL.LU R16, [R1+0x2e2c] ;  /* 0x002e2c0001107983 */ /* 0x000ee20000300800 */
[----:B------:R-:W-:-:S03]  /*161290*/  LOP3.LUT R23, R20, 0xffff, RZ, 0xc0, !PT ;  /* 0x0000ffff14177812 */ /* 0x000fc600078ec0ff */
[----:B------:R-:W4:Y:S04]  /*1612a0*/  LDL.LU R19, [R1+0x2e4] ;  /* 0x0002e40001137983 */ /* 0x000f280000300800 */
[----:B------:R-:W4:Y:S01]  /*1612b0*/  LDL.LU R20, [R1+0x218] ;  /* 0x0002180001147983 */ /* 0x000f220000300800 */
[----:B------:R-:W-:Y:S02]  /*1612c0*/  LOP3.LUT R9, R9, 0xffff, RZ, 0xc0, !PT ;  /* 0x0000ffff09097812 */ /* 0x000fe400078ec0ff */
[----:B------:R-:W-:Y:S02]  /*1612d0*/  SHF.R.U32.HI R26, RZ, 0x8, R27 ;  /* 0x00000008ff1a7819 */ /* 0x000fe4000001161b */
[----:B------:R-:W-:Y:S02]  /*1612e0*/  LOP3.LUT R7, R7, 0xffff, RZ, 0xc0, !PT ;  /* 0x0000ffff07077812 */ /* 0x000fe400078ec0ff */
[----:B------:R-:W-:-:S02]  /*1612f0*/  PRMT R27, R27, 0x3340, R23 ;  /* 0x000033401b1b7816 */ /* 0x000fc40000000017 */
[----:B------:R-:W-:Y:S02]  /*161300*/  LOP3.LUT R0, R10, 0xffff, RZ, 0xc0, !PT ;  /* 0x0000ffff0a007812 */ /* 0x000fe400078ec0ff */
[----:B------:R-:W-:Y:S02]  /*161310*/  LOP3.LUT R8, R8, 0xffff, RZ, 0xc0, !PT ;  /* 0x0000ffff08087812 */ /* 0x000fe400078ec0ff */
[----:B------:R-:W-:Y:S02]  /*161320*/  SHF.R.U32.HI R10, RZ, 0x8, R9 ;  /* 0x00000008ff0a7819 */ /* 0x000fe40000011609 */
[--C-:B------:R-:W-:Y:S02]  /*161330*/  PRMT R9, R9, 0x3340, R28.reuse ;  /* 0x0000334009097816 */ /* 0x100fe4000000001c */
[----:B------:R-:W-:Y:S02]  /*161340*/  SHF.R.U32.HI R25, RZ, 0x8, R28 ;  /* 0x00000008ff197819 */ /* 0x000fe4000001161c */
[----:B------:R-:W-:-:S02]  /*161350*/  SHF.R.U32.HI R28, RZ, 0x8, R7 ;  /* 0x00000008ff1c7819 */ /* 0x000fc40000011607 */
[--C-:B------:R-:W-:Y:S02]  /*161360*/  PRMT R7, R7, 0x3340, R24.reuse ;  /* 0x0000334007077816 */ /* 0x100fe40000000018 */
[----:B------:R-:W-:Y:S01]  /*161370*/  SHF.R.U32.HI R22, RZ, 0x8, R24 ;  /* 0x00000008ff167819 */ /* 0x000fe20000011618 */
[----:B------:R0:W-:Y:S01]  /*161380*/  STL [R1+0x1518], R27 ;  /* 0x0015181b01007387 */ /* 0x0001e20000100800 */
[----:B------:R-:W-:Y:S02]  /*161390*/  SHF.R.U32.HI R24, RZ, 0x8, R23 ;  /* 0x00000008ff187819 */ /* 0x000fe40000011617 */
[----:B------:R-:W-:Y:S02]  /*1613a0*/  SHF.R.U32.HI R23, RZ, 0x8, R8 ;  /* 0x00000008ff177819 */ /* 0x000fe40000011608 */
[----:B------:R-:W-:Y:S02]  /*1613b0*/  LOP3.LUT R22, R22, 0xffff, RZ, 0xc0, !PT ;  /* 0x0000ffff16167812 */ /* 0x000fe400078ec0ff */
[----:B------:R-:W-:-:S02]  /*1613c0*/  LOP3.LUT R24, R24, 0xffff, RZ, 0xc0, !PT ;  /* 0x0000ffff18187812 */ /* 0x000fc400078ec0ff */
[--C-:B0-----:R-:W-:Y:S02]  /*1613d0*/  PRMT R27, R8, 0x3340, R0.reuse ;  /* 0x00003340081b7816 */ /* 0x101fe40000000000 */
[----:B------:R-:W-:Y:S02]  /*1613e0*/  SHF.R.U32.HI R0, RZ, 0x8, R0 ;  /* 0x00000008ff007819 */ /* 0x000fe40000011600 */
[----:B------:R-:W-:Y:S02]  /*1613f0*/  LOP3.LUT R8, R28, 0xffff, RZ, 0xc0, !PT ;  /* 0x0000ffff1c087812 */ /* 0x000fe400078ec0ff */
[----:B------:R-:W-:Y:S02]  /*161400*/  LOP3.LUT R28, R26, 0xffff, RZ, 0xc0, !PT ;  /* 0x0000ffff1a1c7812 */ /* 0x000fe400078ec0ff */
[----:B------:R-:W-:Y:S02]  /*161410*/  LOP3.LUT R23, R23, 0xffff, RZ, 0xc0, !PT ;  /* 0x0000ffff17177812 */ /* 0x000fe400078ec0ff */
[----:B------:R-:W-:-:S02]  /*161420*/  LOP3.LUT R0, R0, 0xffff, RZ, 0xc0, !PT ;  /* 0x0000ffff00007812 */ /* 0x000fc400078ec0ff */
[----:B------:R-:W-:Y:S02]  /*161430*/  PRMT R8, R8, 0x3340, R22 ;  /* 0x0000334008087816 */ /* 0x000fe40000000016 */
[----:B------:R-:W-:Y:S02]  /*161440*/  PRMT R22, R28, 0x3340, R24 ;  /* 0x000033401c167816 */ /* 0x000fe40000000018 */
[----:B------:R-:W-:Y:S02]  /*161450*/  PRMT R0, R23, 0x3340, R0 ;  /* 0x0000334017007816 */ /* 0x000fe40000000000 */
[----:B------:R-:W-:Y:S02]  /*161460*/  LOP3.LUT R10, R10, 0xffff, RZ, 0xc0, !PT ;  /* 0x0000ffff0a0a7812 */ /* 0x000fe400078ec0ff */
[----:B------:R-:W-:Y:S01]  /*161470*/  LOP3.LUT R25, R25, 0xffff, RZ, 0xc0, !PT ;  /* 0x0000ffff19197812 */ /* 0x000fe200078ec0ff */
[----:B------:R-:W-:Y:S04]  /*161480*/  STL [R1+0x1514], R27 ;  /* 0x0015141b01007387 */ /* 0x000fe80000100800 */
[----:B------:R3:W-:Y:S01]  /*161490*/  STL [R1+0xc94], R22 ;  /* 0x000c941601007387 */ /* 0x0007e20000100800 */
[----:B------:R-:W-:-:S03]  /*1614a0*/  LOP3.LUT R26, R21, 0xffff, RZ, 0xc0, !PT ;  /* 0x0000ffff151a7812 */ /* 0x000fc600078ec0ff */
[----:B------:R0:W-:Y:S01]  /*1614b0*/  STL [R1+0x318], R0 ;  /* 0x0003180001007387 */ /* 0x0001e20000100800 */
[----:B------:R-:W-:Y:S02]  /*1614c0*/  PRMT R10, R10, 0x3340, R25 ;  /* 0x000033400a0a7816 */ /* 0x000fe40000000019 */
[----:B------:R-:W-:Y:S01]  /*1614d0*/  LOP3.LUT R23, R12, 0xffff, RZ, 0xc0, !PT ;  /* 0x0000ffff0c177812 */ /* 0x000fe200078ec0ff */
[----:B------:R-:W4:Y:S04]  /*1614e0*/  LDL.LU R21, [R1+0x2f18] ;  /* 0x002f180001157983 */ /* 0x000f280000300800 */
[----:B------:R-:W4:Y:S01]  /*1614f0*/  LDL.LU R12, [R1+0x2e94] ;  /* 0x002e9400010c7983 */ /* 0x000f220000300800 */
[----:B--2---:R-:W-:Y:S02]  /*161500*/  LOP3.LUT R25, R14, 0xffff, RZ, 0xc0, !PT ;  /* 0x0000ffff0e197812 */ /* 0x004fe400078ec0ff */
[----:B---3--:R-:W-:Y:S01]  /*161510*/  LOP3.LUT R22, R16, 0xffff, RZ, 0xc0, !PT ;  /* 0x0000ffff10167812 */ /* 0x008fe200078ec0ff */
[----:B------:R-:W2:Y:S01]  /*161520*/  LDL.LU R14, [R1+0x2e90] ;  /* 0x002e9000010e7983 */ /* 0x000ea20000300800 */
[----:B----4-:R-:W-:-:S03]  /*161530*/  LOP3.LUT R28, R19, 0xffff, RZ, 0xc0, !PT ;  /* 0x0000ffff131c7812 */ /* 0x010fc600078ec0ff */
[----:B------:R-:W3:Y:S01]  /*161540*/  LDL.LU R16, [R1+0x2e44] ;  /* 0x002e440001107983 */ /* 0x000ee20000300800 */
[----:B------:R-:W-:-:S03]  /*161550*/  LOP3.LUT R24, R20, 0xffff, RZ, 0xc0, !PT ;  /* 0x0000ffff14187812 */ /* 0x000fc600078ec0ff */
[----:B------:R-:W4:Y:S04]  /*161560*/  LDL.LU R19, [R1+0x2ec] ;  /* 0x0002ec0001137983 */ /* 0x000f280000300800 */
[----:B------:R-:W4:Y:S01]  /*161570*/  LDL.LU R20, [R1+0x150] ;  /* 0x0001500001147983 */ /* 0x000f220000300800 */
[----:B------:R-:W-:Y:S02]  /*161580*/  LOP3.LUT R6, R6, 0xffff, RZ, 0xc0, !PT ;  /* 0x0000ffff06067812 */ /* 0x000fe400078ec0ff */
[----:B0-----:R-:W-:Y:S02]  /*161590*/  LOP3.LUT R0, R18, 0xffff, RZ, 0xc0, !PT ;  /* 0x0000ffff12007812 */ /* 0x001fe400078ec0ff */
[----:B------:R-:W-:Y:S02]  /*1615a0*/  SHF.R.U32.HI R18, RZ, 0x8, R6 ;  /* 0x00000008ff127819 */ /* 0x000fe40000011606 */
[----:B------:R-:W-:-:S02]  /*1615b0*/  PRMT R27, R6, 0x3340, R28 ;  /* 0x00003340061b7816 */ /* 0x000fc4000000001c */
[----:B------:R-:W-:Y:S02]  /*1615c0*/  SHF.R.U32.HI R6, RZ, 0x8, R28 ;  /* 0x00000008ff067819 */ /* 0x000fe4000001161c */
[----:B------:R-:W-:Y:S01]  /*1615d0*/  PRMT R28, R26, 0x3340, R24 ;  /* 0x000033401a1c7816 */ /* 0x000fe20000000018 */
[----:B------:R-:W-:Y:S04]  /*1615e0*/  STL [R1+0x151c], R27 ;  /* 0x00151c1b01007387 */ /* 0x000fe80000100800 */
[----:B------:R0:W-:Y:S02]  /*1615f0*/  STL [R1+0x1610], R28 ;  /* 0x0016101c01007387 */ /* 0x0001e40000100800 */
[----:B0-----:R-:W-:Y:S02]  /*161600*/  SHF.R.U32.HI R28, RZ, 0x8, R25 ;  /* 0x00000008ff1c7819 */ /* 0x001fe40000011619 */
[----:B------:R-:W-:-:S02]  /*161610*/  PRMT R25, R25, 0x3340, R23 ;  /* 0x0000334019197816 */ /* 0x000fc40000000017 */
[----:B------:R-:W-:-:S03]  /*161620*/  SHF.R.U32.HI R23, RZ, 0x8, R23 ;  /* 0x00000008ff177819 */ /* 0x000fc60000011617 */
[----:B------:R0:W-:Y:S01]  /*161630*/  STL [R1+0x14ec], R25 ;  /* 0x0014ec1901007387 */ /* 0x0001e20000100800 */
[----:B------:R-:W-:Y:S02]  /*161640*/  SHF.R.U32.HI R27, RZ, 0x8, R26 ;  /* 0x00000008ff1b7819 */ /* 0x000fe4000001161a */
[----:B------:R-:W-:Y:S02]  /*161650*/  SHF.R.U32.HI R26, RZ, 0x8, R24 ;  /* 0x00000008ff1a7819 */ /* 0x000fe40000011618 */
[----:B------:R-:W-:Y:S02]  /*161660*/  SHF.R.U32.HI R24, RZ, 0x8, R22 ;  /* 0x00000008ff187819 */ /* 0x000fe40000011616 */
[--C-:B0-----:R-:W-:Y:S02]  /*161670*/  PRMT R25, R22, 0x3340, R0.reuse ;  /* 0x0000334016197816 */ /* 0x101fe40000000000 */
[----:B------:R-:W-:Y:S02]  /*161680*/  LOP3.LUT R22, R28, 0xffff, RZ, 0xc0, !PT ;  /* 0x0000ffff1c167812 */ /* 0x000fe400078ec0ff */
[----:B------:R-:W-:Y:S01]  /*161690*/  SHF.R.U32.HI R0, RZ, 0x8, R0 ;  /* 0x00000008ff007819 */ /* 0x000fe20000011600 */
[----:B------:R-:W-:Y:S01]  /*1616a0*/  IMAD.MOV.U32 R28, RZ, RZ, R18 ;  /* 0x000000ffff1c7224 */ /* 0x000fe200078e0012 */
[----:B------:R0:W-:Y:S02]  /*1616b0*/  STL [R1+0x14e8], R25 ;  /* 0x0014e81901007387 */ /* 0x0001e40000100800 */
[----:B------:R-:W-:-:S02]  /*1616c0*/  LOP3.LUT R18, R0, 0xffff, RZ, 0xc0, !PT ;  /* 0x0000ffff00127812 */ /* 0x000fc400078ec0ff */
[----:B------:R-:W-:Y:S02]  /*1616d0*/  LOP3.LUT R0, R26, 0xffff, RZ, 0xc0, !PT ;  /* 0x0000ffff1a007812 */ /* 0x000fe400078ec0ff */
[----:B------:R-:W-:Y:S02]  /*1616e0*/  LOP3.LUT R28, R28, 0xffff, RZ, 0xc0, !PT ;  /* 0x0000ffff1c1c7812 */ /* 0x000fe400078ec0ff */
[----:B0-----:R-:W-:Y:S01]  /*1616f0*/  LOP3.LUT R25, R23, 0xffff, RZ, 0xc0, !PT ;  /* 0x0000ffff17197812 */ /* 0x001fe200078ec0ff */
[----:B------:R-:W-:Y:S01]  /*161700*/  IMAD.MOV.U32 R23, RZ, RZ, R6 ;  /* 0x000000ffff177224 */ /* 0x000fe200078e0006 */
[----:B------:R-:W-:Y:S02]  /*161710*/  LOP3.LUT R6, R24, 0xffff, RZ, 0xc0, !PT ;  /* 0x0000ffff18067812 */ /* 0x000fe400078ec0ff */
[----:B------:R-:W-:Y:S02]  /*161720*/  PRMT R22, R22, 0x3340, R25 ;  /* 0x0000334016167816 */ /* 0x000fe40000000019 */
[----:B------:R-:W-:-:S02]  /*161730*/  LOP3.LUT R24, R23, 0xffff, RZ, 0xc0, !PT ;  /* 0x0000ffff17187812 */ /* 0x000fc400078ec0ff */
[----:B------:R-:W-:Y:S02]  /*161740*/  LOP3.LUT R23, R27, 0xffff, RZ, 0xc0, !PT ;  /* 0x0000ffff1b177812 */ /* 0x000fe400078ec0ff */
[----:B------:R-:W-:Y:S02]  /*161750*/  PRMT R6, R6, 0x3340, R18 ;  /* 0x0000334006067816 */ /* 0x000fe40000000012 */
[----:B------:R-:W-:Y:S02]  /*161760*/  PRMT R18, R28, 0x3340, R24 ;  /* 0x000033401c127816 */ /* 0x000fe40000000018 */
[----:B------:R-:W-:Y:S01]  /*161770*/  PRMT R0, R23, 0x3340, R0 ;  /* 0x0000334017007816 */ /* 0x000fe20000000000 */
[----:B------:R0:W-:Y:S04]  /*161780*/  STL [R1+0x2e4], R22 ;  /* 0x0002e41601007387 */ /* 0x0001e80000100800 */
[----:B------:R1:W-:Y:S04]  /*161790*/  STL [R1+0x2e0], R6 ;  /* 0x0002e00601007387 */ /* 0x0003e80000100800 */
[----:B------:R-:W-:Y:S04]  /*1617a0*/  STL [R1+0x31c], R18 ;  /* 0x00031c1201007387 */ /* 0x000fe80000100800 */
[----:B------:R1:W-:Y:S01]  /*1617b0*/  STL [R1+0xd5c], R0 ;  /* 0x000d5c0001007387 */ /* 0x0003e20000100800 */
[----:B------:R-:W-:-:S02]  /*1617c0*/  LOP3.LUT R23, R29, 0xffff, RZ, 0xc0, !PT ;  /* 0x0000ffff1d177812 */ /* 0x000fc400078ec0ff */
[----:B0-----:R-:W-:Y:S02]  /*1617d0*/  LOP3.LUT R22, R12, 0xffff, RZ, 0xc0, !PT ;  /* 0x0000ffff0c167812 */ /* 0x001fe400078ec0ff */
[----:B-1----:R-:W-:Y:S02]  /*1617e0*/  LOP3.LUT R6, R21, 0xffff, RZ, 0xc0, !PT ;  /* 0x0000ffff15067812 */ /* 0x002fe400078ec0ff */
[----:B------:R-:W-:Y:S02]  /*1617f0*/  LOP3.LUT R0, R2, 0xffff, RZ, 0xc0, !PT ;  /* 0x0000ffff02007812 */ /* 0x000fe400078ec0ff */
[----:B------:R-:W4:Y:S04]  /*161800*/  LDL.LU R2, [R1+0x2f28] ;  /* 0x002f280001027983 */ /* 0x000f280000300800 */
[----:B------:R-:W4:Y:S01]  /*161810*/  LDL.LU R12, [R1+0x2ef4] ;  /* 0x002ef400010c7983 */ /* 0x000f220000300800 */
[----:B--2---:R-:W-:-:S02]  /*161820*/  LOP3.LUT R21, R14, 0xffff, RZ, 0xc0, !PT ;  /* 0x0000ffff0e157812 */ /* 0x004fc400078ec0ff */
[----:B---3--:R-:W-:Y:S01]  /*161830*/  LOP3.LUT R27, R16, 0xffff, RZ, 0xc0, !PT ;  /* 0x0000ffff101b7812 */ /* 0x008fe200078ec0ff */
[----:B------:R-:W2:Y:S01]  /*161840*/  LDL.LU R14, [R1+0x2eec] ;  /* 0x002eec00010e7983 */ /* 0x000ea20000300800 */
[----:B----4-:R-:W-:-:S03]  /*161850*/  LOP3.LUT R28, R19, 0xffff, RZ, 0xc0, !PT ;  /* 0x0000ffff131c7812 */ /* 0x010fc600078ec0ff */
[----:B------:R-:W3:Y:S01]  /*161860*/  LDL.LU R16, [R1+0x2ea8] ;  /* 0x002ea80001107983 */ /* 0x000ee20000300800 */
[----:B------:R-:W-:-:S03]  /*161870*/  LOP3.LUT R24, R20, 0xffff, RZ, 0xc0, !PT ;  /* 0x0000ffff14187812 */ /* 0x000fc600078ec0ff */
[----:B------:R-:W4:Y:S04]  /*161880*/  LDL.LU R19, [R1+0x2e8] ;  /* 0x0002e80001137983 */ /* 0x000f280000300800 */
[----:B------:R-:W4:Y:S04]  /*161890*/  LDL.LU R20, [R1+0x220] ;  /* 0x0002200001147983 */ /* 0x000f280000300800 */
[----:B------:R-:W4:Y:S01]  /*1618a0*/  LDL.LU R29, [R1+0x21c] ;  /* 0x00021c00011d7983 */ /* 0x000f220000300800 */
[----:B------:R-:W-:Y:S02]  /*1618b0*/  PRMT R25, R6, 0x3340, R28 ;  /* 0x0000334006197816 */ /* 0x000fe4000000001c */
[----:B------:R-:W-:-:S02]  /*1618c0*/  SHF.R.U32.HI R26, RZ, 0x8, R6 ;  /* 0x00000008ff1a7819 */ /* 0x000fc40000011606 */
[----:B------:R-:W-:Y:S01]  /*1618d0*/  SHF.R.U32.HI R6, RZ, 0x8, R22 ;  /* 0x00000008ff067819 */ /* 0x000fe20000011616 */
[----:B------:R0:W-:Y:S01]  /*1618e0*/  STL [R1+0x15fc], R25 ;  /* 0x0015fc1901007387 */ /* 0x0001e20000100800 */
[----:B------:R-:W-:Y:S02]  /*1618f0*/  SHF.R.U32.HI R18, RZ, 0x8, R28 ;  /* 0x00000008ff127819 */ /* 0x000fe4000001161c */
[--C-:B0-----:R-:W-:Y:S02]  /*161900*/  PRMT R25, R22, 0x3340, R24.reuse ;  /* 0x0000334016197816 */ /* 0x101fe40000000018 */
[----:B------:R-:W4:Y:S01]  /*161910*/  LDL.LU R22, [R1+0x158] ;  /* 0x0001580001167983 */ /* 0x000f220000300800 */
[----:B------:R-:W-:Y:S02]  /*161920*/  SHF.R.U32.HI R28, RZ, 0x8, R24 ;  /* 0x00000008ff1c7819 */ /* 0x000fe40000011618 */
[----:B------:R-:W-:Y:S01]  /*161930*/  PRMT R24, R21, 0x3340, R23 ;  /* 0x0000334015187816 */ /* 0x000fe20000000017 */
[----:B------:R0:W-:Y:S04]  /*161940*/  STL [R1+0x15f4], R25 ;  /* 0x0015f41901007387 */ /* 0x0001e80000100800 */
[----:B------:R1:W-:Y:S01]  /*161950*/  STL [R1+0x15e4], R24 ;  /* 0x0015e41801007387 */ /* 0x0003e20000100800 */
[----:B0-----:R-:W-:-:S02]  /*161960*/  SHF.R.U32.HI R25, RZ, 0x8, R21 ;  /* 0x00000008ff197819 */ /* 0x001fc40000011615 */
[----:B------:R-:W-:Y:S02]  /*161970*/  SHF.R.U32.HI R21, RZ, 0x8, R23 ;  /* 0x00000008ff157819 */ /* 0x000fe40000011617 */
[----:B-1----:R-:W-:Y:S02]  /*161980*/  PRMT R24, R27, 0x3340, R0 ;  /* 0x000033401b187816 */ /* 0x002fe40000000000 */
[----:B------:R-:W-:Y:S02]  /*161990*/  SHF.R.U32.HI R23, RZ, 0x8, R27 ;  /* 0x00000008ff177819 */ /* 0x000fe4000001161b */
[----:B------:R-:W4:Y:S04]  /*1619a0*/  LDL.LU R27, [R1+0x5170] ;  /* 0x00517000011b7983 */ /* 0x000f280000300800 */
[----:B------:R0:W-:Y:S01]  /*1619b0*/  STL [R1+0x15e0], R24 ;  /* 0x0015e01801007387 */ /* 0x0001e20000100800 */
[----:B------:R-:W-:-:S02]  /*1619c0*/  LOP3.LUT R25, R25, 0xffff, RZ, 0xc0, !PT ;  /* 0x0000ffff19197812 */ /* 0x000fc400078ec0ff */
[----:B0-----:R-:W-:Y:S01]  /*1619d0*/  SHF.R.U32.HI R24, RZ, 0x8, R0 ;  /* 0x00000008ff187819 */ /* 0x001fe20000011600 */
[----:B------:R-:W-:Y:S01]  /*1619e0*/  IMAD.MOV.U32 R0, RZ, RZ, R26 ;  /* 0x000000ffff007224 */ /* 0x000fe200078e001a */
[----:B------:R-:W-:Y:S02]  /*1619f0*/  LOP3.LUT R26, R6, 0xffff, RZ, 0xc0, !PT ;  /* 0x0000ffff061a7812 */ /* 0x000fe400078ec0ff */
[----:B------:R-:W-:Y:S01]  /*161a00*/  LOP3.LUT R6, R28, 0xffff, RZ, 0xc0, !PT ;  /* 0x0000ffff1c067812 */ /* 0x000fe200078ec0ff */
[----:B------:R-:W-:Y:S01]  /*161a10*/  IMAD.MOV.U32 R28, RZ, RZ, R21 ;  /* 0x000000ffff1c7224 */ /* 0x000fe200078e0015 */
[----:B------:R-:W-:Y:S02]  /*161a20*/  LOP3.LUT R21, R23, 0xffff, RZ, 0xc0, !PT ;  /* 0x0000ffff17157812 */ /* 0x000fe400078ec0ff */
[----:B------:R-:W-:Y:S02]  /*161a30*/  LOP3.LUT R24, R24, 0xffff, RZ, 0xc0, !PT ;  /* 0x0000ffff18187812 */ /* 0x000fe400078ec0ff */
[----:B------:R-:W-:-:S02]  /*161a40*/  LOP3.LUT R23, R0, 0xffff, RZ, 0xc0, !PT ;  /* 0x0000ffff00177812 */ /* 0x000fc400078ec0ff */
        /* <DEDUP_REMOVED lines=8> */
[----:B------:R2:W-:Y:S04]  /*161ad0*/  STL [R1+0xd50], R26 ;  /* 0x000d501a01007387 */ /* 0x0005e80000100800 */
[----:B------:R3:W-:Y:S04]  /*161ae0*/  STL [R1+0xd3c], R25 ;  /* 0x000d3c1901007387 */ /* 0x0007e80000100800 */
[----:B------:R0:W-:Y:S04]  /*161af0*/  STL [R1+0xd38], R24 ;  /* 0x000d381801007387 */ /* 0x0001e80000100800 */
[----:B------:R1:W-:Y:S01]  /*161b00*/  STL [R1+0xd34], R0 ;  /* 0x000d340001007387 */ /* 0x0003e20000100800 */
[----:B------:R-:W-:-:S02]  /*161b10*/  LOP3.LUT R21, R2, 0xffff, RZ, 0xc0, !PT ;  /* 0x0000ffff02157812 */ /* 0x000fc400078ec0ff */
[----:B------:R-:W-:Y:S02]  /*161b20*/  LOP3.LUT R2, R12, 0xffff, RZ, 0xc0, !PT ;  /* 0x0000ffff0c027812 */ /* 0x000fe400078ec0ff */
[----:B------:R-:W4:Y:S01]  /*161b30*/  LDL.LU R12, [R1+0x2f34] ;  /* 0x002f3400010c7983 */ /* 0x000f220000300800 */
[----:B--2---:R-:W-:Y:S02]  /*161b40*/  LOP3.LUT R26, R14, 0xffff, RZ, 0xc0, !PT ;  /* 0x0000ffff0e1a7812 */ /* 0x004fe400078ec0ff */
[----:B---3--:R-:W-:Y:S01]  /*161b50*/  LOP3.LUT R25, R16, 0xffff, RZ, 0xc0, !PT ;  /* 0x0000ffff10197812 */ /* 0x008fe200078ec0ff */
[----:B------:R-:W2:Y:S04]  /*161b60*/  LDL.LU R14, [R1+0x2eb0] ;  /* 0x002eb000010e7983 */ /* 0x000ea80000300800 */
[----:B------:R-:W3:Y:S01]  /*161b70*/  LDL.LU R16, [R1+0x2e6c] ;  /* 0x002e6c0001107983 */ /* 0x000ee20000300800 */
[----:B----4-:R-:W-:-:S02]  /*161b80*/  LOP3.LUT R28, R19, 0xffff, RZ, 0xc0, !PT ;  /* 0x0000ffff131c7812 */ /* 0x010fc400078ec0ff */
[----:B------:R-:W-:Y:S02]  /*161b90*/  LOP3.LUT R23, R29, 0xffff, RZ, 0xc0, !PT ;  /* 0x0000ffff1d177812 */ /* 0x000fe400078ec0ff */
[----:B------:R-:W4:Y:S04]  /*161ba0*/  LDL.LU R29, [R1+0x2e68] ;  /* 0x002e6800011d7983 */ /* 0x000f280000300800 */
[----:B------:R-:W4:Y:S01]  /*161bb0*/  LDL.LU R19, [R1+0x2f4] ;  /* 0x0002f40001137983 */ /* 0x000f220000300800 */
[----:B0-----:R-:W-:-:S03]  /*161bc0*/  LOP3.LUT R24, R20, 0xffff, RZ, 0xc0, !PT ;  /* 0x0000ffff14187812 */ /* 0x001fc600078ec0ff */
[----:B------:R-:W4:Y:S01]  /*161bd0*/  LDL.LU R20, [R1+0x154] ;  /* 0x0001540001147983 */ /* 0x000f220000300800 */
[----:B-1----:R-:W-:Y:S02]  /*161be0*/  LOP3.LUT R0, R22, 0xffff, RZ, 0xc0, !PT ;  /* 0x0000ffff16007812 */ /* 0x002fe400078ec0ff */
        /* <DEDUP_REMOVED lines=29> */
[----:B------:R0:W-:Y:S04]  /*161dc0*/  STL [R1+0xd18], R22 ;  /* 0x000d181601007387 */ /* 0x0001e80000100800 */
[----:B------:R-:W-:Y:S04]  /*161dd0*/  STL [R1+0xd14], R21 ;  /* 0x000d141501007387 */ /* 0x000fe80000100800 */
[----:B------:R-:W-:Y:S04]  /*161de0*/  STL [R1+0xd10], R2 ;  /* 0x000d100201007387 */ /* 0x000fe80000100800 */
[----:B------:R1:W-:Y:S01]  /*161df0*/  STL [R1+0xcfc], R0 ;  /* 0x000cfc0001007387 */ /* 0x0003e20000100800 */
[----:B------:R-:W-:-:S02]  /*161e00*/  LOP3.LUT R23, R6, 0xffff, RZ, 0xc0, !PT ;  /* 0x0000ffff06177812 */ /* 0x000fc400078ec0ff */
[----:B0-----:R-:W-:Y:S02]  /*161e10*/  LOP3.LUT R22, R12, 0xffff, RZ, 0xc0, !PT ;  /* 0x0000ffff0c167812 */ /* 0x001fe400078ec0ff */
[----:B------:R-:W4:Y:S04]  /*161e20*/  LDL.LU R12, [R1+0x2f44] ;  /* 0x002f4400010c7983 */ /* 0x000f280000300800 */
[----:B------:R-:W4:Y:S01]  /*161e30*/  LDL.LU R6, [R1+0x2f00] ;  /* 0x002f000001067983 */ /* 0x000f220000300800 */
[----:B------:R-:W-:Y:S02]  /*161e40*/  SHF.R.U32.HI R25, RZ, 0x8, R22 ;  /* 0x00000008ff197819 */ /* 0x000fe40000011616 */
[----:B-1----:R-:W-:Y:S02]  /*161e50*/  LOP3.LUT R0, R18, 0xffff, RZ, 0xc0, !PT ;  /* 0x0000ffff12007812 */ /* 0x002fe400078ec0ff */
[----:B--2---:R-:W-:-:S02]  /*161e60*/  LOP3.LUT R2, R14, 0xffff, RZ, 0xc0, !PT ;  /* 0x0000ffff0e027812 */ /* 0x004fc400078ec0ff */
[----:B---3--:R-:W-:Y:S01]  /*161e70*/  LOP3.LUT R21, R16, 0xffff, RZ, 0xc0, !PT ;  /* 0x0000ffff10157812 */ /* 0x008fe200078ec0ff */
[----:B------:R-:W2:Y:S04]  /*161e80*/  LDL.LU R14, [R1+0x2ecc] ;  /* 0x002ecc00010e7983 */ /* 0x000ea80000300800 */
[----:B------:R-:W3:Y:S01]  /*161e90*/  LDL.LU R16, [R1+0x2ec8] ;  /* 0x002ec80001107983 */ /* 0x000ee20000300800 */
[----:B----4-:R-:W-:-:S03]  /*161ea0*/  LOP3.LUT R28, R19, 0xffff, RZ, 0xc0, !PT ;  /* 0x0000ffff131c7812 */ /* 0x010fc600078ec0ff */
[----:B------:R-:W4:Y:S01]  /*161eb0*/  LDL.LU R19, [R1+0x2f0] ;  /* 0x0002f00001137983 */ /* 0x000f220000300800 */
[--C-:B------:R-:W-:Y:S02]  /*161ec0*/  PRMT R22, R22, 0x3340, R28.reuse ;  /* 0x0000334016167816 */ /* 0x100fe4000000001c */
[----:B------:R-:W-:Y:S02]  /*161ed0*/  LOP3.LUT R24, R20, 0xffff, RZ, 0xc0, !PT ;  /* 0x0000ffff14187812 */ /* 0x000fe400078ec0ff */
[----:B------:R-:W4:Y:S04]  /*161ee0*/  LDL.LU R20, [R1+0x224] ;  /* 0x0002240001147983 */ /* 0x000f280000300800 */
[----:B------:R-:W4:Y:S04]  /*161ef0*/  LDL.LU R18, [R1+0x5164] ;  /* 0x0051640001127983 */ /* 0x000f280000300800 */
[----:B------:R0:W-:Y:S01]  /*161f00*/  STL [R1+0x159c], R22 ;  /* 0x00159c1601007387 */ /* 0x0001e20000100800 */
[----:B------:R-:W-:-:S02]  /*161f10*/  SHF.R.U32.HI R26, RZ, 0x8, R28 ;  /* 0x00000008ff1a7819 */ /* 0x000fc4000001161c */
[----:B------:R-:W-:Y:S02]  /*161f20*/  SHF.R.U32.HI R28, RZ, 0x8, R24 ;  /* 0x00000008ff1c7819 */ /* 0x000fe40000011618 */
[----:B------:R-:W-:Y:S02]  /*161f30*/  LOP3.LUT R29, R29, 0xffff, RZ, 0xc0, !PT ;  /* 0x0000ffff1d1d7812 */ /* 0x000fe400078ec0ff */
[----:B0-----:R-:W-:Y:S02]  /*161f40*/  SHF.R.U32.HI R22, RZ, 0x8, R2 ;  /* 0x00000008ff167819 */ /* 0x001fe40000011602 */
[----:B------:R-:W-:Y:S02]  /*161f50*/  PRMT R2, R2, 0x3340, R24 ;  /* 0x0000334002027816 */ /* 0x000fe40000000018 */
[----:B------:R-:W-:-:S03]  /*161f60*/  PRMT R24, R21, 0x3340, R23 ;  /* 0x0000334015187816 */ /* 0x000fc60000000017 */
[----:B------:R0:W-:Y:S04]  /*161f70*/  STL [R1+0x1598], R2 ;  /* 0x0015980201007387 */ /* 0x0001e80000100800 */
[----:B------:R1:W-:Y:S01]  /*161f80*/  STL [R1+0x1594], R24 ;  /* 0x0015941801007387 */ /* 0x0003e20000100800 */
[----:B0-----:R-:W-:Y:S02]  /*161f90*/  SHF.R.U32.HI R2, RZ, 0x8, R21 ;  /* 0x00000008ff027819 */ /* 0x001fe40000011615 */
[----:B------:R-:W-:Y:S02]  /*161fa0*/  SHF.R.U32.HI R21, RZ, 0x8, R29 ;  /* 0x00000008ff157819 */ /* 0x000fe4000001161d */
[----:B-1----:R-:W-:Y:S02]  /*161fb0*/  PRMT R24, R29, 0x3340, R0 ;  /* 0x000033401d187816 */ /* 0x002fe40000000000 */
[----:B------:R-:W4:Y:S04]  /*161fc0*/  LDL.LU R29, [R1+0x5160] ;  /* 0x00516000011d7983 */ /* 0x000f280000300800 */
[----:B------:R0:W-:Y:S01]  /*161fd0*/  STL [R1+0x158c], R24 ;  /* 0x00158c1801007387 */ /* 0x0001e20000100800 */
[----:B------:R-:W-:-:S02]  /*161fe0*/  SHF.R.U32.HI R23, RZ, 0x8, R23 ;  /* 0x00000008ff177819 */ /* 0x000fc40000011617 */
[----:B------:R-:W-:Y:S02]  /*161ff0*/  LOP3.LUT R22, R22, 0xffff, RZ, 0xc0, !PT ;  /* 0x0000ffff16167812 */ /* 0x000fe400078ec0ff */
[----:B------:R-:W-:Y:S02]  /*162000*/  LOP3.LUT R2, R2, 0xffff, RZ, 0xc0, !PT ;  /* 0x0000ffff02027812 */ /* 0x000fe400078ec0ff */
[----:B0-----:R-:W-:Y:S01]  /*162010*/  SHF.R.U32.HI R24, RZ, 0x8, R0 ;  /* 0x00000008ff187819 */ /* 0x001fe20000011600 */
        /* <DEDUP_REMOVED lines=14> */
[----:B------:R2:W-:Y:S04]  /*162100*/  STL [R1+0xcf0], R2 ;  /* 0x000cf00201007387 */ /* 0x0005e80000100800 */
[----:B------:R1:W-:Y:S01]  /*162110*/  STL [R1+0xcdc], R0 ;  /* 0x000cdc0001007387 */ /* 0x0003e20000100800 */
[----:B0-----:R-:W-:-:S02]  /*162120*/  LOP3.LUT R21, R12, 0xffff, RZ, 0xc0, !PT ;  /* 0x0000ffff0c157812 */ /* 0x001fc400078ec0ff */
[----:B------:R-:W-:Y:S02]  /*162130*/  LOP3.LUT R12, R6, 0xffff, RZ, 0xc0, !PT ;  /* 0x0000ffff060c7812 */ /* 0x000fe400078ec0ff */
[----:B------:R-:W4:Y:S01]  /*162140*/  LDL.LU R6, [R1+0x2f50] ;  /* 0x002f500001067983 */ /* 0x000f220000300800 */
[----:B------:R-:W-:Y:S02]  /*162150*/  SHF.R.U32.HI R25, RZ, 0x8, R21 ;  /* 0x00000008ff197819 */ /* 0x000fe40000011615 */
[----:B--2---:R-:W-:Y:S02]  /*162160*/  LOP3.LUT R2, R14, 0xffff, RZ, 0xc0, !PT ;  /* 0x0000ffff0e027812 */ /* 0x004fe400078ec0ff */
[----:B---3--:R-:W-:Y:S01]  /*162170*/  LOP3.LUT R26, R16, 0xffff, RZ, 0xc0, !PT ;  /* 0x0000ffff101a7812 */ /* 0x008fe200078ec0ff */
[----:B------:R-:W2:Y:S04]  /*162180*/  LDL.LU R14, [R1+0x2f4c] ;  /* 0x002f4c00010e7983 */ /* 0x000ea80000300800 */
[----:B------:R-:W3:Y:S01]  /*162190*/  LDL.LU R16, [R1+0x2f14] ;  /* 0x002f140001107983 */ /* 0x000ee20000300800 */
[----:B----4-:R-:W-:-:S03]  /*1621a0*/  LOP3.LUT R28, R19, 0xffff, RZ, 0xc0, !PT ;  /* 0x0000ffff131c7812 */ /* 0x010fc600078ec0ff */
[----:B------:R-:W4:Y:S01]  /*1621b0*/  LDL.LU R19, [R1+0x2e8c] ;  /* 0x002e8c0001137983 */ /* 0x000f220000300800 */
[--C-:B------:R-:W-:Y:S02]  /*1621c0*/  PRMT R21, R21, 0x3340, R28.reuse ;  /* 0x0000334015157816 */ /* 0x100fe4000000001c */
[----:B------:R-:W-:Y:S02]  /*1621d0*/  LOP3.LUT R24, R20, 0xffff, RZ, 0xc0, !PT ;  /* 0x0000ffff14187812 */ /* 0x000fe400078ec0ff */
[----:B-1----:R-:W-:Y:S01]  /*1621e0*/  LOP3.LUT R0, R18, 0xffff, RZ, 0xc0, !PT ;  /* 0x0000ffff12007812 */ /* 0x002fe200078ec0ff */
[----:B------:R-:W4:Y:S04]  /*1621f0*/  LDL.LU R20, [R1+0x2fc] ;  /* 0x0002fc0001147983 */ /* 0x000f280000300800 */
[----:B------:R-:W4:Y:S01]  /*162200*/  LDL.LU R18, [R1+0x2f8] ;  /* 0x0002f80001127983 */ /* 0x000f220000300800 */
[----:B------:R-:W-:-:S02]  /*162210*/  SHF.R.U32.HI R22, RZ, 0x8, R28 ;  /* 0x00000008ff167819 */ /* 0x000fc4000001161c */
[----:B------:R-:W-:Y:S02]  /*162220*/  SHF.R.U32.HI R28, RZ, 0x8, R24 ;  /* 0x00000008ff1c7819 */ /* 0x000fe40000011618 */
[----:B------:R-:W-:Y:S02]  /*162230*/  LOP3.LUT R23, R29, 0xffff, RZ, 0xc0, !PT ;  /* 0x0000ffff1d177812 */ /* 0x000fe400078ec0ff */
[----:B------:R-:W4:Y:S04]  /*162240*/  LDL.LU R29, [R1+0x22c] ;  /* 0x00022c00011d7983 */ /* 0x000f280000300800 */
[----:B------:R0:W-:Y:S02]  /*162250*/  STL [R1+0x1568], R21 ;  /* 0x0015681501007387 */ /* 0x0001e40000100800 */
        /* <DEDUP_REMOVED lines=26> */
[----:B------:R0:W-:Y:S01]  /*162400*/  STL [R1+0xcd4], R22 ;  /* 0x000cd41601007387 */ /* 0x0001e20000100800 */
[----:B------:R-:W-:-:S03]  /*162410*/  LOP3.LUT R26, R6, 0xffff, RZ, 0xc0, !PT ;  /* 0x0000ffff061a7812 */ /* 0x000fc600078ec0ff */
[----:B------:R3:W-:Y:S04]  /*162420*/  STL [R1+0xcd0], R21 ;  /* 0x000cd01501007387 */ /* 0x0007e80000100800 */
[----:B------:R1:W-:Y:S01]  /*162430*/  STL [R1+0xcbc], R0 ;  /* 0x000cbc0001007387 */ /* 0x0003e20000100800 */
[----:B0-----:R-:W-:Y:S02]  /*162440*/  SHF.R.U32.HI R22, RZ, 0x8, R26 ;  /* 0x00000008ff167819 */ /* 0x001fe4000001161a */
[----:B--2---:R-:W-:Y:S02]  /*162450*/  LOP3.LUT R25, R14, 0xffff, RZ, 0xc0, !PT ;  /* 0x0000ffff0e197812 */ /* 0x004fe400078ec0ff */
[----:B---3--:R-:W-:Y:S02]  /*162460*/  LOP3.LUT R21, R16, 0xffff, RZ, 0xc0, !PT ;  /* 0x0000ffff10157812 */ /* 0x008fe400078ec0ff */
[----:B----4-:R-:W-:-:S02]  /*162470*/  LOP3.LUT R28, R20, 0xffff, RZ, 0xc0, !PT ;  /* 0x0000ffff141c7812 */ /* 0x010fc400078ec0ff */
[----:B------:R-:W-:Y:S02]  /*162480*/  LOP3.LUT R24, R18, 0xffff, RZ, 0xc0, !PT ;  /* 0x0000ffff12187812 */ /* 0x000fe400078ec0ff */
[----:B------:R-:W-:Y:S02]  /*162490*/  LOP3.LUT R6, R19, 0xffff, RZ, 0xc0, !PT ;  /* 0x0000ffff13067812 */ /* 0x000fe400078ec0ff */
[--C-:B------:R-:W-:Y:S02]  /*1624a0*/  PRMT R26, R26, 0x3340, R28.reuse ;  /* 0x000033401a1a7816 */ /* 0x100fe4000000001c */
[----:B------:R-:W-:Y:S02]  /*1624b0*/  LOP3.LUT R23, R29, 0xffff, RZ, 0xc0, !PT ;  /* 0x0000ffff1d177812 */ /* 0x000fe400078ec0ff */
[----:B-1----:R-:W-:Y:S02]  /*1624c0*/  LOP3.LUT R0, R2, 0xffff, RZ, 0xc0, !PT ;  /* 0x0000ffff02007812 */ /* 0x002fe400078ec0ff */
[----:B------:R-:W2:Y:S04]  /*1624d0*/  LDL.LU R2, [R1+0x2f24] ;  /* 0x002f240001027983 */ /* 0x000ea80000300800 */
[----:B------:R-:W3:Y:S04]  /*1624e0*/  LDL.LU R18, [R1+0x2ee4] ;  /* 0x002ee40001127983 */ /* 0x000ee80000300800 */
[----:B------:R-:W4:Y:S04]  /*1624f0*/  LDL.LU R14, [R1+0x2ee0] ;  /* 0x002ee000010e7983 */ /* 0x000f280000300800 */
[----:B------:R-:W3:Y:S04]  /*162500*/  LDL.LU R29, [R1+0x2ea4] ;  /* 0x002ea400011d7983 */ /* 0x000ee80000300800 */
[----:B------:R-:W3:Y:S04]  /*162510*/  LDL.LU R16, [R1+0x228] ;  /* 0x0002280001107983 */ /* 0x000ee80000300800 */
[----:B------:R-:W3:Y:S04]  /*162520*/  LDL.LU R19, [R1+0x168] ;  /* 0x0001680001137983 */ /* 0x000ee80000300800 */
[----:B------:R-:W3:Y:S04]  /*162530*/  LDL.LU R20, [R1+0x164] ;  /* 0x0001640001147983 */ /* 0x000ee80000300800 */
        /* <DEDUP_REMOVED lines=13> */
[----:B0-----:R-:W-:Y:S01]  /*162610*/  SHF.R.U32.HI R21, RZ, 0x8, R23 ;  /* 0x00000008ff157819 */ /* 0x001fe20000011617 */
        /* <DEDUP_REMOVED lines=9> */
[----:B------:R-:W3:Y:S01]  /*1626b0*/  LDL.LU R6, [R1+0x5154] ;  /* 0x0051540001067983 */ /* 0x000ee20000300800 */
        /* <DEDUP_REMOVED lines=9> */
[----:B------:R1:W-:Y:S04]  /*162750*/  STL [R1+0xc98], R0 ;  /* 0x000c980001007387 */ /* 0x0003e80000100800 */
[----:B0-----:R-:W3:Y:S01]  /*162760*/  LDL.LU R21, [R1+0x2f70] ;  /* 0x002f700001157983 */ /* 0x001ee20000300800 */
[----:B--2---:R-:W-:-:S02]  /*162770*/  LOP3.LUT R22, R2, 0xffff, RZ, 0xc0, !PT ;  /* 0x0000ffff02167812 */ /* 0x004fc400078ec0ff */
[----:B----4-:R-:W-:Y:S02]  /*162780*/  LOP3.LUT R2, R14, 0xffff, RZ, 0xc0, !PT ;  /* 0x0000ffff0e027812 */ /* 0x010fe400078ec0ff */
[----:B------:R-:W2:Y:S01]  /*162790*/  LDL.LU R14, [R1+0x2f6c] ;  /* 0x002f6c00010e7983 */ /* 0x000ea20000300800 */
[----:B---3--:R-:W-:Y:S02]  /*1627a0*/  LOP3.LUT R28, R16, 0xffff, RZ, 0xc0, !PT ;  /* 0x0000ffff101c7812 */ /* 0x008fe400078ec0ff */
[----:B------:R-:W-:Y:S02]  /*1627b0*/  LOP3.LUT R24, R19, 0xffff, RZ, 0xc0, !PT ;  /* 0x0000ffff13187812 */ /* 0x000fe400078ec0ff */
[----:B------:R-:W-:Y:S02]  /*1627c0*/  LOP3.LUT R23, R20, 0xffff, RZ, 0xc0, !PT ;  /* 0x0000ffff14177812 */ /* 0x000fe400078ec0ff */
[----:B-1----:R-:W-:Y:S02]  /*1627d0*/  LOP3.LUT R0, R6, 0xffff, RZ, 0xc0, !PT ;  /* 0x0000ffff06007812 */ /* 0x002fe400078ec0ff */
[----:B------:R-:W3:Y:S04]  /*1627e0*/  LDL.LU R6, [R1+0x2f38] ;  /* 0x002f380001067983 */ /* 0x000ee80000300800 */
[----:B------:R-:W4:Y:S04]  /*1627f0*/  LDL.LU R16, [R1+0x2eac] ;  /* 0x002eac0001107983 */ /* 0x000f280000300800 */
[----:B------:R-:W4:Y:S04]  /*162800*/  LDL.LU R19, [R1+0x304] ;  /* 0x0003040001137983 */ /* 0x000f280000300800 */
[----:B------:R-:W4:Y:S01]  /*162810*/  LDL.LU R20, [R1+0x300] ;  /* 0x0003000001147983 */ /* 0x000f220000300800 */
[----:B------:R-:W-:-:S02]  /*162820*/  SHF.R.U32.HI R26, RZ, 0x8, R22 ;  /* 0x00000008ff1a7819 */ /* 0x000fc40000011616 */
[--C-:B------:R-:W-:Y:S02]  /*162830*/  PRMT R22, R22, 0x3340, R28.reuse ;  /* 0x0000334016167816 */ /* 0x100fe4000000001c */
[----:B------:R-:W-:Y:S02]  /*162840*/  LOP3.LUT R18, R18, 0xffff, RZ, 0xc0, !PT ;  /* 0x0000ffff12127812 */ /* 0x000fe400078ec0ff */
[----:B------:R-:W-:Y:S01]  /*162850*/  SHF.R.U32.HI R25, RZ, 0x8, R28 ;  /* 0x00000008ff197819 */ /* 0x000fe2000001161c */
[----:B------:R0:W-:Y:S01]  /*162860*/  STL [R1+0x14f0], R22 ;  /* 0x0014f01601007387 */ /* 0x0001e20000100800 */
[----:B------:R-:W-:Y:S02]  /*162870*/  SHF.R.U32.HI R28, RZ, 0x8, R24 ;  /* 0x00000008ff1c7819 */ /* 0x000fe40000011618 */
[----:B------:R-:W-:Y:S02]  /*162880*/  LOP3.LUT R29, R29, 0xffff, RZ, 0xc0, !PT ;  /* 0x0000ffff1d1d7812 */ /* 0x000fe400078ec0ff */
        /* <DEDUP_REMOVED lines=16> */
[----:B0-----:R-:W-:Y:S02]  /*162990*/  LOP3.LUT R29, R25, 0xffff, RZ, 0xc0, !PT ;  /* 0x0000ffff191d7812 */ /* 0x001fe400078ec0ff */
[----:B------:R-:W-:Y:S02]  /*1629a0*/  LOP3.LUT R25, R28, 0xffff, RZ, 0xc0, !PT ;  /* 0x0000ffff1c197812 */ /* 0x000fe400078ec0ff */
[----:B------:R-:W-:Y:S02]  /*1629b0*/  LOP3.LUT R28, R18, 0xffff, RZ, 0xc0, !PT ;  /* 0x0000ffff121c7812 */ /* 0x000fe400078ec0ff */
[----:B------:R-:W-:Y:S02]  /*1629c0*/  PRMT R26, R26, 0x3340, R29 ;  /* 0x000033401a1a7816 */ /* 0x000fe4000000001d */
[----:B------:R-:W-:Y:S01]  /*1629d0*/  PRMT R25, R22, 0x3340, R25 ;  /* 0x0000334016197816 */ /* 0x000fe20000000019 */
[----:B------:R-:W4:Y:S04]  /*1629e0*/  LDL.LU R18, [R1+0x514c] ;  /* 0x00514c0001127983 */ /* 0x000f280000300800 */
[----:B------:R-:W4:Y:S04]  /*1629f0*/  LDL.LU R29, [R1+0x5148] ;  /* 0x00514800011d7983 */ /* 0x000f280000300800 */
[----:B------:R-:W-:Y:S01]  /*162a00*/  STL [R1+0xc7c], R26 ;  /* 0x000c7c1a01007387 */ /* 0x000fe20000100800 */
[----:B------:R-:W-:-:S03]  /*162a10*/  PRMT R22, R23, 0x3340, R0 ;  /* 0x0000334017167816 */ /* 0x000fc60000000000 */
[----:B------:R2:W-:Y:S04]  /*162a20*/  STL [R1+0xc70], R25 ;  /* 0x000c701901007387 */ /* 0x0005e80000100800 */
[----:B------:R-:W4:Y:S01]  /*162a30*/  LDL.LU R0, [R1+0x230] ;  /* 0x0002300001007983 */ /* 0x000f220000300800 */
[----:B------:R-:W-:-:S04]  /*162a40*/  LOP3.LUT R24, R24, 0xffff, RZ, 0xc0, !PT ;  /* 0x0000ffff18187812 */ /* 0x000fc800078ec0ff */
[----:B------:R-:W-:-:S05]  /*162a50*/  PRMT R24, R28, 0x3340, R24 ;  /* 0x000033401c187816 */ /* 0x000fca0000000018 */
[----:B------:R-:W-:Y:S04]  /*162a60*/  STL [R1+0xc5c], R24 ;  /* 0x000c5c1801007387 */ /* 0x000fe80000100800 */
[----:B------:R4:W-:Y:S01]  /*162a70*/  STL [R1+0xc58], R22 ;  /* 0x000c581601007387 */ /* 0x0009e20000100800 */
[----:B--2---:R-:W-:-:S03]  /*162a80*/  LOP3.LUT R25, R14, 0xffff, RZ, 0xc0, !PT ;  /* 0x0000ffff0e197812 */ /* 0x004fc600078ec0ff */
[----:B------:R-:W2:Y:S01]  /*162a90*/  LDL.LU R14, [R1+0x2f84] ;  /* 0x002f8400010e7983 */ /* 0x000ea20000300800 */
[----:B---3--:R-:W-:Y:S02]  /*162aa0*/  LOP3.LUT R26, R6, 0xffff, RZ, 0xc0, !PT ;  /* 0x0000ffff061a7812 */ /* 0x008fe400078ec0ff */
[----:B----4-:R-:W-:Y:S01]  /*162ab0*/  LOP3.LUT R22, R16, 0xffff, RZ, 0xc0, !PT ;  /* 0x0000ffff10167812 */ /* 0x010fe200078ec0ff */
[----:B------:R-:W3:Y:S01]  /*162ac0*/  LDL.LU R6, [R1+0x2f0c] ;  /* 0x002f0c0001067983 */ /* 0x000ee20000300800 */
[----:B------:R-:W-:-:S03]  /*162ad0*/  LOP3.LUT R28, R19, 0xffff, RZ, 0xc0, !PT ;  /* 0x0000ffff131c7812 */ /* 0x000fc600078ec0ff */
[----:B------:R-:W4:Y:S01]  /*162ae0*/  LDL.LU R16, [R1+0x2f08] ;  /* 0x002f080001107983 */ /* 0x000f220000300800 */
[----:B------:R-:W-:-:S03]  /*162af0*/  LOP3.LUT R24, R20, 0xffff, RZ, 0xc0, !PT ;  /* 0x0000ffff14187812 */ /* 0x000fc600078ec0ff */
[----:B------:R-:W2:Y:S04]  /*162b00*/  LDL.LU R19, [R1+0x2ec4] ;  /* 0x002ec40001137983 */ /* 0x000ea80000300800 */
[----:B------:R-:W2:Y:S01]  /*162b10*/  LDL.LU R20, [R1+0x30c] ;  /* 0x00030c0001147983 */ /* 0x000ea20000300800 */
[----:B------:R-:W-:Y:S02]  /*162b20*/  LOP3.LUT R21, R21, 0xffff, RZ, 0xc0, !PT ;  /* 0x0000ffff15157812 */ /* 0x000fe400078ec0ff */
[----:B------:R-:W-:Y:S02]  /*162b30*/  LOP3.LUT R23, R0, 0xffff, RZ, 0xc0, !PT ;  /* 0x0000ffff00177812 */ /* 0x000fe400078ec0ff */
[----:B------:R-:W-:Y:S02]  /*162b40*/  LOP3.LUT R0, R12, 0xffff, RZ, 0xc0, !PT ;  /* 0x0000ffff0c007812 */ /* 0x000fe400078ec0ff */
[----:B------:R-:W-:-:S02]  /*162b50*/  SHF.R.U32.HI R12, RZ, 0x8, R21 ;  /* 0x00000008ff0c7819 */ /* 0x000fc40000011615 */
[----:B------:R-:W-:-:S05]  /*162b60*/  PRMT R21, R21, 0x3340, R28 ;  /* 0x0000334015157816 */ /* 0x000fca000000001c */
        /* <DEDUP_REMOVED lines=36> */
[----:B------:R-:W3:Y:S01]  /*162db0*/  LDL.LU R6, [R1+0x2f90] ;  /* 0x002f900001067983 */ /* 0x000ee20000300800 */
[----:B----4-:R-:W-:-:S03]  /*162dc0*/  LOP3.LUT R21, R16, 0xffff, RZ, 0xc0, !PT ;  /* 0x0000ffff10157812 */ /* 0x010fc600078ec0ff */
[----:B------:R-:W4:Y:S01]  /*162dd0*/  LDL.LU R2, [R1+0x2f58] ;  /* 0x002f580001027983 */ /* 0x000f220000300800 */
[----:B--2---:R-:W-:-:S03]  /*162de0*/  LOP3.LUT R12, R19, 0xffff, RZ, 0xc0, !PT ;  /* 0x0000ffff130c7812 */ /* 0x004fc600078ec0ff */
[----:B------:R-:W2:Y:S01]  /*162df0*/  LDL.LU R16, [R1+0x2f54] ;  /* 0x002f540001107983 */ /* 0x000ea20000300800 */
[----:B------:R-:W-:-:S03]  /*162e00*/  LOP3.LUT R28, R20, 0xffff, RZ, 0xc0, !PT ;  /* 0x0000ffff141c7812 */ /* 0x000fc600078ec0ff */
[----:B------:R-:W2:Y:S04]  /*162e10*/  LDL.LU R19, [R1+0x2f1c] ;  /* 0x002f1c0001137983 */ /* 0x000ea80000300800 */
[----:B------:R-:W2:Y:S04]  /*162e20*/  LDL.LU R20, [R1+0x308] ;  /* 0x0003080001147983 */ /* 0x000ea80000300800 */
[----:B------:R-:W2:Y:S01]  /*162e30*/  LDL.LU R18, [R1+0x238] ;  /* 0x0002380001127983 */ /* 0x000ea20000300800 */
[----:B------:R-:W-:Y:S02]  /*162e40*/  LOP3.LUT R14, R14, 0xffff, RZ, 0xc0, !PT ;  /* 0x0000ffff0e0e7812 */ /* 0x000fe400078ec0ff */
[----:B------:R-:W-:-:S02]  /*162e50*/  LOP3.LUT R24, R29, 0xffff, RZ, 0xc0, !PT ;  /* 0x0000ffff1d187812 */ /* 0x000fc400078ec0ff */
[----:B------:R-:W-:Y:S02]  /*162e60*/  PRMT R25, R14, 0x3340, R28 ;  /* 0x000033400e197816 */ /* 0x000fe4000000001c */
[----:B------:R-:W-:Y:S02]  /*162e70*/  SHF.R.U32.HI R29, RZ, 0x8, R14 ;  /* 0x00000008ff1d7819 */ /* 0x000fe4000001160e */
[----:B------:R-:W-:Y:S02]  /*162e80*/  SHF.R.U32.HI R14, RZ, 0x8, R28 ;  /* 0x00000008ff0e7819 */ /* 0x000fe4000001161c */
[----:B------:R-:W-:Y:S01]  /*162e90*/  SHF.R.U32.HI R28, RZ, 0x8, R24 ;  /* 0x00000008ff1c7819 */ /* 0x000fe20000011618 */
[----:B------:R0:W-:Y:S01]  /*162ea0*/  STL [R1+0x14a8], R25 ;  /* 0x0014a81901007387 */ /* 0x0001e20000100800 */
[----:B------:R-:W-:Y:S02]  /*162eb0*/  SHF.R.U32.HI R26, RZ, 0x8, R22 ;  /* 0x00000008ff1a7819 */ /* 0x000fe40000011616 */
[----:B0-----:R-:W-:-:S02]  /*162ec0*/  PRMT R25, R22, 0x3340, R24 ;  /* 0x0000334016197816 */ /* 0x001fc40000000018 */
[----:B------:R-:W-:Y:S01]  /*162ed0*/  PRMT R24, R21, 0x3340, R23 ;  /* 0x0000334015187816 */ /* 0x000fe20000000017 */
[----:B------:R-:W2:Y:S04]  /*162ee0*/  LDL.LU R22, [R1+0x178] ;  /* 0x0001780001167983 */ /* 0x000ea80000300800 */
[----:B------:R0:W-:Y:S04]  /*162ef0*/  STL [R1+0x14a4], R25 ;  /* 0x0014a41901007387 */ /* 0x0001e80000100800 */
[----:B------:R1:W-:Y:S01]  /*162f00*/  STL [R1+0x14a0], R24 ;  /* 0x0014a01801007387 */ /* 0x0003e20000100800 */
[----:B0-----:R-:W-:-:S02]  /*162f10*/  SHF.R.U32.HI R25, RZ, 0x8, R21 ;  /* 0x00000008ff197819 */ /* 0x001fc40000011615 */
[----:B------:R-:W-:Y:S02]  /*162f20*/  SHF.R.U32.HI R21, RZ, 0x8, R23 ;  /* 0x00000008ff157819 */ /* 0x000fe40000011617 */
[----:B-1----:R-:W-:Y:S02]  /*162f30*/  PRMT R24, R12, 0x3340, R0 ;  /* 0x000033400c187816 */ /* 0x002fe40000000000 */
[----:B------:R-:W-:Y:S02]  /*162f40*/  SHF.R.U32.HI R23, RZ, 0x8, R12 ;  /* 0x00000008ff177819 */ /* 0x000fe4000001160c */
[----:B------:R-:W2:Y:S04]  /*162f50*/  LDL.LU R12, [R1+0x5144] ;  /* 0x00514400010c7983 */ /* 0x000ea80000300800 */
[----:B------:R0:W-:Y:S01]  /*162f60*/  STL [R1+0x149c], R24 ;  /* 0x00149c1801007387 */ /* 0x0001e20000100800 */
[----:B------:R-:W-:-:S02]  /*162f70*/  LOP3.LUT R26, R26, 0xffff, RZ, 0xc0, !PT ;  /* 0x0000ffff1a1a7812 */ /* 0x000fc400078ec0ff */
[----:B------:R-:W-:Y:S02]  /*162f80*/  LOP3.LUT R25, R25, 0xffff, RZ, 0xc0, !PT ;  /* 0x0000ffff19197812 */ /* 0x000fe400078ec0ff */
[----:B0-----:R-:W-:Y:S01]  /*162f90*/  SHF.R.U32.HI R24, RZ, 0x8, R0 ;  /* 0x00000008ff187819 */ /* 0x001fe20000011600 */
[----:B------:R-:W-:Y:S01]  /*162fa0*/  IMAD.MOV.U32 R0, RZ, RZ, R29 ;  /* 0x000000ffff007224 */ /* 0x000fe200078e001d */
[----:B------:R-:W-:Y:S01]  /*162fb0*/  LOP3.LUT R29, R28, 0xffff, RZ, 0xc0, !PT ;  /* 0x0000ffff1c1d7812 */ /* 0x000fe200078ec0ff */
[----:B------:R-:W-:Y:S01]  /*162fc0*/  IMAD.MOV.U32 R28, RZ, RZ, R21 ;  /* 0x000000ffff1c7224 */ /* 0x000fe200078e0015 */
[----:B------:R-:W-:-:S04]  /*162fd0*/  LOP3.LUT R21, R23, 0xffff, RZ, 0xc0, !PT ;  /* 0x0000ffff17157812 */ /* 0x000fc800078ec0ff */
[----:B------:R-:W-:Y:S02]  /*162fe0*/  LOP3.LUT R28, R28, 0xffff, RZ, 0xc0, !PT ;  /* 0x0000ffff1c1c7812 */ /* 0x000fe400078ec0ff */
[----:B------:R-:W-:Y:S02]  /*162ff0*/  LOP3.LUT R23, R0, 0xffff, RZ, 0xc0, !PT ;  /* 0x0000ffff00177812 */ /* 0x000fe400078ec0ff */
[----:B------:R-:W-:Y:S02]  /*163000*/  PRMT R26, R26, 0x3340, R29 ;  /* 0x000033401a1a7816 */ /* 0x000fe4000000001d */
[----:B------:R-:W-:Y:S02]  /*163010*/  LOP3.LUT R0, R14, 0xffff, RZ, 0xc0, !PT ;  /* 0x0000ffff0e007812 */ /* 0x000fe400078ec0ff */
[----:B------:R-:W-:Y:S01]  /*163020*/  PRMT R25, R25, 0x3340, R28 ;  /* 0x0000334019197816 */ /* 0x000fe2000000001c */
[----:B------:R-:W2:Y:S04]  /*163030*/  LDL.LU R14, [R1+0x5140] ;  /* 0x00514000010e7983 */ /* 0x000ea80000300800 */
[----:B------:R-:W2:Y:S04]  /*163040*/  LDL.LU R29, [R1+0x513c] ;  /* 0x00513c00011d7983 */ /* 0x000ea80000300800 */
[----:B------:R-:W-:Y:S01]  /*163050*/  STL [R1+0xbd8], R26 ;  /* 0x000bd81a01007387 */ /* 0x000fe20000100800 */
[----:B------:R-:W-:-:S03]  /*163060*/  PRMT R23, R23, 0x3340, R0 ;  /* 0x0000334017177816 */ /* 0x000fc60000000000 */
[----:B------:R-:W-:Y:S04]  /*163070*/  STL [R1+0xbd4], R25 ;  /* 0x000bd41901007387 */ /* 0x000fe80000100800 */
[----:B------:R-:W2:Y:S01]  /*163080*/  LDL.LU R0, [R1+0x234] ;  /* 0x0002340001007983 */ /* 0x000ea20000300800 */
[----:B------:R-:W-:-:S04]  /*163090*/  LOP3.LUT R24, R24, 0xffff, RZ, 0xc0, !PT ;  /* 0x0000ffff18187812 */ /* 0x000fc800078ec0ff */
[----:B------:R-:W-:-:S05]  /*1630a0*/  PRMT R21, R21, 0x3340, R24 ;  /* 0x0000334015157816 */ /* 0x000fca0000000018 */
[----:B------:R3:W-:Y:S04]  /*1630b0*/  STL [R1+0xbd0], R21 ;  /* 0x000bd01501007387 */ /* 0x0007e80000100800 */
[----:B------:R0:W-:Y:S01]  /*1630c0*/  STL [R1+0xbbc], R23 ;  /* 0x000bbc1701007387 */ /* 0x0001e20000100800 */
[----:B---3--:R-:W-:Y:S02]  /*1630d0*/  LOP3.LUT R21, R6, 0xffff, RZ, 0xc0, !PT ;  /* 0x0000ffff06157812 */ /* 0x008fe400078ec0ff */
[----:B----4-:R-:W-:Y:S02]  /*1630e0*/  LOP3.LUT R6, R2, 0xffff, RZ, 0xc0, !PT ;  /* 0x0000ffff02067812 */ /* 0x010fe400078ec0ff */
[----:B--2---:R-:W-:Y:S02]  /*1630f0*/  LOP3.LUT R26, R16, 0xffff, RZ, 0xc0, !PT ;  /* 0x0000ffff101a7812 */ /* 0x004fe400078ec0ff */
[----:B------:R-:W-:-:S02]  /*163100*/  LOP3.LUT R24, R18, 0xffff, RZ, 0xc0, !PT ;  /* 0x0000ffff12187812 */ /* 0x000fc400078ec0ff */
[----:B------:R-:W2:Y:S04]  /*163110*/  LDL.LU R18, [R1+0x2fa4] ;  /* 0x002fa40001127983 */ /* 0x000ea80000300800 */
[----:B------:R-:W3:Y:S01]  /*163120*/  LDL.LU R2, [R1+0x2f2c] ;  /* 0x002f2c0001027983 */ /* 0x000ee20000300800 */
[----:B------:R-:W-:-:S03]  /*163130*/  LOP3.LUT R25, R19, 0xffff, RZ, 0xc0, !PT ;  /* 0x0000ffff13197812 */ /* 0x000fc600078ec0ff */
[----:B------:R-:W4:Y:S01]  /*163140*/  LDL.LU R16, [R1+0x2efc] ;  /* 0x002efc0001107983 */ /* 0x000f220000300800 */
[----:B------:R-:W-:-:S03]  /*163150*/  LOP3.LUT R28, R20, 0xffff, RZ, 0xc0, !PT ;  /* 0x0000ffff141c7812 */ /* 0x000fc600078ec0ff */
[----:B------:R-:W4:Y:S04]  /*163160*/  LDL.LU R19, [R1+0x2ef8] ;  /* 0x002ef80001137983 */ /* 0x000f280000300800 */
[----:B------:R-:W4:Y:S01]  /*163170*/  LDL.LU R20, [R1+0x314] ;  /* 0x0003140001147983 */ /* 0x000f220000300800 */
[----:B0-----:R-:W-:Y:S02]  /*163180*/  LOP3.LUT R23, R0, 0xffff, RZ, 0xc0, !PT ;  /* 0x0000ffff00177812 */ /* 0x001fe400078ec0ff */
        /* <DEDUP_REMOVED lines=37> */
[----:B------:R-:W4:Y:S04]  /*1633e0*/  LDL.LU R12, [R1+0x2fb4] ;  /* 0x002fb400010c7983 */ /* 0x000f280000300800 */
[----:B------:R-:W4:Y:S01]  /*1633f0*/  LDL.LU R14, [R1+0x2f74] ;  /* 0x002f7400010e7983 */ /* 0x000f220000300800 */
[----:B--2---:R-:W-:Y:S02]  /*163400*/  LOP3.LUT R18, R18, 0xffff, RZ, 0xc0, !PT ;  /* 0x0000ffff12127812 */ /* 0x004fe400078ec0ff */
[----:B---3--:R-:W-:-:S02]  /*163410*/  LOP3.LUT R2, R2, 0xffff, RZ, 0xc0, !PT ;  /* 0x0000ffff02027812 */ /* 0x008fc400078ec0ff */
[----:B----4-:R-:W-:Y:S02]  /*163420*/  LOP3.LUT R6, R16, 0xffff, RZ, 0xc0, !PT ;  /* 0x0000ffff10067812 */ /* 0x010fe400078ec0ff */
[----:B------:R-:W-:Y:S02]  /*163430*/  LOP3.LUT R28, R20, 0xffff, RZ, 0xc0, !PT ;  /* 0x0000ffff141c7812 */ /* 0x000fe400078ec0ff */
[----:B------:R-:W-:Y:S01]  /*163440*/  SHF.R.U32.HI R25, RZ, 0x8, R18 ;  /* 0x00000008ff197819 */ /* 0x000fe20000011612 */
[----:B------:R-:W2:Y:S01]  /*163450*/  LDL.LU R16, [R1+0x2f40] ;  /* 0x002f400001107983 */ /* 0x000ea20000300800 */
[----:B------:R-:W-:Y:S02]  /*163460*/  SHF.R.U32.HI R21, RZ, 0x8, R2 ;  /* 0x00000008ff157819 */ /* 0x000fe40000011602 */
[--C-:B------:R-:W-:Y:S02]  /*163470*/  PRMT R22, R18, 0x3340, R28.reuse ;  /* 0x0000334012167816 */ /* 0x100fe4000000001c */
[----:B------:R-:W-:-:S02]  /*163480*/  SHF.R.U32.HI R18, RZ, 0x8, R28 ;  /* 0x00000008ff127819 */ /* 0x000fc4000001161c */
[----:B------:R-:W-:Y:S01]  /*163490*/  LOP3.LUT R26, R19, 0xffff, RZ, 0xc0, !PT ;  /* 0x0000ffff131a7812 */ /* 0x000fe200078ec0ff */
[----:B------:R-:W3:Y:S01]  /*1634a0*/  LDL.LU R29, [R1+0x2f3c] ;  /* 0x002f3c00011d7983 */ /* 0x000ee20000300800 */
[--C-:B------:R-:W-:Y:S02]  /*1634b0*/  PRMT R2, R2, 0x3340, R24.reuse ;  /* 0x0000334002027816 */ /* 0x100fe40000000018 */
[----:B------:R-:W-:Y:S01]  /*1634c0*/  SHF.R.U32.HI R28, RZ, 0x8, R24 ;  /* 0x00000008ff1c7819 */ /* 0x000fe20000011618 */
[----:B------:R-:W4:Y:S01]  /*1634d0*/  LDL.LU R19, [R1+0x310] ;  /* 0x0003100001137983 */ /* 0x000f220000300800 */
[----:B------:R-:W-:-:S03]  /*1634e0*/  PRMT R24, R6, 0x3340, R23 ;  /* 0x0000334006187816 */ /* 0x000fc60000000017 */
[----:B------:R-:W3:Y:S04]  /*1634f0*/  LDL.LU R20, [R1+0x23c] ;  /* 0x00023c0001147983 */ /* 0x000ee80000300800 */
[----:B------:R0:W-:Y:S04]  /*163500*/  STL [R1+0x146c], R22 ;  /* 0x00146c1601007387 */ /* 0x0001e80000100800 */
[----:B0-----:R-:W3:Y:S04]  /*163510*/  LDL.LU R22, [R1+0x17c] ;  /* 0x00017c0001167983 */ /* 0x001ee80000300800 */
[----:B------:R-:W-:Y:S04]  /*163520*/  STL [R1+0x1468], R2 ;  /* 0x0014680201007387 */ /* 0x000fe80000100800 */
[----:B------:R0:W-:Y:S01]  /*163530*/  STL [R1+0x1464], R24 ;  /* 0x0014641801007387 */ /* 0x0001e20000100800 */
[----:B------:R-:W-:-:S02]  /*163540*/  SHF.R.U32.HI R23, RZ, 0x8, R23 ;  /* 0x00000008ff177819 */ /* 0x000fc40000011617 */
[----:B0-----:R-:W-:Y:S02]  /*163550*/  PRMT R24, R26, 0x3340, R0 ;  /* 0x000033401a187816 */ /* 0x001fe40000000000 */
[----:B------:R-:W-:Y:S02]  /*163560*/  SHF.R.U32.HI R2, RZ, 0x8, R6 ;  /* 0x00000008ff027819 */ /* 0x000fe40000011606 */
[----:B------:R-:W-:Y:S02]  /*163570*/  SHF.R.U32.HI R6, RZ, 0x8, R26 ;  /* 0x00000008ff067819 */ /* 0x000fe4000001161a */
[----:B------:R-:W3:Y:S04]  /*163580*/  LDL.LU R26, [R1+0x5138] ;  /* 0x00513800011a7983 */ /* 0x000ee80000300800 */
        /* <DEDUP_REMOVED lines=8> */
[----:B------:R-:W3:Y:S01]  /*163610*/  LDL.LU R18, [R1+0x5134] ;  /* 0x0051340001127983 */ /* 0x000ee20000300800 */
        /* <DEDUP_REMOVED lines=8> */
[----:B------:R0:W-:Y:S04]  /*1636a0*/  STL [R1+0x3e4], R21 ;  /* 0x0003e41501007387 */ /* 0x0001e80000100800 */
[----:B------:R-:W-:Y:S04]  /*1636b0*/  STL [R1+0x3d8], R6 ;  /* 0x0003d80601007387 */ /* 0x000fe80000100800 */
[----:B------:R1:W-:Y:S04]  /*1636c0*/  STL [R1+0x3d4], R2 ;  /* 0x0003d40201007387 */ /* 0x0003e80000100800 */
[----:B------:R0:W-:Y:S02]  /*1636d0*/  STL [R1+0x3d0], R0 ;  /* 0x0003d00001007387 */ /* 0x0001e40000100800 */
[----:B0-----:R-:W-:-:S02]  /*1636e0*/  LOP3.LUT R21, R12, 0xffff, RZ, 0xc0, !PT ;  /* 0x0000ffff0c157812 */ /* 0x001fc400078ec0ff */
[----:B-1----:R-:W-:Y:S01]  /*1636f0*/  LOP3.LUT R2, R14, 0xffff, RZ, 0xc0, !PT ;  /* 0x0000ffff0e027812 */ /* 0x002fe200078ec0ff */
[----:B------:R-:W3:Y:S04]  /*163700*/  LDL.LU R12, [R1+0x2fbc] ;  /* 0x002fbc00010c7983 */ /* 0x000ee80000300800 */
[----:B------:R-:W3:Y:S01]  /*163710*/  LDL.LU R14, [R1+0x2fb8] ;  /* 0x002fb800010e7983 */ /* 0x000ee20000300800 */
[----:B------:R-:W-:-:S04]  /*163720*/  SHF.R.U32.HI R25, RZ, 0x8, R21 ;  /* 0x00000008ff197819 */ /* 0x000fc80000011615 */
[----:B------:R-:W-:Y:S02]  /*163730*/  LOP3.LUT R25, R25, 0xffff, RZ, 0xc0, !PT ;  /* 0x0000ffff19197812 */ /* 0x000fe400078ec0ff */
[----:B--2---:R-:W-:Y:S02]  /*163740*/  LOP3.LUT R6, R16, 0xffff, RZ, 0xc0, !PT ;  /* 0x0000ffff10067812 */ /* 0x004fe400078ec0ff */
[----:B------:R-:W2:Y:S01]  /*163750*/  LDL.LU R16, [R1+0x2f88] ;  /* 0x002f880001107983 */ /* 0x000ea20000300800 */
[----:B----4-:R-:W-:Y:S02]  /*163760*/  LOP3.LUT R28, R19, 0xffff, RZ, 0xc0, !PT ;  /* 0x0000ffff131c7812 */ /* 0x010fe400078ec0ff */
[----:B---3--:R-:W-:Y:S02]  /*163770*/  LOP3.LUT R24, R20, 0xffff, RZ, 0xc0, !PT ;  /* 0x0000ffff14187812 */ /* 0x008fe400078ec0ff */
[----:B------:R-:W-:Y:S02]  /*163780*/  PRMT R21, R21, 0x3340, R28 ;  /* 0x0000334015157816 */ /* 0x000fe4000000001c */
[----:B------:R-:W-:-:S02]  /*163790*/  LOP3.LUT R0, R22, 0xffff, RZ, 0xc0, !PT ;  /* 0x0000ffff16007812 */ /* 0x000fc400078ec0ff */
[----:B------:R-:W-:Y:S02]  /*1637a0*/  SHF.R.U32.HI R22, RZ, 0x8, R28 ;  /* 0x00000008ff167819 */ /* 0x000fe4000001161c */
[--C-:B------:R-:W-:Y:S02]  /*1637b0*/  PRMT R28, R2, 0x3340, R24.reuse ;  /* 0x00003340021c7816 */ /* 0x100fe40000000018 */
[----:B------:R-:W-:Y:S02]  /*1637c0*/  LOP3.LUT R29, R29, 0xffff, RZ, 0xc0, !PT ;  /* 0x0000ffff1d1d7812 */ /* 0x000fe400078ec0ff */
[----:B------:R-:W-:Y:S02]  /*1637d0*/  SHF.R.U32.HI R24, RZ, 0x8, R24 ;  /* 0x00000008ff187819 */ /* 0x000fe40000011618 */
[----:B------:R-:W-:Y:S02]  /*1637e0*/  LOP3.LUT R23, R18, 0xffff, RZ, 0xc0, !PT ;  /* 0x0000ffff12177812 */ /* 0x000fe400078ec0ff */
        /* <DEDUP_REMOVED lines=8> */
[----:B------:R-:W3:Y:S04]  /*163870*/  LDL.LU R6, [R1+0x5130] ;  /* 0x0051300001067983 */ /* 0x000ee80000300800 */
[----:B------:R0:W-:Y:S02]  /*163880*/  STL [R1+0x1454], R28 ;  /* 0x0014541c01007387 */ /* 0x0001e40000100800 */
[----:B0-----:R-:W-:-:S02]  /*163890*/  SHF.R.U32.HI R28, RZ, 0x8, R29 ;  /* 0x00000008ff1c7819 */ /* 0x001fc4000001161d */
[----:B------:R-:W-:-:S05]  /*1638a0*/  PRMT R29, R29, 0x3340, R0 ;  /* 0x000033401d1d7816 */ /* 0x000fca0000000000 */
[----:B------:R0:W-:Y:S02]  /*1638b0*/  STL [R1+0x1450], R29 ;  /* 0x0014501d01007387 */ /* 0x0001e40000100800 */
[----:B0-----:R-:W-:Y:S02]  /*1638c0*/  LOP3.LUT R29, R22, 0xffff, RZ, 0xc0, !PT ;  /* 0x0000ffff161d7812 */ /* 0x001fe400078ec0ff */
[----:B------:R-:W-:Y:S02]  /*1638d0*/  LOP3.LUT R22, R24, 0xffff, RZ, 0xc0, !PT ;  /* 0x0000ffff18167812 */ /* 0x000fe400078ec0ff */
[----:B------:R-:W-:Y:S02]  /*1638e0*/  LOP3.LUT R24, R2, 0xffff, RZ, 0xc0, !PT ;  /* 0x0000ffff02187812 */ /* 0x000fe400078ec0ff */
[----:B------:R-:W3:Y:S01]  /*1638f0*/  LDL.LU R2, [R1+0x512c] ;  /* 0x00512c0001027983 */ /* 0x000ee20000300800 */
[----:B------:R-:W-:-:S03]  /*163900*/  PRMT R25, R25, 0x3340, R29 ;  /* 0x0000334019197816 */ /* 0x000fc6000000001d */
[----:B------:R-:W3:Y:S01]  /*163910*/  LDL.LU R29, [R1+0x5128] ;  /* 0x00512800011d7983 */ /* 0x000ee20000300800 */
[----:B------:R-:W-:Y:S02]  /*163920*/  SHF.R.U32.HI R23, RZ, 0x8, R23 ;  /* 0x00000008ff177819 */ /* 0x000fe40000011617 */
[----:B------:R-:W-:Y:S02]  /*163930*/  SHF.R.U32.HI R0, RZ, 0x8, R0 ;  /* 0x00000008ff007819 */ /* 0x000fe40000011600 */
[----:B------:R-:W-:Y:S02]  /*163940*/  LOP3.LUT R21, R21, 0xffff, RZ, 0xc0, !PT ;  /* 0x0000ffff15157812 */ /* 0x000fe400078ec0ff */
[----:B------:R-:W-:Y:S02]  /*163950*/  LOP3.LUT R28, R28, 0xffff, RZ, 0xc0, !PT ;  /* 0x0000ffff1c1c7812 */ /* 0x000fe400078ec0ff */
[----:B------:R-:W-:Y:S02]  /*163960*/  LOP3.LUT R23, R23, 0xffff, RZ, 0xc0, !PT ;  /* 0x0000ffff17177812 */ /* 0x000fe400078ec0ff */
[----:B------:R-:W-:-:S02]  /*163970*/  LOP3.LUT R0, R0, 0xffff, RZ, 0xc0, !PT ;  /* 0x0000ffff00007812 */ /* 0x000fc400078ec0ff */
[----:B------:R-:W-:Y:S02]  /*163980*/  PRMT R22, R21, 0x3340, R22 ;  /* 0x0000334015167816 */ /* 0x000fe40000000016 */
[----:B------:R-:W-:Y:S02]  /*163990*/  PRMT R21, R24, 0x3340, R23 ;  /* 0x0000334018157816 */ /* 0x000fe40000000017 */
[----:B------:R-:W-:Y:S01]  /*1639a0*/  PRMT R0, R28, 0x3340, R0 ;  /* 0x000033401c007816 */ /* 0x000fe20000000000 */
[----:B------:R0:W-:Y:S04]  /*1639b0*/  STL [R1+0x3bc], R25 ;  /* 0x0003bc1901007387 */ /* 0x0001e80000100800 */
[----:B------:R1:W-:Y:S04]  /*1639c0*/  STL [R1+0x3b4], R22 ;  /* 0x0003b41601007387 */ /* 0x0003e80000100800 */
[----:B------:R2:W-:Y:S04]  /*1639d0*/  STL [R1+0x394], R21 ;  /* 0x0003941501007387 */ /* 0x0005e80000100800 */
[----:B------:R0:W-:Y:S02]  /*1639e0*/  STL [R1+0x390], R0 ;  /* 0x0003900001007387 */ /* 0x0001e40000100800 */
[----:B0-----:R-:W-:-:S02]  /*1639f0*/  LOP3.LUT R25, R12, 0xffff, RZ, 0xc0, !PT ;  /* 0x0000ffff0c197812 */ /* 0x001fc400078ec0ff */
[----:B-1----:R-:W-:Y:S01]  /*163a00*/  LOP3.LUT R22, R14, 0xffff, RZ, 0xc0, !PT ;  /* 0x0000ffff0e167812 */ /* 0x002fe200078ec0ff */
[----:B------:R-:W3:Y:S04]  /*163a10*/  LDL.LU R12, [R1+0x2f94] ;  /* 0x002f9400010c7983 */ /* 0x000ee80000300800 */
[----:B------:R-:W3:Y:S01]  /*163a20*/  LDL.LU R14, [R1+0x2f60] ;  /* 0x002f6000010e7983 */ /* 0x000ee20000300800 */
[----:B--2---:R-:W-:Y:S02]  /*163a30*/  LOP3.LUT R21, R16, 0xffff, RZ, 0xc0, !PT ;  /* 0x0000ffff10157812 */ /* 0x004fe400078ec0ff */
[----:B----4-:R-:W-:Y:S02]  /*163a40*/  LOP3.LUT R28, R19, 0xffff, RZ, 0xc0, !PT ;  /* 0x0000ffff131c7812 */ /* 0x010fe400078ec0ff */
[----:B---3--:R-:W-:-:S02]  /*163a50*/  LOP3.LUT R24, R20, 0xffff, RZ, 0xc0, !PT ;  /* 0x0000ffff14187812 */ /* 0x008fc400078ec0ff */
[----:B------:R-:W-:Y:S02]  /*163a60*/  LOP3.LUT R18, R18, 0xffff, RZ, 0xc0, !PT ;  /* 0x0000ffff12127812 */ /* 0x000fe400078ec0ff */
[----:B------:R-:W-:Y:S02]  /*163a70*/  LOP3.LUT R0, R6, 0xffff, RZ, 0xc0, !PT ;  /* 0x0000ffff06007812 */ /* 0x000fe400078ec0ff */
[----:B------:R-:W-:Y:S02]  /*163a80*/  SHF.R.U32.HI R6, RZ, 0x8, R25 ;  /* 0x00000008ff067819 */ /* 0x000fe40000011619 */
[----:B------:R-:W-:Y:S02]  /*163a90*/  PRMT R25, R25, 0x3340, R28 ;  /* 0x0000334019197816 */ /* 0x000fe4000000001c */
[----:B------:R-:W-:Y:S02]  /*163aa0*/  LOP3.LUT R23, R29, 0xffff, RZ, 0xc0, !PT ;  /* 0x0000ffff1d177812 */ /* 0x000fe400078ec0ff */
[----:B------:R-:W2:Y:S04]  /*163ab0*/  LDL.LU R29, [R1+0x2f5c] ;  /* 0x002f5c00011d7983 */ /* 0x000ea80000300800 */
[----:B------:R-:W3:Y:S04]  /*163ac0*/  LDL.LU R16, [R1+0x2f20] ;  /* 0x002f200001107983 */ /* 0x000ee80000300800 */
[----:B------:R-:W4:Y:S04]  /*163ad0*/  LDL.LU R19, [R1+0x240] ;  /* 0x0002400001137983 */ /* 0x000f280000300800 */
[----:B------:R-:W2:Y:S04]  /*163ae0*/  LDL.LU R20, [R1+0x188] ;  /* 0x0001880001147983 */ /* 0x000ea80000300800 */
[----:B------:R0:W-:Y:S02]  /*163af0*/  STL [R1+0x13fc], R25 ;  /* 0x0013fc1901007387 */ /* 0x0001e40000100800 */
[----:B0-----:R-:W-:-:S02]  /*163b00*/  SHF.R.U32.HI R25, RZ, 0x8, R22 ;  /* 0x00000008ff197819 */ /* 0x001fc40000011616 */
        /* <DEDUP_REMOVED lines=8> */
[----:B------:R-:W-:Y:S02]  /*163b90*/  PRMT R21, R21, 0x3340, R23 ;  /* 0x0000334015157816 */ /* 0x000fe40000000017 */
[----:B------:R-:W-:-:S03]  /*163ba0*/  SHF.R.U32.HI R28, RZ, 0x8, R28 ;  /* 0x00000008ff1c7819 */ /* 0x000fc6000001161c */
        /* <DEDUP_REMOVED lines=18> */
[----:B------:R0:W-:Y:S04]  /*163cd0*/  STL [R1+0x384], R22 ;  /* 0x0003841601007387 */ /* 0x0001e80000100800 */
[----:B------:R-:W-:Y:S01]  /*163ce0*/  STL [R1+0x380], R21 ;  /* 0x0003801501007387 */ /* 0x000fe20000100800 */
[----:B------:R-:W-:-:S03]  /*163cf0*/  LOP3.LUT R12, R12, 0xffff, RZ, 0xc0, !PT ;  /* 0x0000ffff0c0c7812 */ /* 0x000fc600078ec0ff */
[----:B------:R1:W-:Y:S04]  /*163d00*/  STL [R1+0x37c], R6 ;  /* 0x00037c0601007387 */ /* 0x0003e80000100800 */
[----:B------:R1:W-:Y:S01]  /*163d10*/  STL [R1+0x378], R0 ;  /* 0x0003780001007387 */ /* 0x0003e20000100800 */
[----:B0-----:R-:W-:Y:S02]  /*163d20*/  SHF.R.U32.HI R22, RZ, 0x8, R12 ;  /* 0x00000008ff167819 */ /* 0x001fe4000001160c */
[----:B-1----:R-:W-:Y:S02]  /*163d30*/  LOP3.LUT R6, R14, 0xffff, RZ, 0xc0, !PT ;  /* 0x0000ffff0e067812 */ /* 0x002fe400078ec0ff */
[----:B------:R-:W-:Y:S02]  /*163d40*/  LOP3.LUT R0, R2, 0xffff, RZ, 0xc0, !PT ;  /* 0x0000ffff02007812 */ /* 0x000fe400078ec0ff */
[----:B------:R-:W3:Y:S04]  /*163d50*/  LDL.LU R2, [R1+0x2fdc] ;  /* 0x002fdc0001027983 */ /* 0x000ee80000300800 */
[----:B------:R-:W3:Y:S01]  /*163d60*/  LDL.LU R14, [R1+0x2fd8] ;  /* 0x002fd800010e7983 */ /* 0x000ee20000300800 */
[----:B----4-:R-:W-:-:S02]  /*163d70*/  LOP3.LUT R28, R19, 0xffff, RZ, 0xc0, !PT ;  /* 0x0000ffff131c7812 */ /* 0x010fc400078ec0ff */
[----:B--2---:R-:W-:Y:S02]  /*163d80*/  LOP3.LUT R24, R20, 0xffff, RZ, 0xc0, !PT ;  /* 0x0000ffff14187812 */ /* 0x004fe400078ec0ff */
[----:B---3--:R-:W-:Y:S02]  /*163d90*/  LOP3.LUT R25, R16, 0xffff, RZ, 0xc0, !PT ;  /* 0x0000ffff10197812 */ /* 0x008fe400078ec0ff */
[----:B------:R-:W-:Y:S02]  /*163da0*/  PRMT R21, R12, 0x3340, R28 ;  /* 0x000033400c157816 */ /* 0x000fe4000000001c */
[----:B------:R-:W-:Y:S02]  /*163db0*/  SHF.R.U32.HI R12, RZ, 0x8, R6 ;  /* 0x00000008ff0c7819 */ /* 0x000fe40000011606 */
        /* <DEDUP_REMOVED lines=24> */
[----:B------:R-:W3:Y:S01]  /*163f40*/  LDL.LU R29, [R1+0x5120] ;  /* 0x00512000011d7983 */ /* 0x000ee20000300800 */
        /* <DEDUP_REMOVED lines=9> */
[----:B------:R0:W-:Y:S04]  /*163fe0*/  STL [R1+0x374], R22 ;  /* 0x0003741601007387 */ /* 0x0001e80000100800 */
[----:B------:R1:W-:Y:S04]  /*163ff0*/  STL [R1+0x2ac], R12 ;  /* 0x0002ac0c01007387 */ /* 0x0003e80000100800 */
[----:B------:R3:W-:Y:S04]  /*164000*/  STL [R1+0x2a8], R6 ;  /* 0x0002a80601007387 */ /* 0x0007e80000100800 */
[----:B------:R2:W-:Y:S01]  /*164010*/  STL [R1+0x2a4], R0 ;  /* 0x0002a40001007387 */ /* 0x0005e20000100800 */
[----:B0-----:R-:W-:-:S02]  /*164020*/  LOP3.LUT R22, R2, 0xffff, RZ, 0xc0, !PT ;  /* 0x0000ffff02167812 */ /* 0x001fc400078ec0ff */
[----:B-1----:R-:W-:Y:S01]  /*164030*/  LOP3.LUT R12, R14, 0xffff, RZ, 0xc0, !PT ;  /* 0x0000ffff0e0c7812 */ /* 0x002fe200078ec0ff */
[----:B------:R-:W3:Y:S04]  /*164040*/  LDL.LU R2, [R1+0x2ff0] ;  /* 0x002ff00001027983 */ /* 0x000ee80000300800 */
[----:B------:R-:W3:Y:S01]  /*164050*/  LDL.LU R14, [R1+0x2f7c] ;  /* 0x002f7c00010e7983 */ /* 0x000ee20000300800 */
[----:B----4-:R-:W-:Y:S02]  /*164060*/  LOP3.LUT R28, R19, 0xffff, RZ, 0xc0, !PT ;  /* 0x0000ffff131c7812 */ /* 0x010fe400078ec0ff */
[----:B--2---:R-:W-:Y:S02]  /*164070*/  LOP3.LUT R24, R20, 0xffff, RZ, 0xc0, !PT ;  /* 0x0000ffff14187812 */ /* 0x004fe400078ec0ff */
[----:B---3--:R-:W-:-:S02]  /*164080*/  LOP3.LUT R6, R16, 0xffff, RZ, 0xc0, !PT ;  /* 0x0000ffff10067812 */ /* 0x008fc400078ec0ff */
[----:B------:R-:W-:Y:S02]  /*164090*/  PRMT R25, R22, 0x3340, R28 ;  /* 0x0000334016197816 */ /* 0x000fe4000000001c */
[----:B------:R-:W-:Y:S02]  /*1640a0*/  LOP3.LUT R0, R21, 0xffff, RZ, 0xc0, !PT ;  /* 0x0000ffff15007812 */ /* 0x000fe400078ec0ff */
[----:B------:R-:W-:Y:S02]  /*1640b0*/  SHF.R.U32.HI R21, RZ, 0x8, R22 ;  /* 0x00000008ff157819 */ /* 0x000fe40000011616 */
[----:B------:R-:W-:Y:S02]  /*1640c0*/  SHF.R.U32.HI R22, RZ, 0x8, R28 ;  /* 0x00000008ff167819 */ /* 0x000fe4000001161c */
[----:B------:R-:W-:Y:S02]  /*1640d0*/  PRMT R28, R12, 0x3340, R24 ;  /* 0x000033400c1c7816 */ /* 0x000fe40000000018 */
[----:B------:R-:W-:-:S02]  /*1640e0*/  LOP3.LUT R18, R18, 0xffff, RZ, 0xc0, !PT ;  /* 0x0000ffff12127812 */ /* 0x000fc400078ec0ff */
[----:B------:R-:W-:Y:S02]  /*1640f0*/  LOP3.LUT R23, R29, 0xffff, RZ, 0xc0, !PT ;  /* 0x0000ffff1d177812 */ /* 0x000fe400078ec0ff */
[----:B------:R-:W2:Y:S04]  /*164100*/  LDL.LU R29, [R1+0x2f78] ;  /* 0x002f7800011d7983 */ /* 0x000ea80000300800 */
[----:B------:R-:W3:Y:S04]  /*164110*/  LDL.LU R16, [R1+0x2f48] ;  /* 0x002f480001107983 */ /* 0x000ee80000300800 */
[----:B------:R-:W4:Y:S04]  /*164120*/  LDL.LU R19, [R1+0x3c8] ;  /* 0x0003c80001137983 */ /* 0x000f280000300800 */
[----:B------:R-:W2:Y:S04]  /*164130*/  LDL.LU R20, [R1+0x190] ;  /* 0x0001900001147983 */ /* 0x000ea80000300800 */
[----:B------:R0:W-:Y:S04]  /*164140*/  STL [R1+0x13dc], R25 ;  /* 0x0013dc1901007387 */ /* 0x0001e80000100800 */
[----:B------:R1:W-:Y:S01]  /*164150*/  STL [R1+0x13d8], R28 ;  /* 0x0013d81c01007387 */ /* 0x0003e20000100800 */
[----:B0-----:R-:W-:-:S02]  /*164160*/  SHF.R.U32.HI R25, RZ, 0x8, R12 ;  /* 0x00000008ff197819 */ /* 0x001fc4000001160c */
[----:B-1----:R-:W-:Y:S02]  /*164170*/  PRMT R28, R6, 0x3340, R0 ;  /* 0x00003340061c7816 */ /* 0x002fe40000000000 */
[----:B------:R-:W-:Y:S02]  /*164180*/  SHF.R.U32.HI R12, RZ, 0x8, R24 ;  /* 0x00000008ff0c7819 */ /* 0x000fe40000011618 */
[----:B------:R-:W-:Y:S02]  /*164190*/  SHF.R.U32.HI R24, RZ, 0x8, R6 ;  /* 0x00000008ff187819 */ /* 0x000fe40000011606 */
[----:B------:R-:W2:Y:S04]  /*1641a0*/  LDL.LU R6, [R1+0x511c] ;  /* 0x00511c0001067983 */ /* 0x000ea80000300800 */
[----:B------:R0:W-:Y:S02]  /*1641b0*/  STL [R1+0x13d0], R28 ;  /* 0x0013d01c01007387 */ /* 0x0001e40000100800 */
[----:B0-----:R-:W-:-:S02]  /*1641c0*/  SHF.R.U32.HI R28, RZ, 0x8, R18 ;  /* 0x00000008ff1c7819 */ /* 0x001fc40000011612 */
[----:B------:R-:W-:Y:S02]  /*1641d0*/  PRMT R18, R18, 0x3340, R23 ;  /* 0x0000334012127816 */ /* 0x000fe40000000017 */
[----:B------:R-:W-:-:S03]  /*1641e0*/  SHF.R.U32.HI R0, RZ, 0x8, R0 ;  /* 0x00000008ff007819 */ /* 0x000fc60000011600 */
[----:B------:R0:W-:Y:S02]  /*1641f0*/  STL [R1+0x13d4], R18 ;  /* 0x0013d41201007387 */ /* 0x0001e40000100800 */
[----:B0-----:R-:W-:Y:S01]  /*164200*/  SHF.R.U32.HI R18, RZ, 0x8, R23 ;  /* 0x00000008ff127819 */ /* 0x001fe20000011617 */
[----:B------:R-:W-:Y:S01]  /*164210*/  IMAD.MOV.U32 R23, RZ, RZ, R25 ;  /* 0x000000ffff177224 */ /* 0x000fe200078e0019 */
[----:B------:R-:W-:-:S03]  /*164220*/  LOP3.LUT R25, R24, 0xffff, RZ, 0xc0, !PT ;  /* 0x0000ffff18197812 */ /* 0x000fc600078ec0ff */
[----:B------:R-:W-:Y:S01]  /*164230*/  IMAD.MOV.U32 R24, RZ, RZ, R18 ;  /* 0x000000ffff187224 */ /* 0x000fe200078e0012 */
[----:B------:R-:W-:-:S03]  /*164240*/  LOP3.LUT R18, R0, 0xffff, RZ, 0xc0, !PT ;  /* 0x0000ffff00127812 */ /* 0x000fc600078ec0ff */
[----:B------:R-:W-:Y:S01]  /*164250*/  IMAD.MOV.U32 R0, RZ, RZ, R24 ;  /* 0x000000ffff007224 */ /* 0x000fe200078e0018 */
[----:B------:R-:W-:Y:S02]  /*164260*/  LOP3.LUT R24, R23, 0xffff, RZ, 0xc0, !PT ;  /* 0x0000ffff17187812 */ /* 0x000fe400078ec0ff */
[----:B------:R-:W-:Y:S02]  /*164270*/  LOP3.LUT R23, R12, 0xffff, RZ, 0xc0, !PT ;  /* 0x0000ffff0c177812 */ /* 0x000fe400078ec0ff */
[----:B------:R-:W-:Y:S01]  /*164280*/  PRMT R25, R25, 0x3340, R18 ;  /* 0x0000334019197816 */ /* 0x000fe20000000012 */
[----:B------:R-:W2:Y:S04]  /*164290*/  LDL.LU R12, [R1+0x5118] ;  /* 0x00511800010c7983 */ /* 0x000ea80000300800 */
[----:B------:R-:W2:Y:S01]  /*1642a0*/  LDL.LU R18, [R1+0x5114] ;  /* 0x0051140001127983 */ /* 0x000ea20000300800 */
[----:B------:R-:W-:-:S02]  /*1642b0*/  LOP3.LUT R21, R21, 0xffff, RZ, 0xc0, !PT ;  /* 0x0000ffff15157812 */ /* 0x000fc400078ec0ff */
[----:B------:R-:W-:Y:S02]  /*1642c0*/  LOP3.LUT R22, R22, 0xffff, RZ, 0xc0, !PT ;  /* 0x0000ffff16167812 */ /* 0x000fe400078ec0ff */
[----:B------:R-:W-:Y:S02]  /*1642d0*/  LOP3.LUT R28, R28, 0xffff, RZ, 0xc0, !PT ;  /* 0x0000ffff1c1c7812 */ /* 0x000fe400078ec0ff */
[----:B------:R-:W-:Y:S02]  /*1642e0*/  LOP3.LUT R0, R0, 0xffff, RZ, 0xc0, !PT ;  /* 0x0000ffff00007812 */ /* 0x000fe400078ec0ff */
[----:B------:R-:W-:Y:S02]  /*1642f0*/  PRMT R22, R21, 0x3340, R22 ;  /* 0x0000334015167816 */ /* 0x000fe40000000016 */
[----:B------:R-:W-:Y:S02]  /*164300*/  PRMT R21, R24, 0x3340, R23 ;  /* 0x0000334018157816 */ /* 0x000fe40000000017 */
[----:B------:R-:W-:Y:S01]  /*164310*/  PRMT R0, R28, 0x3340, R0 ;  /* 0x000033401c007816 */ /* 0x000fe20000000000 */
[----:B------:R-:W-:Y:S01]  /*164320*/  STL [R1+0x2a0], R25 ;  /* 0x0002a01901007387 */ /* 0x000fe20000100800 */
[----:B------:R-:W-:-:S03]  /*164330*/  LOP3.LUT R2, R2, 0xffff, RZ, 0xc0, !PT ;  /* 0x0000ffff02027812 */ /* 0x000fc600078ec0ff */
[----:B------:R0:W-:Y:S04]  /*164340*/  STL [R1+0x29c], R22 ;  /* 0x00029c1601007387 */ /* 0x0001e80000100800 */
[----:B------:R1:W-:Y:S04]  /*164350*/  STL [R1+0x298], R21 ;  /* 0x0002981501007387 */ /* 0x0003e80000100800 */
[----:B------:R2:W-:Y:S01]  /*164360*/  STL [R1+0x294], R0 ;  /* 0x0002940001007387 */ /* 0x0005e20000100800 */
[----:B0-----:R-:W-:Y:S02]  /*164370*/  LOP3.LUT R22, R14, 0xffff, RZ, 0xc0, !PT ;  /* 0x0000ffff0e167812 */ /* 0x001fe400078ec0ff */
[----:B-1----:R-:W-:-:S02]  /*164380*/  SHF.R.U32.HI R21, RZ, 0x8, R2 ;  /* 0x00000008ff157819 */ /* 0x002fc40000011602 */
[----:B----4-:R-:W-:Y:S02]  /*164390*/  LOP3.LUT R28, R19, 0xffff, RZ, 0xc0, !PT ;  /* 0x0000ffff131c7812 */ /* 0x010fe400078ec0ff */
[----:B---3--:R-:W-:Y:S02]  /*1643a0*/  LOP3.LUT R14, R16, 0xffff, RZ, 0xc0, !PT ;  /* 0x0000ffff100e7812 */ /* 0x008fe400078ec0ff */
[----:B--2---:R-:W-:Y:S01]  /*1643b0*/  LOP3.LUT R24, R20, 0xffff, RZ, 0xc0, !PT ;  /* 0x0000ffff14187812 */ /* 0x004fe200078ec0ff */
[----:B------:R-:W2:Y:S01]  /*1643c0*/  LDL.LU R16, [R1+0x3004] ;  /* 0x0030040001107983 */ /* 0x000ea20000300800 */
[----:B------:R-:W-:-:S03]  /*1643d0*/  PRMT R25, R2, 0x3340, R28 ;  /* 0x0000334002197816 */ /* 0x000fc6000000001c */
[----:B------:R-:W3:Y:S01]  /*1643e0*/  LDL.LU R19, [R1+0x2fcc] ;  /* 0x002fcc0001137983 */ /* 0x000ee20000300800 */
[----:B------:R-:W-:Y:S02]  /*1643f0*/  SHF.R.U32.HI R2, RZ, 0x8, R28 ;  /* 0x00000008ff027819 */ /* 0x000fe4000001161c */
[----:B------:R-:W-:Y:S02]  /*164400*/  PRMT R28, R22, 0x3340, R24 ;  /* 0x00003340161c7816 */ /* 0x000fe40000000018 */
[----:B------:R-:W-:Y:S02]  /*164410*/  LOP3.LUT R29, R29, 0xffff, RZ, 0xc0, !PT ;  /* 0x0000ffff1d1d7812 */ /* 0x000fe400078ec0ff */
[----:B------:R-:W-:Y:S02]  /*164420*/  LOP3.LUT R0, R6, 0xffff, RZ, 0xc0, !PT ;  /* 0x0000ffff06007812 */ /* 0x000fe400078ec0ff */
[----:B------:R-:W-:Y:S02]  /*164430*/  LOP3.LUT R23, R18, 0xffff, RZ, 0xc0, !PT ;  /* 0x0000ffff12177812 */ /* 0x000fe400078ec0ff */
[----:B------:R-:W4:Y:S04]  /*164440*/  LDL.LU R18, [R1+0x2fc8] ;  /* 0x002fc80001127983 */ /* 0x000f280000300800 */
[----:B------:R-:W4:Y:S04]  /*164450*/  LDL.LU R20, [R1+0x2f8c] ;  /* 0x002f8c0001147983 */ /* 0x000f280000300800 */
[----:B------:R-:W4:Y:S04]  /*164460*/  LDL.LU R6, [R1+0x3e8] ;  /* 0x0003e80001067983 */ /* 0x000f280000300800 */
[----:B------:R0:W-:Y:S02]  /*164470*/  STL [R1+0x13cc], R25 ;  /* 0x0013cc1901007387 */ /* 0x0001e40000100800 */
[----:B0-----:R-:W-:-:S02]  /*164480*/  SHF.R.U32.HI R25, RZ, 0x8, R22 ;  /* 0x00000008ff197819 */ /* 0x001fc40000011616 */
[----:B------:R-:W4:Y:S04]  /*164490*/  LDL.LU R22, [R1+0x198] ;  /* 0x0001980001167983 */ /* 0x000f280000300800 */
        /* <DEDUP_REMOVED lines=9> */
[----:B------:R-:W-:Y:S02]  /*164530*/  LOP3.LUT R25, R25, 0xffff, RZ, 0xc0, !PT ;  /* 0x0000ffff19197812 */ /* 0x000fe400078ec0ff */
[----:B------:R-:W-:Y:S02]  /*164540*/  SHF.R.U32.HI R0, RZ, 0x8, R0 ;  /* 0x00000008ff007819 */ /* 0x000fe40000011600 */
[----:B0-----:R-:W-:Y:S01]  /*164550*/  LOP3.LUT R14, R24, 0xffff, RZ, 0xc0, !PT ;  /* 0x0000ffff180e7812 */ /* 0x001fe200078ec0ff */
[----:B------:R-:W-:Y:S01]  /*164560*/  IMAD.MOV.U32 R24, RZ, RZ, R29 ;  /* 0x000000ffff187224 */ /* 0x000fe200078e001d */
[----:B------:R-:W-:Y:S01]  /*164570*/  LOP3.LUT R29, R28, 0xffff, RZ, 0xc0, !PT ;  /* 0x0000ffff1c1d7812 */ /* 0x000fe200078ec0ff */
[----:B------:R-:W-:Y:S01]  /*164580*/  IMAD.MOV.U32 R28, RZ, RZ, R21 ;  /* 0x000000ffff1c7224 */ /* 0x000fe200078e0015 */
[----:B------:R-:W-:Y:S02]  /*164590*/  LOP3.LUT R21, R23, 0xffff, RZ, 0xc0, !PT ;  /* 0x0000ffff17157812 */ /* 0x000fe400078ec0ff */
[----:B------:R-:W-:Y:S01]  /*1645a0*/  PRMT R25, R25, 0x3340, R29 ;  /* 0x0000334019197816 */ /* 0x000fe2000000001d */
[----:B------:R-:W-:Y:S01]  /*1645b0*/  IMAD.MOV.U32 R23, RZ, RZ, R28 ;  /* 0x000000ffff177224 */ /* 0x000fe200078e001c */
[----:B------:R-:W-:-:S02]  /*1645c0*/  LOP3.LUT R28, R24, 0xffff, RZ, 0xc0, !PT ;  /* 0x0000ffff181c7812 */ /* 0x000fc400078ec0ff */
[----:B------:R-:W-:Y:S02]  /*1645d0*/  LOP3.LUT R24, R0, 0xffff, RZ, 0xc0, !PT ;  /* 0x0000ffff00187812 */ /* 0x000fe400078ec0ff */
[----:B------:R-:W-:Y:S02]  /*1645e0*/  LOP3.LUT R0, R2, 0xffff, RZ, 0xc0, !PT ;  /* 0x0000ffff02007812 */ /* 0x000fe400078ec0ff */
[----:B------:R-:W4:Y:S04]  /*1645f0*/  LDL.LU R2, [R1+0x5110] ;  /* 0x0051100001027983 */ /* 0x000f280000300800 */
[----:B------:R-:W4:Y:S04]  /*164600*/  LDL.LU R29, [R1+0x510c] ;  /* 0x00510c00011d7983 */ /* 0x000f280000300800 */
[----:B------:R0:W-:Y:S01]  /*164610*/  STL [R1+0x290], R25 ;  /* 0x0002901901007387 */ /* 0x0001e20000100800 */
[----:B------:R-:W-:-:S02]  /*164620*/  LOP3.LUT R23, R23, 0xffff, RZ, 0xc0, !PT ;  /* 0x0000ffff17177812 */ /* 0x000fc400078ec0ff */
[----:B0-----:R-:W-:Y:S02]  /*164630*/  PRMT R25, R14, 0x3340, R21 ;  /* 0x000033400e197816 */ /* 0x001fe40000000015 */
[----:B------:R-:W-:-:S03]  /*164640*/  PRMT R14, R23, 0x3340, R0 ;  /* 0x00003340170e7816 */ /* 0x000fc60000000000 */
[----:B------:R-:W-:Y:S04]  /*164650*/  STL [R1+0x28c], R25 ;  /* 0x00028c1901007387 */ /* 0x000fe80000100800 */
[----:B------:R-:W4:Y:S01]  /*164660*/  LDL.LU R0, [R1+0x24c] ;  /* 0x00024c0001007983 */ /* 0x000f220000300800 */
[----:B------:R-:W-:-:S05]  /*164670*/  PRMT R21, R28, 0x3340, R24 ;  /* 0x000033401c157816 */ /* 0x000fca0000000018 */
[----:B------:R2:W-:Y:S04]  /*164680*/  STL [R1+0x288], R21 ;  /* 0x0002881501007387 */ /* 0x0005e80000100800 */
[----:B------:R3:W-:Y:S01]  /*164690*/  STL [R1+0x284], R14 ;  /* 0x0002840e01007387 */ /* 0x0007e20000100800 */
[----:B--2---:R-:W-:Y:S02]  /*1646a0*/  LOP3.LUT R21, R16, 0xffff, RZ, 0xc0, !PT ;  /* 0x0000ffff10157812 */ /* 0x004fe400078ec0ff */
[----:B---3--:R-:W-:Y:S02]  /*1646b0*/  LOP3.LUT R14, R19, 0xffff, RZ, 0xc0, !PT ;  /* 0x0000ffff130e7812 */ /* 0x008fe400078ec0ff */
[----:B----4-:R-:W-:Y:S02]  /*1646c0*/  LOP3.LUT R28, R6, 0xffff, RZ, 0xc0, !PT ;  /* 0x0000ffff061c7812 */ /* 0x010fe400078ec0ff */
[----:B------:R-:W2:Y:S04]  /*1646d0*/  LDL.LU R6, [R1+0x3014] ;  /* 0x0030140001067983 */ /* 0x000ea80000300800 */
[----:B------:R-:W3:Y:S01]  /*1646e0*/  LDL.LU R16, [R1+0x2f9c] ;  /* 0x002f9c0001107983 */ /* 0x000ee20000300800 */
[----:B------:R-:W-:-:S03]  /*1646f0*/  LOP3.LUT R25, R20, 0xffff, RZ, 0xc0, !PT ;  /* 0x0000ffff14197812 */ /* 0x000fc600078ec0ff */
[----:B------:R-:W4:Y:S04]  /*164700*/  LDL.LU R19, [R1+0x2f68] ;  /* 0x002f680001137983 */ /* 0x000f280000300800 */
[----:B------:R-:W4:Y:S01]  /*164710*/  LDL.LU R20, [R1+0x2f64] ;  /* 0x002f640001147983 */ /* 0x000f220000300800 */
[----:B------:R-:W-:Y:S02]  /*164720*/  LOP3.LUT R18, R18, 0xffff, RZ, 0xc0, !PT ;  /* 0x0000ffff12127812 */ /* 0x000fe400078ec0ff */
[----:B------:R-:W-:Y:S02]  /*164730*/  LOP3.LUT R24, R29, 0xffff, RZ, 0xc0, !PT ;  /* 0x0000ffff1d187812 */ /* 0x000fe400078ec0ff */
[----:B------:R-:W4:Y:S01]  /*164740*/  LDL.LU R29, [R1+0x3f8] ;  /* 0x0003f800011d7983 */ /* 0x000f220000300800 */
[----:B------:R-:W-:-:S02]  /*164750*/  LOP3.LUT R23, R0, 0xffff, RZ, 0xc0, !PT ;  /* 0x0000ffff00177812 */ /* 0x000fc400078ec0ff */
        /* <DEDUP_REMOVED lines=22> */
[----:B------:R-:W-:-:S02]  /*1648c0*/  LOP3.LUT R22, R22, 0xffff, RZ, 0xc0, !PT ;  /* 0x0000ffff16167812 */ /* 0x000fc400078ec0ff */
[----:B------:R-:W-:Y:S02]  /*1648d0*/  SHF.R.U32.HI R0, RZ, 0x8, R0 ;  /* 0x00000008ff007819 */ /* 0x000fe40000011600 */
[----:B------:R-:W-:Y:S02]  /*1648e0*/  LOP3.LUT R21, R21, 0xffff, RZ, 0xc0, !PT ;  /* 0x0000ffff15157812 */ /* 0x000fe400078ec0ff */
[----:B------:R-:W-:Y:S02]  /*1648f0*/  LOP3.LUT R28, R28, 0xffff, RZ, 0xc0, !PT ;  /* 0x0000ffff1c1c7812 */ /* 0x000fe400078ec0ff */
[----:B------:R-:W-:Y:S02]  /*164900*/  PRMT R22, R22, 0x3340, R25 ;  /* 0x0000334016167816 */ /* 0x000fe40000000019 */
[----:B------:R-:W-:Y:S02]  /*164910*/  LOP3.LUT R0, R0, 0xffff, RZ, 0xc0, !PT ;  /* 0x0000ffff00007812 */ /* 0x000fe400078ec0ff */
[----:B------:R-:W-:-:S02]  /*164920*/  PRMT R14, R14, 0x3340, R24 ;  /* 0x000033400e0e7816 */ /* 0x000fc40000000018 */
[----:B------:R-:W-:Y:S01]  /*164930*/  PRMT R21, R21, 0x3340, R28 ;  /* 0x0000334015157816 */ /* 0x000fe2000000001c */
[----:B------:R-:W-:Y:S01]  /*164940*/  STL [R1+0x280], R22 ;  /* 0x0002801601007387 */ /* 0x000fe20000100800 */
[----:B------:R-:W-:-:S03]  /*164950*/  PRMT R0, R23, 0x3340, R0 ;  /* 0x0000334017007816 */ /* 0x000fc60000000000 */
[----:B------:R-:W-:Y:S04]  /*164960*/  STL [R1+0x27c], R21 ;  /* 0x00027c1501007387 */ /* 0x000fe80000100800 */
[----:B------:R-:W-:Y:S01]  /*164970*/  STL [R1+0x278], R14 ;  /* 0x0002780e01007387 */ /* 0x000fe20000100800 */
[----:B------:R-:W-:-:S03]  /*164980*/  LOP3.LUT R23, R2, 0xffff, RZ, 0xc0, !PT ;  /* 0x0000ffff02177812 */ /* 0x000fc600078ec0ff */
[----:B------:R0:W-:Y:S02]  /*164990*/  STL [R1+0x274], R0 ;  /* 0x0002740001007387 */ /* 0x0001e40000100800 */
[----:B0-----:R-:W-:Y:S02]  /*1649a0*/  LOP3.LUT R0, R12, 0xffff, RZ, 0xc0, !PT ;  /* 0x0000ffff0c007812 */ /* 0x001fe400078ec0ff */
[----:B--2---:R-:W-:Y:S02]  /*1649b0*/  LOP3.LUT R6, R6, 0xffff, RZ, 0xc0, !PT ;  /* 0x0000ffff06067812 */ /* 0x004fe400078ec0ff */
[----:B---3--:R-:W-:Y:S02]  /*1649c0*/  LOP3.LUT R14, R16, 0xffff, RZ, 0xc0, !PT ;  /* 0x0000ffff100e7812 */ /* 0x008fe400078ec0ff */
[----:B----4-:R-:W-:Y:S02]  /*1649d0*/  LOP3.LUT R21, R19, 0xffff, RZ, 0xc0, !PT ;  /* 0x0000ffff13157812 */ /* 0x010fe400078ec0ff */
[----:B------:R-:W-:Y:S01]  /*1649e0*/  LOP3.LUT R25, R20, 0xffff, RZ, 0xc0, !PT ;  /* 0x0000ffff14197812 */ /* 0x000fe200078ec0ff */
[----:B------:R-:W2:Y:S01]  /*1649f0*/  LDL.LU R16, [R1+0x3020] ;  /* 0x0030200001107983 */ /* 0x000ea20000300800 */
[----:B------:R-:W-:-:S03]  /*164a00*/  SHF.R.U32.HI R22, RZ, 0x8, R6 ;  /* 0x00000008ff167819 */ /* 0x000fc60000011606 */
[----:B------:R-:W3:Y:S01]  /*164a10*/  LDL.LU R20, [R1+0x2fe4] ;  /* 0x002fe40001147983 */ /* 0x000ee20000300800 */
[----:B------:R-:W-:-:S03]  /*164a20*/  SHF.R.U32.HI R12, RZ, 0x8, R14 ;  /* 0x00000008ff0c7819 */ /* 0x000fc6000001160e */
[----:B------:R-:W4:Y:S01]  /*164a30*/  LDL.LU R2, [R1+0x2fb0] ;  /* 0x002fb00001027983 */ /* 0x000f220000300800 */
[----:B------:R-:W-:-:S03]  /*164a40*/  LOP3.LUT R28, R29, 0xffff, RZ, 0xc0, !PT ;  /* 0x0000ffff1d1c7812 */ /* 0x000fc600078ec0ff */
[----:B------:R-:W4:Y:S01]  /*164a50*/  LDL.LU R29, [R1+0x2fac] ;  /* 0x002fac00011d7983 */ /* 0x000f220000300800 */
[--C-:B------:R-:W-:Y:S02]  /*164a60*/  PRMT R19, R6, 0x3340, R28.reuse ;  /* 0x0000334006137816 */ /* 0x100fe4000000001c */
[----:B------:R-:W-:Y:S02]  /*164a70*/  SHF.R.U32.HI R6, RZ, 0x8, R28 ;  /* 0x00000008ff067819 */ /* 0x000fe4000001161c */
[----:B------:R-:W-:Y:S02]  /*164a80*/  LOP3.LUT R24, R18, 0xffff, RZ, 0xc0, !PT ;  /* 0x0000ffff12187812 */ /* 0x000fe400078ec0ff */
[----:B------:R-:W4:Y:S02]  /*164a90*/  LDL.LU R18, [R1+0xde4] ;  /* 0x000de40001127983 */ /* 0x000f240000300800 */
[--C-:B------:R-:W-:Y:S02]  /*164aa0*/  PRMT R14, R14, 0x3340, R24.reuse ;  /* 0x000033400e0e7816 */ /* 0x100fe40000000018 */
[----:B------:R-:W-:-:S02]  /*164ab0*/  SHF.R.U32.HI R28, RZ, 0x8, R24 ;  /* 0x00000008ff1c7819 */ /* 0x000fc40000011618 */
[--C-:B------:R-:W-:Y:S01]  /*164ac0*/  PRMT R24, R21, 0x3340, R23.reuse ;  /* 0x0000334015187816 */ /* 0x100fe20000000017 */
[----:B------:R0:W-:Y:S04]  /*164ad0*/  STL [R1+0xd7c], R19 ;  /* 0x000d7c1301007387 */ /* 0x0001e80000100800 */
[----:B0-----:R-:W4:Y:S04]  /*164ae0*/  LDL.LU R19, [R1+0x19c] ;  /* 0x00019c0001137983 */ /* 0x001f280000300800 */
[----:B------:R-:W-:Y:S04]  /*164af0*/  STL [R1+0xd78], R14 ;  /* 0x000d780e01007387 */ /* 0x000fe80000100800 */
[----:B------:R0:W-:Y:S01]  /*164b00*/  STL [R1+0xd74], R24 ;  /* 0x000d741801007387 */ /* 0x0001e20000100800 */
[----:B------:R-:W-:-:S02]  /*164b10*/  SHF.R.U32.HI R23, RZ, 0x8, R23 ;  /* 0x00000008ff177819 */ /* 0x000fc40000011617 */
[--C-:B0-----:R-:W-:Y:S02]  /*164b20*/  PRMT R24, R25, 0x3340, R0.reuse ;  /* 0x0000334019187816 */ /* 0x101fe40000000000 */
[----:B------:R-:W-:Y:S02]  /*164b30*/  SHF.R.U32.HI R14, RZ, 0x8, R21 ;  /* 0x00000008ff0e7819 */ /* 0x000fe40000011615 */
[----:B------:R-:W-:Y:S02]  /*164b40*/  SHF.R.U32.HI R21, RZ, 0x8, R25 ;  /* 0x00000008ff157819 */ /* 0x000fe40000011619 */
[----:B------:R-:W4:Y:S04]  /*164b50*/  LDL.LU R25, [R1+0x5104] ;  /* 0x0051040001197983 */ /* 0x000f280000300800 */
[----:B------:R0:W-:Y:S02]  /*164b60*/  STL [R1+0xd70], R24 ;  /* 0x000d701801007387 */ /* 0x0001e40000100800 */
[----:B0-----:R-:W-:Y:S01]  /*164b70*/  SHF.R.U32.HI R24, RZ, 0x8, R0 ;  /* 0x00000008ff187819 */ /* 0x001fe20000011600 */
[----:B------:R-:W-:Y:S01]  /*164b80*/  IMAD.MOV.U32 R0, RZ, RZ, R22 ;  /* 0x000000ffff007224 */ /* 0x000fe200078e0016 */
[----:B------:R-:W-:-:S02]  /*164b90*/  LOP3.LUT R22, R12, 0xffff, RZ, 0xc0, !PT ;  /* 0x0000ffff0c167812 */ /* 0x000fc400078ec0ff */
[----:B------:R-:W-:Y:S01]  /*164ba0*/  LOP3.LUT R12, R28, 0xffff, RZ, 0xc0, !PT ;  /* 0x0000ffff1c0c7812 */ /* 0x000fe200078ec0ff */
[----:B------:R-:W-:Y:S01]  /*164bb0*/  IMAD.MOV.U32 R28, RZ, RZ, R21 ;  /* 0x000000ffff1c7224 */ /* 0x000fe200078e0015 */
[----:B------:R-:W-:Y:S02]  /*164bc0*/  LOP3.LUT R21, R23, 0xffff, RZ, 0xc0, !PT ;  /* 0x0000ffff17157812 */ /* 0x000fe400078ec0ff */
        /* <DEDUP_REMOVED lines=18> */
[----:B------:R-:W-:Y:S01]  /*164cf0*/  SHF.R.U32.HI R16, RZ, 0x8, R14 ;  /* 0x00000008ff107819 */ /* 0x000fe2000001160e */
[----:B------:R-:W2:Y:S03]  /*164d00*/  LDL.LU R2, [R1+0x3034] ;  /* 0x0030340001027983 */ /* 0x000ea60000300800 */
[----:B------:R-:W-:Y:S02]  /*164d10*/  LOP3.LUT R16, R16, 0xffff, RZ, 0xc0, !PT ;  /* 0x0000ffff10107812 */ /* 0x000fe400078ec0ff */
[----:B------:R-:W-:-:S02]  /*164d20*/  LOP3.LUT R29, R29, 0xffff, RZ, 0xc0, !PT ;  /* 0x0000ffff1d1d7812 */ /* 0x000fc400078ec0ff */
[----:B------:R-:W-:Y:S02]  /*164d30*/  LOP3.LUT R28, R18, 0xffff, RZ, 0xc0, !PT ;  /* 0x0000ffff121c7812 */ /* 0x000fe400078ec0ff */
[----:B0-----:R-:W-:Y:S02]  /*164d40*/  LOP3.LUT R0, R19, 0xffff, RZ, 0xc0, !PT ;  /* 0x0000ffff13007812 */ /* 0x001fe400078ec0ff */
[--C-:B------:R-:W-:Y:S02]  /*164d50*/  PRMT R19, R14, 0x3340, R28.reuse ;  /* 0x000033400e137816 */ /* 0x100fe4000000001c */
[----:B------:R-:W-:-:S04]  /*164d60*/  SHF.R.U32.HI R14, RZ, 0x8, R28 ;  /* 0x00000008ff0e7819 */ /* 0x000fc8000001161c */
[----:B------:R-:W-:-:S04]  /*164d70*/  LOP3.LUT R14, R14, 0xffff, RZ, 0xc0, !PT ;  /* 0x0000ffff0e0e7812 */ /* 0x000fc800078ec0ff */
[----:B------:R-:W-:Y:S02]  /*164d80*/  PRMT R16, R16, 0x3340, R14 ;  /* 0x0000334010107816 */ /* 0x000fe4000000000e */
[----:B------:R-:W-:Y:S02]  /*164d90*/  LOP3.LUT R24, R12, 0xffff, RZ, 0xc0, !PT ;  /* 0x0000ffff0c187812 */ /* 0x000fe400078ec0ff */
[----:B------:R-:W-:Y:S01]  /*164da0*/  LOP3.LUT R23, R6, 0xffff, RZ, 0xc0, !PT ;  /* 0x0000ffff06177812 */ /* 0x000fe200078ec0ff */
[----:B------:R-:W3:Y:S04]  /*164db0*/  LDL.LU R12, [R1+0x3030] ;  /* 0x00303000010c7983 */ /* 0x000ee80000300800 */
[----:B------:R-:W4:Y:S01]  /*164dc0*/  LDL.LU R20, [R1+0x2ffc] ;  /* 0x002ffc0001147983 */ /* 0x000f220000300800 */
[----:B------:R-:W-:-:S03]  /*164dd0*/  PRMT R28, R21, 0x3340, R24 ;  /* 0x00003340151c7816 */ /* 0x000fc60000000018 */
        /* <DEDUP_REMOVED lines=11> */
[----:B------:R-:W-:Y:S02]  /*164e90*/  PRMT R29, R29, 0x3340, R0 ;  /* 0x000033401d1d7816 */ /* 0x000fe40000000000 */
[----:B------:R-:W-:-:S03]  /*164ea0*/  SHF.R.U32.HI R23, RZ, 0x8, R23 ;  /* 0x00000008ff177819 */ /* 0x000fc60000011617 */
[----:B------:R0:W-:Y:S01]  /*164eb0*/  STL [R1+0xd1c], R29 ;  /* 0x000d1c1d01007387 */ /* 0x0001e20000100800 */
[----:B------:R-:W-:Y:S02]  /*164ec0*/  LOP3.LUT R23, R23, 0xffff, RZ, 0xc0, !PT ;  /* 0x0000ffff17177812 */ /* 0x000fe400078ec0ff */
[----:B0-----:R-:W-:Y:S02]  /*164ed0*/  LOP3.LUT R29, R19, 0xffff, RZ, 0xc0, !PT ;  /* 0x0000ffff131d7812 */ /* 0x001fe400078ec0ff */
[----:B------:R-:W-:Y:S02]  /*164ee0*/  LOP3.LUT R19, R24, 0xffff, RZ, 0xc0, !PT ;  /* 0x0000ffff18137812 */ /* 0x000fe400078ec0ff */
[----:B------:R-:W-:Y:S02]  /*164ef0*/  LOP3.LUT R24, R21, 0xffff, RZ, 0xc0, !PT ;  /* 0x0000ffff15187812 */ /* 0x000fe400078ec0ff */
[----:B------:R-:W4:Y:S01]  /*164f00*/  LDL.LU R21, [R1+0x50f4] ;  /* 0x0050f40001157983 */ /* 0x000f220000300800 */
[----:B------:R-:W-:-:S03]  /*164f10*/  PRMT R29, R29, 0x3340, R19 ;  /* 0x000033401d1d7816 */ /* 0x000fc60000000013 */
[----:B------:R-:W4:Y:S04]  /*164f20*/  LDL.LU R14, [R1+0x50f0] ;  /* 0x0050f000010e7983 */ /* 0x000f280000300800 */
[----:B------:R0:W-:Y:S01]  /*164f30*/  STL [R1+0x260], R16 ;  /* 0x0002601001007387 */ /* 0x0001e20000100800 */
[----:B------:R-:W-:-:S03]  /*164f40*/  PRMT R24, R24, 0x3340, R23 ;  /* 0x0000334018187816 */ /* 0x000fc60000000017 */
[----:B0-----:R-:W4:Y:S04]  /*164f50*/  LDL.LU R16, [R1+0x50ec] ;  /* 0x0050ec0001107983 */ /* 0x001f280000300800 */
[----:B------:R-:W4:Y:S04]  /*164f60*/  LDL.LU R19, [R1+0x50e8] ;  /* 0x0050e80001137983 */ /* 0x000f280000300800 */
[----:B------:R0:W-:Y:S04]  /*164f70*/  STL [R1+0x25c], R29 ;  /* 0x00025c1d01007387 */ /* 0x0001e80000100800 */
[----:B0-----:R-:W4:Y:S04]  /*164f80*/  LDL.LU R29, [R1+0x50e4] ;  /* 0x0050e400011d7983 */ /* 0x001f280000300800 */
[----:B------:R-:W4:Y:S01]  /*164f90*/  LDL.LU R23, [R1+0x1540] ;  /* 0x0015400001177983 */ /* 0x000f220000300800 */
[----:B------:R-:W-:-:S02]  /*164fa0*/  SHF.R.U32.HI R0, RZ, 0x8, R0 ;  /* 0x00000008ff007819 */ /* 0x000fc40000011600 */
[----:B------:R-:W-:Y:S02]  /*164fb0*/  LOP3.LUT R28, R28, 0xffff, RZ, 0xc0, !PT ;  /* 0x0000ffff1c1c7812 */ /* 0x000fe400078ec0ff */
[----:B------:R-:W-:-:S04]  /*164fc0*/  LOP3.LUT R0, R0, 0xffff, RZ, 0xc0, !PT ;  /* 0x0000ffff00007812 */ /* 0x000fc800078ec0ff */
[----:B------:R-:W-:Y:S01]  /*164fd0*/  PRMT R0, R28, 0x3340, R0 ;  /* 0x000033401c007816 */ /* 0x000fe20000000000 */
[----:B------:R4:W-:Y:S04]  /*164fe0*/  STL [R1+0x258], R24 ;  /* 0x0002581801007387 */ /* 0x0009e80000100800 */
[----:B------:R0:W-:Y:S01]  /*164ff0*/  STL [R1+0x254], R0 ;  /* 0x0002540001007387 */ /* 0x0001e20000100800 */
[----:B--2---:R-:W-:Y:S02]  /*165000*/  LOP3.LUT R2, R2, 0xffff, RZ, 0xc0, !PT ;  /* 0x0000ffff02027812 */ /* 0x004fe400078ec0ff */
[----:B---3--:R-:W-:Y:S02]  /*165010*/  LOP3.LUT R12, R12, 0xffff, RZ, 0xc0, !PT ;  /* 0x0000ffff0c0c7812 */ /* 0x008fe400078ec0ff */
[----:B----4-:R-:W-:-:S02]  /*165020*/  LOP3.LUT R24, R18, 0xffff, RZ, 0xc0, !PT ;  /* 0x0000ffff12187812 */ /* 0x010fc400078ec0ff */
[----:B------:R-:W-:Y:S02]  /*165030*/  LOP3.LUT R6, R6, 0xffff, RZ, 0xc0, !PT ;  /* 0x0000ffff06067812 */ /* 0x000fe400078ec0ff */
[----:B------:R-:W-:Y:S02]  /*165040*/  LOP3.LUT R20, R20, 0xffff, RZ, 0xc0, !PT ;  /* 0x0000ffff14147812 */ /* 0x000fe400078ec0ff */
[----:B0-----:R-:W-:Y:S02]  /*165050*/  LOP3.LUT R0, R14, 0xffff, RZ, 0xc0, !PT ;  /* 0x0000ffff0e007812 */ /* 0x001fe400078ec0ff */
[----:B------:R-:W-:Y:S02]  /*165060*/  SHF.R.U32.HI R14, RZ, 0x8, R2 ;  /* 0x00000008ff0e7819 */ /* 0x000fe40000011602 */
[----:B------:R-:W-:-:S04]  /*165070*/  LOP3.LUT R28, R23, 0xffff, RZ, 0xc0, !PT ;  /* 0x0000ffff171c7812 */ /* 0x000fc800078ec0ff */
[----:B------:R-:W-:Y:S02]  /*165080*/  PRMT R18, R2, 0x3340, R28 ;  /* 0x0000334002127816 */ /* 0x000fe4000000001c */
[----:B------:R-:W-:Y:S02]  /*165090*/  SHF.R.U32.HI R2, RZ, 0x8, R12 ;  /* 0x00000008ff027819 */ /* 0x000fe4000001160c */
[----:B------:R-:W-:Y:S01]  /*1650a0*/  PRMT R12, R12, 0x3340, R24 ;  /* 0x000033400c0c7816 */ /* 0x000fe20000000018 */
[----:B------:R-:W-:Y:S04]  /*1650b0*/  STL [R1+0x314], R18 ;  /* 0x0003141201007387 */ /* 0x000fe80000100800 */
[----:B------:R0:W-:Y:S01]  /*1650c0*/  STL [R1+0x310], R12 ;  /* 0x0003100c01007387 */ /* 0x0001e20000100800 */
[----:B------:R-:W-:-:S02]  /*1650d0*/  LOP3.LUT R23, R29, 0xffff, RZ, 0xc0, !PT ;  /* 0x0000ffff1d177812 */ /* 0x000fc400078ec0ff */
[----:B0-----:R-:W-:Y:S02]  /*1650e0*/  PRMT R12, R6, 0x3340, R0 ;  /* 0x00003340060c7816 */ /* 0x001fe40000000000 */
[----:B------:R-:W-:Y:S02]  /*1650f0*/  SHF.R.U32.HI R18, RZ, 0x8, R24 ;  /* 0x00000008ff127819 */ /* 0x000fe40000011618 */
[----:B------:R-:W-:Y:S02]  /*165100*/  SHF.R.U32.HI R24, RZ, 0x8, R6 ;  /* 0x00000008ff187819 */ /* 0x000fe40000011606 */
[----:B------:R-:W2:Y:S04]  /*165110*/  LDL.LU R6, [R1+0x2fd4] ;  /* 0x002fd40001067983 */ /* 0x000ea80000300800 */
[----:B------:R0:W-:Y:S01]  /*165120*/  STL [R1+0x308], R12 ;  /* 0x0003080c01007387 */ /* 0x0001e20000100800 */
[----:B------:R-:W-:-:S02]  /*165130*/  PRMT R29, R20, 0x3340, R23 ;  /* 0x00003340141d7816 */ /* 0x000fc40000000017 */
[----:B------:R-:W-:Y:S02]  /*165140*/  SHF.R.U32.HI R0, RZ, 0x8, R0 ;  /* 0x00000008ff007819 */ /* 0x000fe40000011600 */
[----:B------:R-:W-:Y:S02]  /*165150*/  SHF.R.U32.HI R28, RZ, 0x8, R28 ;  /* 0x00000008ff1c7819 */ /* 0x000fe4000001161c */
[----:B0-----:R-:W-:Y:S02]  /*165160*/  SHF.R.U32.HI R12, RZ, 0x8, R20 ;  /* 0x00000008ff0c7819 */ /* 0x001fe40000011614 */
[----:B------:R-:W-:-:S03]  /*165170*/  SHF.R.U32.HI R20, RZ, 0x8, R23 ;  /* 0x00000008ff147819 */ /* 0x000fc60000011617 */
[----:B------:R-:W-:Y:S01]  /*165180*/  IMAD.MOV.U32 R23, RZ, RZ, R12 ;  /* 0x000000ffff177224 */ /* 0x000fe200078e000c */
[----:B------:R-:W-:Y:S01]  /*165190*/  LOP3.LUT R12, R24, 0xffff, RZ, 0xc0, !PT ;  /* 0x0000ffff180c7812 */ /* 0x000fe200078ec0ff */
[----:B------:R-:W-:Y:S01]  /*1651a0*/  IMAD.MOV.U32 R24, RZ, RZ, R18 ;  /* 0x000000ffff187224 */ /* 0x000fe200078e0012 */
[----:B------:R-:W-:Y:S01]  /*1651b0*/  LOP3.LUT R18, R0, 0xffff, RZ, 0xc0, !PT ;  /* 0x0000ffff00127812 */ /* 0x000fe200078ec0ff */
[----:B------:R0:W-:Y:S01]  /*1651c0*/  STL [R1+0x30c], R29 ;  /* 0x00030c1d01007387 */ /* 0x0001e20000100800 */
[----:B------:R-:W-:-:S03]  /*1651d0*/  IMAD.MOV.U32 R0, RZ, RZ, R20 ;  /* 0x000000ffff007224 */ /* 0x000fc600078e0014 */
[----:B------:R-:W3:Y:S01]  /*1651e0*/  LDL.LU R20, [R1+0x2f98] ;  /* 0x002f980001147983 */ /* 0x000ee20000300800 */
[----:B------:R-:W-:Y:S02]  /*1651f0*/  PRMT R12, R12, 0x3340, R18 ;  /* 0x000033400c0c7816 */ /* 0x000fe40000000012 */
[----:B0-----:R-:W-:Y:S02]  /*165200*/  LOP3.LUT R29, R14, 0xffff, RZ, 0xc0, !PT ;  /* 0x0000ffff0e1d7812 */ /* 0x001fe400078ec0ff */
[----:B------:R-:W-:Y:S02]  /*165210*/  LOP3.LUT R14, R28, 0xffff, RZ, 0xc0, !PT ;  /* 0x0000ffff1c0e7812 */ /* 0x000fe400078ec0ff */
[----:B------:R-:W-:Y:S02]  /*165220*/  LOP3.LUT R28, R2, 0xffff, RZ, 0xc0, !PT ;  /* 0x0000ffff021c7812 */ /* 0x000fe400078ec0ff */
[----:B------:R-:W4:Y:S01]  /*165230*/  LDL.LU R2, [R1+0x50e0] ;  /* 0x0050e00001027983 */ /* 0x000f220000300800 */
[----:B------:R-:W-:-:S03]  /*165240*/  PRMT R29, R29, 0x3340, R14 ;  /* 0x000033401d1d7816 */ /* 0x000fc6000000000e */
[----:B------:R-:W3:Y:S01]  /*165250*/  LDL.LU R18, [R1+0x50dc] ;  /* 0x0050dc0001127983 */ /* 0x000ee20000300800 */
[----:B------:R-:W-:-:S03]  /*165260*/  LOP3.LUT R24, R24, 0xffff, RZ, 0xc0, !PT ;  /* 0x0000ffff18187812 */ /* 0x000fc600078ec0ff */
[----:B------:R0:W-:Y:S04]  /*165270*/  STL [R1+0x250], R12 ;  /* 0x0002500c01007387 */ /* 0x0001e80000100800 */
[----:B0-----:R-:W4:Y:S04]  /*165280*/  LDL.LU R12, [R1+0x50d8] ;  /* 0x0050d800010c7983 */ /* 0x001f280000300800 */
[----:B------:R-:W4:Y:S04]  /*165290*/  LDL.LU R14, [R1+0x50d4] ;  /* 0x0050d400010e7983 */ /* 0x000f280000300800 */
[----:B------:R0:W-:Y:S02]  /*1652a0*/  STL [R1+0x24c], R29 ;  /* 0x00024c1d01007387 */ /* 0x0001e40000100800 */
[----:B0-----:R-:W-:-:S02]  /*1652b0*/  PRMT R29, R28, 0x3340, R24 ;  /* 0x000033401c1d7816 */ /* 0x001fc40000000018 */
[----:B------:R-:W4:Y:S04]  /*1652c0*/  LDL.LU R28, [R1+0x300c] ;  /* 0x00300c00011c7983 */ /* 0x000f280000300800 */
[----:B------:R-:W4:Y:S01]  /*1652d0*/  LDL.LU R24, [R1+0x2fd0] ;  /* 0x002fd00001187983 */ /* 0x000f220000300800 */
[----:B------:R-:W-:Y:S02]  /*1652e0*/  LOP3.LUT R23, R23, 0xffff, RZ, 0xc0, !PT ;  /* 0x0000ffff17177812 */ /* 0x000fe400078ec0ff */
[----:B------:R-:W-:Y:S01]  /*1652f0*/  LOP3.LUT R0, R0, 0xffff, RZ, 0xc0, !PT ;  /* 0x0000ffff00007812 */ /* 0x000fe200078ec0ff */
[----:B------:R0:W-:Y:S03]  /*165300*/  STL [R1+0x248], R29 ;  /* 0x0002481d01007387 */ /* 0x0001e60000100800 */
[----:B------:R-:W-:Y:S01]  /*165310*/  PRMT R0, R23, 0x3340, R0 ;  /* 0x0000334017007816 */ /* 0x000fe20000000000 */
[----:B0-----:R-:W4:Y:S04]  /*165320*/  LDL R29, [R1+0xde0] ;  /* 0x000de000011d7983 */ /* 0x001f280000100800 */
[----:B------:R3:W-:Y:S01]  /*165330*/  STL [R1+0x244], R0 ;  /* 0x0002440001007387 */ /* 0x0007e20000100800 */
[----:B--2---:R-:W-:-:S02]  /*165340*/  LOP3.LUT R6, R6, 0xffff, RZ, 0xc0, !PT ;  /* 0x0000ffff06067812 */ /* 0x004fc400078ec0ff */
[----:B---3--:R-:W-:Y:S02]  /*165350*/  LOP3.LUT R0, R18, 0xffff, RZ, 0xc0, !PT ;  /* 0x0000ffff12007812 */ /* 0x008fe400078ec0ff */
[----:B----4-:R-:W-:Y:S02]  /*165360*/  LOP3.LUT R23, R12, 0xffff, RZ, 0xc0, !PT ;  /* 0x0000ffff0c177812 */ /* 0x010fe400078ec0ff */
[----:B------:R-:W2:Y:S01]  /*165370*/  LDL.LU R12, [R1+0x50d0] ;  /* 0x0050d000010c7983 */ /* 0x000ea20000300800 */
[----:B------:R-:W-:-:S04]  /*165380*/  LOP3.LUT R28, R28, 0xffff, RZ, 0xc0, !PT ;  /* 0x0000ffff1c1c7812 */ /* 0x000fc800078ec0ff */
[----:B------:R-:W-:Y:S02]  /*165390*/  SHF.R.U32.HI R18, RZ, 0x8, R28 ;  /* 0x00000008ff127819 */ /* 0x000fe4000001161c */
[----:B------:R-:W-:Y:S02]  /*1653a0*/  PRMT R28, R28, 0x3340, R23 ;  /* 0x000033401c1c7816 */ /* 0x000fe40000000017 */
[----:B------:R-:W-:-:S03]  /*1653b0*/  LOP3.LUT R24, R24, 0xffff, RZ, 0xc0, !PT ;  /* 0x0000ffff18187812 */ /* 0x000fc600078ec0ff */
[----:B------:R0:W-:Y:S02]  /*1653c0*/  STL [R1+0x304], R28 ;  /* 0x0003041c01007387 */ /* 0x0001e40000100800 */
[----:B0-----:R-:W-:Y:S01]  /*1653d0*/  SHF.R.U32.HI R28, RZ, 0x8, R23 ;  /* 0x00000008ff1c7819 */ /* 0x001fe20000011617 */
[----:B------:R-:W-:Y:S01]  /*1653e0*/  IMAD.MOV.U32 R23, RZ, RZ, R18 ;  /* 0x000000ffff177224 */ /* 0x000fe200078e0012 */
[----:B------:R-:W-:Y:S02]  /*1653f0*/  SHF.R.U32.HI R18, RZ, 0x8, R24 ;  /* 0x00000008ff127819 */ /* 0x000fe40000011618 */
[----:B------:R-:W-:-:S05]  /*165400*/  PRMT R24, R24, 0x3340, R0 ;  /* 0x0000334018187816 */ /* 0x000fca0000000000 */
[----:B------:R0:W-:Y:S01]  /*165410*/  STL [R1+0x300], R24 ;  /* 0x0003001801007387 */ /* 0x0001e20000100800 */
[----:B------:R-:W-:Y:S02]  /*165420*/  LOP3.LUT R23, R23, 0xffff, RZ, 0xc0, !PT ;  /* 0x0000ffff17177812 */ /* 0x000fe400078ec0ff */
[----:B------:R-:W-:Y:S01]  /*165430*/  LOP3.LUT R18, R18, 0xffff, RZ, 0xc0, !PT ;  /* 0x0000ffff12127812 */ /* 0x000fe200078ec0ff */
[----:B0-----:R-:W-:Y:S01]  /*165440*/  IMAD.MOV.U32 R24, RZ, RZ, R28 ;  /* 0x000000ffff187224 */ /* 0x001fe200078e001c */
[----:B------:R-:W-:-:S04]  /*165450*/  SHF.R.U32.HI R28, RZ, 0x8, R0 ;  /* 0x00000008ff1c7819 */ /* 0x000fc80000011600 */
[----:B------:R-:W-:Y:S02]  /*165460*/  LOP3.LUT R0, R24, 0xffff, RZ, 0xc0, !PT ;  /* 0x0000ffff18007812 */ /* 0x000fe400078ec0ff */
[----:B------:R-:W-:Y:S02]  /*165470*/  LOP3.LUT R28, R28, 0xffff, RZ, 0xc0, !PT ;  /* 0x0000ffff1c1c7812 */ /* 0x000fe400078ec0ff */
[----:B------:R-:W-:Y:S02]  /*165480*/  LOP3.LUT R24, R2, 0xffff, RZ, 0xc0, !PT ;  /* 0x0000ffff02187812 */ /* 0x000fe400078ec0ff */
[----:B------:R-:W-:Y:S02]  /*165490*/  PRMT R0, R23, 0x3340, R0 ;  /* 0x0000334017007816 */ /* 0x000fe40000000000 */
[----:B------:R-:W-:Y:S01]  /*1654a0*/  PRMT R23, R18, 0x3340, R28 ;  /* 0x0000334012177816 */ /* 0x000fe2000000001c */
[----:B------:R-:W3:Y:S04]  /*1654b0*/  LDL.LU R2, [R1+0x50cc] ;  /* 0x0050cc0001027983 */ /* 0x000ee80000300800 */
[----:B------:R0:W-:Y:S01]  /*1654c0*/  STL [R1+0x23c], R0 ;  /* 0x00023c0001007387 */ /* 0x0001e20000100800 */
[----:B------:R-:W-:-:S03]  /*1654d0*/  SHF.R.U32.HI R18, RZ, 0x8, R6 ;  /* 0x00000008ff127819 */ /* 0x000fc60000011606 */
[----:B------:R1:W-:Y:S01]  /*1654e0*/  STL [R1+0x230], R23 ;  /* 0x0002301701007387 */ /* 0x0003e20000100800 */
[----:B0-----:R-:W-:-:S03]  /*1654f0*/  PRMT R0, R6, 0x3340, R24 ;  /* 0x0000334006007816 */ /* 0x001fc60000000018 */
[----:B------:R-:W4:Y:S01]  /*165500*/  LDL.LU R6, [R1+0x50c8] ;  /* 0x0050c80001067983 */ /* 0x000f220000300800 */
[----:B-1----:R-:W-:-:S03]  /*165510*/  SHF.R.U32.HI R23, RZ, 0x8, R24 ;  /* 0x00000008ff177819 */ /* 0x002fc60000011618 */
[----:B------:R0:W-:Y:S01]  /*165520*/  STL [R1+0x2fc], R0 ;  /* 0x0002fc0001007387 */ /* 0x0001e20000100800 */
[----:B------:R-:W-:Y:S02]  /*165530*/  LOP3.LUT R28, R20, 0xffff, RZ, 0xc0, !PT ;  /* 0x0000ffff141c7812 */ /* 0x000fe400078ec0ff */
[----:B------:R-:W-:Y:S02]  /*165540*/  LOP3.LUT R24, R18, 0xffff, RZ, 0xc0, !PT ;  /* 0x0000ffff12187812 */ /* 0x000fe400078ec0ff */
[----:B------:R-:W-:Y:S02]  /*165550*/  LOP3.LUT R23, R23, 0xffff, RZ, 0xc0, !PT ;  /* 0x0000ffff17177812 */ /* 0x000fe400078ec0ff */
[----:B0-----:R-:W-:Y:S02]  /*165560*/  LOP3.LUT R0, R19, 0xffff, RZ, 0xc0, !PT ;  /* 0x0000ffff13007812 */ /* 0x001fe400078ec0ff */
[----:B------:R-:W-:Y:S02]  /*165570*/  PRMT R19, R24, 0x3340, R23 ;  /* 0x0000334018137816 */ /* 0x000fe40000000017 */
[----:B------:R-:W-:-:S05]  /*165580*/  PRMT R20, R28, 0x3340, R0 ;  /* 0x000033401c147816 */ /* 0x000fca0000000000 */
[----:B------:R-:W-:Y:S04]  /*165590*/  STL [R1+0x2f8], R20 ;  /* 0x0002f81401007387 */ /* 0x000fe80000100800 */
[----:B------:R0:W-:Y:S04]  /*1655a0*/  STL [R1+0x22c], R19 ;  /* 0x00022c1301007387 */ /* 0x0001e80000100800 */
[----:B0-----:R-:W3:Y:S04]  /*1655b0*/  LDL.LU R19, [R1+0x3040] ;  /* 0x0030400001137983 */ /* 0x001ee80000300800 */
[----:B------:R-:W3:Y:S01]  /*1655c0*/  LDL.LU R20, [R1+0x2fa0] ;  /* 0x002fa00001147983 */ /* 0x000ee20000300800 */
[----:B------:R-:W-:-:S02]  /*1655d0*/  SHF.R.U32.HI R18, RZ, 0x8, R28 ;  /* 0x00000008ff127819 */ /* 0x000fc4000001161c */
[----:B------:R-:W-:Y:S01]  /*1655e0*/  SHF.R.U32.HI R28, RZ, 0x8, R0 ;  /* 0x00000008ff1c7819 */ /* 0x000fe20000011600 */
[----:B------:R-:W-:-:S05]  /*1655f0*/  VIADD R0, R29, 0x115 ;  /* 0x000001151d007836 */ /* 0x000fca0000000000 */
[----:B------:R-:W-:Y:S02]  /*165600*/  ISETP.GE.AND P0, PT, R0, UR48, PT ;  /* 0x0000003000007c0c */ /* 0x000fe4000bf06270 */
[----:B------:R-:W-:Y:S02]  /*165610*/  LOP3.LUT R24, R18, 0xffff, RZ, 0xc0, !PT ;  /* 0x0000ffff12187812 */ /* 0x000fe400078ec0ff */
[----:B------:R-:W-:-:S04]  /*165620*/  LOP3.LUT R23, R28, 0xffff, RZ, 0xc0, !PT ;  /* 0x0000ffff1c177812 */ /* 0x000fc800078ec0ff */
[----:B------:R-:W-:Y:S01]  /*165630*/  PRMT R0, R24, 0x3340, R23 ;  /* 0x0000334018007816 */ /* 0x000fe20000000017 */
[----:B------:R-:W-:-:S04]  /*165640*/  UMOV UR48, UR46 ;  /* 0x0000002e00307c82 */ /* 0x000fc80008000000 */
[----:B------:R0:W-:Y:S02]  /*165650*/  STL [R1+0x228], R0 ;  /* 0x0002280001007387 */ /* 0x0001e40000100800 */
[C---:B0-----:R-:W-:Y:S01]  /*165660*/  VIADD R0, R29.reuse, 0x113 ;  /* 0x000001131d007836 */ /* 0x041fe20000000000 */
[----:B------:R-:W-:Y:S01]  /*165670*/  UMOV UR46, UR44 ;  /* 0x0000002c002e7c82 */ /* 0x000fe20008000000 */
[----:B------:R-:W-:Y:S01]  /*165680*/  UMOV UR44, UR42 ;  /* 0x0000002a002c7c82 */ /* 0x000fe20008000000 */
[----:B------:R-:W-:Y:S01]  /*165690*/  UMOV UR42, UR40 ;  /* 0x00000028002a7c82 */ /* 0x000fe20008000000 */
[----:B------:R-:W-:Y:S01]  /*1656a0*/  UMOV UR40, UR38 ;  /* 0x0000002600287c82 */ /* 0x000fe20008000000 */
[----:B------:R-:W-:Y:S01]  /*1656b0*/  UMOV UR38, UR32 ;  /* 0x0000002000267c82 */ /* 0x000fe20008000000 */
[----:B------:R-:W-:Y:S01]  /*1656c0*/  UMOV UR32, UR24 ;  /* 0x0000001800207c82 */ /* 0x000fe20008000000 */
[----:B------:R-:W-:Y:S01]  /*1656d0*/  UMOV UR24, UR10 ;  /* 0x0000000a00187c82 */ /* 0x000fe20008000000 */
[----:B------:R-:W0:Y:S01]  /*1656e0*/  LDCU UR10, c[0x0][0x398] ;  /* 0x00007300ff0a77ac */ /* 0x000e220008000800 */
[----:B------:R-:W-:-:S02]  /*1656f0*/  VIADD R23, R29, 0x10f ;  /* 0x0000010f1d177836 */ /* 0x000fc40000000000 */
[----:B------:R-:W-:Y:S01]  /*165700*/  VIADD R24, R29, 0x10d ;  /* 0x0000010d1d187836 */ /* 0x000fe20000000000 */
[----:B------:R-:W-:Y:S02]  /*165710*/  LOP3.LUT R18, R14, 0xffff, RZ, 0xc0, !PT ;  /* 0x0000ffff0e127812 */ /* 0x000fe400078ec0ff */
[----:B------:R-:W-:Y:S01]  /*165720*/  LOP3.LUT R28, R16, 0xffff, RZ, 0xc0, !PT ;  /* 0x0000ffff101c7812 */ /* 0x000fe200078ec0ff */
[----:B------:R-:W3:Y:S01]  /*165730*/  LDL.LU R14, [R1+0x50c4] ;  /* 0x0050c400010e7983 */ /* 0x000ee20000300800 */
[----:B--2---:R-:W-:Y:S02]  /*165740*/  LOP3.LUT R12, R12, 0xffffbfff, RZ, 0xc0, !PT ;  /* 0xffffbfff0c0c7812 */ /* 0x004fe400078ec0ff */
[----:B----4-:R-:W-:Y:S02]  /*165750*/  ISETP.LT.AND P1, PT, R6, UR6, !P0 ;  /* 0x0000000606007c0c */ /* 0x010fe4000c721270 */
[----:B---3--:R-:W-:Y:S01]  /*165760*/  ISETP.LT.AND P0, PT, R2, UR4, !P0 ;  /* 0x0000000402007c0c */ /* 0x008fe2000c701270 */
[----:B------:R-:W1:Y:S01]  /*165770*/  LDCU UR6, c[0x0][0x398] ;  /* 0x00007300ff0677ac */ /* 0x000e620008000800 */
[----:B------:R-:W2:Y:S09]  /*165780*/  LDCU UR4, c[0x0][0x398] ;  /* 0x00007300ff0477ac */ /* 0x000eb20008000800 */
[----:B------:R-:W-:-:S04]  /*165790*/  @P1 LOP3.LUT R12, R12, 0x4000, RZ, 0xfc, !PT ;  /* 0x000040000c0c1812 */ /* 0x000fc800078efcff */
[----:B------:R-:W-:-:S04]  /*1657a0*/  LOP3.LUT R12, R12, 0xffffdfff, RZ, 0xc0, !PT ;  /* 0xffffdfff0c0c7812 */ /* 0x000fc800078ec0ff */
[----:B------:R-:W-:Y:S02]  /*1657b0*/  @P0 LOP3.LUT R12, R12, 0x2000, RZ, 0xfc, !PT ;  /* 0x000020000c0c0812 */ /* 0x000fe400078efcff */
[----:B------:R-:W-:-:S04]  /*1657c0*/  ISETP.GE.AND P0, PT, R0, UR48, PT ;  /* 0x0000003000007c0c */ /* 0x000fc8000bf06270 */
[----:B-1----:R-:W-:Y:S02]  /*1657d0*/  ISETP.LT.AND P1, PT, R6, UR6, !P0 ;  /* 0x0000000606007c0c */ /* 0x002fe4000c721270 */
[----:B--2---:R-:W-:Y:S01]  /*1657e0*/  ISETP.LT.AND P0, PT, R2, UR4, !P0 ;  /* 0x0000000402007c0c */ /* 0x004fe2000c701270 */
[----:B------:R-:W-:Y:S01]  /*1657f0*/  UMOV UR48, UR46 ;  /* 0x0000002e00307c82 */ /* 0x000fe20008000000 */
[----:B------:R-:W-:Y:S01]  /*165800*/  LOP3.LUT R12, R12, 0xffffefff, RZ, 0xc0, !PT ;  /* 0xffffefff0c0c7812 */ /* 0x000fe200078ec0ff */
[----:B------:R-:W-:Y:S01]  /*165810*/  UMOV UR46, UR44 ;  /* 0x0000002c002e7c82 */ /* 0x000fe20008000000 */
[----:B------:R-:W-:Y:S01]  /*165820*/  UMOV UR44, UR42 ;  /* 0x0000002a002c7c82 */ /* 0x000fe20008000000 */
[----:B------:R-:W-:Y:S01]  /*165830*/  UMOV UR42, UR40 ;  /* 0x00000028002a7c82 */ /* 0x000fe20008000000 */
[----:B------:R-:W-:Y:S01]  /*165840*/  UMOV UR40, UR38 ;  /* 0x0000002600287c82 */ /* 0x000fe20008000000 */
[----:B------:R-:W-:Y:S01]  /*165850*/  UMOV UR38, UR24 ;  /* 0x0000001800267c82 */ /* 0x000fe20008000000 */
[----:B------:R-:W-:Y:S01]  /*165860*/  UMOV UR24, UR8 ;  /* 0x0000000800187c82 */ /* 0x000fe20008000000 */
[----:B------:R-:W1:Y:S01]  /*165870*/  LDCU UR8, c[0x0][0x398] ;  /* 0x00007300ff0877ac */ /* 0x000e620008000800 */
[----:B------:R-:W-:Y:S01]  /*165880*/  VIADD R0, R29, 0x111 ;  /* 0x000001111d007836 */ /* 0x000fe20000000000 */
[----:B------:R-:W2:Y:S01]  /*165890*/  LDCU UR4, c[0x0][0x398] ;  /* 0x00007300ff0477ac */ /* 0x000ea20008000800 */
[----:B------:R-:W-:Y:S01]  /*1658a0*/  @P1 LOP3.LUT R12, R12, 0x1000, RZ, 0xfc, !PT ;  /* 0x000010000c0c1812 */ /* 0x000fe200078efcff */
[----:B------:R-:W3:Y:S03]  /*1658b0*/  LDCU UR6, c[0x0][0x398] ;  /* 0x00007300ff0677ac */ /* 0x000ee60008000800 */
[----:B------:R-:W-:-:S04]  /*1658c0*/  LOP3.LUT R12, R12, 0xfffff7ff, RZ, 0xc0, !PT ;  /* 0xfffff7ff0c0c7812 */ /* 0x000fc800078ec0ff */
[----:B------:R-:W-:Y:S02]  /*1658d0*/  @P0 LOP3.LUT R12, R12, 0x800, RZ, 0xfc, !PT ;  /* 0x000008000c0c0812 */ /* 0x000fe400078efcff */
[----:B------:R-:W-:-:S04]  /*1658e0*/  ISETP.GE.AND P0, PT, R0, UR48, PT ;  /* 0x0000003000007c0c */ /* 0x000fc8000bf06270 */
[----:B0-----:R-:W-:Y:S02]  /*1658f0*/  ISETP.LT.AND P1, PT, R6, UR10, !P0 ;  /* 0x0000000a06007c0c */ /* 0x001fe4000c721270 */
[----:B------:R-:W-:Y:S02]  /*165900*/  LOP3.LUT R12, R12, 0xfffffbff, RZ, 0xc0, !PT ;  /* 0xfffffbff0c0c7812 */ /* 0x000fe400078ec0ff */
[----:B-1----:R-:W-:Y:S01]  /*165910*/  ISETP.LT.AND P0, PT, R2, UR8, !P0 ;  /* 0x0000000802007c0c */ /* 0x002fe2000c701270 */
[----:B------:R-:W-:Y:S01]  /*165920*/  UMOV UR50, UR46 ;  /* 0x0000002e00327c82 */ /* 0x000fe20008000000 */
[----:B------:R-:W-:Y:S01]  /*165930*/  UMOV UR48, UR44 ;  /* 0x0000002c00307c82 */ /* 0x000fe20008000000 */
[----:B------:R-:W-:Y:S02]  /*165940*/  LOP3.LUT R19, R19, 0xffff, RZ, 0xc0, !PT ;  /* 0x0000ffff13137812 */ /* 0x000fe400078ec0ff */
[----:B------:R-:W-:Y:S01]  /*165950*/  LOP3.LUT R20, R20, 0xffff, RZ, 0xc0, !PT ;  /* 0x0000ffff14147812 */ /* 0x000fe200078ec0ff */
[----:B------:R-:W0:Y:S03]  /*165960*/  LDCU UR10, c[0x0][0x398] ;  /* 0x00007300ff0a77ac */ /* 0x000e260008000800 */
[----:B------:R-:W-:Y:S01]  /*165970*/  @P1 LOP3.LUT R12, R12, 0x400, RZ, 0xfc, !PT ;  /* 0x000004000c0c1812 */ /* 0x000fe200078efcff */
[----:B------:R-:W1:Y:S03]  /*165980*/  LDCU UR8, c[0x0][0x398] ;  /* 0x00007300ff0877ac */ /* 0x000e660008000800 */
[----:B------:R-:W-:-:S04]  /*165990*/  LOP3.LUT R12, R12, 0xfffffdff, RZ, 0xc0, !PT ;  /* 0xfffffdff0c0c7812 */ /* 0x000fc800078ec0ff */
[----:B------:R-:W-:Y:S02]  /*1659a0*/  @P0 LOP3.LUT R12, R12, 0x200, RZ, 0xfc, !PT ;  /* 0x000002000c0c0812 */ /* 0x000fe400078efcff */
[----:B------:R-:W-:-:S04]  /*1659b0*/  ISETP.GE.AND P0, PT, R23, UR50, PT ;  /* 0x0000003217007c0c */ /* 0x000fc8000bf06270 */
[----:B--2---:R-:W-:Y:S01]  /*1659c0*/  ISETP.LT.AND P1, PT, R6, UR4, !P0 ;  /* 0x0000000406007c0c */ /* 0x004fe2000c721270 */
[----:B------:R-:W-:Y:S01]  /*1659d0*/  UMOV UR44, UR12 ;  /* 0x0000000c002c7c82 */ /* 0x000fe20008000000 */
[----:B------:R-:W2:Y:S01]  /*1659e0*/  LDCU UR12, c[0x0][0x398] ;  /* 0x00007300ff0c77ac */ /* 0x000ea20008000800 */
[----:B---3--:R-:W-:Y:S02]  /*1659f0*/  ISETP.LT.AND P0, PT, R2, UR6, !P0 ;  /* 0x0000000602007c0c */ /* 0x008fe4000c701270 */
[----:B------:R-:W-:Y:S02]  /*165a00*/  LOP3.LUT R12, R12, 0xfffffeff, RZ, 0xc0, !PT ;  /* 0xfffffeff0c0c7812 */ /* 0x000fe400078ec0ff */
[----:B------:R-:W-:Y:S02]  /*165a10*/  SHF.R.U32.HI R16, RZ, 0x8, R19 ;  /* 0x00000008ff107819 */ /* 0x000fe40000011613 */
[----:B------:R-:W-:Y:S01]  /*165a20*/  PRMT R0, R20, 0x3340, R28 ;  /* 0x0000334014007816 */ /* 0x000fe2000000001c */
[----:B------:R-:W-:Y:S01]  /*165a30*/  UMOV UR46, UR42 ;  /* 0x0000002a002e7c82 */ /* 0x000fe20008000000 */
[----:B------:R-:W3:Y:S01]  /*165a40*/  LDCU UR4, c[0x0][0x398] ;  /* 0x00007300ff0477ac */ /* 0x000ee20008000800 */
[----:B------:R-:W4:Y:S01]  /*165a50*/  LDCU UR6, c[0x0][0x398] ;  /* 0x00007300ff0677ac */ /* 0x000f220008000800 */
[----:B------:R-:W-:-:S04]  /*165a60*/  @P1 LOP3.LUT R12, R12, 0x100, RZ, 0xfc, !PT ;  /* 0x000001000c0c1812 */ /* 0x000fc800078efcff */
[----:B------:R-:W-:Y:S02]  /*165a70*/  LOP3.LUT R12, R12, 0xffffff7f, RZ, 0xc0, !PT ;  /* 0xffffff7f0c0c7812 */ /* 0x000fe400078ec0ff */
[----:B------:R-:W-:Y:S02]  /*165a80*/  PRMT R19, R19, 0x3340, R18 ;  /* 0x0000334013137816 */ /* 0x000fe40000000012 */
[----:B------:R-:W-:Y:S02]  /*165a90*/  @P0 LOP3.LUT R12, R12, 0x80, RZ, 0xfc, !PT ;  /* 0x000000800c0c0812 */ /* 0x000fe400078efcff */
[----:B------:R-:W-:Y:S01]  /*165aa0*/  ISETP.GE.AND P0, PT, R24, UR48, PT ;  /* 0x0000003018007c0c */ /* 0x000fe2000bf06270 */
[----:B------:R0:W-:Y:S04]  /*165ab0*/  STL [R1+0x2f4], R19 ;  /* 0x0002f41301007387 */ /* 0x0001e80000100800 */
[----:B------:R1:W-:Y:S01]  /*165ac0*/  STL [R1+0x2f0], R0 ;  /* 0x0002f00001007387 */ /* 0x0003e20000100800 */
[----:B--2---:R-:W-:Y:S01]  /*165ad0*/  ISETP.LT.AND P1, PT, R6, UR12, !P0 ;  /* 0x0000000c06007c0c */ /* 0x004fe2000c721270 */
[----:B------:R-:W-:Y:S01]  /*165ae0*/  UMOV UR42, UR14 ;  /* 0x0000000e002a7c82 */ /* 0x000fe20008000000 */
[----:B------:R-:W2:Y:S01]  /*165af0*/  LDCU UR14, c[0x0][0x398] ;  /* 0x00007300ff0e77ac */ /* 0x000ea20008000800 */
[----:B0-----:R-:W-:-:S02]  /*165b00*/  SHF.R.U32.HI R19, RZ, 0x8, R20 ;  /* 0x00000008ff137819 */ /* 0x001fc40000011614 */
[----:B-1----:R-:W-:Y:S02]  /*165b10*/  SHF.R.U32.HI R0, RZ, 0x8, R28 ;  /* 0x00000008ff007819 */ /* 0x002fe4000001161c */
[----:B------:R-:W-:Y:S02]  /*165b20*/  ISETP.LT.AND P0, PT, R2, UR8, !P0 ;  /* 0x0000000802007c0c */ /* 0x000fe4000c701270 */
[----:B------:R-:W-:Y:S02]  /*165b30*/  LOP3.LUT R12, R12, 0xffffffbf, RZ, 0xc0, !PT ;  /* 0xffffffbf0c0c7812 */ /* 0x000fe400078ec0ff */
[----:B------:R-:W-:Y:S02]  /*165b40*/  LOP3.LUT R28, R19, 0xffff, RZ, 0xc0, !PT ;  /* 0x0000ffff131c7812 */ /* 0x000fe400078ec0ff */
[----:B------:R-:W-:Y:S01]  /*165b50*/  LOP3.LUT R0, R0, 0xffff, RZ, 0xc0, !PT ;  /* 0x0000ffff00007812 */ /* 0x000fe200078ec0ff */
[----:B------:R-:W-:Y:S01]  /*165b60*/  UMOV UR48, UR44 ;  /* 0x0000002c00307c82 */ /* 0x000fe20008000000 */
[----:B------:R-:W-:Y:S01]  /*165b70*/  @P1 LOP3.LUT R12, R12, 0x40, RZ, 0xfc, !PT ;  /* 0x000000400c0c1812 */ /* 0x000fe200078efcff */
[----:B------:R-:W0:Y:S01]  /*165b80*/  LDCU UR8, c[0x0][0x398] ;  /* 0x00007300ff0877ac */ /* 0x000e220008000800 */
[----:B------:R-:W-:-:S02]  /*165b90*/  PRMT R0, R28, 0x3340, R0 ;  /* 0x000033401c007816 */ /* 0x000fc40000000000 */
[----:B------:R-:W-:Y:S02]  /*165ba0*/  SHF.R.U32.HI R18, RZ, 0x8, R18 ;  /* 0x00000008ff127819 */ /* 0x000fe40000011612 */
[----:B------:R-:W-:Y:S02]  /*165bb0*/  LOP3.LUT R12, R12, 0xffffffdf, RZ, 0xc0, !PT ;  /* 0xffffffdf0c0c7812 */ /* 0x000fe400078ec0ff */
[----:B------:R-:W-:Y:S01]  /*165bc0*/  LOP3.LUT R16, R16, 0xffff, RZ, 0xc0, !PT ;  /* 0x0000ffff10107812 */ /* 0x000fe200078ec0ff */
[----:B------:R-:W1:Y:S01]  /*165bd0*/  LDCU UR12, c[0x0][0x398] ;  /* 0x00007300ff0c77ac */ /* 0x000e620008000800 */
[----:B------:R0:W-:Y:S01]  /*165be0*/  STL [R1+0x21c], R0 ;  /* 0x00021c0001007387 */ /* 0x0001e20000100800 */
[----:B------:R-:W-:Y:S01]  /*165bf0*/  @P0 LOP3.LUT R12, R12, 0x20, RZ, 0xfc, !PT ;  /* 0x000000200c0c0812 */ /* 0x000fe200078efcff */
[----:B0-----:R-:W-:-:S05]  /*165c00*/  VIADD R0, R29, 0x10b ;  /* 0x0000010b1d007836 */ /* 0x001fca0000000000 */
[----:B------:R-:W-:-:S04]  /*165c10*/  ISETP.GE.AND P0, PT, R0, UR46, PT ;  /* 0x0000002e00007c0c */ /* 0x000fc8000bf06270 */
[----:B--2---:R-:W-:Y:S02]  /*165c20*/  ISETP.LT.AND P1, PT, R6, UR14, !P0 ;  /* 0x0000000e06007c0c */ /* 0x004fe4000c721270 */
[----:B---3--:R-:W-:Y:S02]  /*165c30*/  ISETP.LT.AND P0, PT, R2, UR4, !P0 ;  /* 0x0000000402007c0c */ /* 0x008fe4000c701270 */
[----:B------:R-:W-:Y:S01]  /*165c40*/  LOP3.LUT R12, R12, 0xffffffef, RZ, 0xc0, !PT ;  /* 0xffffffef0c0c7812 */ /* 0x000fe200078ec0ff */
[C---:B------:R-:W-:Y:S01]  /*165c50*/  VIADD R0, R29.reuse, 0x109 ;  /* 0x000001091d007836 */ /* 0x040fe20000000000 */
[----:B------:R-:W-:Y:S01]  /*165c60*/  LOP3.LUT R23, R18, 0xffff, RZ, 0xc0, !PT ;  /* 0x0000ffff12177812 */ /* 0x000fe200078ec0ff */
[----:B------:R-:W-:Y:S01]  /*165c70*/  UMOV UR44, UR16 ;  /* 0x00000010002c7c82 */ /* 0x000fe20008000000 */
[----:B------:R-:W0:Y:S01]  /*165c80*/  LDCU UR16, c[0x0][0x398] ;  /* 0x00007300ff1077ac */ /* 0x000e220008000800 */
[----:B------:R-:W2:Y:S01]  /*165c90*/  LDCU UR4, c[0x0][0x398] ;  /* 0x00007300ff0477ac */ /* 0x000ea20008000800 */
[----:B------:R-:W-:Y:S01]  /*165ca0*/  LOP3.LUT R14, R14, 0x7fffffff, RZ, 0xc0, !PT ;  /* 0x7fffffff0e0e7812 */ /* 0x000fe200078ec0ff */
[----:B------:R-:W-:Y:S01]  /*165cb0*/  UMOV UR50, UR42 ;  /* 0x0000002a00327c82 */ /* 0x000fe20008000000 */
[----:B------:R-:W-:Y:S01]  /*165cc0*/  UMOV UR46, UR40 ;  /* 0x00000028002e7c82 */ /* 0x000fe20008000000 */
[----:B------:R-:W-:-:S02]  /*165cd0*/  VIADD R24, R29, 0x101 ;  /* 0x000001011d187836 */ /* 0x000fc40000000000 */
[C---:B------:R-:W-:Y:S01]  /*165ce0*/  VIADD R28, R29.reuse, 0xff ;  /* 0x000000ff1d1c7836 */ /* 0x040fe20000000000 */
[----:B------:R-:W-:Y:S01]  /*165cf0*/  @P1 LOP3.LUT R12, R12, 0x10, RZ, 0xfc, !PT ;  /* 0x000000100c0c1812 */ /* 0x000fe200078efcff */
[----:B------:R-:W-:Y:S01]  /*165d00*/  VIADD R19, R29, 0xfd ;  /* 0x000000fd1d137836 */ /* 0x000fe20000000000 */
[----:B------:R-:W3:Y:S02]  /*165d10*/  LDCU UR14, c[0x0][0x398] ;  /* 0x00007300ff0e77ac */ /* 0x000ee40008000800 */
[----:B------:R-:W-:-:S04]  /*165d20*/  LOP3.LUT R12, R12, 0xfffffff7, RZ, 0xc0, !PT ;  /* 0xfffffff70c0c7812 */ /* 0x000fc800078ec0ff */
[----:B------:R-:W-:Y:S02]  /*165d30*/  @P0 LOP3.LUT R12, R12, 0x8, RZ, 0xfc, !PT ;  /* 0x000000080c0c0812 */ /* 0x000fe400078efcff */
[----:B------:R-:W-:-:S04]  /*165d40*/  ISETP.GE.AND P0, PT, R0, UR48, PT ;  /* 0x0000003000007c0c */ /* 0x000fc8000bf06270 */
[----:B----4-:R-:W-:Y:S02]  /*165d50*/  ISETP.LT.AND P1, PT, R6, UR6, !P0 ;  /* 0x0000000606007c0c */ /* 0x010fe4000c721270 */
[----:B------:R-:W-:Y:S02]  /*165d60*/  ISETP.LT.AND P0, PT, R2, UR10, !P0 ;  /* 0x0000000a02007c0c */ /* 0x000fe4000c701270 */
[----:B------:R-:W-:Y:S01]  /*165d70*/  LOP3.LUT R12, R12, 0xfffffffb, RZ, 0xc0, !PT ;  /* 0xfffffffb0c0c7812 */ /* 0x000fe200078ec0ff */
[C---:B------:R-:W-:Y:S01]  /*165d80*/  VIADD R0, R29.reuse, 0x107 ;  /* 0x000001071d007836 */ /* 0x040fe20000000000 */
[----:B------:R-:W-:Y:S01]  /*165d90*/  PRMT R18, R16, 0x3340, R23 ;  /* 0x0000334010127816 */ /* 0x000fe20000000017 */
[----:B------:R-:W-:Y:S01]  /*165da0*/  UMOV UR40, UR38 ;  /* 0x0000002600287c82 */ /* 0x000fe20008000000 */
[----:B------:R-:W4:Y:S04]  /*165db0*/  LDL.LU R16, [R1+0x3048] ;  /* 0x0030480001107983 */ /* 0x000f280000300800 */
[----:B------:R-:W3:Y:S01]  /*165dc0*/  LDL.LU R20, [R1+0x1548] ;  /* 0x0015480001147983 */ /* 0x000ee20000300800 */
[----:B------:R-:W-:Y:S01]  /*165dd0*/  UMOV UR42, UR24 ;  /* 0x00000018002a7c82 */ /* 0x000fe20008000000 */
[----:B------:R-:W0:Y:S01]  /*165de0*/  LDCU UR6, c[0x0][0x398] ;  /* 0x00007300ff0677ac */ /* 0x000e220008000800 */
[----:B------:R-:W-:Y:S01]  /*165df0*/  UMOV UR48, UR26 ;  /* 0x0000001a00307c82 */ /* 0x000fe20008000000 */
[----:B------:R-:W0:Y:S01]  /*165e00*/  LDCU UR10, c[0x0][0x398] ;  /* 0x00007300ff0a77ac */ /* 0x000e220008000800 */
[----:B------:R-:W-:Y:S01]  /*165e10*/  @P1 LOP3.LUT R12, R12, 0x4, RZ, 0xfc, !PT ;  /* 0x000000040c0c1812 */ /* 0x000fe200078efcff */
[----:B------:R1:W-:Y:S01]  /*165e20*/  STL [R1+0x220], R18 ;  /* 0x0002201201007387 */ /* 0x0003e20000100800 */
[----:B------:R-:W-:Y:S01]  /*165e30*/  UMOV UR38, UR22 ;  /* 0x0000001600267c82 */ /* 0x000fe20008000000 */
[----:B------:R-:W-:Y:S01]  /*165e40*/  VIADD R23, R29, 0x103 ;  /* 0x000001031d177836 */ /* 0x000fe20000000000 */
[----:B------:R-:W-:Y:S01]  /*165e50*/  LOP3.LUT R12, R12, 0xfffffffd, RZ, 0xc0, !PT ;  /* 0xfffffffd0c0c7812 */ /* 0x000fe200078ec0ff */
[----:B------:R-:W0:Y:S01]  /*165e60*/  LDCU UR24, c[0x0][0x398] ;  /* 0x00007300ff1877ac */ /* 0x000e220008000800 */
[----:B------:R-:W0:Y:S02]  /*165e70*/  LDCU UR26, c[0x0][0x398] ;  /* 0x00007300ff1a77ac */ /* 0x000e240008000800 */
[----:B------:R-:W-:-:S02]  /*165e80*/  @P0 LOP3.LUT R12, R12, 0x2, RZ, 0xfc, !PT ;  /* 0x000000020c0c0812 */ /* 0x000fc400078efcff */
[----:B------:R-:W-:Y:S01]  /*165e90*/  ISETP.GE.AND P0, PT, R0, UR52, PT ;  /* 0x0000003400007c0c */ /* 0x000fe2000bf06270 */
[----:B-1----:R-:W3:Y:S01]  /*165ea0*/  LDL.LU R18, [R1+0x400] ;  /* 0x0004000001127983 */ /* 0x002ee20000300800 */
[----:B------:R-:W-:Y:S02]  /*165eb0*/  LOP3.LUT R12, R12, 0xfffffffe, RZ, 0xc0, !PT ;  /* 0xfffffffe0c0c7812 */ /* 0x000fe400078ec0ff */
[----:B------:R-:W-:Y:S01]  /*165ec0*/  ISETP.LT.AND P1, PT, R6, UR8, !P0 ;  /* 0x0000000806007c0c */ /* 0x000fe2000c721270 */
[----:B------:R-:W-:Y:S01]  /*165ed0*/  VIADD R0, R29, 0x105 ;  /* 0x000001051d007836 */ /* 0x000fe20000000000 */
[----:B------:R-:W-:Y:S01]  /*165ee0*/  UMOV UR22, UR20 ;  /* 0x0000001400167c82 */ /* 0x000fe20008000000 */
[----:B------:R-:W-:Y:S01]  /*165ef0*/  ISETP.LT.AND P0, PT, R2, UR12, !P0 ;  /* 0x0000000c02007c0c */ /* 0x000fe2000c701270 */
[----:B------:R-:W1:Y:S01]  /*165f00*/  LDCU UR20, c[0x0][0x398] ;  /* 0x00007300ff1477ac */ /* 0x000e620008000800 */
[----:B------:R-:W0:Y:S01]  /*165f10*/  LDCU UR12, c[0x0][0x398] ;  /* 0x00007300ff0c77ac */ /* 0x000e220008000800 */
[----:B------:R-:W0:Y:S01]  /*165f20*/  LDCU UR8, c[0x0][0x398] ;  /* 0x00007300ff0877ac */ /* 0x000e220008000800 */
[----:B------:R-:W0:Y:S06]  /*165f30*/  LDCU UR52, c[0x0][0x398] ;  /* 0x00007300ff3477ac */ /* 0x000e2c0008000800 */
[----:B------:R-:W-:-:S05]  /*165f40*/  @P1 LOP3.LUT R12, R12, 0x1, RZ, 0xfc, !PT ;  /* 0x000000010c0c1812 */ /* 0x000fca00078efcff */
[----:B------:R0:W-:Y:S04]  /*165f50*/  STL [R1+0x4ffc], R12 ;  /* 0x004ffc0c01007387 */ /* 0x0001e80000100800 */
[----:B0-----:R-:W3:Y:S01]  /*165f60*/  LDL.LU R12, [R1+0x3028] ;  /* 0x00302800010c7983 */ /* 0x001ee20000300800 */
[----:B------:R-:W-:Y:S02]  /*165f70*/  @P0 LOP3.LUT R14, R14, 0x80000000, RZ, 0xfc, !PT ;  /* 0x800000000e0e0812 */ /* 0x000fe400078efcff */
[----:B------:R-:W-:-:S04]  /*165f80*/  ISETP.GE.AND P0, PT, R0, UR50, PT ;  /* 0x0000003200007c0c */ /* 0x000fc8000bf06270 */
[----:B------:R-:W-:Y:S02]  /*165f90*/  ISETP.LT.AND P1, PT, R6, UR16, !P0 ;  /* 0x0000001006007c0c */ /* 0x000fe4000c721270 */
[----:B--2---:R-:W-:Y:S02]  /*165fa0*/  ISETP.LT.AND P0, PT, R2, UR4, !P0 ;  /* 0x0000000402007c0c */ /* 0x004fe4000c701270 */
[----:B------:R-:W-:Y:S01]  /*165fb0*/  LOP3.LUT R14, R14, 0xbfffffff, RZ, 0xc0, !PT ;  /* 0xbfffffff0e0e7812 */ /* 0x000fe200078ec0ff */
[----:B------:R-:W0:Y:S01]  /*165fc0*/  LDCU UR4, c[0x0][0x398] ;  /* 0x00007300ff0477ac */ /* 0x000e220008000800 */
[----:B------:R-:W2:Y:S07]  /*165fd0*/  LDCU UR16, c[0x0][0x398] ;  /* 0x00007300ff1077ac */ /* 0x000eae0008000800 */
[----:B------:R-:W-:-:S04]  /*165fe0*/  @P1 LOP3.LUT R14, R14, 0x40000000, RZ, 0xfc, !PT ;  /* 0x400000000e0e1812 */ /* 0x000fc800078efcff */
[----:B------:R-:W-:-:S04]  /*165ff0*/  LOP3.LUT R14, R14, 0xdfffffff, RZ, 0xc0, !PT ;  /* 0xdfffffff0e0e7812 */ /* 0x000fc800078ec0ff */
[----:B------:R-:W-:Y:S02]  /*166000*/  @P0 LOP3.LUT R14, R14, 0x20000000, RZ, 0xfc, !PT ;  /* 0x200000000e0e0812 */ /* 0x000fe400078efcff */
[----:B------:R-:W-:-:S04]  /*166010*/  ISETP.GE.AND P0, PT, R23, UR46, PT ;  /* 0x0000002e17007c0c */ /* 0x000fc8000bf06270 */
[----:B-1----:R-:W-:Y:S02]  /*166020*/  ISETP.LT.AND P1, PT, R6, UR20, !P0 ;  /* 0x0000001406007c0c */ /* 0x002fe4000c721270 */
[----:B------:R-:W-:Y:S02]  /*166030*/  ISETP.LT.AND P0, PT, R2, UR18, !P0 ;  /* 0x0000001202007c0c */ /* 0x000fe4000c701270 */
[----:B------:R-:W-:Y:S01]  /*166040*/  LOP3.LUT R14, R14, 0xefffffff, RZ, 0xc0, !PT ;  /* 0xefffffff0e0e7812 */ /* 0x000fe200078ec0ff */
[----:B------:R-:W-:Y:S01]  /*166050*/  UMOV UR46, UR40 ;  /* 0x00000028002e7c82 */ /* 0x000fe20008000000 */
[----:B------:R-:W1:Y:S01]  /*166060*/  LDCU UR18, c[0x0][0x398] ;  /* 0x00007300ff1277ac */ /* 0x000e620008000800 */
[----:B------:R-:W0:Y:S06]  /*166070*/  LDCU UR20, c[0x0][0x398] ;  /* 0x00007300ff1477ac */ /* 0x000e2c0008000800 */
[----:B------:R-:W-:-:S04]  /*166080*/  @P1 LOP3.LUT R14, R14, 0x10000000, RZ, 0xfc, !PT ;  /* 0x100000000e0e1812 */ /* 0x000fc800078efcff */
[----:B------:R-:W-:-:S04]  /*166090*/  LOP3.LUT R14, R14, 0xf7ffffff, RZ, 0xc0, !PT ;  /* 0xf7ffffff0e0e7812 */ /* 0x000fc800078ec0ff */
[----:B------:R-:W-:Y:S02]  /*1660a0*/  @P0 LOP3.LUT R14, R14, 0x8000000, RZ, 0xfc, !PT ;  /* 0x080000000e0e0812 */ /* 0x000fe400078efcff */
[----:B------:R-:W-:-:S04]  /*1660b0*/  ISETP.GE.AND P0, PT, R24, UR48, PT ;  /* 0x0000003018007c0c */ /* 0x000fc8000bf06270 */
[----:B------:R-:W-:Y:S02]  /*1660c0*/  ISETP.LT.AND P1, PT, R6, UR24, !P0 ;  /* 0x0000001806007c0c */ /* 0x000fe4000c721270 */
[----:B------:R-:W-:Y:S02]  /*1660d0*/  ISETP.LT.AND P0, PT, R2, UR6, !P0 ;  /* 0x0000000602007c0c */ /* 0x000fe4000c701270 */
[----:B------:R-:W-:Y:S01]  /*1660e0*/  LOP3.LUT R14, R14, 0xfbffffff, RZ, 0xc0, !PT ;  /* 0xfbffffff0e0e7812 */ /* 0x000fe200078ec0ff */
[----:B------:R-:W-:Y:S01]  /*1660f0*/  UMOV UR48, UR44 ;  /* 0x0000002c00307c82 */ /* 0x000fe20008000000 */
[----:B------:R-:W-:Y:S01]  /*166100*/  UMOV UR40, UR38 ;  /* 0x0000002600287c82 */ /* 0x000fe20008000000 */
[----:B------:R-:W0:Y:S01]  /*166110*/  LDCU UR6, c[0x0][0x398] ;  /* 0x00007300ff0677ac */ /* 0x000e220008000800 */
[----:B------:R-:W0:Y:S05]  /*166120*/  LDCU UR24, c[0x0][0x398] ;  /* 0x00007300ff1877ac */ /* 0x000e2a0008000800 */
        /* <DEDUP_REMOVED lines=8> */
[----:B----4-:R-:W-:Y:S02]  /*1661b0*/  LOP3.LUT R16, R16, 0xffff, RZ, 0xc0, !PT ;  /* 0x0000ffff10107812 */ /* 0x010fe400078ec0ff */
[----:B---3--:R-:W-:-:S05]  /*1661c0*/  LOP3.LUT R20, R20, 0xffff, RZ, 0xc0, !PT ;  /* 0x0000ffff14147812 */ /* 0x008fca00078ec0ff */
[----:B------:R-:W-:Y:S02]  /*1661d0*/  @P1 LOP3.LUT R14, R14, 0x1000000, RZ, 0xfc, !PT ;  /* 0x010000000e0e1812 */ /* 0x000fe400078efcff */
[----:B------:R-:W-:Y:S02]  /*1661e0*/  LOP3.LUT R0, R18, 0xffff, RZ, 0xc0, !PT ;  /* 0x0000ffff12007812 */ /* 0x000fe400078ec0ff */
[----:B------:R-:W-:Y:S02]  /*1661f0*/  PRMT R23, R16, 0x3340, R20 ;  /* 0x0000334010177816 */ /* 0x000fe40000000014 */
[----:B------:R-:W-:Y:S02]  /*166200*/  SHF.R.U32.HI R18, RZ, 0x8, R16 ;  /* 0x00000008ff127819 */ /* 0x000fe40000011610 */
[----:B------:R-:W-:Y:S01]  /*166210*/  LOP3.LUT R12, R12, 0xffff, RZ, 0xc0, !PT ;  /* 0x0000ffff0c0c7812 */ /* 0x000fe200078ec0ff */
[----:B------:R-:W3:Y:S04]  /*166220*/  LDL.LU R16, [R1+0x50c0] ;  /* 0x0050c00001107983 */ /* 0x000ee80000300800 */
[----:B------:R4:W-:Y:S01]  /*166230*/  STL [R1+0x2ec], R23 ;  /* 0x0002ec1701007387 */ /* 0x0009e20000100800 */
[----:B------:R-:W-:-:S02]  /*166240*/  SHF.R.U32.HI R20, RZ, 0x8, R20 ;  /* 0x00000008ff147819 */ /* 0x000fc40000011614 */
[----:B------:R-:W-:Y:S01]  /*166250*/  SHF.R.U32.HI R24, RZ, 0x8, R0 ;  /* 0x00000008ff187819 */ /* 0x000fe20000011600 */
[----:B------:R-:W-:Y:S01]  /*166260*/  UMOV UR44, UR36 ;  /* 0x00000024002c7c82 */ /* 0x000fe20008000000 */
[----:B------:R-:W0:Y:S01]  /*166270*/  LDCU UR22, c[0x0][0x398] ;  /* 0x00007300ff1677ac */ /* 0x000e220008000800 */
[----:B------:R-:W-:Y:S01]  /*166280*/  UMOV UR46, UR40 ;  /* 0x00000028002e7c82 */ /* 0x000fe20008000000 */
[----:B------:R-:W0:Y:S01]  /*166290*/  LDCU UR12, c[0x0][0x398] ;  /* 0x00007300ff0c77ac */ /* 0x000e220008000800 */
[----:B------:R-:W-:Y:S01]  /*1662a0*/  VIADD R28, R29, 0xef ;  /* 0x000000ef1d1c7836 */ /* 0x000fe20000000000 */
[----:B------:R-:W0:Y:S01]  /*1662b0*/  LDCU UR26, c[0x0][0x398] ;  /* 0x00007300ff1a77ac */ /* 0x000e220008000800 */
[----:B----4-:R-:W-:Y:S02]  /*1662c0*/  SHF.R.U32.HI R23, RZ, 0x8, R12 ;  /* 0x00000008ff177819 */ /* 0x010fe4000001160c */
[----:B------:R-:W-:Y:S02]  /*1662d0*/  PRMT R12, R12, 0x3340, R0 ;  /* 0x000033400c0c7816 */ /* 0x000fe40000000000 */
[----:B------:R-:W-:-:S02]  /*1662e0*/  LOP3.LUT R0, R20, 0xffff, RZ, 0xc0, !PT ;  /* 0x0000ffff14007812 */ /* 0x000fc400078ec0ff */
[----:B------:R-:W-:Y:S01]  /*1662f0*/  LOP3.LUT R14, R14, 0xff7fffff, RZ, 0xc0, !PT ;  /* 0xff7fffff0e0e7812 */ /* 0x000fe200078ec0ff */
[----:B------:R-:W-:Y:S01]  /*166300*/  UMOV UR50, UR38 ;  /* 0x0000002600327c82 */ /* 0x000fe20008000000 */
[----:B------:R-:W-:Y:S01]  /*166310*/  UMOV UR36, UR34 ;  /* 0x0000002200247c82 */ /* 0x000fe20008000000 */
[----:B------:R4:W-:Y:S01]  /*166320*/  STL [R1+0x2e8], R12 ;  /* 0x0002e80c01007387 */ /* 0x0009e20000100800 */
[----:B------:R-:W-:Y:S01]  /*166330*/  @P0 LOP3.LUT R14, R14, 0x800000, RZ, 0xfc, !PT ;  /* 0x008000000e0e0812 */ /* 0x000fe200078efcff */
[----:B------:R-:W0:Y:S01]  /*166340*/  LDCU UR34, c[0x0][0x398] ;  /* 0x00007300ff2277ac */ /* 0x000e220008000800 */
[----:B------:R-:W0:Y:S01]  /*166350*/  LDCU UR40, c[0x0][0x398] ;  /* 0x00007300ff2877ac */ /* 0x000e220008000800 */
[----:B------:R-:W-:Y:S01]  /*166360*/  LOP3.LUT R24, R24, 0xffff, RZ, 0xc0, !PT ;  /* 0x0000ffff18187812 */ /* 0x000fe200078ec0ff */
[----:B------:R-:W0:Y:S01]  /*166370*/  LDCU UR38, c[0x0][0x398] ;  /* 0x00007300ff2677ac */ /* 0x000e220008000800 */
[----:B----4-:R-:W-:Y:S02]  /*166380*/  LOP3.LUT R12, R23, 0xffff, RZ, 0xc0, !PT ;  /* 0x0000ffff170c7812 */ /* 0x010fe400078ec0ff */
[----:B------:R-:W-:-:S02]  /*166390*/  LOP3.LUT R23, R18, 0xffff, RZ, 0xc0, !PT ;  /* 0x0000ffff12177812 */ /* 0x000fc400078ec0ff */
[----:B------:R-:W-:Y:S01]  /*1663a0*/  ISETP.GE.AND P0, PT, R19, UR48, PT ;  /* 0x0000003013007c0c */ /* 0x000fe2000bf06270 */
[----:B------:R-:W4:Y:S01]  /*1663b0*/  LDL.LU R18, [R1+0x50bc] ;  /* 0x0050bc0001127983 */ /* 0x000f220000300800 */
[----:B------:R-:W-:-:S05]  /*1663c0*/  PRMT R0, R23, 0x3340, R0 ;  /* 0x0000334017007816 */ /* 0x000fca0000000000 */
[----:B------:R0:W-:Y:S04]  /*1663d0*/  STL [R1+0x214], R0 ;  /* 0x0002140001007387 */ /* 0x0001e80000100800 */
[----:B------:R-:W4:Y:S04]  /*1663e0*/  LDL.LU R19, [R1+0x2ff8] ;  /* 0x002ff80001137983 */ /* 0x000f280000300800 */
[----:B------:R-:W4:Y:S01]  /*1663f0*/  LDL.LU R20, [R1+0x2ff4] ;  /* 0x002ff40001147983 */ /* 0x000f220000300800 */
[----:B------:R-:W-:Y:S02]  /*166400*/  ISETP.LT.AND P1, PT, R6, UR8, !P0 ;  /* 0x0000000806007c0c */ /* 0x000fe4000c721270 */
[----:B------:R-:W-:-:S02]  /*166410*/  ISETP.LT.AND P0, PT, R2, UR10, !P0 ;  /* 0x0000000a02007c0c */ /* 0x000fc4000c701270 */
[----:B------:R-:W-:Y:S01]  /*166420*/  LOP3.LUT R14, R14, 0xffbfffff, RZ, 0xc0, !PT ;  /* 0xffbfffff0e0e7812 */ /* 0x000fe200078ec0ff */
[----:B------:R-:W-:Y:S01]  /*166430*/  UMOV UR48, UR44 ;  /* 0x0000002c00307c82 */ /* 0x000fe20008000000 */
[C---:B------:R-:W-:Y:S01]  /*166440*/  VIADD R23, R29.reuse, 0xf3 ;  /* 0x000000f31d177836 */ /* 0x040fe20000000000 */
[----:B------:R-:W-:Y:S01]  /*166450*/  PRMT R12, R12, 0x3340, R24 ;  /* 0x000033400c0c7816 */ /* 0x000fe20000000018 */
[----:B------:R-:W1:Y:S01]  /*166460*/  LDCU UR10, c[0x0][0x398] ;  /* 0x00007300ff0a77ac */ /* 0x000e620008000800 */
[----:B0-----:R-:W-:Y:S01]  /*166470*/  VIADD R0, R29, 0xfb ;  /* 0x000000fb1d007836 */ /* 0x001fe20000000000 */
[----:B------:R-:W0:Y:S03]  /*166480*/  LDCU UR8, c[0x0][0x398] ;  /* 0x00007300ff0877ac */ /* 0x000e260008000800 */
[----:B------:R-:W-:-:S04]  /*166490*/  @P1 LOP3.LUT R14, R14, 0x400000, RZ, 0xfc, !PT ;  /* 0x004000000e0e1812 */ /* 0x000fc800078efcff */
[----:B------:R-:W-:-:S04]  /*1664a0*/  LOP3.LUT R14, R14, 0xffdfffff, RZ, 0xc0, !PT ;  /* 0xffdfffff0e0e7812 */ /* 0x000fc800078ec0ff */
[----:B------:R-:W-:Y:S02]  /*1664b0*/  @P0 LOP3.LUT R14, R14, 0x200000, RZ, 0xfc, !PT ;  /* 0x002000000e0e0812 */ /* 0x000fe400078efcff */
[----:B------:R-:W-:-:S04]  /*1664c0*/  ISETP.GE.AND P0, PT, R0, UR50, PT ;  /* 0x0000003200007c0c */ /* 0x000fc8000bf06270 */
[----:B------:R-:W-:Y:S02]  /*1664d0*/  ISETP.LT.AND P1, PT, R6, UR4, !P0 ;  /* 0x0000000406007c0c */ /* 0x000fe4000c721270 */
[----:B------:R-:W-:Y:S02]  /*1664e0*/  ISETP.LT.AND P0, PT, R2, UR14, !P0 ;  /* 0x0000000e02007c0c */ /* 0x000fe4000c701270 */
[----:B------:R-:W-:Y:S01]  /*1664f0*/  LOP3.LUT R14, R14, 0xffefffff, RZ, 0xc0, !PT ;  /* 0xffefffff0e0e7812 */ /* 0x000fe200078ec0ff */
[C---:B------:R-:W-:Y:S01]  /*166500*/  VIADD R0, R29.reuse, 0xf9 ;  /* 0x000000f91d007836 */ /* 0x040fe20000000000 */
[----:B------:R-:W-:Y:S01]  /*166510*/  UMOV UR44, UR42 ;  /* 0x0000002a002c7c82 */ /* 0x000fe20008000000 */
[----:B------:R-:W-:Y:S01]  /*166520*/  VIADD R24, R29, 0xf1 ;  /* 0x000000f11d187836 */ /* 0x000fe20000000000 */
[----:B------:R-:W0:Y:S01]  /*166530*/  LDCU UR42, c[0x0][0x398] ;  /* 0x00007300ff2a77ac */ /* 0x000e220008000800 */
[----:B------:R0:W-:Y:S01]  /*166540*/  STL [R1+0x218], R12 ;  /* 0x0002180c01007387 */ /* 0x0001e20000100800 */
[----:B------:R-:W0:Y:S01]  /*166550*/  LDCU UR4, c[0x0][0x398] ;  /* 0x00007300ff0477ac */ /* 0x000e220008000800 */
[----:B------:R-:W-:Y:S01]  /*166560*/  UMOV UR50, UR36 ;  /* 0x0000002400327c82 */ /* 0x000fe20008000000 */
[----:B------:R-:W0:Y:S01]  /*166570*/  LDCU UR14, c[0x0][0x398] ;  /* 0x00007300ff0e77ac */ /* 0x000e220008000800 */
[----:B------:R-:W0:Y:S01]  /*166580*/  LDCU UR36, c[0x0][0x398] ;  /* 0x00007300ff2477ac */ /* 0x000e220008000800 */
[----:B------:R-:W-:-:S04]  /*166590*/  @P1 LOP3.LUT R14, R14, 0x100000, RZ, 0xfc, !PT ;  /* 0x001000000e0e1812 */ /* 0x000fc800078efcff */
[----:B------:R-:W-:-:S04]  /*1665a0*/  LOP3.LUT R14, R14, 0xfff7ffff, RZ, 0xc0, !PT ;  /* 0xfff7ffff0e0e7812 */ /* 0x000fc800078ec0ff */
[----:B------:R-:W-:Y:S02]  /*1665b0*/  @P0 LOP3.LUT R14, R14, 0x80000, RZ, 0xfc, !PT ;  /* 0x000800000e0e0812 */ /* 0x000fe400078efcff */
[----:B------:R-:W-:-:S04]  /*1665c0*/  ISETP.GE.AND P0, PT, R0, UR48, PT ;  /* 0x0000003000007c0c */ /* 0x000fc8000bf06270 */
[----:B--2---:R-:W-:Y:S02]  /*1665d0*/  ISETP.LT.AND P1, PT, R6, UR16, !P0 ;  /* 0x0000001006007c0c */ /* 0x004fe4000c721270 */
[----:B-1----:R-:W-:Y:S02]  /*1665e0*/  ISETP.LT.AND P0, PT, R2, UR18, !P0 ;  /* 0x0000001202007c0c */ /* 0x002fe4000c701270 */
[----:B------:R-:W-:Y:S01]  /*1665f0*/  LOP3.LUT R14, R14, 0xfffbffff, RZ, 0xc0, !PT ;  /* 0xfffbffff0e0e7812 */ /* 0x000fe200078ec0ff */
[C---:B------:R-:W-:Y:S01]  /*166600*/  VIADD R0, R29.reuse, 0xf7 ;  /* 0x000000f71d007836 */ /* 0x040fe20000000000 */
[----:B------:R-:W-:Y:S01]  /*166610*/  UMOV UR48, UR28 ;  /* 0x0000001c00307c82 */ /* 0x000fe20008000000 */
[----:B0-----:R-:W-:Y:S01]  /*166620*/  VIADD R12, R29, 0xed ;  /* 0x000000ed1d0c7836 */ /* 0x001fe20000000000 */
[----:B------:R-:W0:Y:S01]  /*166630*/  LDCU UR18, c[0x0][0x398] ;  /* 0x00007300ff1277ac */ /* 0x000e220008000800 */
[----:B------:R-:W1:Y:S01]  /*166640*/  LDCU UR28, c[0x0][0x398] ;  /* 0x00007300ff1c77ac */ /* 0x000e620008000800 */
[----:B------:R-:W2:Y:S03]  /*166650*/  LDCU UR16, c[0x0][0x398] ;  /* 0x00007300ff1077ac */ /* 0x000ea60008000800 */
[----:B------:R-:W-:-:S04]  /*166660*/  @P1 LOP3.LUT R14, R14, 0x40000, RZ, 0xfc, !PT ;  /* 0x000400000e0e1812 */ /* 0x000fc800078efcff */
[----:B------:R-:W-:-:S04]  /*166670*/  LOP3.LUT R14, R14, 0xfffdffff, RZ, 0xc0, !PT ;  /* 0xfffdffff0e0e7812 */ /* 0x000fc800078ec0ff */
[----:B------:R-:W-:Y:S02]  /*166680*/  @P0 LOP3.LUT R14, R14, 0x20000, RZ, 0xfc, !PT ;  /* 0x000200000e0e0812 */ /* 0x000fe400078efcff */
[----:B------:R-:W-:-:S04]  /*166690*/  ISETP.GE.AND P0, PT, R0, UR44, PT ;  /* 0x0000002c00007c0c */ /* 0x000fc8000bf06270 */
[----:B------:R-:W-:Y:S02]  /*1666a0*/  ISETP.LT.AND P1, PT, R6, UR20, !P0 ;  /* 0x0000001406007c0c */ /* 0x000fe4000c721270 */
[----:B------:R-:W-:Y:S02]  /*1666b0*/  ISETP.LT.AND P0, PT, R2, UR22, !P0 ;  /* 0x0000001602007c0c */ /* 0x000fe4000c701270 */
[----:B------:R-:W-:Y:S01]  /*1666c0*/  LOP3.LUT R14, R14, 0xfffeffff, RZ, 0xc0, !PT ;  /* 0xfffeffff0e0e7812 */ /* 0x000fe200078ec0ff */
[----:B------:R-:W-:Y:S01]  /*1666d0*/  VIADD R0, R29, 0xf5 ;  /* 0x000000f51d007836 */ /* 0x000fe20000000000 */
[----:B------:R-:W-:Y:S01]  /*1666e0*/  UMOV UR44, UR30 ;  /* 0x0000001e002c7c82 */ /* 0x000fe20008000000 */
[----:B------:R-:W0:Y:S01]  /*1666f0*/  LDCU UR30, c[0x0][0x398] ;  /* 0x00007300ff1e77ac */ /* 0x000e220008000800 */
[----:B------:R-:W0:Y:S01]  /*166700*/  LDCU UR20, c[0x0][0x398] ;  /* 0x00007300ff1477ac */ /* 0x000e220008000800 */
[----:B------:R-:W0:Y:S04]  /*166710*/  LDCU UR22, c[0x0][0x398] ;  /* 0x00007300ff1677ac */ /* 0x000e280008000800 */
        /* <DEDUP_REMOVED lines=8> */
[----:B------:R-:W0:Y:S01]  /*1667a0*/  LDCU UR32, c[0x0][0x398] ;  /* 0x00007300ff2077ac */ /* 0x000e220008000800 */
[----:B------:R-:W0:Y:S01]  /*1667b0*/  LDCU UR24, c[0x0][0x398] ;  /* 0x00007300ff1877ac */ /* 0x000e220008000800 */
[----:B------:R-:W0:Y:S05]  /*1667c0*/  LDCU UR6, c[0x0][0x398] ;  /* 0x00007300ff0677ac */ /* 0x000e2a0008000800 */
[----:B------:R-:W-:-:S04]  /*1667d0*/  @P1 LOP3.LUT R14, R14, 0x4000, RZ, 0xfc, !PT ;  /* 0x000040000e0e1812 */ /* 0x000fc800078efcff */
[----:B------:R-:W-:-:S04]  /*1667e0*/  LOP3.LUT R14, R14, 0xffffdfff, RZ, 0xc0, !PT ;  /* 0xffffdfff0e0e7812 */ /* 0x000fc800078ec0ff */
[----:B------:R-:W-:Y:S02]  /*1667f0*/  @P0 LOP3.LUT R14, R14, 0x2000, RZ, 0xfc, !PT ;  /* 0x000020000e0e0812 */ /* 0x000fe400078efcff */
[----:B------:R-:W-:Y:S01]  /*166800*/  ISETP.GE.AND P0, PT, R23, UR48, PT ;  /* 0x0000003017007c0c */ /* 0x000fe2000bf06270 */
[----:B------:R-:W0:Y:S03]  /*166810*/  LDCU UR48, c[0x0][0x398] ;  /* 0x00007300ff3077ac */ /* 0x000e260008000800 */
[----:B------:R-:W-:Y:S02]  /*166820*/  ISETP.LT.AND P1, PT, R6, UR34, !P0 ;  /* 0x0000002206007c0c */ /* 0x000fe4000c721270 */
[----:B------:R-:W-:Y:S02]  /*166830*/  ISETP.LT.AND P0, PT, R2, UR12, !P0 ;  /* 0x0000000c02007c0c */ /* 0x000fe4000c701270 */
[----:B------:R-:W-:Y:S01]  /*166840*/  LOP3.LUT R14, R14, 0xffffefff, RZ, 0xc0, !PT ;  /* 0xffffefff0e0e7812 */ /* 0x000fe200078ec0ff */
[----:B------:R-:W0:Y:S01]  /*166850*/  LDCU UR34, c[0x0][0x398] ;  /* 0x00007300ff2277ac */ /* 0x000e220008000800 */
[----:B------:R-:W0:Y:S07]  /*166860*/  LDCU UR12, c[0x0][0x398] ;  /* 0x00007300ff0c77ac */ /* 0x000e2e0008000800 */
        /* <DEDUP_REMOVED lines=17> */
[----:B------:R-:W-:-:S02]  /*166980*/  LOP3.LUT R14, R14, 0xfffffeff, RZ, 0xc0, !PT ;  /* 0xfffffeff0e0e7812 */ /* 0x000fc400078ec0ff */
[----:B---3--:R-:W-:-:S07]  /*166990*/  LOP3.LUT R0, R16, 0xffff, RZ, 0xc0, !PT ;  /* 0x0000ffff10007812 */ /* 0x008fce00078ec0ff */
[----:B------:R-:W-:Y:S02]  /*1669a0*/  @P1 LOP3.LUT R14, R14, 0x100, RZ, 0xfc, !PT ;  /* 0x000001000e0e1812 */ /* 0x000fe400078efcff */
[----:B----4-:R-:W-:Y:S02]  /*1669b0*/  LOP3.LUT R18, R18, 0xffff, RZ, 0xc0, !PT ;  /* 0x0000ffff12127812 */ /* 0x010fe400078ec0ff */
[----:B------:R-:W-:Y:S02]  /*1669c0*/  LOP3.LUT R14, R14, 0xffffff7f, RZ, 0xc0, !PT ;  /* 0xffffff7f0e0e7812 */ /* 0x000fe400078ec0ff */
[----:B------:R-:W-:Y:S02]  /*1669d0*/  LOP3.LUT R19, R19, 0xffff, RZ, 0xc0, !PT ;  /* 0x0000ffff13137812 */ /* 0x000fe400078ec0ff */
[----:B------:R-:W-:Y:S02]  /*1669e0*/  @P0 LOP3.LUT R14, R14, 0x80, RZ, 0xfc, !PT ;  /* 0x000000800e0e0812 */ /* 0x000fe400078efcff */
[----:B------:R-:W-:-:S02]  /*1669f0*/  ISETP.GE.AND P0, PT, R12, UR50, PT ;  /* 0x000000320c007c0c */ /* 0x000fc4000bf06270 */
[----:B------:R-:W-:Y:S02]  /*166a00*/  LOP3.LUT R20, R20, 0xffff, RZ, 0xc0, !PT ;  /* 0x0000ffff14147812 */ /* 0x000fe400078ec0ff */
[----:B------:R-:W-:Y:S02]  /*166a10*/  SHF.R.U32.HI R16, RZ, 0x8, R19 ;  /* 0x00000008ff107819 */ /* 0x000fe40000011613 */
[----:B------:R-:W-:Y:S02]  /*166a20*/  PRMT R19, R19, 0x3340, R18 ;  /* 0x0000334013137816 */ /* 0x000fe40000000012 */
[----:B------:R-:W-:Y:S02]  /*166a30*/  ISETP.LT.AND P1, PT, R6, UR8, !P0 ;  /* 0x0000000806007c0c */ /* 0x000fe4000c721270 */
[--C-:B------:R-:W-:Y:S01]  /*166a40*/  PRMT R23, R20, 0x3340, R0.reuse ;  /* 0x0000334014177816 */ /* 0x100fe20000000000 */
[----:B------:R-:W-:Y:S01]  /*166a50*/  UMOV UR42, UR76 ;  /* 0x0000004c002a7c82 */ /* 0x000fe20008000000 */
[----:B------:R-:W3:Y:S01]  /*166a60*/  LDCU UR10, c[0x0][0x398] ;  /* 0x00007300ff0a77ac */ /* 0x000ee20008000800 */
[----:B------:R4:W-:Y:S01]  /*166a70*/  STL [R1+0x2dc], R19 ;  /* 0x0002dc1301007387 */ /* 0x0009e20000100800 */
[----:B------:R-:W-:-:S02]  /*166a80*/  SHF.R.U32.HI R24, RZ, 0x8, R0 ;  /* 0x00000008ff187819 */ /* 0x000fc40000011600 */
[----:B------:R-:W-:Y:S02]  /*166a90*/  ISETP.LT.AND P0, PT, R2, UR4, !P0 ;  /* 0x0000000402007c0c */ /* 0x000fe4000c701270 */
[----:B------:R-:W-:Y:S01]  /*166aa0*/  LOP3.LUT R14, R14, 0xffffffbf, RZ, 0xc0, !PT ;  /* 0xffffffbf0e0e7812 */ /* 0x000fe200078ec0ff */
[----:B------:R-:W-:Y:S01]  /*166ab0*/  UMOV UR50, UR66 ;  /* 0x0000004200327c82 */ /* 0x000fe20008000000 */
[----:B------:R-:W0:Y:S01]  /*166ac0*/  LDCU UR8, c[0x0][0x398] ;  /* 0x00007300ff0877ac */ /* 0x000e220008000800 */
[----:B----4-:R-:W-:Y:S02]  /*166ad0*/  SHF.R.U32.HI R19, RZ, 0x8, R18 ;  /* 0x00000008ff137819 */ /* 0x010fe40000011612 */
[----:B------:R-:W-:Y:S02]  /*166ae0*/  SHF.R.U32.HI R18, RZ, 0x8, R20 ;  /* 0x00000008ff127819 */ /* 0x000fe40000011614 */
[----:B------:R-:W-:Y:S01]  /*166af0*/  @P1 LOP3.LUT R14, R14, 0x40, RZ, 0xfc, !PT ;  /* 0x000000400e0e1812 */ /* 0x000fe200078efcff */
[----:B------:R-:W4:Y:S04]  /*166b00*/  LDL.LU R20, [R1+0x50b8] ;  /* 0x0050b80001147983 */ /* 0x000f280000300800 */
[----:B------:R0:W-:Y:S01]  /*166b10*/  STL [R1+0x2d8], R23 ;  /* 0x0002d81701007387 */ /* 0x0001e20000100800 */
[----:B------:R-:W-:-:S02]  /*166b20*/  LOP3.LUT R0, R19, 0xffff, RZ, 0xc0, !PT ;  /* 0x0000ffff13007812 */ /* 0x000fc400078ec0ff */
[----:B------:R-:W-:Y:S01]  /*166b30*/  LOP3.LUT R24, R24, 0xffff, RZ, 0xc0, !PT ;  /* 0x0000ffff18187812 */ /* 0x000fe200078ec0ff */
[----:B------:R-:W-:Y:S01]  /*166b40*/  UMOV UR76, UR68 ;  /* 0x00000044004c7c82 */ /* 0x000fe20008000000 */
[----:B------:R-:W-:Y:S02]  /*166b50*/  LOP3.LUT R14, R14, 0xffffffdf, RZ, 0xc0, !PT ;  /* 0xffffffdf0e0e7812 */ /* 0x000fe400078ec0ff */
[----:B------:R-:W-:Y:S01]  /*166b60*/  LOP3.LUT R28, R18, 0xffff, RZ, 0xc0, !PT ;  /* 0x0000ffff121c7812 */ /* 0x000fe200078ec0ff */
[----:B------:R-:W1:Y:S01]  /*166b70*/  LDCU UR66, c[0x0][0x398] ;  /* 0x00007300ff4277ac */ /* 0x000e620008000800 */
[----:B------:R-:W1:Y:S01]  /*166b80*/  LDCU UR68, c[0x0][0x398] ;  /* 0x00007300ff4477ac */ /* 0x000e620008000800 */
[----:B------:R-:W1:Y:S01]  /*166b90*/  LDCU UR4, c[0x0][0x398] ;  /* 0x00007300ff0477ac */ /* 0x000e620008000800 */
[----:B0-----:R-:W-:Y:S02]  /*166ba0*/  LOP3.LUT R23, R16, 0xffff, RZ, 0xc0, !PT ;  /* 0x0000ffff10177812 */ /* 0x001fe400078ec0ff */
[----:B------:R-:W3:Y:S02]  /*166bb0*/  LDL.LU R16, [R1+0x50b4] ;  /* 0x0050b40001107983 */ /* 0x000ee40000300800 */
[----:B------:R-:W-:-:S05]  /*166bc0*/  PRMT R0, R23, 0x3340, R0 ;  /* 0x0000334017007816 */ /* 0x000fca0000000000 */
[----:B------:R0:W-:Y:S01]  /*166bd0*/  STL [R1+0x204], R0 ;  /* 0x0002040001007387 */ /* 0x0001e20000100800 */
[----:B------:R-:W-:Y:S02]  /*166be0*/  @P0 LOP3.LUT R14, R14, 0x20, RZ, 0xfc, !PT ;  /* 0x000000200e0e0812 */ /* 0x000fe400078efcff */
[----:B------:R-:W-:Y:S01]  /*166bf0*/  PRMT R19, R28, 0x3340, R24 ;  /* 0x000033401c137816 */ /* 0x000fe20000000018 */
[----:B------:R-:W4:Y:S04]  /*166c00*/  LDL.LU R18, [R1+0x2fc4] ;  /* 0x002fc40001127983 */ /* 0x000f280000300800 */
[----:B------:R-:W4:Y:S01]  /*166c10*/  LDL.LU R12, [R1+0x2fc0] ;  /* 0x002fc000010c7983 */ /* 0x000f220000300800 */
[----:B0-----:R-:W-:-:S05]  /*166c20*/  VIADD R0, R29, 0xeb ;  /* 0x000000eb1d007836 */ /* 0x001fca0000000000 */
[----:B------:R-:W-:Y:S02]  /*166c30*/  ISETP.GE.AND P0, PT, R0, UR72, PT ;  /* 0x0000004800007c0c */ /* 0x000fe4000bf06270 */
[----:B------:R-:W-:Y:S01]  /*166c40*/  LOP3.LUT R14, R14, 0xffffffef, RZ, 0xc0, !PT ;  /* 0xffffffef0e0e7812 */ /* 0x000fe200078ec0ff */
[C---:B------:R-:W-:Y:S01]  /*166c50*/  VIADD R0, R29.reuse, 0xe9 ;  /* 0x000000e91d007836 */ /* 0x040fe20000000000 */
[----:B------:R0:W-:Y:S01]  /*166c60*/  STL [R1+0x208], R19 ;  /* 0x0002081301007387 */ /* 0x0001e20000100800 */
[----:B------:R-:W-:Y:S02]  /*166c70*/  ISETP.LT.AND P1, PT, R6, UR14, !P0 ;  /* 0x0000000e06007c0c */ /* 0x000fe4000c721270 */
[----:B------:R-:W-:Y:S01]  /*166c80*/  ISETP.LT.AND P0, PT, R2, UR26, !P0 ;  /* 0x0000001a02007c0c */ /* 0x000fe2000c701270 */
[C---:B------:R-:W-:Y:S02]  /*166c90*/  VIADD R23, R29.reuse, 0xe3 ;  /* 0x000000e31d177836 */ /* 0x040fe40000000000 */
[----:B------:R-:W-:-:S02]  /*166ca0*/  VIADD R24, R29, 0xe1 ;  /* 0x000000e11d187836 */ /* 0x000fc40000000000 */
[----:B------:R-:W-:Y:S01]  /*166cb0*/  VIADD R28, R29, 0xdf ;  /* 0x000000df1d1c7836 */ /* 0x000fe20000000000 */
[----:B------:R-:W0:Y:S01]  /*166cc0*/  LDCU UR72, c[0x0][0x398] ;  /* 0x00007300ff4877ac */ /* 0x000e220008000800 */
[----:B------:R-:W0:Y:S01]  /*166cd0*/  LDCU UR14, c[0x0][0x398] ;  /* 0x00007300ff0e77ac */ /* 0x000e220008000800 */
[----:B------:R-:W0:Y:S03]  /*166ce0*/  LDCU UR26, c[0x0][0x398] ;  /* 0x00007300ff1a77ac */ /* 0x000e260008000800 */
[----:B------:R-:W-:-:S04]  /*166cf0*/  @P1 LOP3.LUT R14, R14, 0x10, RZ, 0xfc, !PT ;  /* 0x000000100e0e1812 */ /* 0x000fc800078efcff */
[----:B------:R-:W-:-:S04]  /*166d00*/  LOP3.LUT R14, R14, 0xfffffff7, RZ, 0xc0, !PT ;  /* 0xfffffff70e0e7812 */ /* 0x000fc800078ec0ff */
[----:B------:R-:W-:Y:S02]  /*166d10*/  @P0 LOP3.LUT R14, R14, 0x8, RZ, 0xfc, !PT ;  /* 0x000000080e0e0812 */ /* 0x000fe400078efcff */
[----:B------:R-:W-:Y:S02]  /*166d20*/  ISETP.GE.AND P0, PT, R0, UR70, PT ;  /* 0x0000004600007c0c */ /* 0x000fe4000bf06270 */
[----:B------:R-:W-:Y:S02]  /*166d30*/  LOP3.LUT R14, R14, 0xfffffffb, RZ, 0xc0, !PT ;  /* 0xfffffffb0e0e7812 */ /* 0x000fe400078ec0ff */
[----:B------:R-:W-:Y:S02]  /*166d40*/  ISETP.LT.AND P1, PT, R6, UR18, !P0 ;  /* 0x0000001206007c0c */ /* 0x000fe4000c721270 */
[----:B-1----:R-:W-:Y:S01]  /*166d50*/  ISETP.LT.AND P0, PT, R2, UR28, !P0 ;  /* 0x0000001c02007c0c */ /* 0x002fe2000c701270 */
[C---:B------:R-:W-:Y:S02]  /*166d60*/  VIADD R0, R29.reuse, 0xe7 ;  /* 0x000000e71d007836 */ /* 0x040fe40000000000 */
[----:B0-----:R-:W-:Y:S01]  /*166d70*/  VIADD R19, R29, 0xdd ;  /* 0x000000dd1d137836 */ /* 0x001fe20000000000 */
[----:B------:R-:W0:Y:S01]  /*166d80*/  LDCU UR70, c[0x0][0x398] ;  /* 0x00007300ff4677ac */ /* 0x000e220008000800 */
[----:B------:R-:W1:Y:S01]  /*166d90*/  LDCU UR18, c[0x0][0x398] ;  /* 0x00007300ff1277ac */ /* 0x000e620008000800 */
[----:B------:R-:W0:Y:S05]  /*166da0*/  LDCU UR28, c[0x0][0x398] ;  /* 0x00007300ff1c77ac */ /* 0x000e2a0008000800 */
[----:B------:R-:W-:-:S04]  /*166db0*/  @P1 LOP3.LUT R14, R14, 0x4, RZ, 0xfc, !PT ;  /* 0x000000040e0e1812 */ /* 0x000fc800078efcff */
[----:B------:R-:W-:-:S04]  /*166dc0*/  LOP3.LUT R14, R14, 0xfffffffd, RZ, 0xc0, !PT ;  /* 0xfffffffd0e0e7812 */ /* 0x000fc800078ec0ff */
[----:B------:R-:W-:Y:S02]  /*166dd0*/  @P0 LOP3.LUT R14, R14, 0x2, RZ, 0xfc, !PT ;  /* 0x000000020e0e0812 */ /* 0x000fe400078efcff */
[----:B------:R-:W-:Y:S02]  /*166de0*/  ISETP.GE.AND P0, PT, R0, UR42, PT ;  /* 0x0000002a00007c0c */ /* 0x000fe4000bf06270 */
[----:B------:R-:W-:Y:S02]  /*166df0*/  LOP3.LUT R14, R14, 0xfffffffe, RZ, 0xc0, !PT ;  /* 0xfffffffe0e0e7812 */ /* 0x000fe400078ec0ff */
[----:B--2---:R-:W-:Y:S01]  /*166e00*/  ISETP.LT.AND P1, PT, R6, UR16, !P0 ;  /* 0x0000001006007c0c */ /* 0x004fe2000c721270 */
[----:B------:R-:W-:Y:S01]  /*166e10*/  VIADD R0, R29, 0xe5 ;  /* 0x000000e51d007836 */ /* 0x000fe20000000000 */
[----:B------:R-:W2:Y:S01]  /*166e20*/  LDCU UR16, c[0x0][0x398] ;  /* 0x00007300ff1077ac */ /* 0x000ea20008000800 */
[----:B------:R-:W0:Y:S10]  /*166e30*/  LDCU UR42, c[0x0][0x398] ;  /* 0x00007300ff2a77ac */ /* 0x000e340008000800 */
[----:B------:R-:W-:-:S05]  /*166e40*/  @P1 LOP3.LUT R14, R14, 0x1, RZ, 0xfc, !PT ;  /* 0x000000010e0e1812 */ /* 0x000fca00078efcff */
[----:B------:R0:W-:Y:S04]  /*166e50*/  STL [R1+0x5000], R14 ;  /* 0x0050000e01007387 */ /* 0x0001e80000100800 */
[----:B0-----:R-:W2:Y:S01]  /*166e60*/  LDL.LU R14, [R1+0xe8] ;  /* 0x0000e800010e7983 */ /* 0x001ea20000300800 */
[----:B------:R-:W-:Y:S01]  /*166e70*/  ISETP.LT.AND P0, PT, R2, UR30, !P0 ;  /* 0x0000001e02007c0c */ /* 0x000fe2000c701270 */
[----:B------:R-:W0:Y:S01]  /*166e80*/  LDCU UR30, c[0x0][0x398] ;  /* 0x00007300ff1e77ac */ /* 0x000e220008000800 */
[----:B---3--:R-:W-:-:S11]  /*166e90*/  LOP3.LUT R16, R16, 0x7fffffff, RZ, 0xc0, !PT ;  /* 0x7fffffff10107812 */ /* 0x008fd600078ec0ff */
[----:B------:R-:W-:Y:S02]  /*166ea0*/  @P0 LOP3.LUT R16, R16, 0x80000000, RZ, 0xfc, !PT ;  /* 0x8000000010100812 */ /* 0x000fe400078efcff */
[----:B------:R-:W-:Y:S02]  /*166eb0*/  ISETP.GE.AND P0, PT, R0, UR56, PT ;  /* 0x0000003800007c0c */ /* 0x000fe4000bf06270 */
[----:B------:R-:W-:Y:S02]  /*166ec0*/  LOP3.LUT R16, R16, 0xbfffffff, RZ, 0xc0, !PT ;  /* 0xbfffffff10107812 */ /* 0x000fe400078ec0ff */
[----:B------:R-:W-:Y:S02]  /*166ed0*/  ISETP.LT.AND P1, PT, R6, UR20, !P0 ;  /* 0x0000001406007c0c */ /* 0x000fe4000c721270 */
[----:B------:R-:W-:Y:S02]  /*166ee0*/  ISETP.LT.AND P0, PT, R2, UR22, !P0 ;  /* 0x0000001602007c0c */ /* 0x000fe4000c701270 */
[----:B----4-:R-:W-:-:S02]  /*166ef0*/  LOP3.LUT R18, R18, 0xffff, RZ, 0xc0, !PT ;  /* 0x0000ffff12127812 */ /* 0x010fc400078ec0ff */
[----:B------:R-:W-:Y:S02]  /*166f00*/  LOP3.LUT R12, R12, 0xffff, RZ, 0xc0, !PT ;  /* 0x0000ffff0c0c7812 */ /* 0x000fe400078ec0ff */
[----:B------:R-:W-:Y:S01]  /*166f10*/  LOP3.LUT R0, R20, 0xffff, RZ, 0xc0, !PT ;  /* 0x0000ffff14007812 */ /* 0x000fe200078ec0ff */
[----:B------:R-:W3:Y:S01]  /*166f20*/  LDCU UR20, c[0x0][0x398] ;  /* 0x00007300ff1477ac */ /* 0x000ee20008000800 */
[----:B------:R-:W4:Y:S03]  /*166f30*/  LDCU UR56, c[0x0][0x398] ;  /* 0x00007300ff3877ac */ /* 0x000f260008000800 */
[----:B------:R-:W-:Y:S01]  /*166f40*/  @P1 LOP3.LUT R16, R16, 0x40000000, RZ, 0xfc, !PT ;  /* 0x4000000010101812 */ /* 0x000fe200078efcff */
[----:B------:R-:W0:Y:S03]  /*166f50*/  LDCU UR22, c[0x0][0x398] ;  /* 0x00007300ff1677ac */ /* 0x000e260008000800 */
[----:B------:R-:W-:-:S04]  /*166f60*/  LOP3.LUT R16, R16, 0xdfffffff, RZ, 0xc0, !PT ;  /* 0xdfffffff10107812 */ /* 0x000fc800078ec0ff */
[----:B------:R-:W-:Y:S02]  /*166f70*/  @P0 LOP3.LUT R16, R16, 0x20000000, RZ, 0xfc, !PT ;  /* 0x2000000010100812 */ /* 0x000fe400078efcff */
[----:B------:R-:W-:Y:S02]  /*166f80*/  ISETP.GE.AND P0, PT, R23, UR50, PT ;  /* 0x0000003217007c0c */ /* 0x000fe4000bf06270 */
[----:B------:R-:W-:Y:S01]  /*166f90*/  SHF.R.U32.HI R20, RZ, 0x8, R18 ;  /* 0x00000008ff147819 */ /* 0x000fe20000011612 */
[----:B------:R-:W0:Y:S01]  /*166fa0*/  LDCU UR50, c[0x0][0x398] ;  /* 0x00007300ff3277ac */ /* 0x000e220008000800 */
        /* <DEDUP_REMOVED lines=8> */
[----:B------:R-:W-:Y:S02]  /*167030*/  ISETP.GE.AND P0, PT, R24, UR76, PT ;  /* 0x0000004c18007c0c */ /* 0x000fe4000bf06270 */
[----:B------:R-:W-:Y:S02]  /*167040*/  LOP3.LUT R16, R16, 0xfbffffff, RZ, 0xc0, !PT ;  /* 0xfbffffff10107812 */ /* 0x000fe400078ec0ff */
[----:B------:R-:W-:Y:S02]  /*167050*/  ISETP.LT.AND P1, PT, R6, UR6, !P0 ;  /* 0x0000000606007c0c */ /* 0x000fe4000c721270 */
[----:B------:R-:W-:Y:S02]  /*167060*/  ISETP.LT.AND P0, PT, R2, UR36, !P0 ;  /* 0x0000002402007c0c */ /* 0x000fe4000c701270 */
[----:B------:R-:W-:Y:S01]  /*167070*/  SHF.R.U32.HI R24, RZ, 0x8, R0 ;  /* 0x00000008ff187819 */ /* 0x000fe20000011600 */
[----:B------:R-:W0:Y:S01]  /*167080*/  LDCU UR6, c[0x0][0x398] ;  /* 0x00007300ff0677ac */ /* 0x000e220008000800 */
[----:B------:R-:W0:Y:S01]  /*167090*/  LDCU UR36, c[0x0][0x398] ;  /* 0x00007300ff2477ac */ /* 0x000e220008000800 */
[----:B------:R-:W0:Y:S06]  /*1670a0*/  LDCU UR76, c[0x0][0x398] ;  /* 0x00007300ff4c77ac */ /* 0x000e2c0008000800 */
[----:B------:R-:W-:-:S04]  /*1670b0*/  @P1 LOP3.LUT R16, R16, 0x4000000, RZ, 0xfc, !PT ;  /* 0x0400000010101812 */ /* 0x000fc800078efcff */
[----:B------:R-:W-:-:S04]  /*1670c0*/  LOP3.LUT R16, R16, 0xfdffffff, RZ, 0xc0, !PT ;  /* 0xfdffffff10107812 */ /* 0x000fc800078ec0ff */
[----:B------:R-:W-:Y:S02]  /*1670d0*/  @P0 LOP3.LUT R16, R16, 0x2000000, RZ, 0xfc, !PT ;  /* 0x0200000010100812 */ /* 0x000fe400078efcff */
[----:B------:R-:W-:Y:S02]  /*1670e0*/  ISETP.GE.AND P0, PT, R28, UR64, PT ;  /* 0x000000401c007c0c */ /* 0x000fe4000bf06270 */
[----:B------:R-:W-:Y:S02]  /*1670f0*/  LOP3.LUT R16, R16, 0xfeffffff, RZ, 0xc0, !PT ;  /* 0xfeffffff10107812 */ /* 0x000fe400078ec0ff */
[----:B------:R-:W-:Y:S02]  /*167100*/  ISETP.LT.AND P1, PT, R6, UR34, !P0 ;  /* 0x0000002206007c0c */ /* 0x000fe4000c721270 */
[----:B------:R-:W-:Y:S02]  /*167110*/  ISETP.LT.AND P0, PT, R2, UR12, !P0 ;  /* 0x0000000c02007c0c */ /* 0x000fe4000c701270 */
[----:B--2---:R-:W-:-:S09]  /*167120*/  LOP3.LUT R14, R14, 0xffff, RZ, 0xc0, !PT ;  /* 0x0000ffff0e0e7812 */ /* 0x004fd200078ec0ff */
[----:B------:R-:W-:Y:S02]  /*167130*/  @P1 LOP3.LUT R16, R16, 0x1000000, RZ, 0xfc, !PT ;  /* 0x0100000010101812 */ /* 0x000fe400078efcff */
[----:B------:R-:W-:Y:S01]  /*167140*/  LOP3.LUT R24, R24, 0xffff, RZ, 0xc0, !PT ;  /* 0x0000ffff18187812 */ /* 0x000fe200078ec0ff */
[----:B------:R-:W-:Y:S01]  /*167150*/  VIADD R28, R29, 0xcf ;  /* 0x000000cf1d1c7836 */ /* 0x000fe20000000000 */
[--C-:B------:R-:W-:Y:S01]  /*167160*/  PRMT R23, R18, 0x3340, R14.reuse ;  /* 0x0000334012177816 */ /* 0x100fe2000000000e */
[----:B------:R-:W2:Y:S01]  /*167170*/  LDCU UR34, c[0x0][0x398] ;  /* 0x00007300ff2277ac */ /* 0x000ea20008000800 */
[----:B------:R-:W2:Y:S04]  /*167180*/  LDL.LU R18, [R1+0x50b0] ;  /* 0x0050b00001127983 */ /* 0x000ea80000300800 */
[----:B------:R0:W-:Y:S01]  /*167190*/  STL [R1+0x2d0], R23 ;  /* 0x0002d01701007387 */ /* 0x0001e20000100800 */
[----:B------:R-:W-:Y:S01]  /*1671a0*/  SHF.R.U32.HI R14, RZ, 0x8, R14 ;  /* 0x00000008ff0e7819 */ /* 0x000fe2000001160e */
[----:B------:R-:W1:Y:S01]  /*1671b0*/  LDCU UR12, c[0x0][0x398] ;  /* 0x00007300ff0c77ac */ /* 0x000e620008000800 */
[----:B------:R-:W1:Y:S01]  /*1671c0*/  LDCU UR64, c[0x0][0x398] ;  /* 0x00007300ff4077ac */ /* 0x000e620008000800 */
[----:B0-----:R-:W-:-:S02]  /*1671d0*/  SHF.R.U32.HI R23, RZ, 0x8, R12 ;  /* 0x00000008ff177819 */ /* 0x001fc4000001160c */
[----:B------:R-:W-:Y:S02]  /*1671e0*/  PRMT R12, R12, 0x3340, R0 ;  /* 0x000033400c0c7816 */ /* 0x000fe40000000000 */
[----:B------:R-:W-:-:S03]  /*1671f0*/  LOP3.LUT R0, R14, 0xffff, RZ, 0xc0, !PT ;  /* 0x0000ffff0e007812 */ /* 0x000fc600078ec0ff */
[----:B------:R0:W-:Y:S01]  /*167200*/  STL [R1+0x2d4], R12 ;  /* 0x0002d40c01007387 */ /* 0x0001e20000100800 */
[----:B------:R-:W-:Y:S02]  /*167210*/  LOP3.LUT R16, R16, 0xff7fffff, RZ, 0xc0, !PT ;  /* 0xff7fffff10107812 */ /* 0x000fe400078ec0ff */
[----:B0-----:R-:W-:Y:S02]  /*167220*/  LOP3.LUT R12, R23, 0xffff, RZ, 0xc0, !PT ;  /* 0x0000ffff170c7812 */ /* 0x001fe400078ec0ff */
[----:B------:R-:W-:-:S04]  /*167230*/  LOP3.LUT R23, R20, 0xffff, RZ, 0xc0, !PT ;  /* 0x0000ffff14177812 */ /* 0x000fc800078ec0ff */
[----:B------:R-:W-:Y:S02]  /*167240*/  PRMT R0, R23, 0x3340, R0 ;  /* 0x0000334017007816 */ /* 0x000fe40000000000 */
[----:B------:R-:W-:Y:S02]  /*167250*/  PRMT R12, R12, 0x3340, R24 ;  /* 0x000033400c0c7816 */ /* 0x000fe40000000018 */
[----:B------:R-:W-:Y:S02]  /*167260*/  @P0 LOP3.LUT R16, R16, 0x800000, RZ, 0xfc, !PT ;  /* 0x0080000010100812 */ /* 0x000fe400078efcff */
[----:B------:R-:W-:Y:S01]  /*167270*/  ISETP.GE.AND P0, PT, R19, UR65, PT ;  /* 0x0000004113007c0c */ /* 0x000fe2000bf06270 */
[----:B------:R0:W-:Y:S04]  /*167280*/  STL [R1+0x1f8], R0 ;  /* 0x0001f80001007387 */ /* 0x0001e80000100800 */
[----:B------:R-:W3:Y:S04]  /*167290*/  LDL.LU R20, [R1+0x3064] ;  /* 0x0030640001147983 */ /* 0x000ee80000300800 */
[----:B------:R-:W4:Y:S04]  /*1672a0*/  LDL.LU R19, [R1+0x3060] ;  /* 0x0030600001137983 */ /* 0x000f280000300800 */
[----:B------:R0:W-:Y:S04]  /*1672b0*/  STL [R1+0x1fc], R12 ;  /* 0x0001fc0c01007387 */ /* 0x0001e80000100800 */
[----:B------:R-:W4:Y:S01]  /*1672c0*/  LDL.LU R14, [R1+0x1b14] ;  /* 0x001b1400010e7983 */ /* 0x000f220000300800 */
[----:B------:R-:W-:-:S02]  /*1672d0*/  ISETP.LT.AND P1, PT, R6, UR38, !P0 ;  /* 0x0000002606007c0c */ /* 0x000fc4000c721270 */
[----:B------:R-:W-:Y:S02]  /*1672e0*/  ISETP.LT.AND P0, PT, R2, UR40, !P0 ;  /* 0x0000002802007c0c */ /* 0x000fe4000c701270 */
[----:B------:R-:W-:Y:S01]  /*1672f0*/  LOP3.LUT R16, R16, 0xffbfffff, RZ, 0xc0, !PT ;  /* 0xffbfffff10107812 */ /* 0x000fe200078ec0ff */
[C---:B------:R-:W-:Y:S02]  /*167300*/  VIADD R23, R29.reuse, 0xd3 ;  /* 0x000000d31d177836 */ /* 0x040fe40000000000 */
[C---:B------:R-:W-:Y:S02]  /*167310*/  VIADD R24, R29.reuse, 0xd1 ;  /* 0x000000d11d187836 */ /* 0x040fe40000000000 */
[----:B0-----:R-:W-:Y:S01]  /*167320*/  VIADD R0, R29, 0xdb ;  /* 0x000000db1d007836 */ /* 0x001fe20000000000 */
[----:B------:R-:W0:Y:S01]  /*167330*/  LDCU UR38, c[0x0][0x398] ;  /* 0x00007300ff2677ac */ /* 0x000e220008000800 */
[----:B------:R-:W0:Y:S01]  /*167340*/  LDCU UR40, c[0x0][0x398] ;  /* 0x00007300ff2877ac */ /* 0x000e220008000800 */
[----:B------:R-:W0:Y:S01]  /*167350*/  LDCU UR65, c[0x0][0x398] ;  /* 0x00007300ff4177ac */ /* 0x000e220008000800 */
[----:B------:R-:W-:-:S04]  /*167360*/  @P1 LOP3.LUT R16, R16, 0x400000, RZ, 0xfc, !PT ;  /* 0x0040000010101812 */ /* 0x000fc800078efcff */
[----:B------:R-:W-:-:S04]  /*167370*/  LOP3.LUT R16, R16, 0xffdfffff, RZ, 0xc0, !PT ;  /* 0xffdfffff10107812 */ /* 0x000fc800078ec0ff */
[----:B------:R-:W-:Y:S02]  /*167380*/  @P0 LOP3.LUT R16, R16, 0x200000, RZ, 0xfc, !PT ;  /* 0x0020000010100812 */ /* 0x000fe400078efcff */
[----:B------:R-:W-:Y:S02]  /*167390*/  ISETP.GE.AND P0, PT, R0, UR67, PT ;  /* 0x0000004300007c0c */ /* 0x000fe4000bf06270 */
[----:B------:R-:W-:Y:S02]  /*1673a0*/  LOP3.LUT R16, R16, 0xffefffff, RZ, 0xc0, !PT ;  /* 0xffefffff10107812 */ /* 0x000fe400078ec0ff */
[----:B------:R-:W-:Y:S02]  /*1673b0*/  ISETP.LT.AND P1, PT, R6, UR44, !P0 ;  /* 0x0000002c06007c0c */ /* 0x000fe4000c721270 */
[----:B------:R-:W-:Y:S01]  /*1673c0*/  ISETP.LT.AND P0, PT, R2, UR10, !P0 ;  /* 0x0000000a02007c0c */ /* 0x000fe2000c701270 */
[C---:B------:R-:W-:Y:S02]  /*1673d0*/  VIADD R0, R29.reuse, 0xd9 ;  /* 0x000000d91d007836 */ /* 0x040fe40000000000 */
[----:B------:R-:W-:Y:S01]  /*1673e0*/  VIADD R12, R29, 0xcd ;  /* 0x000000cd1d0c7836 */ /* 0x000fe20000000000 */
[----:B------:R-:W0:Y:S01]  /*1673f0*/  LDCU UR44, c[0x0][0x398] ;  /* 0x00007300ff2c77ac */ /* 0x000e220008000800 */
[----:B------:R-:W0:Y:S01]  /*167400*/  LDCU UR10, c[0x0][0x398] ;  /* 0x00007300ff0a77ac */ /* 0x000e220008000800 */
[----:B------:R-:W0:Y:S05]  /*167410*/  LDCU UR67, c[0x0][0x398] ;  /* 0x00007300ff4377ac */ /* 0x000e2a0008000800 */
[----:B------:R-:W-:-:S04]  /*167420*/  @P1 LOP3.LUT R16, R16, 0x100000, RZ, 0xfc, !PT ;  /* 0x0010000010101812 */ /* 0x000fc800078efcff */
[----:B------:R-:W-:-:S04]  /*167430*/  LOP3.LUT R16, R16, 0xfff7ffff, RZ, 0xc0, !PT ;  /* 0xfff7ffff10107812 */ /* 0x000fc800078ec0ff */
[----:B------:R-:W-:Y:S02]  /*167440*/  @P0 LOP3.LUT R16, R16, 0x80000, RZ, 0xfc, !PT ;  /* 0x0008000010100812 */ /* 0x000fe400078efcff */
[----:B------:R-:W-:Y:S02]  /*167450*/  ISETP.GE.AND P0, PT, R0, UR69, PT ;  /* 0x0000004500007c0c */ /* 0x000fe4000bf06270 */
[----:B------:R-:W-:Y:S02]  /*167460*/  LOP3.LUT R16, R16, 0xfffbffff, RZ, 0xc0, !PT ;  /* 0xfffbffff10107812 */ /* 0x000fe400078ec0ff */
[----:B------:R-:W-:Y:S02]  /*167470*/  ISETP.LT.AND P1, PT, R6, UR48, !P0 ;  /* 0x0000003006007c0c */ /* 0x000fe4000c721270 */
[----:B------:R-:W-:Y:S01]  /*167480*/  ISETP.LT.AND P0, PT, R2, UR46, !P0 ;  /* 0x0000002e02007c0c */ /* 0x000fe2000c701270 */
[----:B------:R-:W-:Y:S01]  /*167490*/  VIADD R0, R29, 0xd7 ;  /* 0x000000d71d007836 */ /* 0x000fe20000000000 */
[----:B------:R-:W0:Y:S01]  /*1674a0*/  LDCU UR48, c[0x0][0x398] ;  /* 0x00007300ff3077ac */ /* 0x000e220008000800 */
        /* <DEDUP_REMOVED lines=66> */
[----:B--2---:R-:W-:-:S04]  /*1678d0*/  LOP3.LUT R0, R18, 0xffff, RZ, 0xc0, !PT ;  /* 0x0000ffff12007812 */ /* 0x004fc800078ec0ff */
[----:B------:R-:W-:Y:S02]  /*1678e0*/  SHF.R.U32.HI R24, RZ, 0x8, R0 ;  /* 0x00000008ff187819 */ /* 0x000fe40000011600 */
[----:B---3--:R-:W-:Y:S02]  /*1678f0*/  LOP3.LUT R20, R20, 0xffff, RZ, 0xc0, !PT ;  /* 0x0000ffff14147812 */ /* 0x008fe400078ec0ff */
[----:B----4-:R-:W-:Y:S02]  /*167900*/  LOP3.LUT R14, R14, 0xffff, RZ, 0xc0, !PT ;  /* 0x0000ffff0e0e7812 */ /* 0x010fe400078ec0ff */
[----:B------:R-:W-:Y:S02]  /*167910*/  SHF.R.U32.HI R18, RZ, 0x8, R20 ;  /* 0x00000008ff127819 */ /* 0x000fe40000011614 */
[----:B------:R-:W-:Y:S02]  /*167920*/  LOP3.LUT R19, R19, 0xffff, RZ, 0xc0, !PT ;  /* 0x0000ffff13137812 */ /* 0x000fe400078ec0ff */
[----:B------:R-:W-:-:S02]  /*167930*/  PRMT R20, R20, 0x3340, R14 ;  /* 0x0000334014147816 */ /* 0x000fc4000000000e */
[----:B------:R-:W-:-:S03]  /*167940*/  PRMT R23, R19, 0x3340, R0 ;  /* 0x0000334013177816 */ /* 0x000fc60000000000 */
[----:B------:R2:W-:Y:S02]  /*167950*/  STL [R1+0x2c4], R20 ;  /* 0x0002c41401007387 */ /* 0x0005e40000100800 */
[----:B--2---:R-:W-:Y:S02]  /*167960*/  SHF.R.U32.HI R20, RZ, 0x8, R14 ;  /* 0x00000008ff147819 */ /* 0x004fe4000001160e */
[----:B------:R-:W-:Y:S02]  /*167970*/  SHF.R.U32.HI R14, RZ, 0x8, R19 ;  /* 0x00000008ff0e7819 */ /* 0x000fe40000011613 */
[----:B------:R-:W2:Y:S04]  /*167980*/  LDL.LU R19, [R1+0x50ac] ;  /* 0x0050ac0001137983 */ /* 0x000ea80000300800 */
[----:B------:R3:W-:Y:S01]  /*167990*/  STL [R1+0x2bc], R23 ;  /* 0x0002bc1701007387 */ /* 0x0007e20000100800 */
[----:B------:R-:W-:-:S02]  /*1679a0*/  LOP3.LUT R0, R20, 0xffff, RZ, 0xc0, !PT ;  /* 0x0000ffff14007812 */ /* 0x000fc400078ec0ff */
[----:B---3--:R-:W-:Y:S02]  /*1679b0*/  LOP3.LUT R23, R18, 0xffff, RZ, 0xc0, !PT ;  /* 0x0000ffff12177812 */ /* 0x008fe400078ec0ff */
[----:B------:R-:W3:Y:S02]  /*1679c0*/  LDL.LU R18, [R1+0x50a8] ;  /* 0x0050a80001127983 */ /* 0x000ee40000300800 */
[----:B------:R-:W-:-:S05]  /*1679d0*/  PRMT R0, R23, 0x3340, R0 ;  /* 0x0000334017007816 */ /* 0x000fca0000000000 */
[----:B------:R4:W-:Y:S01]  /*1679e0*/  STL [R1+0x1f0], R0 ;  /* 0x0001f00001007387 */ /* 0x0009e20000100800 */
[----:B------:R-:W-:Y:S02]  /*1679f0*/  LOP3.LUT R16, R16, 0xffffffef, RZ, 0xc0, !PT ;  /* 0xffffffef10107812 */ /* 0x000fe400078ec0ff */
[----:B------:R-:W-:Y:S02]  /*167a00*/  LOP3.LUT R28, R14, 0xffff, RZ, 0xc0, !PT ;  /* 0x0000ffff0e1c7812 */ /* 0x000fe400078ec0ff */
[----:B------:R-:W-:Y:S01]  /*167a10*/  LOP3.LUT R24, R24, 0xffff, RZ, 0xc0, !PT ;  /* 0x0000ffff18187812 */ /* 0x000fe200078ec0ff */
[----:B------:R-:W2:Y:S04]  /*167a20*/  LDL.LU R20, [R1+0x303c] ;  /* 0x00303c0001147983 */ /* 0x000ea80000300800 */
[----:B------:R-:W2:Y:S01]  /*167a30*/  LDL.LU R12, [R1+0x3038] ;  /* 0x00303800010c7983 */ /* 0x000ea20000300800 */
[----:B----4-:R-:W-:-:S05]  /*167a40*/  VIADD R0, R29, 0xcb ;  /* 0x000000cb1d007836 */ /* 0x010fca0000000000 */
[----:B------:R-:W-:Y:S01]  /*167a50*/  ISETP.GE.AND P0, PT, R0, UR9, PT ;  /* 0x0000000900007c0c */ /* 0x000fe2000bf06270 */
[C---:B------:R-:W-:Y:S01]  /*167a60*/  VIADD R0, R29.reuse, 0xc9 ;  /* 0x000000c91d007836 */ /* 0x040fe20000000000 */
[----:B------:R-:W-:Y:S01]  /*167a70*/  PRMT R14, R28, 0x3340, R24 ;  /* 0x000033401c0e7816 */ /* 0x000fe20000000018 */
[C---:B------:R-:W-:Y:S01]  /*167a80*/  VIADD R23, R29.reuse, 0xc3 ;  /* 0x000000c31d177836 */ /* 0x040fe20000000000 */
[----:B-1----:R-:W-:Y:S02]  /*167a90*/  ISETP.LT.AND P1, PT, R6, UR18, !P0 ;  /* 0x0000001206007c0c */ /* 0x002fe4000c721270 */
[----:B------:R-:W-:Y:S01]  /*167aa0*/  ISETP.LT.AND P0, PT, R2, UR20, !P0 ;  /* 0x0000001402007c0c */ /* 0x000fe2000c701270 */
[C---:B------:R-:W-:Y:S01]  /*167ab0*/  VIADD R24, R29.reuse, 0xc1 ;  /* 0x000000c11d187836 */ /* 0x040fe20000000000 */
[----:B------:R1:W-:Y:S01]  /*167ac0*/  STL [R1+0x1f4], R14 ;  /* 0x0001f40e01007387 */ /* 0x0003e20000100800 */
[----:B------:R-:W-:Y:S01]  /*167ad0*/  VIADD R28, R29, 0xbf ;  /* 0x000000bf1d1c7836 */ /* 0x000fe20000000000 */
[----:B------:R-:W4:Y:S01]  /*167ae0*/  LDCU UR18, c[0x0][0x398] ;  /* 0x00007300ff1277ac */ /* 0x000f220008000800 */
        /* <DEDUP_REMOVED lines=8> */
[C---:B------:R-:W-:Y:S02]  /*167b70*/  VIADD R0, R29.reuse, 0xc7 ;  /* 0x000000c71d007836 */ /* 0x040fe40000000000 */
[----:B-1----:R-:W-:Y:S01]  /*167b80*/  VIADD R14, R29, 0xbd ;  /* 0x000000bd1d0e7836 */ /* 0x002fe20000000000 */
[----:B------:R-:W1:Y:S05]  /*167b90*/  LDCU UR26, c[0x0][0x398] ;  /* 0x00007300ff1a77ac */ /* 0x000e6a0008000800 */
[----:B------:R-:W-:-:S04]  /*167ba0*/  @P1 LOP3.LUT R16, R16, 0x4, RZ, 0xfc, !PT ;  /* 0x0000000410101812 */ /* 0x000fc800078efcff */
[----:B------:R-:W-:-:S04]  /*167bb0*/  LOP3.LUT R16, R16, 0xfffffffd, RZ, 0xc0, !PT ;  /* 0xfffffffd10107812 */ /* 0x000fc800078ec0ff */
[----:B------:R-:W-:Y:S02]  /*167bc0*/  @P0 LOP3.LUT R16, R16, 0x2, RZ, 0xfc, !PT ;  /* 0x0000000210100812 */ /* 0x000fe400078efcff */
[----:B------:R-:W-:-:S04]  /*167bd0*/  ISETP.GE.AND P0, PT, R0, UR13, PT ;  /* 0x0000000d00007c0c */ /* 0x000fc8000bf06270 */
[----:B------:R-:W-:Y:S02]  /*167be0*/  ISETP.LT.AND P1, PT, R6, UR22, !P0 ;  /* 0x0000001606007c0c */ /* 0x000fe4000c721270 */
[----:B------:R-:W-:Y:S01]  /*167bf0*/  LOP3.LUT R16, R16, 0xfffffffe, RZ, 0xc0, !PT ;  /* 0xfffffffe10107812 */ /* 0x000fe200078ec0ff */
[----:B------:R-:W-:Y:S01]  /*167c00*/  VIADD R0, R29, 0xc5 ;  /* 0x000000c51d007836 */ /* 0x000fe20000000000 */
[----:B------:R-:W0:Y:S09]  /*167c10*/  LDCU UR22, c[0x0][0x398] ;  /* 0x00007300ff1677ac */ /* 0x000e320008000800 */
[----:B------:R-:W-:-:S05]  /*167c20*/  @P1 LOP3.LUT R16, R16, 0x1, RZ, 0xfc, !PT ;  /* 0x0000000110101812 */ /* 0x000fca00078efcff */
[----:B------:R0:W-:Y:S04]  /*167c30*/  STL [R1+0x5004], R16 ;  /* 0x0050041001007387 */ /* 0x0001e80000100800 */
[----:B0-----:R-:W4:Y:S01]  /*167c40*/  LDL.LU R16, [R1+0x1534] ;  /* 0x0015340001107983 */ /* 0x001f220000300800 */
[----:B------:R-:W-:Y:S02]  /*167c50*/  ISETP.LT.AND P0, PT, R2, UR24, !P0 ;  /* 0x0000001802007c0c */ /* 0x000fe4000c701270 */
[----:B---3--:R-:W-:-:S11]  /*167c60*/  LOP3.LUT R18, R18, 0x7fffffff, RZ, 0xc0, !PT ;  /* 0x7fffffff12127812 */ /* 0x008fd600078ec0ff */
[----:B------:R-:W-:Y:S02]  /*167c70*/  @P0 LOP3.LUT R18, R18, 0x80000000, RZ, 0xfc, !PT ;  /* 0x8000000012120812 */ /* 0x000fe400078efcff */
[----:B------:R-:W-:Y:S02]  /*167c80*/  ISETP.GE.AND P0, PT, R0, UR15, PT ;  /* 0x0000000f00007c0c */ /* 0x000fe4000bf06270 */
[----:B------:R-:W-:Y:S02]  /*167c90*/  LOP3.LUT R18, R18, 0xbfffffff, RZ, 0xc0, !PT ;  /* 0xbfffffff12127812 */ /* 0x000fe400078ec0ff */
[----:B------:R-:W-:Y:S02]  /*167ca0*/  ISETP.LT.AND P1, PT, R6, UR28, !P0 ;  /* 0x0000001c06007c0c */ /* 0x000fe4000c721270 */
[----:B------:R-:W-:Y:S02]  /*167cb0*/  ISETP.LT.AND P0, PT, R2, UR30, !P0 ;  /* 0x0000001e02007c0c */ /* 0x000fe4000c701270 */
[----:B--2---:R-:W-:-:S02]  /*167cc0*/  LOP3.LUT R20, R20, 0xffff, RZ, 0xc0, !PT ;  /* 0x0000ffff14147812 */ /* 0x004fc400078ec0ff */
[----:B------:R-:W-:Y:S02]  /*167cd0*/  LOP3.LUT R12, R12, 0xffff, RZ, 0xc0, !PT ;  /* 0x0000ffff0c0c7812 */ /* 0x000fe400078ec0ff */
[----:B------:R-:W-:Y:S01]  /*167ce0*/  LOP3.LUT R0, R19, 0xffff, RZ, 0xc0, !PT ;  /* 0x0000ffff13007812 */ /* 0x000fe200078ec0ff */
[----:B------:R-:W0:Y:S04]  /*167cf0*/  LDCU UR15, c[0x0][0x398] ;  /* 0x00007300ff0f77ac */ /* 0x000e280008000800 */
[----:B------:R-:W-:-:S04]  /*167d00*/  @P1 LOP3.LUT R18, R18, 0x40000000, RZ, 0xfc, !PT ;  /* 0x4000000012121812 */ /* 0x000fc800078efcff */
[----:B------:R-:W-:-:S04]  /*167d10*/  LOP3.LUT R18, R18, 0xdfffffff, RZ, 0xc0, !PT ;  /* 0xdfffffff12127812 */ /* 0x000fc800078ec0ff */
[----:B------:R-:W-:Y:S02]  /*167d20*/  @P0 LOP3.LUT R18, R18, 0x20000000, RZ, 0xfc, !PT ;  /* 0x2000000012120812 */ /* 0x000fe400078efcff */
[----:B------:R-:W-:Y:S02]  /*167d30*/  ISETP.GE.AND P0, PT, R23, UR17, PT ;  /* 0x0000001117007c0c */ /* 0x000fe4000bf06270 */
[----:B------:R-:W-:Y:S02]  /*167d40*/  LOP3.LUT R18, R18, 0xefffffff, RZ, 0xc0, !PT ;  /* 0xefffffff12127812 */ /* 0x000fe400078ec0ff */
[----:B------:R-:W-:Y:S02]  /*167d50*/  ISETP.LT.AND P1, PT, R6, UR6, !P0 ;  /* 0x0000000606007c0c */ /* 0x000fe4000c721270 */
[----:B------:R-:W-:Y:S02]  /*167d60*/  ISETP.LT.AND P0, PT, R2, UR34, !P0 ;  /* 0x0000002202007c0c */ /* 0x000fe4000c701270 */
[----:B------:R-:W-:-:S02]  /*167d70*/  SHF.R.U32.HI R19, RZ, 0x8, R20 ;  /* 0x00000008ff137819 */ /* 0x000fc40000011614 */
[----:B------:R-:W-:Y:S02]  /*167d80*/  SHF.R.U32.HI R23, RZ, 0x8, R12 ;  /* 0x00000008ff177819 */ /* 0x000fe4000001160c */
[----:B------:R-:W-:Y:S01]  /*167d90*/  PRMT R12, R12, 0x3340, R0 ;  /* 0x000033400c0c7816 */ /* 0x000fe20000000000 */
[----:B------:R-:W2:Y:S01]  /*167da0*/  LDCU.64 UR16, c[0x0][0x398] ;  /* 0x00007300ff1077ac */ /* 0x000ea20008000a00 */
[----:B------:R-:W3:Y:S03]  /*167db0*/  LDCU UR34, c[0x0][0x398] ;  /* 0x00007300ff2277ac */ /* 0x000ee60008000800 */
[----:B------:R-:W-:-:S04]  /*167dc0*/  @P1 LOP3.LUT R18, R18, 0x10000000, RZ, 0xfc, !PT ;  /* 0x1000000012121812 */ /* 0x000fc800078efcff */
[----:B------:R-:W-:-:S04]  /*167dd0*/  LOP3.LUT R18, R18, 0xf7ffffff, RZ, 0xc0, !PT ;  /* 0xf7ffffff12127812 */ /* 0x000fc800078ec0ff */
[----:B------:R-:W-:Y:S02]  /*167de0*/  @P0 LOP3.LUT R18, R18, 0x8000000, RZ, 0xfc, !PT ;  /* 0x0800000012120812 */ /* 0x000fe400078efcff */
[----:B------:R-:W-:Y:S02]  /*167df0*/  ISETP.GE.AND P0, PT, R24, UR19, PT ;  /* 0x0000001318007c0c */ /* 0x000fe4000bf06270 */
[----:B------:R-:W-:-:S04]  /*167e00*/  SHF.R.U32.HI R24, RZ, 0x8, R0 ;  /* 0x00000008ff187819 */ /* 0x000fc80000011600 */
[----:B------:R-:W-:Y:S02]  /*167e10*/  LOP3.LUT R24, R24, 0xffff, RZ, 0xc0, !PT ;  /* 0x0000ffff18187812 */ /* 0x000fe400078ec0ff */
[----:B----4-:R-:W-:-:S04]  /*167e20*/  LOP3.LUT R16, R16, 0xffff, RZ, 0xc0, !PT ;  /* 0x0000ffff10107812 */ /* 0x010fc800078ec0ff */
[--C-:B------:R-:W-:Y:S02]  /*167e30*/  PRMT R20, R20, 0x3340, R16.reuse ;  /* 0x0000334014147816 */ /* 0x100fe40000000010 */
[----:B------:R-:W-:-:S03]  /*167e40*/  SHF.R.U32.HI R16, RZ, 0x8, R16 ;  /* 0x00000008ff107819 */ /* 0x000fc60000011610 */
[----:B------:R-:W-:Y:S04]  /*167e50*/  STL [R1+0x2b0], R20 ;  /* 0x0002b01401007387 */ /* 0x000fe80000100800 */
[----:B------:R4:W-:Y:S01]  /*167e60*/  STL [R1+0x2b8], R12 ;  /* 0x0002b80c01007387 */ /* 0x0009e20000100800 */
[----:B------:R-:W-:Y:S02]  /*167e70*/  LOP3.LUT R0, R16, 0xffff, RZ, 0xc0, !PT ;  /* 0x0000ffff10007812 */ /* 0x000fe400078ec0ff */
[----:B----4-:R-:W-:Y:S02]  /*167e80*/  LOP3.LUT R12, R23, 0xffff, RZ, 0xc0, !PT ;  /* 0x0000ffff170c7812 */ /* 0x010fe400078ec0ff */
[----:B------:R-:W-:-:S04]  /*167e90*/  LOP3.LUT R23, R19, 0xffff, RZ, 0xc0, !PT ;  /* 0x0000ffff13177812 */ /* 0x000fc800078ec0ff */
[----:B------:R-:W-:Y:S02]  /*167ea0*/  PRMT R0, R23, 0x3340, R0 ;  /* 0x0000334017007816 */ /* 0x000fe40000000000 */
[----:B------:R-:W-:-:S03]  /*167eb0*/  PRMT R12, R12, 0x3340, R24 ;  /* 0x000033400c0c7816 */ /* 0x000fc60000000018 */
[----:B------:R-:W-:Y:S04]  /*167ec0*/  STL [R1+0x1e4], R0 ;  /* 0x0001e40001007387 */ /* 0x000fe80000100800 */
[----:B------:R-:W4:Y:S04]  /*167ed0*/  LDL.LU R20, [R1+0x3044] ;  /* 0x0030440001147983 */ /* 0x000f280000300800 */
[----:B------:R-:W3:Y:S04]  /*167ee0*/  LDL.LU R19, [R1+0x2fe0] ;  /* 0x002fe00001137983 */ /* 0x000ee80000300800 */
[----:B------:R0:W-:Y:S04]  /*167ef0*/  STL [R1+0x1e8], R12 ;  /* 0x0001e80c01007387 */ /* 0x0001e80000100800 */
[----:B------:R-:W3:Y:S04]  /*167f00*/  LDL.LU R16, [R1+0x1538] ;  /* 0x0015380001107983 */ /* 0x000ee80000300800 */
[----:B0-----:R-:W3:Y:S01]  /*167f10*/  LDL.LU R12, [R1+0x388] ;  /* 0x00038800010c7983 */ /* 0x001ee20000300800 */
[----:B------:R-:W-:-:S02]  /*167f20*/  ISETP.LT.AND P1, PT, R6, UR12, !P0 ;  /* 0x0000000c06007c0c */ /* 0x000fc4000c721270 */
[----:B------:R-:W-:Y:S02]  /*167f30*/  ISETP.LT.AND P0, PT, R2, UR32, !P0 ;  /* 0x0000002002007c0c */ /* 0x000fe4000c701270 */
[----:B------:R-:W-:Y:S01]  /*167f40*/  LOP3.LUT R18, R18, 0xfbffffff, RZ, 0xc0, !PT ;  /* 0xfbffffff12127812 */ /* 0x000fe200078ec0ff */
[C---:B------:R-:W-:Y:S01]  /*167f50*/  VIADD R0, R29.reuse, 0xbb ;  /* 0x000000bb1d007836 */ /* 0x040fe20000000000 */
[----:B------:R-:W0:Y:S01]  /*167f60*/  LDCU.64 UR12, c[0x0][0x398] ;  /* 0x00007300ff0c77ac */ /* 0x000e220008000a00 */
[C---:B------:R-:W-:Y:S02]  /*167f70*/  VIADD R23, R29.reuse, 0xb6 ;  /* 0x000000b61d177836 */ /* 0x040fe40000000000 */
[----:B------:R-:W-:Y:S01]  /*167f80*/  VIADD R24, R29, 0xb5 ;  /* 0x000000b51d187836 */ /* 0x000fe20000000000 */
[----:B------:R-:W0:Y:S03]  /*167f90*/  LDCU UR32, c[0x0][0x398] ;  /* 0x00007300ff2077ac */ /* 0x000e260008000800 */
[----:B------:R-:W-:-:S04]  /*167fa0*/  @P1 LOP3.LUT R18, R18, 0x4000000, RZ, 0xfc, !PT ;  /* 0x0400000012121812 */ /* 0x000fc800078efcff */
[----:B------:R-:W-:-:S04]  /*167fb0*/  LOP3.LUT R18, R18, 0xfdffffff, RZ, 0xc0, !PT ;  /* 0xfdffffff12127812 */ /* 0x000fc800078ec0ff */
[----:B------:R-:W-:Y:S02]  /*167fc0*/  @P0 LOP3.LUT R18, R18, 0x2000000, RZ, 0xfc, !PT ;  /* 0x0200000012120812 */ /* 0x000fe400078efcff */
[----:B------:R-:W-:Y:S01]  /*167fd0*/  ISETP.GE.AND P0, PT, R28, UR21, PT ;  /* 0x000000151c007c0c */ /* 0x000fe2000bf06270 */
[----:B------:R-:W0:Y:S03]  /*167fe0*/  LDCU.64 UR20, c[0x0][0x398] ;  /* 0x00007300ff1477ac */ /* 0x000e260008000a00 */
[----:B------:R-:W-:Y:S02]  /*167ff0*/  ISETP.LT.AND P1, PT, R6, UR38, !P0 ;  /* 0x0000002606007c0c */ /* 0x000fe4000c721270 */
[----:B------:R-:W-:Y:S02]  /*168000*/  ISETP.LT.AND P0, PT, R2, UR40, !P0 ;  /* 0x0000002802007c0c */ /* 0x000fe4000c701270 */
[----:B------:R-:W-:Y:S01]  /*168010*/  LOP3.LUT R18, R18, 0xfeffffff, RZ, 0xc0, !PT ;  /* 0xfeffffff12127812 */ /* 0x000fe200078ec0ff */
[----:B------:R-:W-:Y:S01]  /*168020*/  VIADD R28, R29, 0xb4 ;  /* 0x000000b41d1c7836 */ /* 0x000fe20000000000 */
        /* <DEDUP_REMOVED lines=21> */
[----:B------:R-:W0:Y:S01]  /*168180*/  LDCU.64 UR10, c[0x0][0x398] ;  /* 0x00007300ff0a77ac */ /* 0x000e220008000a00 */
[----:B------:R-:W0:Y:S01]  /*168190*/  LDCU.64 UR24, c[0x0][0x398] ;  /* 0x00007300ff1877ac */ /* 0x000e220008000a00 */
[----:B------:R-:W0:Y:S07]  /*1681a0*/  LDCU UR42, c[0x0][0x398] ;  /* 0x00007300ff2a77ac */ /* 0x000e2e0008000800 */
        /* <DEDUP_REMOVED lines=15> */
[----:B0-----:R-:W-:Y:S02]  /*1682a0*/  ISETP.LT.AND P1, PT, R6, UR10, !P0 ;  /* 0x0000000a06007c0c */ /* 0x001fe4000c721270 */
[----:B------:R-:W-:Y:S01]  /*1682b0*/  ISETP.LT.AND P0, PT, R2, UR46, !P0 ;  /* 0x0000002e02007c0c */ /* 0x000fe2000c701270 */
[----:B------:R-:W-:Y:S01]  /*1682c0*/  VIADD R0, R29, 0xb7 ;  /* 0x000000b71d007836 */ /* 0x000fe20000000000 */
[----:B------:R-:W0:Y:S01]  /*1682d0*/  LDCU.64 UR28, c[0x0][0x398] ;  /* 0x00007300ff1c77ac */ /* 0x000e220008000a00 */
[----:B------:R-:W0:Y:S08]  /*1682e0*/  LDCU UR46, c[0x0][0x398] ;  /* 0x00007300ff2e77ac */ /* 0x000e300008000800 */
        /* <DEDUP_REMOVED lines=8> */
[----:B------:R-:W0:Y:S08]  /*168370*/  LDCU UR56, c[0x0][0x398] ;  /* 0x00007300ff3877ac */ /* 0x000e300008000800 */
[----:B------:R-:W-:-:S04]  /*168380*/  @P1 LOP3.LUT R18, R18, 0x4000, RZ, 0xfc, !PT ;  /* 0x0000400012121812 */ /* 0x000fc800078efcff */
[----:B------:R-:W-:-:S04]  /*168390*/  LOP3.LUT R18, R18, 0xffffdfff, RZ, 0xc0, !PT ;  /* 0xffffdfff12127812 */ /* 0x000fc800078ec0ff */
[----:B------:R-:W-:Y:S02]  /*1683a0*/  @P0 LOP3.LUT R18, R18, 0x2000, RZ, 0xfc, !PT ;  /* 0x0000200012120812 */ /* 0x000fe400078efcff */
[----:B------:R-:W-:Y:S01]  /*1683b0*/  ISETP.GE.AND P0, PT, R23, UR33, PT ;  /* 0x0000002117007c0c */ /* 0x000fe2000bf06270 */
[----:B------:R-:W0:Y:S03]  /*1683c0*/  LDCU UR33, c[0x0][0x398] ;  /* 0x00007300ff2177ac */ /* 0x000e260008000800 */
[----:B--2---:R-:W-:Y:S02]  /*1683d0*/  ISETP.LT.AND P1, PT, R6, UR16, !P0 ;  /* 0x0000001006007c0c */ /* 0x004fe4000c721270 */
[----:B------:R-:W-:Y:S02]  /*1683e0*/  ISETP.LT.AND P0, PT, R2, UR54, !P0 ;  /* 0x0000003602007c0c */ /* 0x000fe4000c701270 */
[----:B------:R-:W-:Y:S01]  /*1683f0*/  LOP3.LUT R18, R18, 0xffffefff, RZ, 0xc0, !PT ;  /* 0xffffefff12127812 */ /* 0x000fe200078ec0ff */
[----:B------:R-:W2:Y:S08]  /*168400*/  LDCU UR54, c[0x0][0x398] ;  /* 0x00007300ff3677ac */ /* 0x000eb00008000800 */
        /* <DEDUP_REMOVED lines=8> */
[----:B------:R-:W0:Y:S08]  /*168490*/  LDCU UR52, c[0x0][0x398] ;  /* 0x00007300ff3477ac */ /* 0x000e300008000800 */
[----:B------:R-:W-:-:S04]  /*1684a0*/  @P1 LOP3.LUT R18, R18, 0x400, RZ, 0xfc, !PT ;  /* 0x0000040012121812 */ /* 0x000fc800078efcff */
[----:B------:R-:W-:-:S04]  /*1684b0*/  LOP3.LUT R18, R18, 0xfffffdff, RZ, 0xc0, !PT ;  /* 0xfffffdff12127812 */ /* 0x000fc800078ec0ff */
[----:B------:R-:W-:Y:S02]  /*1684c0*/  @P0 LOP3.LUT R18, R18, 0x200, RZ, 0xfc, !PT ;  /* 0x0000020012120812 */ /* 0x000fe400078efcff */
[----:B------:R-:W-:Y:S02]  /*1684d0*/  ISETP.GE.AND P0, PT, R28, UR37, PT ;  /* 0x000000251c007c0c */ /* 0x000fe4000bf06270 */
[----:B------:R-:W-:Y:S02]  /*1684e0*/  LOP3.LUT R18, R18, 0xfffffeff, RZ, 0xc0, !PT ;  /* 0xfffffeff12127812 */ /* 0x000fe400078ec0ff */
[----:B------:R-:W-:Y:S02]  /*1684f0*/  ISETP.LT.AND P1, PT, R6, UR24, !P0 ;  /* 0x0000001806007c0c */ /* 0x000fe4000c721270 */
[----:B------:R-:W-:Y:S02]  /*168500*/  ISETP.LT.AND P0, PT, R2, UR60, !P0 ;  /* 0x0000003c02007c0c */ /* 0x000fe4000c701270 */
[----:B----4-:R-:W-:-:S09]  /*168510*/  LOP3.LUT R20, R20, 0xffff, RZ, 0xc0, !PT ;  /* 0x0000ffff14147812 */ /* 0x010fd200078ec0ff */
[----:B------:R-:W-:Y:S02]  /*168520*/  @P1 LOP3.LUT R18, R18, 0x100, RZ, 0xfc, !PT ;  /* 0x0000010012121812 */ /* 0x000fe400078efcff */
[----:B---3--:R-:W-:Y:S02]  /*168530*/  LOP3.LUT R16, R16, 0xffff, RZ, 0xc0, !PT ;  /* 0x0000ffff10107812 */ /* 0x008fe400078ec0ff */
[----:B------:R-:W-:Y:S02]  /*168540*/  LOP3.LUT R19, R19, 0xffff, RZ, 0xc0, !PT ;  /* 0x0000ffff13137812 */ /* 0x000fe400078ec0ff */
[----:B------:R-:W-:Y:S02]  /*168550*/  LOP3.LUT R18, R18, 0xffffff7f, RZ, 0xc0, !PT ;  /* 0xffffff7f12127812 */ /* 0x000fe400078ec0ff */
[----:B------:R-:W-:Y:S02]  /*168560*/  LOP3.LUT R0, R12, 0xffff, RZ, 0xc0, !PT ;  /* 0x0000ffff0c007812 */ /* 0x000fe400078ec0ff */
[----:B------:R-:W-:-:S02]  /*168570*/  SHF.R.U32.HI R12, RZ, 0x8, R20 ;  /* 0x00000008ff0c7819 */ /* 0x000fc40000011614 */
[----:B------:R-:W-:Y:S02]  /*168580*/  PRMT R20, R20, 0x3340, R16 ;  /* 0x0000334014147816 */ /* 0x000fe40000000010 */
[----:B------:R-:W-:Y:S02]  /*168590*/  @P0 LOP3.LUT R18, R18, 0x80, RZ, 0xfc, !PT ;  /* 0x0000008012120812 */ /* 0x000fe400078efcff */
[----:B------:R-:W-:Y:S02]  /*1685a0*/  PRMT R23, R19, 0x3340, R0 ;  /* 0x0000334013177816 */ /* 0x000fe40000000000 */
[----:B------:R-:W-:Y:S01]  /*1685b0*/  ISETP.GE.AND P0, PT, R14, UR39, PT ;  /* 0x000000270e007c0c */ /* 0x000fe2000bf06270 */
[----:B------:R-:W-:Y:S01]  /*1685c0*/  VIADD R28, R29, 0xac ;  /* 0x000000ac1d1c7836 */ /* 0x000fe20000000000 */
[----:B------:R3:W-:Y:S01]  /*1685d0*/  STL [R1+0x2b4], R20 ;  /* 0x0002b41401007387 */ /* 0x0007e20000100800 */
[----:B------:R-:W-:Y:S02]  /*1685e0*/  LOP3.LUT R12, R12, 0xffff, RZ, 0xc0, !PT ;  /* 0x0000ffff0c0c7812 */ /* 0x000fe400078ec0ff */
[----:B0-----:R-:W-:-:S02]  /*1685f0*/  ISETP.LT.AND P1, PT, R6, UR28, !P0 ;  /* 0x0000001c06007c0c */ /* 0x001fc4000c721270 */
[----:B------:R-:W-:Y:S01]  /*168600*/  LOP3.LUT R18, R18, 0xffffffbf, RZ, 0xc0, !PT ;  /* 0xffffffbf12127812 */ /* 0x000fe200078ec0ff */
[----:B------:R-:W-:Y:S01]  /*168610*/  VIADD R14, R29, 0xab ;  /* 0x000000ab1d0e7836 */ /* 0x000fe20000000000 */
[----:B------:R-:W0:Y:S01]  /*168620*/  LDCU UR60, c[0x0][0x398] ;  /* 0x00007300ff3c77ac */ /* 0x000e220008000800 */
[----:B------:R-:W4:Y:S01]  /*168630*/  LDCU UR39, c[0x0][0x398] ;  /* 0x00007300ff2777ac */ /* 0x000f220008000800 */
[----:B------:R-:W0:Y:S01]  /*168640*/  LDCU UR37, c[0x0][0x398] ;  /* 0x00007300ff2577ac */ /* 0x000e220008000800 */
[----:B---3--:R-:W-:Y:S02]  /*168650*/  SHF.R.U32.HI R20, RZ, 0x8, R16 ;  /* 0x00000008ff147819 */ /* 0x008fe40000011610 */
[----:B------:R-:W-:Y:S02]  /*168660*/  SHF.R.U32.HI R16, RZ, 0x8, R19 ;  /* 0x00000008ff107819 */ /* 0x000fe40000011613 */
[----:B------:R-:W3:Y:S04]  /*168670*/  LDL.LU R19, [R1+0x50a4] ;  /* 0x0050a40001137983 */ /* 0x000ee80000300800 */
[----:B------:R0:W-:Y:S01]  /*168680*/  STL [R1+0x2c8], R23 ;  /* 0x0002c81701007387 */ /* 0x0001e20000100800 */
[----:B------:R-:W-:-:S02]  /*168690*/  LOP3.LUT R24, R16, 0xffff, RZ, 0xc0, !PT ;  /* 0x0000ffff10187812 */ /* 0x000fc400078ec0ff */
[----:B------:R-:W-:Y:S02]  /*1686a0*/  ISETP.LT.AND P0, PT, R2, UR58, !P0 ;  /* 0x0000003a02007c0c */ /* 0x000fe4000c701270 */
[----:B------:R-:W-:Y:S01]  /*1686b0*/  @P1 LOP3.LUT R18, R18, 0x40, RZ, 0xfc, !PT ;  /* 0x0000004012121812 */ /* 0x000fe200078efcff */
[----:B------:R-:W1:Y:S01]  /*1686c0*/  LDCU UR58, c[0x0][0x398] ;  /* 0x00007300ff3a77ac */ /* 0x000e620008000800 */
[----:B0-----:R-:W-:Y:S02]  /*1686d0*/  SHF.R.U32.HI R23, RZ, 0x8, R0 ;  /* 0x00000008ff177819 */ /* 0x001fe40000011600 */
[----:B------:R-:W-:-:S04]  /*1686e0*/  LOP3.LUT R0, R20, 0xffff, RZ, 0xc0, !PT ;  /* 0x0000ffff14007812 */ /* 0x000fc800078ec0ff */
[----:B------:R-:W-:Y:S02]  /*1686f0*/  PRMT R0, R12, 0x3340, R0 ;  /* 0x000033400c007816 */ /* 0x000fe40000000000 */
[----:B------:R-:W-:-:S03]  /*168700*/  LOP3.LUT R23, R23, 0xffff, RZ, 0xc0, !PT ;  /* 0x0000ffff17177812 */ /* 0x000fc600078ec0ff */
[----:B------:R0:W-:Y:S04]  /*168710*/  STL [R1+0x1ec], R0 ;  /* 0x0001ec0001007387 */ /* 0x0001e80000100800 */
[----:B------:R-:W2:Y:S04]  /*168720*/  LDL.LU R20, [R1+0x2fe8] ;  /* 0x002fe80001147983 */ /* 0x000ea80000300800 */
[----:B------:R-:W2:Y:S01]  /*168730*/  LDL.LU R16, [R1+0x153c] ;  /* 0x00153c0001107983 */ /* 0x000ea20000300800 */
[----:B------:R-:W-:Y:S02]  /*168740*/  LOP3.LUT R18, R18, 0xffffffdf, RZ, 0xc0, !PT ;  /* 0xffffffdf12127812 */ /* 0x000fe400078ec0ff */
[----:B0-----:R-:W-:-:S05]  /*168750*/  PRMT R0, R24, 0x3340, R23 ;  /* 0x0000334018007816 */ /* 0x001fca0000000017 */
[----:B------:R0:W-:Y:S01]  /*168760*/  STL [R1+0x200], R0 ;  /* 0x0002000001007387 */ /* 0x0001e20000100800 */
[----:B------:R-:W-:-:S03]  /*168770*/  @P0 LOP3.LUT R18, R18, 0x20, RZ, 0xfc, !PT ;  /* 0x0000002012120812 */ /* 0x000fc600078efcff */
[----:B------:R-:W4:Y:S01]  /*168780*/  LDL.LU R12, [R1+0x38c] ;  /* 0x00038c00010c7983 */ /* 0x000f220000300800 */
[----:B0-----:R-:W-:-:S05]  /*168790*/  VIADD R0, R29, 0xb2 ;  /* 0x000000b21d007836 */ /* 0x001fca0000000000 */
[----:B------:R-:W-:Y:S01]  /*1687a0*/  ISETP.GE.AND P0, PT, R0, UR11, PT ;  /* 0x0000000b00007c0c */ /* 0x000fe2000bf06270 */
[----:B------:R-:W0:Y:S03]  /*1687b0*/  LDCU.64 UR10, c[0x0][0x398] ;  /* 0x00007300ff0a77ac */ /* 0x000e260008000a00 */
[----:B------:R-:W-:Y:S02]  /*1687c0*/  ISETP.LT.AND P1, PT, R6, UR30, !P0 ;  /* 0x0000001e06007c0c */ /* 0x000fe4000c721270 */
[----:B------:R-:W-:Y:S02]  /*1687d0*/  ISETP.LT.AND P0, PT, R2, UR64, !P0 ;  /* 0x0000004002007c0c */ /* 0x000fe4000c701270 */
[----:B------:R-:W-:Y:S01]  /*1687e0*/  LOP3.LUT R18, R18, 0xffffffef, RZ, 0xc0, !PT ;  /* 0xffffffef12127812 */ /* 0x000fe200078ec0ff */
[C---:B------:R-:W-:Y:S02]  /*1687f0*/  VIADD R0, R29.reuse, 0xb1 ;  /* 0x000000b11d007836 */ /* 0x040fe40000000000 */
[----:B------:R-:W-:-:S02]  /*168800*/  VIADD R23, R29, 0xae ;  /* 0x000000ae1d177836 */ /* 0x000fc40000000000 */
[----:B------:R-:W-:Y:S01]  /*168810*/  VIADD R24, R29, 0xad ;  /* 0x000000ad1d187836 */ /* 0x000fe20000000000 */
[----:B------:R-:W1:Y:S03]  /*168820*/  LDCU UR64, c[0x0][0x398] ;  /* 0x00007300ff4077ac */ /* 0x000e660008000800 */
[----:B------:R-:W-:-:S04]  /*168830*/  @P1 LOP3.LUT R18, R18, 0x10, RZ, 0xfc, !PT ;  /* 0x0000001012121812 */ /* 0x000fc800078efcff */
[----:B------:R-:W-:-:S04]  /*168840*/  LOP3.LUT R18, R18, 0xfffffff7, RZ, 0xc0, !PT ;  /* 0xfffffff712127812 */ /* 0x000fc800078ec0ff */
[----:B------:R-:W-:Y:S02]  /*168850*/  @P0 LOP3.LUT R18, R18, 0x8, RZ, 0xfc, !PT ;  /* 0x0000000812120812 */ /* 0x000fe400078efcff */
[----:B------:R-:W-:Y:S01]  /*168860*/  ISETP.GE.AND P0, PT, R0, UR13, PT ;  /* 0x0000000d00007c0c */ /* 0x000fe2000bf06270 */
[----:B------:R-:W1:Y:S03]  /*168870*/  LDCU.64 UR12, c[0x0][0x398] ;  /* 0x00007300ff0c77ac */ /* 0x000e660008000a00 */
[----:B0-----:R-:W-:Y:S02]  /*168880*/  ISETP.LT.AND P1, PT, R6, UR10, !P0 ;  /* 0x0000000a06007c0c */ /* 0x001fe4000c721270 */
[----:B------:R-:W-:Y:S02]  /*168890*/  ISETP.LT.AND P0, PT, R2, UR65, !P0 ;  /* 0x0000004102007c0c */ /* 0x000fe4000c701270 */
[----:B------:R-:W-:Y:S01]  /*1688a0*/  LOP3.LUT R18, R18, 0xfffffffb, RZ, 0xc0, !PT ;  /* 0xfffffffb12127812 */ /* 0x000fe200078ec0ff */
[----:B------:R-:W-:Y:S01]  /*1688b0*/  VIADD R0, R29, 0xb0 ;  /* 0x000000b01d007836 */ /* 0x000fe20000000000 */
[----:B------:R-:W0:Y:S07]  /*1688c0*/  LDCU UR65, c[0x0][0x398] ;  /* 0x00007300ff4177ac */ /* 0x000e2e0008000800 */
[----:B------:R-:W-:-:S04]  /*1688d0*/  @P1 LOP3.LUT R18, R18, 0x4, RZ, 0xfc, !PT ;  /* 0x0000000412121812 */ /* 0x000fc800078efcff */
[----:B------:R-:W-:-:S04]  /*1688e0*/  LOP3.LUT R18, R18, 0xfffffffd, RZ, 0xc0, !PT ;  /* 0xfffffffd12127812 */ /* 0x000fc800078ec0ff */
[----:B------:R-:W-:Y:S02]  /*1688f0*/  @P0 LOP3.LUT R18, R18, 0x2, RZ, 0xfc, !PT ;  /* 0x0000000212120812 */ /* 0x000fe400078efcff */
[----:B------:R-:W-:Y:S01]  /*168900*/  ISETP.GE.AND P0, PT, R0, UR17, PT ;  /* 0x0000001100007c0c */ /* 0x000fe2000bf06270 */
[----:B------:R-:W0:Y:S03]  /*168910*/  LDCU.64 UR16, c[0x0][0x398] ;  /* 0x00007300ff1077ac */ /* 0x000e260008000a00 */
[----:B-1----:R-:W-:Y:S02]  /*168920*/  ISETP.LT.AND P1, PT, R6, UR12, !P0 ;  /* 0x0000000c06007c0c */ /* 0x002fe4000c721270 */
[----:B------:R-:W-:-:S11]  /*168930*/  LOP3.LUT R18, R18, 0xfffffffe, RZ, 0xc0, !PT ;  /* 0xfffffffe12127812 */ /* 0x000fd600078ec0ff */
[----:B------:R-:W-:-:S05]  /*168940*/  @P1 LOP3.LUT R18, R18, 0x1, RZ, 0xfc, !PT ;  /* 0x0000000112121812 */ /* 0x000fca00078efcff */
[----:B------:R1:W-:Y:S04]  /*168950*/  STL [R1+0x5008], R18 ;  /* 0x0050081201007387 */ /* 0x0003e80000100800 */
[----:B-1----:R-:W4:Y:S01]  /*168960*/  LDL.LU R18, [R1+0x304c] ;  /* 0x00304c0001127983 */ /* 0x002f220000300800 */
[----:B------:R-:W-:Y:S01]  /*168970*/  ISETP.LT.AND P0, PT, R2, UR66, !P0 ;  /* 0x0000004202007c0c */ /* 0x000fe2000c701270 */
[----:B------:R-:W-:Y:S01]  /*168980*/  VIADD R0, R29, 0xaf ;  /* 0x000000af1d007836 */ /* 0x000fe20000000000 */
[----:B------:R-:W1:Y:S01]  /*168990*/  LDCU UR66, c[0x0][0x398] ;  /* 0x00007300ff4277ac */ /* 0x000e620008000800 */
[----:B---3--:R-:W-:-:S10]  /*1689a0*/  LOP3.LUT R19, R19, 0x7fffffff, RZ, 0xc0, !PT ;  /* 0x7fffffff13137812 */ /* 0x008fd400078ec0ff */
[----:B------:R-:W-:Y:S02]  /*1689b0*/  @P0 LOP3.LUT R19, R19, 0x80000000, RZ, 0xfc, !PT ;  /* 0x8000000013130812 */ /* 0x000fe400078efcff */
[----:B------:R-:W-:Y:S01]  /*1689c0*/  ISETP.GE.AND P0, PT, R0, UR21, PT ;  /* 0x0000001500007c0c */ /* 0x000fe2000bf06270 */
[----:B------:R-:W3:Y:S03]  /*1689d0*/  LDCU.64 UR20, c[0x0][0x398] ;  /* 0x00007300ff1477ac */ /* 0x000ee60008000a00 */
[----:B0-----:R-:W-:Y:S02]  /*1689e0*/  ISETP.LT.AND P1, PT, R6, UR16, !P0 ;  /* 0x0000001006007c0c */ /* 0x001fe4000c721270 */
[----:B------:R-:W-:Y:S02]  /*1689f0*/  ISETP.LT.AND P0, PT, R2, UR69, !P0 ;  /* 0x0000004502007c0c */ /* 0x000fe4000c701270 */
[----:B------:R-:W-:Y:S01]  /*168a00*/  LOP3.LUT R19, R19, 0xbfffffff, RZ, 0xc0, !PT ;  /* 0xbfffffff13137812 */ /* 0x000fe200078ec0ff */
[----:B------:R-:W0:Y:S08]  /*168a10*/  LDCU UR69, c[0x0][0x398] ;  /* 0x00007300ff4577ac */ /* 0x000e300008000800 */
[----:B------:R-:W-:-:S04]  /*168a20*/  @P1 LOP3.LUT R19, R19, 0x40000000, RZ, 0xfc, !PT ;  /* 0x4000000013131812 */ /* 0x000fc800078efcff */
[----:B------:R-:W-:-:S04]  /*168a30*/  LOP3.LUT R19, R19, 0xdfffffff, RZ, 0xc0, !PT ;  /* 0xdfffffff13137812 */ /* 0x000fc800078ec0ff */
[----:B------:R-:W-:Y:S02]  /*168a40*/  @P0 LOP3.LUT R19, R19, 0x20000000, RZ, 0xfc, !PT ;  /* 0x2000000013130812 */ /* 0x000fe400078efcff */
[----:B------:R-:W-:Y:S02]  /*168a50*/  ISETP.GE.AND P0, PT, R23, UR25, PT ;  /* 0x0000001917007c0c */ /* 0x000fe4000bf06270 */
[----:B--2---:R-:W-:Y:S02]  /*168a60*/  LOP3.LUT R16, R16, 0xffff, RZ, 0xc0, !PT ;  /* 0x0000ffff10107812 */ /* 0x004fe400078ec0ff */
[----:B------:R-:W-:Y:S02]  /*168a70*/  LOP3.LUT R20, R20, 0xffff, RZ, 0xc0, !PT ;  /* 0x0000ffff14147812 */ /* 0x000fe400078ec0ff */
[----:B------:R-:W-:Y:S02]  /*168a80*/  LOP3.LUT R19, R19, 0xefffffff, RZ, 0xc0, !PT ;  /* 0xefffffff13137812 */ /* 0x000fe400078ec0ff */
[----:B---3--:R-:W-:-:S02]  /*168a90*/  ISETP.LT.AND P1, PT, R6, UR20, !P0 ;  /* 0x0000001406007c0c */ /* 0x008fc4000c721270 */
[----:B----4-:R-:W-:Y:S02]  /*168aa0*/  LOP3.LUT R0, R12, 0xffff, RZ, 0xc0, !PT ;  /* 0x0000ffff0c007812 */ /* 0x010fe400078ec0ff */
[----:B------:R-:W-:Y:S01]  /*168ab0*/  ISETP.LT.AND P0, PT, R2, UR67, !P0 ;  /* 0x0000004302007c0c */ /* 0x000fe2000c701270 */
[----:B------:R-:W2:Y:S01]  /*168ac0*/  LDCU.64 UR24, c[0x0][0x398] ;  /* 0x00007300ff1877ac */ /* 0x000ea20008000a00 */
[----:B------:R-:W3:Y:S01]  /*168ad0*/  LDCU UR67, c[0x0][0x398] ;  /* 0x00007300ff4377ac */ /* 0x000ee20008000800 */
[----:B------:R-:W-:-:S06]  /*168ae0*/  SHF.R.U32.HI R23, RZ, 0x8, R0 ;  /* 0x00000008ff177819 */ /* 0x000fcc0000011600 */
[----:B------:R-:W-:-:S04]  /*168af0*/  @P1 LOP3.LUT R19, R19, 0x10000000, RZ, 0xfc, !PT ;  /* 0x1000000013131812 */ /* 0x000fc800078efcff */
[----:B------:R-:W-:Y:S02]  /*168b00*/  LOP3.LUT R19, R19, 0xf7ffffff, RZ, 0xc0, !PT ;  /* 0xf7ffffff13137812 */ /* 0x000fe400078ec0ff */
[----:B------:R-:W-:Y:S02]  /*168b10*/  LOP3.LUT R23, R23, 0xffff, RZ, 0xc0, !PT ;  /* 0x0000ffff17177812 */ /* 0x000fe400078ec0ff */
[----:B------:R-:W-:Y:S02]  /*168b20*/  @P0 LOP3.LUT R19, R19, 0x8000000, RZ, 0xfc, !PT ;  /* 0x0800000013130812 */ /* 0x000fe400078efcff */
[----:B------:R-:W-:Y:S01]  /*168b30*/  ISETP.GE.AND P0, PT, R24, UR29, PT ;  /* 0x0000001d18007c0c */ /* 0x000fe2000bf06270 */
[----:B------:R-:W4:Y:S01]  /*168b40*/  LDCU.64 UR28, c[0x0][0x398] ;  /* 0x00007300ff1c77ac */ /* 0x000f220008000a00 */
[----:B------:R-:W-:-:S04]  /*168b50*/  LOP3.LUT R18, R18, 0xffff, RZ, 0xc0, !PT ;  /* 0x0000ffff12127812 */ /* 0x000fc800078ec0ff */
[----:B------:R-:W-:Y:S02]  /*168b60*/  SHF.R.U32.HI R12, RZ, 0x8, R18 ;  /* 0x00000008ff0c7819 */ /* 0x000fe40000011612 */
[----:B------:R-:W-:-:S05]  /*168b70*/  PRMT R18, R18, 0x3340, R16 ;  /* 0x0000334012127816 */ /* 0x000fca0000000010 */
[----:B------:R0:W-:Y:S01]  /*168b80*/  STL [R1+0x2c0], R18 ;  /* 0x0002c01201007387 */ /* 0x0001e20000100800 */
[----:B------:R-:W-:Y:S02]  /*168b90*/  LOP3.LUT R12, R12, 0xffff, RZ, 0xc0, !PT ;  /* 0x0000ffff0c0c7812 */ /* 0x000fe400078ec0ff */
[----:B0-----:R-:W-:Y:S02]  /*168ba0*/  SHF.R.U32.HI R18, RZ, 0x8, R16 ;  /* 0x00000008ff127819 */ /* 0x001fe40000011610 */
[----:B------:R-:W-:Y:S02]  /*168bb0*/  SHF.R.U32.HI R16, RZ, 0x8, R20 ;  /* 0x00000008ff107819 */ /* 0x000fe40000011614 */
[----:B------:R-:W-:Y:S02]  /*168bc0*/  PRMT R20, R20, 0x3340, R0 ;  /* 0x0000334014147816 */ /* 0x000fe40000000000 */
[----:B------:R-:W-:Y:S02]  /*168bd0*/  LOP3.LUT R0, R18, 0xffff, RZ, 0xc0, !PT ;  /* 0x0000ffff12007812 */ /* 0x000fe400078ec0ff */
[----:B------:R-:W-:-:S02]  /*168be0*/  LOP3.LUT R24, R16, 0xffff, RZ, 0xc0, !PT ;  /* 0x0000ffff10187812 */ /* 0x000fc400078ec0ff */
[----:B------:R-:W-:Y:S01]  /*168bf0*/  PRMT R0, R12, 0x3340, R0 ;  /* 0x000033400c007816 */ /* 0x000fe20000000000 */
[----:B------:R0:W-:Y:S04]  /*168c00*/  STL [R1+0x2cc], R20 ;  /* 0x0002cc1401007387 */ /* 0x0001e80000100800 */
[----:B------:R1:W-:Y:S04]  /*168c10*/  STL [R1+0x20c], R0 ;  /* 0x00020c0001007387 */ /* 0x0003e80000100800 */
[----:B------:R-:W3:Y:S04]  /*168c20*/  LDL.LU R18, [R1+0x3050] ;  /* 0x0030500001127983 */ /* 0x000ee80000300800 */
[----:B0-----:R-:W3:Y:S01]  /*168c30*/  LDL.LU R20, [R1+0x2fec] ;  /* 0x002fec0001147983 */ /* 0x001ee20000300800 */
[----:B-1----:R-:W-:-:S05]  /*168c40*/  PRMT R0, R24, 0x3340, R23 ;  /* 0x0000334018007816 */ /* 0x002fca0000000017 */
[----:B------:R0:W-:Y:S04]  /*168c50*/  STL [R1+0x210], R0 ;  /* 0x0002100001007387 */ /* 0x0001e80000100800 */
[----:B------:R-:W3:Y:S04]  /*168c60*/  LDL.LU R16, [R1+0x154c] ;  /* 0x00154c0001107983 */ /* 0x000ee80000300800 */
[----:B------:R-:W3:Y:S01]  /*168c70*/  LDL.LU R12, [R1+0x398] ;  /* 0x00039800010c7983 */ /* 0x000ee20000300800 */
[----:B--2---:R-:W-:Y:S02]  /*168c80*/  ISETP.LT.AND P1, PT, R6, UR24, !P0 ;  /* 0x0000001806007c0c */ /* 0x004fe4000c721270 */
[----:B------:R-:W-:-:S02]  /*168c90*/  ISETP.LT.AND P0, PT, R2, UR68, !P0 ;  /* 0x0000004402007c0c */ /* 0x000fc4000c701270 */
[----:B------:R-:W-:Y:S01]  /*168ca0*/  LOP3.LUT R19, R19, 0xfbffffff, RZ, 0xc0, !PT ;  /* 0xfbffffff13137812 */ /* 0x000fe200078ec0ff */
[C---:B------:R-:W-:Y:S02]  /*168cb0*/  VIADD R23, R29.reuse, 0xa6 ;  /* 0x000000a61d177836 */ /* 0x040fe40000000000 */
[----:B------:R-:W-:Y:S01]  /*168cc0*/  VIADD R24, R29, 0xa5 ;  /* 0x000000a51d187836 */ /* 0x000fe20000000000 */
[----:B------:R-:W1:Y:S05]  /*168cd0*/  LDCU UR68, c[0x0][0x398] ;  /* 0x00007300ff4477ac */ /* 0x000e6a0008000800 */
[----:B------:R-:W-:-:S04]  /*168ce0*/  @P1 LOP3.LUT R19, R19, 0x4000000, RZ, 0xfc, !PT ;  /* 0x0400000013131812 */ /* 0x000fc800078efcff */
[----:B------:R-:W-:-:S04]  /*168cf0*/  LOP3.LUT R19, R19, 0xfdffffff, RZ, 0xc0, !PT ;  /* 0xfdffffff13137812 */ /* 0x000fc800078ec0ff */
[----:B------:R-:W-:Y:S02]  /*168d00*/  @P0 LOP3.LUT R19, R19, 0x2000000, RZ, 0xfc, !PT ;  /* 0x0200000013130812 */ /* 0x000fe400078efcff */
[----:B------:R-:W-:Y:S01]  /*168d10*/  ISETP.GE.AND P0, PT, R28, UR31, PT ;  /* 0x0000001f1c007c0c */ /* 0x000fe2000bf06270 */
[----:B------:R-:W2:Y:S03]  /*168d20*/  LDCU.64 UR30, c[0x0][0x398] ;  /* 0x00007300ff1e77ac */ /* 0x000ea60008000a00 */
[----:B----4-:R-:W-:Y:S02]  /*168d30*/  ISETP.LT.AND P1, PT, R6, UR28, !P0 ;  /* 0x0000001c06007c0c */ /* 0x010fe4000c721270 */
[----:B------:R-:W-:Y:S02]  /*168d40*/  ISETP.LT.AND P0, PT, R2, UR71, !P0 ;  /* 0x0000004702007c0c */ /* 0x000fe4000c701270 */
[----:B------:R-:W-:Y:S01]  /*168d50*/  LOP3.LUT R19, R19, 0xfeffffff, RZ, 0xc0, !PT ;  /* 0xfeffffff13137812 */ /* 0x000fe200078ec0ff */
[----:B0-----:R-:W-:-:S02]  /*168d60*/  VIADD R0, R29, 0xaa ;  /* 0x000000aa1d007836 */ /* 0x001fc40000000000 */
[----:B------:R-:W-:Y:S01]  /*168d70*/  VIADD R28, R29, 0xa4 ;  /* 0x000000a41d1c7836 */ /* 0x000fe20000000000 */
[----:B------:R-:W0:Y:S05]  /*168d80*/  LDCU UR71, c[0x0][0x398] ;  /* 0x00007300ff4777ac */ /* 0x000e2a0008000800 */
[----:B------:R-:W-:-:S04]  /*168d90*/  @P1 LOP3.LUT R19, R19, 0x1000000, RZ, 0xfc, !PT ;  /* 0x0100000013131812 */ /* 0x000fc800078efcff */
[----:B------:R-:W-:-:S04]  /*168da0*/  LOP3.LUT R19, R19, 0xff7fffff, RZ, 0xc0, !PT ;  /* 0xff7fffff13137812 */ /* 0x000fc800078ec0ff */
[----:B------:R-:W-:Y:S02]  /*168db0*/  @P0 LOP3.LUT R19, R19, 0x800000, RZ, 0xfc, !PT ;  /* 0x0080000013130812 */ /* 0x000fe400078efcff */
[----:B------:R-:W-:Y:S01]  /*168dc0*/  ISETP.GE.AND P0, PT, R14, UR11, PT ;  /* 0x0000000b0e007c0c */ /* 0x000fe2000bf06270 */
[----:B------:R-:W4:Y:S03]  /*168dd0*/  LDCU.64 UR10, c[0x0][0x398] ;  /* 0x00007300ff0a77ac */ /* 0x000f260008000a00 */
[----:B--2---:R-:W-:Y:S02]  /*168de0*/  ISETP.LT.AND P1, PT, R6, UR30, !P0 ;  /* 0x0000001e06007c0c */ /* 0x004fe4000c721270 */
[----:B------:R-:W-:Y:S02]  /*168df0*/  ISETP.LT.AND P0, PT, R2, UR70, !P0 ;  /* 0x0000004602007c0c */ /* 0x000fe4000c701270 */
[----:B------:R-:W-:Y:S01]  /*168e00*/  LOP3.LUT R19, R19, 0xffbfffff, RZ, 0xc0, !PT ;  /* 0xffbfffff13137812 */ /* 0x000fe200078ec0ff */
[----:B------:R-:W-:Y:S01]  /*168e10*/  VIADD R14, R29, 0xa3 ;  /* 0x000000a31d0e7836 */ /* 0x000fe20000000000 */
[----:B------:R-:W2:Y:S07]  /*168e20*/  LDCU UR70, c[0x0][0x398] ;  /* 0x00007300ff4677ac */ /* 0x000eae0008000800 */
[----:B------:R-:W-:-:S04]  /*168e30*/  @P1 LOP3.LUT R19, R19, 0x400000, RZ, 0xfc, !PT ;  /* 0x0040000013131812 */ /* 0x000fc800078efcff */
[----:B------:R-:W-:-:S04]  /*168e40*/  LOP3.LUT R19, R19, 0xffdfffff, RZ, 0xc0, !PT ;  /* 0xffdfffff13137812 */ /* 0x000fc800078ec0ff */
[----:B------:R-:W-:Y:S02]  /*168e50*/  @P0 LOP3.LUT R19, R19, 0x200000, RZ, 0xfc, !PT ;  /* 0x0020000013130812 */ /* 0x000fe400078efcff */
[----:B------:R-:W-:Y:S01]  /*168e60*/  ISETP.GE.AND P0, PT, R0, UR13, PT ;  /* 0x0000000d00007c0c */ /* 0x000fe2000bf06270 */
[----:B------:R-:W0:Y:S03]  /*168e70*/  LDCU.64 UR12, c[0x0][0x398] ;  /* 0x00007300ff0c77ac */ /* 0x000e260008000a00 */
[----:B----4-:R-:W-:Y:S02]  /*168e80*/  ISETP.LT.AND P1, PT, R6, UR10, !P0 ;  /* 0x0000000a06007c0c */ /* 0x010fe4000c721270 */
[----:B------:R-:W-:Y:S02]  /*168e90*/  ISETP.LT.AND P0, PT, R2, UR72, !P0 ;  /* 0x0000004802007c0c */ /* 0x000fe4000c701270 */
[----:B------:R-:W-:Y:S01]  /*168ea0*/  LOP3.LUT R19, R19, 0xffefffff, RZ, 0xc0, !PT ;  /* 0xffefffff13137812 */ /* 0x000fe200078ec0ff */
[----:B------:R-:W-:Y:S01]  /*168eb0*/  VIADD R0, R29, 0xa9 ;  /* 0x000000a91d007836 */ /* 0x000fe20000000000 */
[----:B------:R-:W4:Y:S07]  /*168ec0*/  LDCU UR72, c[0x0][0x398] ;  /* 0x00007300ff4877ac */ /* 0x000f2e0008000800 */
        /* <DEDUP_REMOVED lines=16> */
[----:B------:R-:W-:Y:S02]  /*168fd0*/  ISETP.LT.AND P0, PT, R2, UR73, !P0 ;  /* 0x0000004902007c0c */ /* 0x000fe4000c701270 */
[----:B------:R-:W-:Y:S01]  /*168fe0*/  LOP3.LUT R19, R19, 0xfffeffff, RZ, 0xc0, !PT ;  /* 0xfffeffff13137812 */ /* 0x000fe200078ec0ff */
[----:B------:R-:W-:Y:S01]  /*168ff0*/  VIADD R0, R29, 0xa7 ;  /* 0x000000a71d007836 */ /* 0x000fe20000000000 */
[----:B------:R-:W1:Y:S07]  /*169000*/  LDCU UR73, c[0x0][0x398] ;  /* 0x00007300ff4977ac */ /* 0x000e6e0008000800 */
        /* <DEDUP_REMOVED lines=8> */
[----:B------:R-:W0:Y:S08]  /*169090*/  LDCU UR75, c[0x0][0x398] ;  /* 0x00007300ff4b77ac */ /* 0x000e300008000800 */
[----:B------:R-:W-:-:S04]  /*1690a0*/  @P1 LOP3.LUT R19, R19, 0x4000, RZ, 0xfc, !PT ;  /* 0x0000400013131812 */ /* 0x000fc800078efcff */
[----:B------:R-:W-:-:S04]  /*1690b0*/  LOP3.LUT R19, R19, 0xffffdfff, RZ, 0xc0, !PT ;  /* 0xffffdfff13137812 */ /* 0x000fc800078ec0ff */
[----:B------:R-:W-:Y:S02]  /*1690c0*/  @P0 LOP3.LUT R19, R19, 0x2000, RZ, 0xfc, !PT ;  /* 0x0000200013130812 */ /* 0x000fe400078efcff */
[----:B------:R-:W-:Y:S01]  /*1690d0*/  ISETP.GE.AND P0, PT, R23, UR29, PT ;  /* 0x0000001d17007c0c */ /* 0x000fe2000bf06270 */
[----:B------:R-:W0:Y:S03]  /*1690e0*/  LDCU.64 UR28, c[0x0][0x398] ;  /* 0x00007300ff1c77ac */ /* 0x000e260008000a00 */
[----:B-1----:R-:W-:Y:S02]  /*1690f0*/  ISETP.LT.AND P1, PT, R6, UR24, !P0 ;  /* 0x0000001806007c0c */ /* 0x002fe4000c721270 */
[----:B------:R-:W-:Y:S02]  /*169100*/  ISETP.LT.AND P0, PT, R2, UR4, !P0 ;  /* 0x0000000402007c0c */ /* 0x000fe4000c701270 */
[----:B------:R-:W-:-:S09]  /*169110*/  LOP3.LUT R19, R19, 0xffffefff, RZ, 0xc0, !PT ;  /* 0xffffefff13137812 */ /* 0x000fd200078ec0ff */
        /* <DEDUP_REMOVED lines=15> */
[----:B------:R-:W-:Y:S01]  /*169210*/  ISETP.LT.AND P0, PT, R2, UR7, !P0 ;  /* 0x0000000702007c0c */ /* 0x000fe2000c701270 */
[----:B------:R-:W1:Y:S01]  /*169220*/  LDCU.64 UR6, c[0x0][0x398] ;  /* 0x00007300ff0677ac */ /* 0x000e620008000a00 */
[----:B------:R-:W-:-:S02]  /*169230*/  LOP3.LUT R19, R19, 0xfffffeff, RZ, 0xc0, !PT ;  /* 0xfffffeff13137812 */ /* 0x000fc400078ec0ff */
[----:B---3--:R-:W-:-:S07]  /*169240*/  LOP3.LUT R18, R18, 0xffff, RZ, 0xc0, !PT ;  /* 0x0000ffff12127812 */ /* 0x008fce00078ec0ff */
[----:B------:R-:W-:Y:S02]  /*169250*/  @P1 LOP3.LUT R19, R19, 0x100, RZ, 0xfc, !PT ;  /* 0x0000010013131812 */ /* 0x000fe400078efcff */
[----:B------:R-:W-:Y:S02]  /*169260*/  LOP3.LUT R20, R20, 0xffff, RZ, 0xc0, !PT ;  /* 0x0000ffff14147812 */ /* 0x000fe400078ec0ff */
[----:B------:R-:W-:Y:S02]  /*169270*/  LOP3.LUT R19, R19, 0xffffff7f, RZ, 0xc0, !PT ;  /* 0xffffff7f13137812 */ /* 0x000fe400078ec0ff */
[----:B------:R-:W-:Y:S02]  /*169280*/  LOP3.LUT R16, R16, 0xffff, RZ, 0xc0, !PT ;  /* 0x0000ffff10107812 */ /* 0x000fe400078ec0ff */
[----:B------:R-:W-:Y:S02]  /*169290*/  LOP3.LUT R0, R12, 0xffff, RZ, 0xc0, !PT ;  /* 0x0000ffff0c007812 */ /* 0x000fe400078ec0ff */
[----:B------:R-:W-:Y:S01]  /*1692a0*/  SHF.R.U32.HI R12, RZ, 0x8, R18 ;  /* 0x00000008ff0c7819 */ /* 0x000fe20000011612 */
[----:B------:R-:W-:Y:S01]  /*1692b0*/  VIADD R28, R29, 0x9c ;  /* 0x0000009c1d1c7836 */ /* 0x000fe20000000000 */
[----:B------:R-:W-:-:S02]  /*1692c0*/  PRMT R18, R18, 0x3340, R16 ;  /* 0x0000334012127816 */ /* 0x000fc40000000010 */
[----:B------:R-:W-:Y:S02]  /*1692d0*/  PRMT R23, R20, 0x3340, R0 ;  /* 0x0000334014177816 */ /* 0x000fe40000000000 */
[----:B------:R-:W-:Y:S02]  /*1692e0*/  @P0 LOP3.LUT R19, R19, 0x80, RZ, 0xfc, !PT ;  /* 0x0000008013130812 */ /* 0x000fe400078efcff */
[----:B------:R-:W-:Y:S02]  /*1692f0*/  ISETP.GE.AND P0, PT, R14, UR13, PT ;  /* 0x0000000d0e007c0c */ /* 0x000fe4000bf06270 */
[----:B------:R-:W-:Y:S01]  /*169300*/  LOP3.LUT R12, R12, 0xffff, RZ, 0xc0, !PT ;  /* 0x0000ffff0c0c7812 */ /* 0x000fe200078ec0ff */
[----:B------:R3:W-:Y:S01]  /*169310*/  STL [R1+0x388], R18 ;  /* 0x0003881201007387 */ /* 0x0007e20000100800 */
[----:B------:R-:W-:Y:S02]  /*169320*/  LOP3.LUT R19, R19, 0xffffffbf, RZ, 0xc0, !PT ;  /* 0xffffffbf13137812 */ /* 0x000fe400078ec0ff */
[----:B-1----:R-:W-:Y:S01]  /*169330*/  ISETP.LT.AND P1, PT, R6, UR6, !P0 ;  /* 0x0000000606007c0c */ /* 0x002fe2000c721270 */
[----:B------:R-:W1:Y:S01]  /*169340*/  LDCU.64 UR12, c[0x0][0x398] ;  /* 0x00007300ff0c77ac */ /* 0x000e620008000a00 */
[----:B------:R-:W0:Y:S01]  /*169350*/  LDCU UR30, c[0x0][0x398] ;  /* 0x00007300ff1e77ac */ /* 0x000e220008000800 */
[----:B---3--:R-:W-:-:S02]  /*169360*/  SHF.R.U32.HI R18, RZ, 0x8, R16 ;  /* 0x00000008ff127819 */ /* 0x008fc40000011610 */
[----:B------:R-:W-:Y:S02]  /*169370*/  SHF.R.U32.HI R16, RZ, 0x8, R20 ;  /* 0x00000008ff107819 */ /* 0x000fe40000011614 */
[----:B------:R-:W3:Y:S04]  /*169380*/  LDL.LU R20, [R1+0x50a0] ;  /* 0x0050a00001147983 */ /* 0x000ee80000300800 */
[----:B------:R0:W-:Y:S01]  /*169390*/  STL [R1+0x398], R23 ;  /* 0x0003981701007387 */ /* 0x0001e20000100800 */
[----:B------:R-:W-:Y:S02]  /*1693a0*/  LOP3.LUT R24, R16, 0xffff, RZ, 0xc0, !PT ;  /* 0x0000ffff10187812 */ /* 0x000fe400078ec0ff */
[----:B------:R-:W-:Y:S01]  /*1693b0*/  ISETP.LT.AND P0, PT, R2, UR5, !P0 ;  /* 0x0000000502007c0c */ /* 0x000fe2000c701270 */
[----:B------:R-:W1:Y:S01]  /*1693c0*/  LDCU.64 UR4, c[0x0][0x398] ;  /* 0x00007300ff0477ac */ /* 0x000e620008000a00 */
[----:B0-----:R-:W-:-:S02]  /*1693d0*/  SHF.R.U32.HI R23, RZ, 0x8, R0 ;  /* 0x00000008ff177819 */ /* 0x001fc40000011600 */
[----:B------:R-:W-:-:S04]  /*1693e0*/  LOP3.LUT R0, R18, 0xffff, RZ, 0xc0, !PT ;  /* 0x0000ffff12007812 */ /* 0x000fc800078ec0ff */
[----:B------:R-:W-:Y:S02]  /*1693f0*/  PRMT R0, R12, 0x3340, R0 ;  /* 0x000033400c007816 */ /* 0x000fe40000000000 */
[----:B------:R-:W-:Y:S02]  /*169400*/  LOP3.LUT R23, R23, 0xffff, RZ, 0xc0, !PT ;  /* 0x0000ffff17177812 */ /* 0x000fe400078ec0ff */
[----:B------:R-:W-:Y:S01]  /*169410*/  @P1 LOP3.LUT R19, R19, 0x40, RZ, 0xfc, !PT ;  /* 0x0000004013131812 */ /* 0x000fe200078efcff */
[----:B------:R0:W-:Y:S04]  /*169420*/  STL [R1+0x224], R0 ;  /* 0x0002240001007387 */ /* 0x0001e80000100800 */
[----:B------:R-:W2:Y:S04]  /*169430*/  LDL.LU R18, [R1+0x3054] ;  /* 0x0030540001127983 */ /* 0x000ea80000300800 */
[----:B------:R-:W2:Y:S01]  /*169440*/  LDL.LU R16, [R1+0x18b0] ;  /* 0x0018b00001107983 */ /* 0x000ea20000300800 */
[----:B------:R-:W-:-:S02]  /*169450*/  LOP3.LUT R19, R19, 0xffffffdf, RZ, 0xc0, !PT ;  /* 0xffffffdf13137812 */ /* 0x000fc400078ec0ff */
[----:B0-----:R-:W-:-:S05]  /*169460*/  PRMT R0, R24, 0x3340, R23 ;  /* 0x0000334018007816 */ /* 0x001fca0000000017 */
[----:B------:R0:W-:Y:S01]  /*169470*/  STL [R1+0x234], R0 ;  /* 0x0002340001007387 */ /* 0x0001e20000100800 */
[----:B------:R-:W-:-:S03]  /*169480*/  @P0 LOP3.LUT R19, R19, 0x20, RZ, 0xfc, !PT ;  /* 0x0000002013130812 */ /* 0x000fc600078efcff */
[----:B------:R-:W4:Y:S01]  /*169490*/  LDL.LU R12, [R1+0x3a4] ;  /* 0x0003a400010c7983 */ /* 0x000f220000300800 */
[----:B0-----:R-:W-:-:S05]  /*1694a0*/  VIADD R0, R29, 0xa2 ;  /* 0x000000a21d007836 */ /* 0x001fca0000000000 */
[----:B------:R-:W-:Y:S02]  /*1694b0*/  ISETP.GE.AND P0, PT, R0, UR17, PT ;  /* 0x0000001100007c0c */ /* 0x000fe4000bf06270 */
[----:B------:R-:W-:Y:S01]  /*1694c0*/  LOP3.LUT R19, R19, 0xffffffef, RZ, 0xc0, !PT ;  /* 0xffffffef13137812 */ /* 0x000fe200078ec0ff */
[C---:B------:R-:W-:Y:S01]  /*1694d0*/  VIADD R0, R29.reuse, 0xa1 ;  /* 0x000000a11d007836 */ /* 0x040fe20000000000 */
[----:B------:R-:W0:Y:S01]  /*1694e0*/  LDCU.64 UR16, c[0x0][0x398] ;  /* 0x00007300ff1077ac */ /* 0x000e220008000a00 */
[----:B-1----:R-:W-:Y:S02]  /*1694f0*/  ISETP.LT.AND P1, PT, R6, UR4, !P0 ;  /* 0x0000000406007c0c */ /* 0x002fe4000c721270 */
[----:B------:R-:W-:Y:S01]  /*169500*/  ISETP.LT.AND P0, PT, R2, UR18, !P0 ;  /* 0x0000001202007c0c */ /* 0x000fe2000c701270 */
[C---:B------:R-:W-:Y:S02]  /*169510*/  VIADD R23, R29.reuse, 0x9e ;  /* 0x0000009e1d177836 */ /* 0x040fe40000000000 */
[----:B------:R-:W-:Y:S01]  /*169520*/  VIADD R24, R29, 0x9d ;  /* 0x0000009d1d187836 */ /* 0x000fe20000000000 */
[----:B------:R-:W1:Y:S07]  /*169530*/  LDCU.64 UR18, c[0x0][0x398] ;  /* 0x00007300ff1277ac */ /* 0x000e6e0008000a00 */
        /* <DEDUP_REMOVED lines=9> */
[----:B------:R-:W0:Y:S07]  /*1695d0*/  LDCU.64 UR20, c[0x0][0x398] ;  /* 0x00007300ff1477ac */ /* 0x000e2e0008000a00 */
[----:B------:R-:W-:-:S04]  /*1695e0*/  @P1 LOP3.LUT R19, R19, 0x4, RZ, 0xfc, !PT ;  /* 0x0000000413131812 */ /* 0x000fc800078efcff */
[----:B------:R-:W-:-:S04]  /*1695f0*/  LOP3.LUT R19, R19, 0xfffffffd, RZ, 0xc0, !PT ;  /* 0xfffffffd13137812 */ /* 0x000fc800078ec0ff */
[----:B------:R-:W-:Y:S02]  /*169600*/  @P0 LOP3.LUT R19, R19, 0x2, RZ, 0xfc, !PT ;  /* 0x0000000213130812 */ /* 0x000fe400078efcff */
[----:B------:R-:W-:Y:S02]  /*169610*/  ISETP.GE.AND P0, PT, R0, UR25, PT ;  /* 0x0000001900007c0c */ /* 0x000fe4000bf06270 */
[----:B------:R-:W-:Y:S02]  /*169620*/  LOP3.LUT R19, R19, 0xfffffffe, RZ, 0xc0, !PT ;  /* 0xfffffffe13137812 */ /* 0x000fe400078ec0ff */
[----:B------:R-:W-:Y:S01]  /*169630*/  ISETP.LT.AND P1, PT, R6, UR12, !P0 ;  /* 0x0000000c06007c0c */ /* 0x000fe2000c721270 */
[----:B------:R-:W-:Y:S01]  /*169640*/  VIADD R0, R29, 0x9f ;  /* 0x0000009f1d007836 */ /* 0x000fe20000000000 */
[----:B------:R-:W0:Y:S11]  /*169650*/  LDCU.64 UR24, c[0x0][0x398] ;  /* 0x00007300ff1877ac */ /* 0x000e360008000a00 */
[----:B------:R-:W-:-:S05]  /*169660*/  @P1 LOP3.LUT R19, R19, 0x1, RZ, 0xfc, !PT ;  /* 0x0000000113131812 */ /* 0x000fca00078efcff */
[----:B------:R0:W-:Y:S04]  /*169670*/  STL [R1+0x500c], R19 ;  /* 0x00500c1301007387 */ /* 0x0001e80000100800 */
[----:B0-----:R-:W4:Y:S01]  /*169680*/  LDL.LU R19, [R1+0x3000] ;  /* 0x0030000001137983 */ /* 0x001f220000300800 */
[----:B------:R-:W-:Y:S01]  /*169690*/  ISETP.LT.AND P0, PT, R2, UR9, !P0 ;  /* 0x0000000902007c0c */ /* 0x000fe2000c701270 */
[----:B------:R-:W0:Y:S01]  /*1696a0*/  LDCU.64 UR8, c[0x0][0x398] ;  /* 0x00007300ff0877ac */ /* 0x000e220008000a00 */
[----:B---3--:R-:W-:-:S11]  /*1696b0*/  LOP3.LUT R20, R20, 0x7fffffff, RZ, 0xc0, !PT ;  /* 0x7fffffff14147812 */ /* 0x008fd600078ec0ff */
[----:B------:R-:W-:Y:S02]  /*1696c0*/  @P0 LOP3.LUT R20, R20, 0x80000000, RZ, 0xfc, !PT ;  /* 0x8000000014140812 */ /* 0x000fe400078efcff */
[----:B------:R-:W-:Y:S01]  /*1696d0*/  ISETP.GE.AND P0, PT, R0, UR29, PT ;  /* 0x0000001d00007c0c */ /* 0x000fe2000bf06270 */
[----:B------:R-:W3:Y:S03]  /*1696e0*/  LDCU UR29, c[0x0][0x398] ;  /* 0x00007300ff1d77ac */ /* 0x000ee60008000800 */
[----:B0-----:R-:W-:Y:S02]  /*1696f0*/  ISETP.LT.AND P1, PT, R6, UR8, !P0 ;  /* 0x0000000806007c0c */ /* 0x001fe4000c721270 */
[----:B------:R-:W-:Y:S02]  /*169700*/  ISETP.LT.AND P0, PT, R2, UR26, !P0 ;  /* 0x0000001a02007c0c */ /* 0x000fe4000c701270 */
[----:B------:R-:W-:Y:S01]  /*169710*/  LOP3.LUT R20, R20, 0xbfffffff, RZ, 0xc0, !PT ;  /* 0xbfffffff14147812 */ /* 0x000fe200078ec0ff */
[----:B------:R-:W0:Y:S01]  /*169720*/  LDCU.64 UR26, c[0x0][0x398] ;  /* 0x00007300ff1a77ac */ /* 0x000e220008000a00 */
[----:B------:R-:W0:Y:S07]  /*169730*/  LDCU UR8, c[0x0][0x398] ;  /* 0x00007300ff0877ac */ /* 0x000e2e0008000800 */
[----:B------:R-:W-:-:S04]  /*169740*/  @P1 LOP3.LUT R20, R20, 0x40000000, RZ, 0xfc, !PT ;  /* 0x4000000014141812 */ /* 0x000fc800078efcff */
[----:B------:R-:W-:-:S04]  /*169750*/  LOP3.LUT R20, R20, 0xdfffffff, RZ, 0xc0, !PT ;  /* 0xdfffffff14147812 */ /* 0x000fc800078ec0ff */
[----:B------:R-:W-:Y:S02]  /*169760*/  @P0 LOP3.LUT R20, R20, 0x20000000, RZ, 0xfc, !PT ;  /* 0x2000000014140812 */ /* 0x000fe400078efcff */
[----:B------:R-:W-:Y:S02]  /*169770*/  ISETP.GE.AND P0, PT, R23, UR31, PT ;  /* 0x0000001f17007c0c */ /* 0x000fe4000bf06270 */
[----:B--2---:R-:W-:Y:S02]  /*169780*/  LOP3.LUT R18, R18, 0xffff, RZ, 0xc0, !PT ;  /* 0x0000ffff12127812 */ /* 0x004fe400078ec0ff */
[----:B------:R-:W-:Y:S02]  /*169790*/  LOP3.LUT R16, R16, 0xffff, RZ, 0xc0, !PT ;  /* 0x0000ffff10107812 */ /* 0x000fe400078ec0ff */
[----:B------:R-:W-:Y:S02]  /*1697a0*/  LOP3.LUT R20, R20, 0xefffffff, RZ, 0xc0, !PT ;  /* 0xefffffff14147812 */ /* 0x000fe400078ec0ff */
[----:B------:R-:W-:-:S02]  /*1697b0*/  ISETP.LT.AND P1, PT, R6, UR16, !P0 ;  /* 0x0000001006007c0c */ /* 0x000fc4000c721270 */
[----:B----4-:R-:W-:Y:S02]  /*1697c0*/  LOP3.LUT R0, R12, 0xffff, RZ, 0xc0, !PT ;  /* 0x0000ffff0c007812 */ /* 0x010fe400078ec0ff */
[----:B------:R-:W-:Y:S02]  /*1697d0*/  SHF.R.U32.HI R12, RZ, 0x8, R18 ;  /* 0x00000008ff0c7819 */ /* 0x000fe40000011612 */
[----:B------:R-:W-:Y:S02]  /*1697e0*/  PRMT R18, R18, 0x3340, R16 ;  /* 0x0000334012127816 */ /* 0x000fe40000000010 */
[----:B------:R-:W-:Y:S01]  /*1697f0*/  ISETP.LT.AND P0, PT, R2, UR22, !P0 ;  /* 0x0000001602007c0c */ /* 0x000fe2000c701270 */
[----:B------:R-:W2:Y:S02]  /*169800*/  LDCU UR31, c[0x0][0x398] ;  /* 0x00007300ff1f77ac */ /* 0x000ea40008000800 */
[----:B------:R4:W-:Y:S02]  /*169810*/  STL [R1+0x38c], R18 ;  /* 0x00038c1201007387 */ /* 0x0009e40000100800 */
[----:B------:R-:W-:-:S02]  /*169820*/  @P1 LOP3.LUT R20, R20, 0x10000000, RZ, 0xfc, !PT ;  /* 0x1000000014141812 */ /* 0x000fc400078efcff */
[----:B------:R-:W-:Y:S02]  /*169830*/  SHF.R.U32.HI R23, RZ, 0x8, R0 ;  /* 0x00000008ff177819 */ /* 0x000fe40000011600 */
[----:B------:R-:W-:Y:S02]  /*169840*/  LOP3.LUT R12, R12, 0xffff, RZ, 0xc0, !PT ;  /* 0x0000ffff0c0c7812 */ /* 0x000fe400078ec0ff */
[----:B----4-:R-:W-:Y:S02]  /*169850*/  SHF.R.U32.HI R18, RZ, 0x8, R16 ;  /* 0x00000008ff127819 */ /* 0x010fe40000011610 */
[----:B------:R-:W-:Y:S02]  /*169860*/  LOP3.LUT R20, R20, 0xf7ffffff, RZ, 0xc0, !PT ;  /* 0xf7ffffff14147812 */ /* 0x000fe400078ec0ff */
[----:B------:R-:W-:Y:S02]  /*169870*/  LOP3.LUT R23, R23, 0xffff, RZ, 0xc0, !PT ;  /* 0x0000ffff17177812 */ /* 0x000fe400078ec0ff */
[----:B------:R-:W-:-:S02]  /*169880*/  @P0 LOP3.LUT R20, R20, 0x8000000, RZ, 0xfc, !PT ;  /* 0x0800000014140812 */ /* 0x000fc400078efcff */
[----:B------:R-:W-:Y:S01]  /*169890*/  ISETP.GE.AND P0, PT, R24, UR7, PT ;  /* 0x0000000718007c0c */ /* 0x000fe2000bf06270 */
[----:B------:R-:W4:Y:S01]  /*1698a0*/  LDCU.64 UR6, c[0x0][0x398] ;  /* 0x00007300ff0677ac */ /* 0x000f220008000a00 */
[----:B------:R-:W-:-:S04]  /*1698b0*/  LOP3.LUT R19, R19, 0xffff, RZ, 0xc0, !PT ;  /* 0x0000ffff13137812 */ /* 0x000fc800078ec0ff */
[----:B------:R-:W-:Y:S02]  /*1698c0*/  SHF.R.U32.HI R16, RZ, 0x8, R19 ;  /* 0x00000008ff107819 */ /* 0x000fe40000011613 */
[----:B------:R-:W-:Y:S02]  /*1698d0*/  PRMT R19, R19, 0x3340, R0 ;  /* 0x0000334013137816 */ /* 0x000fe40000000000 */
[----:B------:R-:W-:Y:S02]  /*1698e0*/  LOP3.LUT R0, R18, 0xffff, RZ, 0xc0, !PT ;  /* 0x0000ffff12007812 */ /* 0x000fe400078ec0ff */
[----:B------:R-:W-:Y:S02]  /*1698f0*/  LOP3.LUT R24, R16, 0xffff, RZ, 0xc0, !PT ;  /* 0x0000ffff10187812 */ /* 0x000fe400078ec0ff */
[----:B------:R-:W-:Y:S01]  /*169900*/  PRMT R0, R12, 0x3340, R0 ;  /* 0x000033400c007816 */ /* 0x000fe20000000000 */
[----:B------:R-:W-:Y:S04]  /*169910*/  STL [R1+0x3b0], R19 ;  /* 0x0003b01301007387 */ /* 0x000fe80000100800 */
[----:B------:R0:W-:Y:S04]  /*169920*/  STL [R1+0x238], R0 ;  /* 0x0002380001007387 */ /* 0x0001e80000100800 */
[----:B------:R-:W2:Y:S04]  /*169930*/  LDL.LU R18, [R1+0x3058] ;  /* 0x0030580001127983 */ /* 0x000ea80000300800 */
[----:B------:R-:W3:Y:S01]  /*169940*/  LDL.LU R16, [R1+0x3008] ;  /* 0x0030080001107983 */ /* 0x000ee20000300800 */
[----:B0-----:R-:W-:-:S05]  /*169950*/  PRMT R0, R24, 0x3340, R23 ;  /* 0x0000334018007816 */ /* 0x001fca0000000017 */
[----:B------:R0:W-:Y:S04]  /*169960*/  STL [R1+0x240], R0 ;  /* 0x0002400001007387 */ /* 0x0001e80000100800 */
[----:B------:R-:W3:Y:S01]  /*169970*/  LDL.LU R12, [R1+0x1890] ;  /* 0x00189000010c7983 */ /* 0x000ee20000300800 */
[----:B-1----:R-:W-:Y:S02]  /*169980*/  ISETP.LT.AND P1, PT, R6, UR18, !P0 ;  /* 0x0000001206007c0c */ /* 0x002fe4000c721270 */
[----:B------:R-:W-:Y:S02]  /*169990*/  ISETP.LT.AND P0, PT, R2, UR76, !P0 ;  /* 0x0000004c02007c0c */ /* 0x000fe4000c701270 */
[----:B------:R-:W-:Y:S01]  /*1699a0*/  LOP3.LUT R20, R20, 0xfbffffff, RZ, 0xc0, !PT ;  /* 0xfbffffff14147812 */ /* 0x000fe200078ec0ff */
[----:B------:R-:W-:-:S02]  /*1699b0*/  VIADD R23, R29, 0x96 ;  /* 0x000000961d177836 */ /* 0x000fc40000000000 */
[----:B------:R-:W-:Y:S01]  /*1699c0*/  VIADD R24, R29, 0x95 ;  /* 0x000000951d187836 */ /* 0x000fe20000000000 */
[----:B------:R-:W1:Y:S05]  /*1699d0*/  LDCU UR76, c[0x0][0x398] ;  /* 0x00007300ff4c77ac */ /* 0x000e6a0008000800 */
[----:B------:R-:W-:-:S04]  /*1699e0*/  @P1 LOP3.LUT R20, R20, 0x4000000, RZ, 0xfc, !PT ;  /* 0x0400000014141812 */ /* 0x000fc800078efcff */
[----:B------:R-:W-:-:S04]  /*1699f0*/  LOP3.LUT R20, R20, 0xfdffffff, RZ, 0xc0, !PT ;  /* 0xfdffffff14147812 */ /* 0x000fc800078ec0ff */
[----:B------:R-:W-:Y:S02]  /*169a00*/  @P0 LOP3.LUT R20, R20, 0x2000000, RZ, 0xfc, !PT ;  /* 0x0200000014140812 */ /* 0x000fe400078efcff */
[----:B------:R-:W-:Y:S01]  /*169a10*/  ISETP.GE.AND P0, PT, R28, UR5, PT ;  /* 0x000000051c007c0c */ /* 0x000fe2000bf06270 */
[----:B------:R-:W1:Y:S03]  /*169a20*/  LDCU.64 UR4, c[0x0][0x398] ;  /* 0x00007300ff0477ac */ /* 0x000e660008000a00 */
[----:B----4-:R-:W-:Y:S02]  /*169a30*/  ISETP.LT.AND P1, PT, R6, UR6, !P0 ;  /* 0x0000000606007c0c */ /* 0x010fe4000c721270 */
[----:B------:R-:W-:Y:S02]  /*169a40*/  ISETP.LT.AND P0, PT, R2, UR15, !P0 ;  /* 0x0000000f02007c0c */ /* 0x000fe4000c701270 */
[----:B------:R-:W-:Y:S01]  /*169a50*/  LOP3.LUT R20, R20, 0xfeffffff, RZ, 0xc0, !PT ;  /* 0xfeffffff14147812 */ /* 0x000fe200078ec0ff */
[C---:B0-----:R-:W-:Y:S01]  /*169a60*/  VIADD R0, R29.reuse, 0x9a ;  /* 0x0000009a1d007836 */ /* 0x041fe20000000000 */
[----:B------:R-:W0:Y:S01]  /*169a70*/  LDCU.64 UR14, c[0x0][0x398] ;  /* 0x00007300ff0e77ac */ /* 0x000e220008000a00 */
[----:B------:R-:W-:Y:S01]  /*169a80*/  VIADD R28, R29, 0x94 ;  /* 0x000000941d1c7836 */ /* 0x000fe20000000000 */
[----:B------:R-:W4:Y:S05]  /*169a90*/  LDCU UR6, c[0x0][0x398] ;  /* 0x00007300ff0677ac */ /* 0x000f2a0008000800 */
        /* <DEDUP_REMOVED lines=9> */
[----:B------:R-:W1:Y:S01]  /*169b30*/  LDCU UR4, c[0x0][0x398] ;  /* 0x00007300ff0477ac */ /* 0x000e620008000800 */
[----:B------:R-:W0:Y:S06]  /*169b40*/  LDCU UR77, c[0x0][0x398] ;  /* 0x00007300ff4d77ac */ /* 0x000e2c0008000800 */
        /* <DEDUP_REMOVED lines=8> */
[----:B------:R-:W0:Y:S01]  /*169bd0*/  LDCU UR23, c[0x0][0x398] ;  /* 0x00007300ff1777ac */ /* 0x000e220008000800 */
[----:B------:R-:W-:Y:S01]  /*169be0*/  VIADD R0, R29, 0x99 ;  /* 0x000000991d007836 */ /* 0x000fe20000000000 */
[----:B------:R-:W0:Y:S06]  /*169bf0*/  LDCU UR10, c[0x0][0x398] ;  /* 0x00007300ff0a77ac */ /* 0x000e2c0008000800 */
[----:B------:R-:W-:-:S04]  /*169c00*/  @P1 LOP3.LUT R20, R20, 0x100000, RZ, 0xfc, !PT ;  /* 0x0010000014141812 */ /* 0x000fc800078efcff */
[----:B------:R-:W-:-:S04]  /*169c10*/  LOP3.LUT R20, R20, 0xfff7ffff, RZ, 0xc0, !PT ;  /* 0xfff7ffff14147812 */ /* 0x000fc800078ec0ff */
[----:B------:R-:W-:Y:S02]  /*169c20*/  @P0 LOP3.LUT R20, R20, 0x80000, RZ, 0xfc, !PT ;  /* 0x0008000014140812 */ /* 0x000fe400078efcff */
[----:B------:R-:W-:Y:S02]  /*169c30*/  ISETP.GE.AND P0, PT, R0, UR9, PT ;  /* 0x0000000900007c0c */ /* 0x000fe4000bf06270 */
[----:B------:R-:W-:Y:S02]  /*169c40*/  LOP3.LUT R20, R20, 0xfffbffff, RZ, 0xc0, !PT ;  /* 0xfffbffff14147812 */ /* 0x000fe400078ec0ff */
[----:B-1----:R-:W-:Y:S02]  /*169c50*/  ISETP.LT.AND P1, PT, R6, UR12, !P0 ;  /* 0x0000000c06007c0c */ /* 0x002fe4000c721270 */
[----:B0-----:R-:W-:Y:S01]  /*169c60*/  ISETP.LT.AND P0, PT, R2, UR23, !P0 ;  /* 0x0000001702007c0c */ /* 0x001fe2000c701270 */
[----:B------:R-:W0:Y:S01]  /*169c70*/  LDCU UR23, c[0x0][0x398] ;  /* 0x00007300ff1777ac */ /* 0x000e220008000800 */
[----:B------:R-:W-:Y:S01]  /*169c80*/  VIADD R0, R29, 0x98 ;  /* 0x000000981d007836 */ /* 0x000fe20000000000 */
[----:B------:R-:W1:Y:S01]  /*169c90*/  LDCU UR9, c[0x0][0x398] ;  /* 0x00007300ff0977ac */ /* 0x000e620008000800 */
[----:B------:R-:W0:Y:S07]  /*169ca0*/  LDCU UR12, c[0x0][0x398] ;  /* 0x00007300ff0c77ac */ /* 0x000e2e0008000800 */
[----:B------:R-:W-:-:S04]  /*169cb0*/  @P1 LOP3.LUT R20, R20, 0x40000, RZ, 0xfc, !PT ;  /* 0x0004000014141812 */ /* 0x000fc800078efcff */
[----:B------:R-:W-:-:S04]  /*169cc0*/  LOP3.LUT R20, R20, 0xfffdffff, RZ, 0xc0, !PT ;  /* 0xfffdffff14147812 */ /* 0x000fc800078ec0ff */
[----:B------:R-:W-:Y:S02]  /*169cd0*/  @P0 LOP3.LUT R20, R20, 0x20000, RZ, 0xfc, !PT ;  /* 0x0002000014140812 */ /* 0x000fe400078efcff */
[----:B------:R-:W-:Y:S01]  /*169ce0*/  ISETP.GE.AND P0, PT, R0, UR17, PT ;  /* 0x0000001100007c0c */ /* 0x000fe2000bf06270 */
[----:B------:R-:W1:Y:S03]  /*169cf0*/  LDCU.64 UR16, c[0x0][0x398] ;  /* 0x00007300ff1077ac */ /* 0x000e660008000a00 */
[----:B------:R-:W-:Y:S02]  /*169d00*/  ISETP.LT.AND P1, PT, R6, UR14, !P0 ;  /* 0x0000000e06007c0c */ /* 0x000fe4000c721270 */
[----:B0-----:R-:W-:Y:S02]  /*169d10*/  ISETP.LT.AND P0, PT, R2, UR23, !P0 ;  /* 0x0000001702007c0c */ /* 0x001fe4000c701270 */
[----:B------:R-:W-:Y:S01]  /*169d20*/  LOP3.LUT R20, R20, 0xfffeffff, RZ, 0xc0, !PT ;  /* 0xfffeffff14147812 */ /* 0x000fe200078ec0ff */
[----:B------:R-:W0:Y:S01]  /*169d30*/  LDCU UR23, c[0x0][0x398] ;  /* 0x00007300ff1777ac */ /* 0x000e220008000800 */
[----:B------:R-:W-:-:S07]  /*169d40*/  VIADD R0, R29, 0x97 ;  /* 0x000000971d007836 */ /* 0x000fce0000000000 */
[----:B------:R-:W-:-:S04]  /*169d50*/  @P1 LOP3.LUT R20, R20, 0x10000, RZ, 0xfc, !PT ;  /* 0x0001000014141812 */ /* 0x000fc800078efcff */
[----:B------:R-:W-:-:S04]  /*169d60*/  LOP3.LUT R20, R20, 0xffff7fff, RZ, 0xc0, !PT ;  /* 0xffff7fff14147812 */ /* 0x000fc800078ec0ff */
[----:B------:R-:W-:Y:S02]  /*169d70*/  @P0 LOP3.LUT R20, R20, 0x8000, RZ, 0xfc, !PT ;  /* 0x0000800014140812 */ /* 0x000fe400078efcff */
[----:B------:R-:W-:Y:S01]  /*169d80*/  ISETP.GE.AND P0, PT, R0, UR19, PT ;  /* 0x0000001300007c0c */ /* 0x000fe2000bf06270 */
[----:B------:R-:W4:Y:S03]  /*169d90*/  LDCU.64 UR18, c[0x0][0x398] ;  /* 0x00007300ff1277ac */ /* 0x000f260008000a00 */
[----:B-1----:R-:W-:Y:S02]  /*169da0*/  ISETP.LT.AND P1, PT, R6, UR16, !P0 ;  /* 0x0000001006007c0c */ /* 0x002fe4000c721270 */
[----:B0-----:R-:W-:Y:S02]  /*169db0*/  ISETP.LT.AND P0, PT, R2, UR23, !P0 ;  /* 0x0000001702007c0c */ /* 0x001fe4000c701270 */
[----:B------:R-:W-:Y:S01]  /*169dc0*/  LOP3.LUT R20, R20, 0xffffbfff, RZ, 0xc0, !PT ;  /* 0xffffbfff14147812 */ /* 0x000fe200078ec0ff */
[----:B------:R-:W0:Y:S01]  /*169dd0*/  LDCU UR23, c[0x0][0x398] ;  /* 0x00007300ff1777ac */ /* 0x000e220008000800 */
[----:B------:R-:W-:-:S02]  /*169de0*/  LOP3.LUT R0, R21, 0xffff, RZ, 0xc0, !PT ;  /* 0x0000ffff15007812 */ /* 0x000fc400078ec0ff */
[----:B------:R-:W3:Y:S05]  /*169df0*/  LDL.LU R21, [R1+0x509c] ;  /* 0x00509c0001157983 */ /* 0x000eea0000300800 */
[----:B------:R-:W-:-:S04]  /*169e00*/  @P1 LOP3.LUT R20, R20, 0x4000, RZ, 0xfc, !PT ;  /* 0x0000400014141812 */ /* 0x000fc800078efcff */
[----:B------:R-:W-:-:S04]  /*169e10*/  LOP3.LUT R20, R20, 0xffffdfff, RZ, 0xc0, !PT ;  /* 0xffffdfff14147812 */ /* 0x000fc800078ec0ff */
[----:B------:R-:W-:Y:S02]  /*169e20*/  @P0 LOP3.LUT R20, R20, 0x2000, RZ, 0xfc, !PT ;  /* 0x0000200014140812 */ /* 0x000fe400078efcff */
[----:B------:R-:W-:Y:S02]  /*169e30*/  ISETP.GE.AND P0, PT, R23, UR7, PT ;  /* 0x0000000717007c0c */ /* 0x000fe4000bf06270 */
[----:B------:R-:W-:Y:S02]  /*169e40*/  LOP3.LUT R20, R20, 0xffffefff, RZ, 0xc0, !PT ;  /* 0xffffefff14147812 */ /* 0x000fe400078ec0ff */
[----:B----4-:R-:W-:Y:S02]  /*169e50*/  ISETP.LT.AND P1, PT, R6, UR18, !P0 ;  /* 0x0000001206007c0c */ /* 0x010fe4000c721270 */
[----:B0-----:R-:W-:Y:S02]  /*169e60*/  ISETP.LT.AND P0, PT, R2, UR23, !P0 ;  /* 0x0000001702007c0c */ /* 0x001fe4000c701270 */
[----:B------:R-:W-:Y:S01]  /*169e70*/  SHF.R.U32.HI R23, RZ, 0x8, R0 ;  /* 0x00000008ff177819 */ /* 0x000fe20000011600 */
[----:B------:R-:W0:Y:S01]  /*169e80*/  LDCU UR23, c[0x0][0x398] ;  /* 0x00007300ff1777ac */ /* 0x000e220008000800 */
[----:B------:R-:W1:Y:S07]  /*169e90*/  LDCU UR7, c[0x0][0x398] ;  /* 0x00007300ff0777ac */ /* 0x000e6e0008000800 */
[----:B------:R-:W-:-:S04]  /*169ea0*/  @P1 LOP3.LUT R20, R20, 0x1000, RZ, 0xfc, !PT ;  /* 0x0000100014141812 */ /* 0x000fc800078efcff */
[----:B------:R-:W-:Y:S02]  /*169eb0*/  LOP3.LUT R20, R20, 0xfffff7ff, RZ, 0xc0, !PT ;  /* 0xfffff7ff14147812 */ /* 0x000fe400078ec0ff */
[----:B------:R-:W-:Y:S02]  /*169ec0*/  LOP3.LUT R23, R23, 0xffff, RZ, 0xc0, !PT ;  /* 0x0000ffff17177812 */ /* 0x000fe400078ec0ff */
[----:B------:R-:W-:Y:S02]  /*169ed0*/  @P0 LOP3.LUT R20, R20, 0x800, RZ, 0xfc, !PT ;  /* 0x0000080014140812 */ /* 0x000fe400078efcff */
[----:B------:R-:W-:Y:S01]  /*169ee0*/  ISETP.GE.AND P0, PT, R24, UR5, PT ;  /* 0x0000000518007c0c */ /* 0x000fe2000bf06270 */
[----:B------:R-:W4:Y:S01]  /*169ef0*/  LDCU UR5, c[0x0][0x398] ;  /* 0x00007300ff0577ac */ /* 0x000f220008000800 */
[----:B--2---:R-:W-:Y:S02]  /*169f00*/  LOP3.LUT R18, R18, 0xffff, RZ, 0xc0, !PT ;  /* 0x0000ffff12127812 */ /* 0x004fe400078ec0ff */
[----:B---3--:R-:W-:-:S02]  /*169f10*/  LOP3.LUT R19, R16, 0xffff, RZ, 0xc0, !PT ;  /* 0x0000ffff10137812 */ /* 0x008fc400078ec0ff */
[----:B------:R-:W-:Y:S02]  /*169f20*/  LOP3.LUT R16, R12, 0xffff, RZ, 0xc0, !PT ;  /* 0x0000ffff0c107812 */ /* 0x000fe400078ec0ff */
[----:B------:R-:W-:Y:S02]  /*169f30*/  SHF.R.U32.HI R12, RZ, 0x8, R18 ;  /* 0x00000008ff0c7819 */ /* 0x000fe40000011612 */
[----:B------:R-:W-:-:S05]  /*169f40*/  PRMT R18, R18, 0x3340, R16 ;  /* 0x0000334012127816 */ /* 0x000fca0000000010 */
[----:B------:R2:W-:Y:S01]  /*169f50*/  STL [R1+0x39c], R18 ;  /* 0x00039c1201007387 */ /* 0x0005e20000100800 */
[----:B------:R-:W-:Y:S02]  /*169f60*/  LOP3.LUT R12, R12, 0xffff, RZ, 0xc0, !PT ;  /* 0x0000ffff0c0c7812 */ /* 0x000fe400078ec0ff */
[----:B--2---:R-:W-:Y:S02]  /*169f70*/  SHF.R.U32.HI R18, RZ, 0x8, R16 ;  /* 0x00000008ff127819 */ /* 0x004fe40000011610 */
[----:B------:R-:W-:Y:S02]  /*169f80*/  SHF.R.U32.HI R16, RZ, 0x8, R19 ;  /* 0x00000008ff107819 */ /* 0x000fe40000011613 */
[----:B------:R-:W-:Y:S02]  /*169f90*/  PRMT R19, R19, 0x3340, R0 ;  /* 0x0000334013137816 */ /* 0x000fe40000000000 */
[----:B------:R-:W-:Y:S02]  /*169fa0*/  LOP3.LUT R0, R18, 0xffff, RZ, 0xc0, !PT ;  /* 0x0000ffff12007812 */ /* 0x000fe400078ec0ff */
[----:B------:R-:W-:-:S02]  /*169fb0*/  LOP3.LUT R24, R16, 0xffff, RZ, 0xc0, !PT ;  /* 0x0000ffff10187812 */ /* 0x000fc400078ec0ff */
[----:B------:R-:W-:Y:S01]  /*169fc0*/  PRMT R0, R12, 0x3340, R0 ;  /* 0x000033400c007816 */ /* 0x000fe20000000000 */
[----:B------:R2:W-:Y:S04]  /*169fd0*/  STL [R1+0x3e8], R19 ;  /* 0x0003e81301007387 */ /* 0x0005e80000100800 */
[----:B------:R3:W-:Y:S04]  /*169fe0*/  STL [R1+0x320], R0 ;  /* 0x0003200001007387 */ /* 0x0007e80000100800 */
[----:B------:R-:W4:Y:S04]  /*169ff0*/  LDL.LU R18, [R1+0x305c] ;  /* 0x00305c0001127983 */ /* 0x000f280000300800 */
[----:B--2---:R-:W2:Y:S01]  /*16a000*/  LDL.LU R19, [R1+0x3010] ;  /* 0x0030100001137983 */ /* 0x004ea20000300800 */
[----:B---3--:R-:W-:-:S05]  /*16a010*/  PRMT R0, R24, 0x3340, R23 ;  /* 0x0000334018007816 */ /* 0x008fca0000000017 */
[----:B------:R3:W-:Y:S04]  /*16a020*/  STL [R1+0x324], R0 ;  /* 0x0003240001007387 */ /* 0x0007e80000100800 */
[----:B------:R-:W2:Y:S04]  /*16a030*/  LDL.LU R16, [R1+0x1870] ;  /* 0x0018700001107983 */ /* 0x000ea80000300800 */
[----:B------:R-:W2:Y:S01]  /*16a040*/  LDL.LU R12, [R1+0x3c4] ;  /* 0x0003c400010c7983 */ /* 0x000ea20000300800 */
[----:B------:R-:W-:Y:S02]  /*16a050*/  ISETP.LT.AND P1, PT, R6, UR20, !P0 ;  /* 0x0000001406007c0c */ /* 0x000fe4000c721270 */
[----:B0-----:R-:W-:Y:S01]  /*16a060*/  ISETP.LT.AND P0, PT, R2, UR23, !P0 ;  /* 0x0000001702007c0c */ /* 0x001fe2000c701270 */
[----:B------:R-:W0:Y:S01]  /*16a070*/  LDCU.64 UR22, c[0x0][0x398] ;  /* 0x00007300ff1677ac */ /* 0x000e220008000a00 */
[----:B------:R-:W-:-:S09]  /*16a080*/  LOP3.LUT R20, R20, 0xfffffbff, RZ, 0xc0, !PT ;  /* 0xfffffbff14147812 */ /* 0x000fd200078ec0ff */
[----:B------:R-:W-:-:S04]  /*16a090*/  @P1 LOP3.LUT R20, R20, 0x400, RZ, 0xfc, !PT ;  /* 0x0000040014141812 */ /* 0x000fc800078efcff */
[----:B------:R-:W-:-:S04]  /*16a0a0*/  LOP3.LUT R20, R20, 0xfffffdff, RZ, 0xc0, !PT ;  /* 0xfffffdff14147812 */ /* 0x000fc800078ec0ff */
[----:B------:R-:W-:Y:S02]  /*16a0b0*/  @P0 LOP3.LUT R20, R20, 0x200, RZ, 0xfc, !PT ;  /* 0x0000020014140812 */ /* 0x000fe400078efcff */
[----:B------:R-:W-:Y:S02]  /*16a0c0*/  ISETP.GE.AND P0, PT, R28, UR11, PT ;  /* 0x0000000b1c007c0c */ /* 0x000fe4000bf06270 */
[----:B------:R-:W-:Y:S02]  /*16a0d0*/  LOP3.LUT R20, R20, 0xfffffeff, RZ, 0xc0, !PT ;  /* 0xfffffeff14147812 */ /* 0x000fe400078ec0ff */
[----:B0-----:R-:W-:Y:S02]  /*16a0e0*/  ISETP.LT.AND P1, PT, R6, UR22, !P0 ;  /* 0x0000001606007c0c */ /* 0x001fe4000c721270 */
[----:B------:R-:W-:Y:S01]  /*16a0f0*/  ISETP.LT.AND P0, PT, R2, UR42, !P0 ;  /* 0x0000002a02007c0c */ /* 0x000fe2000c701270 */
[----:B------:R-:W0:Y:S01]  /*16a100*/  LDCU UR42, c[0x0][0x398] ;  /* 0x00007300ff2a77ac */ /* 0x000e220008000800 */
[----:B---3--:R-:W-:-:S02]  /*16a110*/  VIADD R0, R29, 0x92 ;  /* 0x000000921d007836 */ /* 0x008fc40000000000 */
[C---:B------:R-:W-:Y:S02]  /*16a120*/  VIADD R23, R29.reuse, 0x8e ;  /* 0x0000008e1d177836 */ /* 0x040fe40000000000 */
[----:B------:R-:W-:Y:S01]  /*16a130*/  VIADD R24, R29, 0x8d ;  /* 0x0000008d1d187836 */ /* 0x000fe20000000000 */
[----:B------:R-:W-:-:S04]  /*16a140*/  LOP3.LUT R21, R21, 0x7fffffff, RZ, 0xc0, !PT ;  /* 0x7fffffff15157812 */ /* 0x000fc800078ec0ff */
[----:B------:R-:W-:Y:S01]  /*16a150*/  @P1 LOP3.LUT R20, R20, 0x100, RZ, 0xfc, !PT ;  /* 0x0000010014141812 */ /* 0x000fe200078efcff */
[----:B------:R-:W-:Y:S01]  /*16a160*/  VIADD R28, R29, 0x8c ;  /* 0x0000008c1d1c7836 */ /* 0x000fe20000000000 */
[----:B------:R-:W3:Y:S02]  /*16a170*/  LDCU UR11, c[0x0][0x398] ;  /* 0x00007300ff0b77ac */ /* 0x000ee40008000800 */
[----:B------:R-:W-:-:S04]  /*16a180*/  LOP3.LUT R20, R20, 0xffffff7f, RZ, 0xc0, !PT ;  /* 0xffffff7f14147812 */ /* 0x000fc800078ec0ff */
[----:B------:R-:W-:Y:S02]  /*16a190*/  @P0 LOP3.LUT R20, R20, 0x80, RZ, 0xfc, !PT ;  /* 0x0000008014140812 */ /* 0x000fe400078efcff */
[----:B------:R-:W-:Y:S02]  /*16a1a0*/  ISETP.GE.AND P0, PT, R14, UR13, PT ;  /* 0x0000000d0e007c0c */ /* 0x000fe4000bf06270 */
[----:B------:R-:W-:Y:S02]  /*16a1b0*/  LOP3.LUT R20, R20, 0xffffffbf, RZ, 0xc0, !PT ;  /* 0xffffffbf14147812 */ /* 0x000fe400078ec0ff */
[----:B------:R-:W-:Y:S02]  /*16a1c0*/  ISETP.LT.AND P1, PT, R6, UR24, !P0 ;  /* 0x0000001806007c0c */ /* 0x000fe4000c721270 */
[----:B0-----:R-:W-:Y:S01]  /*16a1d0*/  ISETP.LT.AND P0, PT, R2, UR42, !P0 ;  /* 0x0000002a02007c0c */ /* 0x001fe2000c701270 */
[----:B------:R-:W0:Y:S01]  /*16a1e0*/  LDCU UR42, c[0x0][0x398] ;  /* 0x00007300ff2a77ac */ /* 0x000e220008000800 */
[----:B----4-:R-:W-:-:S09]  /*16a1f0*/  LOP3.LUT R18, R18, 0xffff, RZ, 0xc0, !PT ;  /* 0x0000ffff12127812 */ /* 0x010fd200078ec0ff */
[----:B------:R-:W-:Y:S02]  /*16a200*/  @P1 LOP3.LUT R20, R20, 0x40, RZ, 0xfc, !PT ;  /* 0x0000004014141812 */ /* 0x000fe400078efcff */
[----:B--2---:R-:W-:Y:S02]  /*16a210*/  LOP3.LUT R19, R19, 0xffff, RZ, 0xc0, !PT ;  /* 0x0000ffff13137812 */ /* 0x004fe400078ec0ff */
[----:B------:R-:W-:Y:S02]  /*16a220*/  LOP3.LUT R20, R20, 0xffffffdf, RZ, 0xc0, !PT ;  /* 0xffffffdf14147812 */ /* 0x000fe400078ec0ff */
[----:B------:R-:W-:Y:S02]  /*16a230*/  LOP3.LUT R16, R16, 0xffff, RZ, 0xc0, !PT ;  /* 0x0000ffff10107812 */ /* 0x000fe400078ec0ff */
[----:B------:R-:W-:Y:S02]  /*16a240*/  @P0 LOP3.LUT R20, R20, 0x20, RZ, 0xfc, !PT ;  /* 0x0000002014140812 */ /* 0x000fe400078efcff */
[----:B------:R-:W-:Y:S01]  /*16a250*/  ISETP.GE.AND P0, PT, R0, UR15, PT ;  /* 0x0000000f00007c0c */ /* 0x000fe2000bf06270 */
[----:B------:R-:W2:Y:S01]  /*16a260*/  LDCU.64 UR14, c[0x0][0x398] ;  /* 0x00007300ff0e77ac */ /* 0x000ea20008000a00 */
[----:B------:R-:W-:Y:S01]  /*16a270*/  VIADD R14, R29, 0x8b ;  /* 0x0000008b1d0e7836 */ /* 0x000fe20000000000 */
[----:B------:R-:W4:Y:S01]  /*16a280*/  LDCU UR13, c[0x0][0x398] ;  /* 0x00007300ff0d77ac */ /* 0x000f220008000800 */
[----:B------:R-:W-:-:S02]  /*16a290*/  ISETP.LT.AND P1, PT, R6, UR26, !P0 ;  /* 0x0000001a06007c0c */ /* 0x000fc4000c721270 */
        /* <DEDUP_REMOVED lines=8> */
[----:B------:R-:W1:Y:S03]  /*16a320*/  LDCU.64 UR16, c[0x0][0x398] ;  /* 0x00007300ff1077ac */ /* 0x000e660008000a00 */
[----:B--2---:R-:W-:Y:S02]  /*16a330*/  ISETP.LT.AND P1, PT, R6, UR14, !P0 ;  /* 0x0000000e06007c0c */ /* 0x004fe4000c721270 */
        /* <DEDUP_REMOVED lines=8> */
[----:B------:R-:W2:Y:S03]  /*16a3c0*/  LDCU.64 UR18, c[0x0][0x398] ;  /* 0x00007300ff1277ac */ /* 0x000ea60008000a00 */
[----:B-1----:R-:W-:Y:S02]  /*16a3d0*/  ISETP.LT.AND P1, PT, R6, UR16, !P0 ;  /* 0x0000001006007c0c */ /* 0x002fe4000c721270 */
[----:B0-----:R-:W-:Y:S01]  /*16a3e0*/  ISETP.LT.AND P0, PT, R2, UR42, !P0 ;  /* 0x0000002a02007c0c */ /* 0x001fe2000c701270 */
[----:B------:R-:W-:Y:S01]  /*16a3f0*/  VIADD R0, R29, 0x8f ;  /* 0x0000008f1d007836 */ /* 0x000fe20000000000 */
[----:B------:R-:W-:Y:S01]  /*16a400*/  LOP3.LUT R20, R20, 0xfffffffe, RZ, 0xc0, !PT ;  /* 0xfffffffe14147812 */ /* 0x000fe200078ec0ff */
[----:B------:R-:W0:Y:S10]  /*16a410*/  LDCU UR42, c[0x0][0x398] ;  /* 0x00007300ff2a77ac */ /* 0x000e340008000800 */
[----:B------:R-:W-:-:S02]  /*16a420*/  @P0 LOP3.LUT R21, R21, 0x80000000, RZ, 0xfc, !PT ;  /* 0x8000000015150812 */ /* 0x000fc400078efcff */
[----:B------:R-:W-:Y:S02]  /*16a430*/  ISETP.GE.AND P0, PT, R0, UR21, PT ;  /* 0x0000001500007c0c */ /* 0x000fe4000bf06270 */
[----:B------:R-:W-:Y:S01]  /*16a440*/  @P1 LOP3.LUT R20, R20, 0x1, RZ, 0xfc, !PT ;  /* 0x0000000114141812 */ /* 0x000fe200078efcff */
[----:B------:R-:W1:Y:S01]  /*16a450*/  LDCU.64 UR20, c[0x0][0x398] ;  /* 0x00007300ff1477ac */ /* 0x000e620008000a00 */
[----:B--2---:R-:W-:Y:S02]  /*16a460*/  ISETP.LT.AND P1, PT, R6, UR18, !P0 ;  /* 0x0000001206007c0c */ /* 0x004fe4000c721270 */
[----:B------:R-:W-:Y:S02]  /*16a470*/  ISETP.LT.AND P0, PT, R2, UR50, !P0 ;  /* 0x0000003202007c0c */ /* 0x000fe4000c701270 */
[----:B------:R-:W-:Y:S02]  /*16a480*/  LOP3.LUT R21, R21, 0xbfffffff, RZ, 0xc0, !PT ;  /* 0xbfffffff15157812 */ /* 0x000fe400078ec0ff */
[----:B------:R-:W-:Y:S01]  /*16a490*/  LOP3.LUT R0, R12, 0xffff, RZ, 0xc0, !PT ;  /* 0x0000ffff0c007812 */ /* 0x000fe200078ec0ff */
[----:B------:R-:W-:Y:S01]  /*16a4a0*/  STL [R1+0x5010], R20 ;  /* 0x0050101401007387 */ /* 0x000fe20000100800 */
[----:B------:R-:W2:Y:S05]  /*16a4b0*/  LDCU UR50, c[0x0][0x398] ;  /* 0x00007300ff3277ac */ /* 0x000eaa0008000800 */
[----:B------:R-:W-:-:S04]  /*16a4c0*/  @P1 LOP3.LUT R21, R21, 0x40000000, RZ, 0xfc, !PT ;  /* 0x4000000015151812 */ /* 0x000fc800078efcff */
[----:B------:R-:W-:-:S04]  /*16a4d0*/  LOP3.LUT R21, R21, 0xdfffffff, RZ, 0xc0, !PT ;  /* 0xdfffffff15157812 */ /* 0x000fc800078ec0ff */
[----:B------:R-:W-:Y:S02]  /*16a4e0*/  @P0 LOP3.LUT R21, R21, 0x20000000, RZ, 0xfc, !PT ;  /* 0x2000000015150812 */ /* 0x000fe400078efcff */
[----:B------:R-:W-:Y:S02]  /*16a4f0*/  ISETP.GE.AND P0, PT, R23, UR23, PT ;  /* 0x0000001717007c0c */ /* 0x000fe4000bf06270 */
[----:B------:R-:W-:Y:S02]  /*16a500*/  SHF.R.U32.HI R12, RZ, 0x8, R18 ;  /* 0x00000008ff0c7819 */ /* 0x000fe40000011612 */
[----:B------:R-:W-:Y:S02]  /*16a510*/  LOP3.LUT R21, R21, 0xefffffff, RZ, 0xc0, !PT ;  /* 0xefffffff15157812 */ /* 0x000fe400078ec0ff */
[----:B-1----:R-:W-:Y:S02]  /*16a520*/  ISETP.LT.AND P1, PT, R6, UR20, !P0 ;  /* 0x0000001406007c0c */ /* 0x002fe4000c721270 */
[----:B------:R-:W-:-:S02]  /*16a530*/  PRMT R18, R18, 0x3340, R16 ;  /* 0x0000334012127816 */ /* 0x000fc40000000010 */
[----:B------:R-:W-:Y:S02]  /*16a540*/  ISETP.LT.AND P0, PT, R2, UR65, !P0 ;  /* 0x0000004102007c0c */ /* 0x000fe4000c701270 */
[----:B------:R-:W-:Y:S02]  /*16a550*/  SHF.R.U32.HI R23, RZ, 0x8, R0 ;  /* 0x00000008ff177819 */ /* 0x000fe40000011600 */
[----:B------:R-:W-:Y:S01]  /*16a560*/  LOP3.LUT R12, R12, 0xffff, RZ, 0xc0, !PT ;  /* 0x0000ffff0c0c7812 */ /* 0x000fe200078ec0ff */
[----:B------:R-:W1:Y:S01]  /*16a570*/  LDCU.64 UR22, c[0x0][0x398] ;  /* 0x00007300ff1677ac */ /* 0x000e620008000a00 */
[----:B------:R0:W-:Y:S01]  /*16a580*/  STL [R1+0x3dc], R18 ;  /* 0x0003dc1201007387 */ /* 0x0001e20000100800 */
[----:B------:R-:W1:Y:S02]  /*16a590*/  LDCU UR65, c[0x0][0x398] ;  /* 0x00007300ff4177ac */ /* 0x000e640008000800 */
[----:B------:R-:W-:Y:S02]  /*16a5a0*/  @P1 LOP3.LUT R21, R21, 0x10000000, RZ, 0xfc, !PT ;  /* 0x1000000015151812 */ /* 0x000fe400078efcff */
[----:B0-----:R-:W-:-:S02]  /*16a5b0*/  SHF.R.U32.HI R18, RZ, 0x8, R16 ;  /* 0x00000008ff127819 */ /* 0x001fc40000011610 */
[----:B------:R-:W-:Y:S02]  /*16a5c0*/  SHF.R.U32.HI R16, RZ, 0x8, R19 ;  /* 0x00000008ff107819 */ /* 0x000fe40000011613 */
[----:B------:R-:W-:Y:S02]  /*16a5d0*/  PRMT R19, R19, 0x3340, R0 ;  /* 0x0000334013137816 */ /* 0x000fe40000000000 */
[----:B------:R-:W-:Y:S02]  /*16a5e0*/  LOP3.LUT R21, R21, 0xf7ffffff, RZ, 0xc0, !PT ;  /* 0xf7ffffff15157812 */ /* 0x000fe400078ec0ff */
[----:B------:R-:W-:Y:S02]  /*16a5f0*/  LOP3.LUT R0, R18, 0xffff, RZ, 0xc0, !PT ;  /* 0x0000ffff12007812 */ /* 0x000fe400078ec0ff */
[----:B------:R-:W-:Y:S02]  /*16a600*/  LOP3.LUT R23, R23, 0xffff, RZ, 0xc0, !PT ;  /* 0x0000ffff17177812 */ /* 0x000fe400078ec0ff */
[----:B------:R-:W-:-:S02]  /*16a610*/  @P0 LOP3.LUT R21, R21, 0x8000000, RZ, 0xfc, !PT ;  /* 0x0800000015150812 */ /* 0x000fc400078efcff */
[----:B------:R-:W-:Y:S02]  /*16a620*/  PRMT R0, R12, 0x3340, R0 ;  /* 0x000033400c007816 */ /* 0x000fe40000000000 */
[----:B------:R-:W-:Y:S02]  /*16a630*/  ISETP.GE.AND P0, PT, R24, UR25, PT ;  /* 0x0000001918007c0c */ /* 0x000fe4000bf06270 */
[----:B------:R-:W-:Y:S01]  /*16a640*/  LOP3.LUT R24, R16, 0xffff, RZ, 0xc0, !PT ;  /* 0x0000ffff10187812 */ /* 0x000fe200078ec0ff */
[----:B------:R-:W-:Y:S04]  /*16a650*/  STL [R1+0xc34], R19 ;  /* 0x000c341301007387 */ /* 0x000fe80000100800 */
[----:B------:R0:W-:Y:S04]  /*16a660*/  STL [R1+0x328], R0 ;  /* 0x0003280001007387 */ /* 0x0001e80000100800 */
[----:B------:R-:W2:Y:S04]  /*16a670*/  LDL.LU R18, [R1+0x3068] ;  /* 0x0030680001127983 */ /* 0x000ea80000300800 */
[----:B------:R-:W3:Y:S01]  /*16a680*/  LDL.LU R16, [R1+0x3018] ;  /* 0x0030180001107983 */ /* 0x000ee20000300800 */
[----:B------:R-:W4:Y:S01]  /*16a690*/  LDCU.64 UR24, c[0x0][0x398] ;  /* 0x00007300ff1877ac */ /* 0x000f220008000a00 */
        /* <DEDUP_REMOVED lines=17> */
[----:B------:R-:W4:Y:S08]  /*16a7b0*/  LDCU UR67, c[0x0][0x398] ;  /* 0x00007300ff4377ac */ /* 0x000f300008000800 */
[----:B------:R-:W-:-:S04]  /*16a7c0*/  @P1 LOP3.LUT R21, R21, 0x1000000, RZ, 0xfc, !PT ;  /* 0x0100000015151812 */ /* 0x000fc800078efcff */
[----:B------:R-:W-:-:S04]  /*16a7d0*/  LOP3.LUT R21, R21, 0xff7fffff, RZ, 0xc0, !PT ;  /* 0xff7fffff15157812 */ /* 0x000fc800078ec0ff */
[----:B------:R-:W-:Y:S02]  /*16a7e0*/  @P0 LOP3.LUT R21, R21, 0x800000, RZ, 0xfc, !PT ;  /* 0x0080000015150812 */ /* 0x000fe400078efcff */
[----:B------:R-:W-:Y:S01]  /*16a7f0*/  ISETP.GE.AND P0, PT, R14, UR15, PT ;  /* 0x0000000f0e007c0c */ /* 0x000fe2000bf06270 */
[----:B------:R-:W1:Y:S03]  /*16a800*/  LDCU.64 UR14, c[0x0][0x398] ;  /* 0x00007300ff0e77ac */ /* 0x000e660008000a00 */
[----:B0-----:R-:W-:Y:S02]  /*16a810*/  ISETP.LT.AND P1, PT, R6, UR26, !P0 ;  /* 0x0000001a06007c0c */ /* 0x001fe4000c721270 */
[----:B----4-:R-:W-:Y:S02]  /*16a820*/  ISETP.LT.AND P0, PT, R2, UR67, !P0 ;  /* 0x0000004302007c0c */ /* 0x010fe4000c701270 */
        /* <DEDUP_REMOVED lines=18> */
[----:B----4-:R-:W-:Y:S02]  /*16a950*/  ISETP.LT.AND P1, PT, R6, UR16, !P0 ;  /* 0x0000001006007c0c */ /* 0x010fe4000c721270 */
        /* <DEDUP_REMOVED lines=23> */
[----:B------:R-:W-:-:S02]  /*16aad0*/  LOP3.LUT R0, R22, 0xffff, RZ, 0xc0, !PT ;  /* 0x0000ffff16007812 */ /* 0x000fc400078ec0ff */
[----:B------:R-:W4:Y:S05]  /*16aae0*/  LDL.LU R22, [R1+0x5098] ;  /* 0x0050980001167983 */ /* 0x000f2a0000300800 */
[----:B------:R-:W-:-:S04]  /*16aaf0*/  @P1 LOP3.LUT R21, R21, 0x4000, RZ, 0xfc, !PT ;  /* 0x0000400015151812 */ /* 0x000fc800078efcff */
[----:B------:R-:W-:-:S04]  /*16ab00*/  LOP3.LUT R21, R21, 0xffffdfff, RZ, 0xc0, !PT ;  /* 0xffffdfff15157812 */ /* 0x000fc800078ec0ff */
[----:B------:R-:W-:Y:S02]  /*16ab10*/  @P0 LOP3.LUT R21, R21, 0x2000, RZ, 0xfc, !PT ;  /* 0x0000200015150812 */ /* 0x000fe400078efcff */
[----:B------:R-:W-:Y:S02]  /*16ab20*/  ISETP.GE.AND P0, PT, R23, UR25, PT ;  /* 0x0000001917007c0c */ /* 0x000fe4000bf06270 */
[----:B------:R-:W-:Y:S02]  /*16ab30*/  LOP3.LUT R21, R21, 0xffffefff, RZ, 0xc0, !PT ;  /* 0xffffefff15157812 */ /* 0x000fe400078ec0ff */
[----:B-1----:R-:W-:Y:S02]  /*16ab40*/  ISETP.LT.AND P1, PT, R6, UR22, !P0 ;  /* 0x0000001606007c0c */ /* 0x002fe4000c721270 */
[----:B0-----:R-:W-:Y:S02]  /*16ab50*/  ISETP.LT.AND P0, PT, R2, UR67, !P0 ;  /* 0x0000004302007c0c */ /* 0x001fe4000c701270 */
[----:B------:R-:W-:Y:S01]  /*16ab60*/  SHF.R.U32.HI R23, RZ, 0x8, R0 ;  /* 0x00000008ff177819 */ /* 0x000fe20000011600 */
[----:B------:R-:W0:Y:S01]  /*16ab70*/  LDCU.64 UR24, c[0x0][0x398] ;  /* 0x00007300ff1877ac */ /* 0x000e220008000a00 */
[----:B------:R-:W1:Y:S07]  /*16ab80*/  LDCU UR67, c[0x0][0x398] ;  /* 0x00007300ff4377ac */ /* 0x000e6e0008000800 */
[----:B------:R-:W-:-:S04]  /*16ab90*/  @P1 LOP3.LUT R21, R21, 0x1000, RZ, 0xfc, !PT ;  /* 0x0000100015151812 */ /* 0x000fc800078efcff */
[----:B------:R-:W-:Y:S02]  /*16aba0*/  LOP3.LUT R21, R21, 0xfffff7ff, RZ, 0xc0, !PT ;  /* 0xfffff7ff15157812 */ /* 0x000fe400078ec0ff */
[----:B------:R-:W-:Y:S02]  /*16abb0*/  LOP3.LUT R23, R23, 0xffff, RZ, 0xc0, !PT ;  /* 0x0000ffff17177812 */ /* 0x000fe400078ec0ff */
[----:B------:R-:W-:Y:S02]  /*16abc0*/  @P0 LOP3.LUT R21, R21, 0x800, RZ, 0xfc, !PT ;  /* 0x0000080015150812 */ /* 0x000fe400078efcff */
[----:B------:R-:W-:Y:S01]  /*16abd0*/  ISETP.GE.AND P0, PT, R24, UR27, PT ;  /* 0x0000001b18007c0c */ /* 0x000fe2000bf06270 */
[----:B------:R-:W0:Y:S01]  /*16abe0*/  LDCU.64 UR26, c[0x0][0x398] ;  /* 0x00007300ff1a77ac */ /* 0x000e220008000a00 */
        /* <DEDUP_REMOVED lines=21> */
[----:B0-----:R-:W-:Y:S02]  /*16ad40*/  ISETP.LT.AND P1, PT, R6, UR24, !P0 ;  /* 0x0000001806007c0c */ /* 0x001fe4000c721270 */
[----:B-1----:R-:W-:-:S02]  /*16ad50*/  ISETP.LT.AND P0, PT, R2, UR67, !P0 ;  /* 0x0000004302007c0c */ /* 0x002fc4000c701270 */
        /* <DEDUP_REMOVED lines=17> */
[----:B------:R-:W3:Y:S03]  /*16ae70*/  LDCU.64 UR16, c[0x0][0x398] ;  /* 0x00007300ff1077ac */ /* 0x000ee60008000a00 */
[----:B-1----:R-:W-:Y:S02]  /*16ae80*/  ISETP.LT.AND P1, PT, R6, UR14, !P0 ;  /* 0x0000000e06007c0c */ /* 0x002fe4000c721270 */
[----:B0-----:R-:W-:Y:S02]  /*16ae90*/  ISETP.LT.AND P0, PT, R2, UR67, !P0 ;  /* 0x0000004302007c0c */ /* 0x001fe4000c701270 */
[----:B------:R-:W-:Y:S01]  /*16aea0*/  LOP3.LUT R21, R21, 0xffffffbf, RZ, 0xc0, !PT ;  /* 0xffffffbf15157812 */ /* 0x000fe200078ec0ff */
[----:B------:R-:W0:Y:S01]  /*16aeb0*/  LDCU UR67, c[0x0][0x398] ;  /* 0x00007300ff4377ac */ /* 0x000e220008000800 */
[----:B---3--:R-:W-:-:S07]  /*16aec0*/  VIADD R0, R29, 0x82 ;  /* 0x000000821d007836 */ /* 0x008fce0000000000 */
        /* <DEDUP_REMOVED lines=8> */
[----:B------:R-:W-:-:S02]  /*16af50*/  VIADD R0, R29, 0x81 ;  /* 0x000000811d007836 */ /* 0x000fc40000000000 */
[----:B------:R-:W-:Y:S01]  /*16af60*/  VIADD R23, R29, 0x7e ;  /* 0x0000007e1d177836 */ /* 0x000fe20000000000 */
[----:B----4-:R-:W-:-:S05]  /*16af70*/  LOP3.LUT R22, R22, 0x7fffffff, RZ, 0xc0, !PT ;  /* 0x7fffffff16167812 */ /* 0x010fca00078ec0ff */
[----:B------:R-:W-:Y:S01]  /*16af80*/  @P1 LOP3.LUT R21, R21, 0x10, RZ, 0xfc, !PT ;  /* 0x0000001015151812 */ /* 0x000fe200078efcff */
[C---:B------:R-:W-:Y:S02]  /*16af90*/  VIADD R24, R29.reuse, 0x7d ;  /* 0x0000007d1d187836 */ /* 0x040fe40000000000 */
[----:B------:R-:W-:Y:S01]  /*16afa0*/  VIADD R28, R29, 0x7c ;  /* 0x0000007c1d1c7836 */ /* 0x000fe20000000000 */
[----:B------:R-:W-:Y:S02]  /*16afb0*/  LOP3.LUT R18, R18, 0xffff, RZ, 0xc0, !PT ;  /* 0x0000ffff12127812 */ /* 0x000fe400078ec0ff */
[----:B------:R-:W-:Y:S02]  /*16afc0*/  LOP3.LUT R21, R21, 0xfffffff7, RZ, 0xc0, !PT ;  /* 0xfffffff715157812 */ /* 0x000fe400078ec0ff */
[----:B--2---:R-:W-:Y:S02]  /*16afd0*/  LOP3.LUT R19, R19, 0xffff, RZ, 0xc0, !PT ;  /* 0x0000ffff13137812 */ /* 0x004fe400078ec0ff */
[----:B------:R-:W-:-:S02]  /*16afe0*/  @P0 LOP3.LUT R21, R21, 0x8, RZ, 0xfc, !PT ;  /* 0x0000000815150812 */ /* 0x000fc400078efcff */
[----:B------:R-:W-:Y:S01]  /*16aff0*/  ISETP.GE.AND P0, PT, R0, UR21, PT ;  /* 0x0000001500007c0c */ /* 0x000fe2000bf06270 */
[----:B------:R-:W0:Y:S01]  /*16b000*/  LDCU.64 UR20, c[0x0][0x398] ;  /* 0x00007300ff1477ac */ /* 0x000e220008000a00 */
[----:B------:R-:W-:Y:S02]  /*16b010*/  LOP3.LUT R16, R16, 0xffff, RZ, 0xc0, !PT ;  /* 0x0000ffff10107812 */ /* 0x000fe400078ec0ff */
[----:B-1----:R-:W-:Y:S02]  /*16b020*/  ISETP.LT.AND P1, PT, R6, UR18, !P0 ;  /* 0x0000001206007c0c */ /* 0x002fe4000c721270 */
[----:B------:R-:W-:Y:S02]  /*16b030*/  ISETP.LT.AND P0, PT, R2, UR66, !P0 ;  /* 0x0000004202007c0c */ /* 0x000fe4000c701270 */
[----:B------:R-:W-:Y:S01]  /*16b040*/  LOP3.LUT R21, R21, 0xfffffffb, RZ, 0xc0, !PT ;  /* 0xfffffffb15157812 */ /* 0x000fe200078ec0ff */
[C---:B------:R-:W-:Y:S02]  /*16b050*/  VIADD R0, R29.reuse, 0x80 ;  /* 0x000000801d007836 */ /* 0x040fe40000000000 */
[----:B------:R-:W-:Y:S01]  /*16b060*/  VIADD R14, R29, 0x7b ;  /* 0x0000007b1d0e7836 */ /* 0x000fe20000000000 */
[----:B------:R-:W1:Y:S01]  /*16b070*/  LDCU UR67, c[0x0][0x398] ;  /* 0x00007300ff4377ac */ /* 0x000e620008000800 */
[----:B------:R-:W2:Y:S04]  /*16b080*/  LDCU UR66, c[0x0][0x398] ;  /* 0x00007300ff4277ac */ /* 0x000ea80008000800 */
[----:B------:R-:W-:-:S04]  /*16b090*/  @P1 LOP3.LUT R21, R21, 0x4, RZ, 0xfc, !PT ;  /* 0x0000000415151812 */ /* 0x000fc800078efcff */
[----:B------:R-:W-:-:S04]  /*16b0a0*/  LOP3.LUT R21, R21, 0xfffffffd, RZ, 0xc0, !PT ;  /* 0xfffffffd15157812 */ /* 0x000fc800078ec0ff */
[----:B------:R-:W-:Y:S02]  /*16b0b0*/  @P0 LOP3.LUT R21, R21, 0x2, RZ, 0xfc, !PT ;  /* 0x0000000215150812 */ /* 0x000fe400078efcff */
[----:B------:R-:W-:Y:S01]  /*16b0c0*/  ISETP.GE.AND P0, PT, R0, UR23, PT ;  /* 0x0000001700007c0c */ /* 0x000fe2000bf06270 */
[----:B------:R-:W3:Y:S03]  /*16b0d0*/  LDCU.64 UR22, c[0x0][0x398] ;  /* 0x00007300ff1677ac */ /* 0x000ee60008000a00 */
[----:B0-----:R-:W-:Y:S02]  /*16b0e0*/  ISETP.LT.AND P1, PT, R6, UR20, !P0 ;  /* 0x0000001406007c0c */ /* 0x001fe4000c721270 */
[----:B------:R-:W-:Y:S01]  /*16b0f0*/  ISETP.LT.AND P0, PT, R2, UR64, !P0 ;  /* 0x0000004002007c0c */ /* 0x000fe2000c701270 */
[----:B------:R-:W-:Y:S01]  /*16b100*/  VIADD R0, R29, 0x7f ;  /* 0x0000007f1d007836 */ /* 0x000fe20000000000 */
[----:B------:R-:W-:Y:S01]  /*16b110*/  LOP3.LUT R21, R21, 0xfffffffe, RZ, 0xc0, !PT ;  /* 0xfffffffe15157812 */ /* 0x000fe200078ec0ff */
[----:B------:R-:W0:Y:S10]  /*16b120*/  LDCU UR64, c[0x0][0x398] ;  /* 0x00007300ff4077ac */ /* 0x000e340008000800 */
[----:B------:R-:W-:-:S02]  /*16b130*/  @P0 LOP3.LUT R22, R22, 0x80000000, RZ, 0xfc, !PT ;  /* 0x8000000016160812 */ /* 0x000fc400078efcff */
[----:B------:R-:W-:Y:S02]  /*16b140*/  ISETP.GE.AND P0, PT, R0, UR25, PT ;  /* 0x0000001900007c0c */ /* 0x000fe4000bf06270 */
[----:B------:R-:W-:Y:S01]  /*16b150*/  @P1 LOP3.LUT R21, R21, 0x1, RZ, 0xfc, !PT ;  /* 0x0000000115151812 */ /* 0x000fe200078efcff */
[----:B------:R-:W4:Y:S01]  /*16b160*/  LDCU.64 UR24, c[0x0][0x398] ;  /* 0x00007300ff1877ac */ /* 0x000f220008000a00 */
[----:B---3--:R-:W-:Y:S02]  /*16b170*/  ISETP.LT.AND P1, PT, R6, UR22, !P0 ;  /* 0x0000001606007c0c */ /* 0x008fe4000c721270 */
[----:B------:R-:W-:Y:S02]  /*16b180*/  ISETP.LT.AND P0, PT, R2, UR60, !P0 ;  /* 0x0000003c02007c0c */ /* 0x000fe4000c701270 */
[----:B------:R-:W-:Y:S02]  /*16b190*/  LOP3.LUT R22, R22, 0xbfffffff, RZ, 0xc0, !PT ;  /* 0xbfffffff16167812 */ /* 0x000fe400078ec0ff */
[----:B------:R-:W-:Y:S01]  /*16b1a0*/  LOP3.LUT R0, R12, 0xffff, RZ, 0xc0, !PT ;  /* 0x0000ffff0c007812 */ /* 0x000fe200078ec0ff */
[----:B------:R-:W-:Y:S01]  /*16b1b0*/  STL [R1+0x5014], R21 ;  /* 0x0050141501007387 */ /* 0x000fe20000100800 */
[----:B------:R-:W3:Y:S05]  /*16b1c0*/  LDCU UR60, c[0x0][0x398] ;  /* 0x00007300ff3c77ac */ /* 0x000eea0008000800 */
[----:B------:R-:W-:-:S04]  /*16b1d0*/  @P1 LOP3.LUT R22, R22, 0x40000000, RZ, 0xfc, !PT ;  /* 0x4000000016161812 */ /* 0x000fc800078efcff */
[----:B------:R-:W-:-:S04]  /*16b1e0*/  LOP3.LUT R22, R22, 0xdfffffff, RZ, 0xc0, !PT ;  /* 0xdfffffff16167812 */ /* 0x000fc800078ec0ff */
[----:B------:R-:W-:Y:S02]  /*16b1f0*/  @P0 LOP3.LUT R22, R22, 0x20000000, RZ, 0xfc, !PT ;  /* 0x2000000016160812 */ /* 0x000fe400078efcff */
[----:B------:R-:W-:Y:S02]  /*16b200*/  ISETP.GE.AND P0, PT, R23, UR27, PT ;  /* 0x0000001b17007c0c */ /* 0x000fe4000bf06270 */
[----:B------:R-:W-:Y:S02]  /*16b210*/  SHF.R.U32.HI R12, RZ, 0x8, R18 ;  /* 0x00000008ff0c7819 */ /* 0x000fe40000011612 */
[----:B------:R-:W-:Y:S02]  /*16b220*/  LOP3.LUT R22, R22, 0xefffffff, RZ, 0xc0, !PT ;  /* 0xefffffff16167812 */ /* 0x000fe400078ec0ff */
[----:B----4-:R-:W-:Y:S02]  /*16b230*/  ISETP.LT.AND P1, PT, R6, UR24, !P0 ;  /* 0x0000001806007c0c */ /* 0x010fe4000c721270 */
[----:B------:R-:W-:-:S02]  /*16b240*/  PRMT R18, R18, 0x3340, R16 ;  /* 0x0000334012127816 */ /* 0x000fc40000000010 */
[----:B------:R-:W-:Y:S02]  /*16b250*/  ISETP.LT.AND P0, PT, R2, UR58, !P0 ;  /* 0x0000003a02007c0c */ /* 0x000fe4000c701270 */
[----:B------:R-:W-:Y:S02]  /*16b260*/  SHF.R.U32.HI R23, RZ, 0x8, R0 ;  /* 0x00000008ff177819 */ /* 0x000fe40000011600 */
[----:B------:R-:W-:Y:S01]  /*16b270*/  LOP3.LUT R12, R12, 0xffff, RZ, 0xc0, !PT ;  /* 0x0000ffff0c0c7812 */ /* 0x000fe200078ec0ff */
[----:B------:R-:W4:Y:S01]  /*16b280*/  LDCU.64 UR26, c[0x0][0x398] ;  /* 0x00007300ff1a77ac */ /* 0x000f220008000a00 */
        /* <DEDUP_REMOVED lines=17> */
[----:B------:R-:W1:Y:S01]  /*16b3a0*/  LDCU.64 UR14, c[0x0][0x398] ;  /* 0x00007300ff0e77ac */ /* 0x000e620008000a00 */
[----:B0-----:R-:W-:-:S05]  /*16b3b0*/  PRMT R0, R24, 0x3340, R23 ;  /* 0x0000334018007816 */ /* 0x001fca0000000017 */
[----:B------:R0:W-:Y:S04]  /*16b3c0*/  STL [R1+0x33c], R0 ;  /* 0x00033c0001007387 */ /* 0x0001e80000100800 */
[----:B------:R-:W3:Y:S01]  /*16b3d0*/  LDL.LU R12, [R1+0x1810] ;  /* 0x00181000010c7983 */ /* 0x000ee20000300800 */
[----:B----4-:R-:W-:Y:S02]  /*16b3e0*/  ISETP.LT.AND P1, PT, R6, UR26, !P0 ;  /* 0x0000001a06007c0c */ /* 0x010fe4000c721270 */
[----:B------:R-:W-:Y:S02]  /*16b3f0*/  ISETP.LT.AND P0, PT, R2, UR56, !P0 ;  /* 0x0000003802007c0c */ /* 0x000fe4000c701270 */
[----:B------:R-:W-:Y:S01]  /*16b400*/  LOP3.LUT R22, R22, 0xfbffffff, RZ, 0xc0, !PT ;  /* 0xfbffffff16167812 */ /* 0x000fe200078ec0ff */
[----:B------:R-:W-:-:S02]  /*16b410*/  VIADD R23, R29, 0x76 ;  /* 0x000000761d177836 */ /* 0x000fc40000000000 */
[----:B------:R-:W-:Y:S01]  /*16b420*/  VIADD R24, R29, 0x75 ;  /* 0x000000751d187836 */ /* 0x000fe20000000000 */
[----:B------:R-:W4:Y:S05]  /*16b430*/  LDCU UR56, c[0x0][0x398] ;  /* 0x00007300ff3877ac */ /* 0x000f2a0008000800 */
[----:B------:R-:W-:-:S04]  /*16b440*/  @P1 LOP3.LUT R22, R22, 0x4000000, RZ, 0xfc, !PT ;  /* 0x0400000016161812 */ /* 0x000fc800078efcff */
[----:B------:R-:W-:-:S04]  /*16b450*/  LOP3.LUT R22, R22, 0xfdffffff, RZ, 0xc0, !PT ;  /* 0xfdffffff16167812 */ /* 0x000fc800078ec0ff */
[----:B------:R-:W-:Y:S02]  /*16b460*/  @P0 LOP3.LUT R22, R22, 0x2000000, RZ, 0xfc, !PT ;  /* 0x0200000016160812 */ /* 0x000fe400078efcff */
[----:B------:R-:W-:Y:S01]  /*16b470*/  ISETP.GE.AND P0, PT, R28, UR17, PT ;  /* 0x000000111c007c0c */ /* 0x000fe2000bf06270 */
[----:B------:R-:W4:Y:S03]  /*16b480*/  LDCU.64 UR16, c[0x0][0x398] ;  /* 0x00007300ff1077ac */ /* 0x000f260008000a00 */
[----:B-1----:R-:W-:Y:S02]  /*16b490*/  ISETP.LT.AND P1, PT, R6, UR14, !P0 ;  /* 0x0000000e06007c0c */ /* 0x002fe4000c721270 */
        /* <DEDUP_REMOVED lines=52> */
[----:B------:R-:W-:-:S02]  /*16b7e0*/  LOP3.LUT R22, R22, 0xffffbfff, RZ, 0xc0, !PT ;  /* 0xffffbfff16167812 */ /* 0x000fc400078ec0ff */
[----:B------:R-:W-:Y:S01]  /*16b7f0*/  LOP3.LUT R0, R25, 0xffff, RZ, 0xc0, !PT ;  /* 0x0000ffff19007812 */ /* 0x000fe200078ec0ff */
[----:B------:R-:W0:Y:S01]  /*16b800*/  LDCU UR40, c[0x0][0x398] ;  /* 0x00007300ff2877ac */ /* 0x000e220008000800 */
[----:B------:R-:W4:Y:S05]  /*16b810*/  LDL.LU R25, [R1+0x5094] ;  /* 0x0050940001197983 */ /* 0x000f2a0000300800 */
[----:B------:R-:W-:-:S04]  /*16b820*/  @P1 LOP3.LUT R22, R22, 0x4000, RZ, 0xfc, !PT ;  /* 0x0000400016161812 */ /* 0x000fc800078efcff */
[----:B------:R-:W-:-:S04]  /*16b830*/  LOP3.LUT R22, R22, 0xffffdfff, RZ, 0xc0, !PT ;  /* 0xffffdfff16167812 */ /* 0x000fc800078ec0ff */
[----:B------:R-:W-:Y:S02]  /*16b840*/  @P0 LOP3.LUT R22, R22, 0x2000, RZ, 0xfc, !PT ;  /* 0x0000200016160812 */ /* 0x000fe400078efcff */
[----:B------:R-:W-:Y:S02]  /*16b850*/  ISETP.GE.AND P0, PT, R23, UR15, PT ;  /* 0x0000000f17007c0c */ /* 0x000fe4000bf06270 */
[----:B------:R-:W-:Y:S02]  /*16b860*/  LOP3.LUT R22, R22, 0xffffefff, RZ, 0xc0, !PT ;  /* 0xffffefff16167812 */ /* 0x000fe400078ec0ff */
[----:B-1----:R-:W-:Y:S02]  /*16b870*/  ISETP.LT.AND P1, PT, R6, UR26, !P0 ;  /* 0x0000001a06007c0c */ /* 0x002fe4000c721270 */
[----:B------:R-:W-:Y:S02]  /*16b880*/  ISETP.LT.AND P0, PT, R2, UR39, !P0 ;  /* 0x0000002702007c0c */ /* 0x000fe4000c701270 */
[----:B------:R-:W-:Y:S01]  /*16b890*/  SHF.R.U32.HI R23, RZ, 0x8, R0 ;  /* 0x00000008ff177819 */ /* 0x000fe20000011600 */
[----:B------:R-:W1:Y:S01]  /*16b8a0*/  LDCU.64 UR14, c[0x0][0x398] ;  /* 0x00007300ff0e77ac */ /* 0x000e620008000a00 */
[----:B------:R-:W0:Y:S07]  /*16b8b0*/  LDCU UR39, c[0x0][0x398] ;  /* 0x00007300ff2777ac */ /* 0x000e2e0008000800 */
        /* <DEDUP_REMOVED lines=27> */
[----:B-1----:R-:W-:Y:S02]  /*16ba70*/  ISETP.LT.AND P1, PT, R6, UR14, !P0 ;  /* 0x0000000e06007c0c */ /* 0x002fe4000c721270 */
        /* <DEDUP_REMOVED lines=13> */
[----:B---3--:R-:W-:Y:S01]  /*16bb50*/  VIADD R0, R29, 0x72 ;  /* 0x000000721d007836 */ /* 0x008fe20000000000 */
[----:B----4-:R-:W-:-:S07]  /*16bb60*/  LOP3.LUT R25, R25, 0x7fffffff, RZ, 0xc0, !PT ;  /* 0x7fffffff19197812 */ /* 0x010fce00078ec0ff */
[----:B------:R-:W-:Y:S01]  /*16bb70*/  @P1 LOP3.LUT R22, R22, 0x100, RZ, 0xfc, !PT ;  /* 0x0000010016161812 */ /* 0x000fe200078efcff */
[----:B------:R-:W-:Y:S01]  /*16bb80*/  VIADD R28, R29, 0x6c ;  /* 0x0000006c1d1c7836 */ /* 0x000fe20000000000 */
[----:B------:R-:W0:Y:S02]  /*16bb90*/  LDCU UR36, c[0x0][0x398] ;  /* 0x00007300ff2477ac */ /* 0x000e240008000800 */
[----:B------:R-:W-:-:S04]  /*16bba0*/  LOP3.LUT R22, R22, 0xffffff7f, RZ, 0xc0, !PT ;  /* 0xffffff7f16167812 */ /* 0x000fc800078ec0ff */
[----:B------:R-:W-:Y:S02]  /*16bbb0*/  @P0 LOP3.LUT R22, R22, 0x80, RZ, 0xfc, !PT ;  /* 0x0000008016160812 */ /* 0x000fe400078efcff */
[----:B------:R-:W-:Y:S01]  /*16bbc0*/  ISETP.GE.AND P0, PT, R14, UR21, PT ;  /* 0x000000150e007c0c */ /* 0x000fe2000bf06270 */
[----:B------:R-:W3:Y:S03]  /*16bbd0*/  LDCU.64 UR20, c[0x0][0x398] ;  /* 0x00007300ff1477ac */ /* 0x000ee60008000a00 */
[----:B-1----:R-:W-:Y:S02]  /*16bbe0*/  ISETP.LT.AND P1, PT, R6, UR18, !P0 ;  /* 0x0000001206007c0c */ /* 0x002fe4000c721270 */
[----:B------:R-:W-:Y:S02]  /*16bbf0*/  ISETP.LT.AND P0, PT, R2, UR35, !P0 ;  /* 0x0000002302007c0c */ /* 0x000fe4000c701270 */
[----:B------:R-:W-:-:S02]  /*16bc00*/  LOP3.LUT R22, R22, 0xffffffbf, RZ, 0xc0, !PT ;  /* 0xffffffbf16167812 */ /* 0x000fc400078ec0ff */
[----:B------:R-:W-:-:S07]  /*16bc10*/  LOP3.LUT R18, R18, 0xffff, RZ, 0xc0, !PT ;  /* 0x0000ffff12127812 */ /* 0x000fce00078ec0ff */
[----:B------:R-:W-:Y:S02]  /*16bc20*/  @P1 LOP3.LUT R22, R22, 0x40, RZ, 0xfc, !PT ;  /* 0x0000004016161812 */ /* 0x000fe400078efcff */
[----:B--2---:R-:W-:Y:S02]  /*16bc30*/  LOP3.LUT R19, R19, 0xffff, RZ, 0xc0, !PT ;  /* 0x0000ffff13137812 */ /* 0x004fe400078ec0ff */
[----:B------:R-:W-:Y:S02]  /*16bc40*/  LOP3.LUT R22, R22, 0xffffffdf, RZ, 0xc0, !PT ;  /* 0xffffffdf16167812 */ /* 0x000fe400078ec0ff */
[----:B------:R-:W-:Y:S02]  /*16bc50*/  LOP3.LUT R16, R16, 0xffff, RZ, 0xc0, !PT ;  /* 0x0000ffff10107812 */ /* 0x000fe400078ec0ff */
[----:B------:R-:W-:Y:S02]  /*16bc60*/  @P0 LOP3.LUT R22, R22, 0x20, RZ, 0xfc, !PT ;  /* 0x0000002016160812 */ /* 0x000fe400078efcff */
[----:B------:R-:W-:Y:S01]  /*16bc70*/  ISETP.GE.AND P0, PT, R0, UR23, PT ;  /* 0x0000001700007c0c */ /* 0x000fe2000bf06270 */
[----:B------:R-:W1:Y:S01]  /*16bc80*/  LDCU.64 UR22, c[0x0][0x398] ;  /* 0x00007300ff1677ac */ /* 0x000e620008000a00 */
[----:B------:R-:W-:Y:S01]  /*16bc90*/  VIADD R14, R29, 0x6b ;  /* 0x0000006b1d0e7836 */ /* 0x000fe20000000000 */
[----:B------:R-:W2:Y:S01]  /*16bca0*/  LDCU UR35, c[0x0][0x398] ;  /* 0x00007300ff2377ac */ /* 0x000ea20008000800 */
[----:B---3--:R-:W-:-:S02]  /*16bcb0*/  ISETP.LT.AND P1, PT, R6, UR20, !P0 ;  /* 0x0000001406007c0c */ /* 0x008fc4000c721270 */
[----:B------:R-:W-:Y:S02]  /*16bcc0*/  ISETP.LT.AND P0, PT, R2, UR34, !P0 ;  /* 0x0000002202007c0c */ /* 0x000fe4000c701270 */
[----:B------:R-:W-:Y:S01]  /*16bcd0*/  LOP3.LUT R22, R22, 0xffffffef, RZ, 0xc0, !PT ;  /* 0xffffffef16167812 */ /* 0x000fe200078ec0ff */
[----:B------:R-:W-:Y:S01]  /*16bce0*/  VIADD R0, R29, 0x71 ;  /* 0x000000711d007836 */ /* 0x000fe20000000000 */
[----:B------:R-:W3:Y:S07]  /*16bcf0*/  LDCU UR34, c[0x0][0x398] ;  /* 0x00007300ff2277ac */ /* 0x000eee0008000800 */
        /* <DEDUP_REMOVED lines=14> */
[----:B------:R-:W0:Y:S03]  /*16bde0*/  LDCU.64 UR26, c[0x0][0x398] ;  /* 0x00007300ff1a77ac */ /* 0x000e260008000a00 */
[----:B----4-:R-:W-:Y:S02]  /*16bdf0*/  ISETP.LT.AND P1, PT, R6, UR24, !P0 ;  /* 0x0000001806007c0c */ /* 0x010fe4000c721270 */
[----:B------:R-:W-:Y:S01]  /*16be00*/  ISETP.LT.AND P0, PT, R2, UR32, !P0 ;  /* 0x0000002002007c0c */ /* 0x000fe2000c701270 */
[----:B------:R-:W-:Y:S01]  /*16be10*/  VIADD R0, R29, 0x6f ;  /* 0x0000006f1d007836 */ /* 0x000fe20000000000 */
[----:B------:R-:W-:Y:S01]  /*16be20*/  LOP3.LUT R22, R22, 0xfffffffe, RZ, 0xc0, !PT ;  /* 0xfffffffe16167812 */ /* 0x000fe200078ec0ff */
[----:B------:R-:W4:Y:S10]  /*16be30*/  LDCU UR32, c[0x0][0x398] ;  /* 0x00007300ff2077ac */ /* 0x000f340008000800 */
[----:B------:R-:W-:-:S02]  /*16be40*/  @P0 LOP3.LUT R25, R25, 0x80000000, RZ, 0xfc, !PT ;  /* 0x8000000019190812 */ /* 0x000fc400078efcff */
[----:B------:R-:W-:Y:S02]  /*16be50*/  ISETP.GE.AND P0, PT, R0, UR15, PT ;  /* 0x0000000f00007c0c */ /* 0x000fe4000bf06270 */
[----:B------:R-:W-:Y:S01]  /*16be60*/  @P1 LOP3.LUT R22, R22, 0x1, RZ, 0xfc, !PT ;  /* 0x0000000116161812 */ /* 0x000fe200078efcff */
[----:B------:R-:W1:Y:S01]  /*16be70*/  LDCU.64 UR14, c[0x0][0x398] ;  /* 0x00007300ff0e77ac */ /* 0x000e620008000a00 */
[----:B0-----:R-:W-:Y:S02]  /*16be80*/  ISETP.LT.AND P1, PT, R6, UR26, !P0 ;  /* 0x0000001a06007c0c */ /* 0x001fe4000c721270 */
[----:B------:R-:W-:Y:S02]  /*16be90*/  ISETP.LT.AND P0, PT, R2, UR30, !P0 ;  /* 0x0000001e02007c0c */ /* 0x000fe4000c701270 */
[----:B------:R-:W-:Y:S02]  /*16bea0*/  LOP3.LUT R25, R25, 0xbfffffff, RZ, 0xc0, !PT ;  /* 0xbfffffff19197812 */ /* 0x000fe400078ec0ff */
[----:B------:R-:W-:Y:S01]  /*16beb0*/  LOP3.LUT R0, R12, 0xffff, RZ, 0xc0, !PT ;  /* 0x0000ffff0c007812 */ /* 0x000fe200078ec0ff */
[----:B------:R-:W-:Y:S01]  /*16bec0*/  STL [R1+0x5018], R22 ;  /* 0x0050181601007387 */ /* 0x000fe20000100800 */
[----:B------:R-:W0:Y:S01]  /*16bed0*/  LDCU UR26, c[0x0][0x398] ;  /* 0x00007300ff1a77ac */ /* 0x000e220008000800 */
[----:B------:R-:W0:Y:S04]  /*16bee0*/  LDCU UR30, c[0x0][0x398] ;  /* 0x00007300ff1e77ac */ /* 0x000e280008000800 */
        /* <DEDUP_REMOVED lines=41> */
[----:B----4-:R-:W-:Y:S02]  /*16c180*/  ISETP.LT.AND P1, PT, R6, UR18, !P0 ;  /* 0x0000001206007c0c */ /* 0x010fe4000c721270 */
[----:B------:R-:W-:Y:S02]  /*16c190*/  ISETP.LT.AND P0, PT, R2, UR4, !P0 ;  /* 0x0000000402007c0c */ /* 0x000fe4000c701270 */
[----:B------:R-:W-:-:S09]  /*16c1a0*/  LOP3.LUT R25, R25, 0xfeffffff, RZ, 0xc0, !PT ;  /* 0xfeffffff19197812 */ /* 0x000fd200078ec0ff */
        /* <DEDUP_REMOVED lines=8> */
[----:B0-----:R-:W-:-:S08]  /*16c230*/  VIADD R0, R29, 0x6a ;  /* 0x0000006a1d007836 */ /* 0x001fd00000000000 */
        /* <DEDUP_REMOVED lines=8> */
[----:B------:R-:W-:-:S08]  /*16c2c0*/  VIADD R0, R29, 0x69 ;  /* 0x000000691d007836 */ /* 0x000fd00000000000 */
[----:B------:R-:W-:-:S04]  /*16c2d0*/  @P1 LOP3.LUT R25, R25, 0x100000, RZ, 0xfc, !PT ;  /* 0x0010000019191812 */ /* 0x000fc800078efcff */
[----:B------:R-:W-:-:S04]  /*16c2e0*/  LOP3.LUT R25, R25, 0xfff7ffff, RZ, 0xc0, !PT ;  /* 0xfff7ffff19197812 */ /* 0x000fc800078ec0ff */
[----:B------:R-:W-:Y:S02]  /*16c2f0*/  @P0 LOP3.LUT R25, R25, 0x80000, RZ, 0xfc, !PT ;  /* 0x0008000019190812 */ /* 0x000fe400078efcff */
[----:B------:R-:W-:-:S04]  /*16c300*/  ISETP.GE.AND P0, PT, R0, UR27, PT ;  /* 0x0000001b00007c0c */ /* 0x000fc8000bf06270 */
[----:B0-----:R-:W-:Y:S02]  /*16c310*/  ISETP.LT.AND P1, PT, R6, UR24, !P0 ;  /* 0x0000001806007c0c */ /* 0x001fe4000c721270 */
[----:B------:R-:W-:Y:S01]  /*16c320*/  ISETP.LT.AND P0, PT, R2, UR9, !P0 ;  /* 0x0000000902007c0c */ /* 0x000fe2000c701270 */
[----:B------:R-:W0:Y:S01]  /*16c330*/  LDCU.64 UR8, c[0x0][0x398] ;  /* 0x00007300ff0877ac */ /* 0x000e220008000a00 */
[----:B------:R-:W-:Y:S01]  /*16c340*/  LOP3.LUT R25, R25, 0xfffbffff, RZ, 0xc0, !PT ;  /* 0xfffbffff19197812 */ /* 0x000fe200078ec0ff */
[----:B------:R-:W-:-:S08]  /*16c350*/  VIADD R0, R29, 0x68 ;  /* 0x000000681d007836 */ /* 0x000fd00000000000 */
        /* <DEDUP_REMOVED lines=8> */
[----:B------:R-:W-:-:S08]  /*16c3e0*/  VIADD R0, R29, 0x67 ;  /* 0x000000671d007836 */ /* 0x000fd00000000000 */
[----:B------:R-:W-:-:S04]  /*16c3f0*/  @P1 LOP3.LUT R25, R25, 0x10000, RZ, 0xfc, !PT ;  /* 0x0001000019191812 */ /* 0x000fc800078efcff */
[----:B------:R-:W-:-:S04]  /*16c400*/  LOP3.LUT R25, R25, 0xffff7fff, RZ, 0xc0, !PT ;  /* 0xffff7fff19197812 */ /* 0x000fc800078ec0ff */
[----:B------:R-:W-:Y:S02]  /*16c410*/  @P0 LOP3.LUT R25, R25, 0x8000, RZ, 0xfc, !PT ;  /* 0x0000800019190812 */ /* 0x000fe400078efcff */
[----:B------:R-:W-:Y:S02]  /*16c420*/  ISETP.GE.AND P0, PT, R0, UR17, PT ;  /* 0x0000001100007c0c */ /* 0x000fe4000bf06270 */
[----:B------:R-:W-:Y:S02]  /*16c430*/  LOP3.LUT R25, R25, 0xffffbfff, RZ, 0xc0, !PT ;  /* 0xffffbfff19197812 */ /* 0x000fe400078ec0ff */
[----:B-1----:R-:W-:Y:S02]  /*16c440*/  ISETP.LT.AND P1, PT, R6, UR14, !P0 ;  /* 0x0000000e06007c0c */ /* 0x002fe4000c721270 */
[----:B------:R-:W-:Y:S01]  /*16c450*/  ISETP.LT.AND P0, PT, R2, UR7, !P0 ;  /* 0x0000000702007c0c */ /* 0x000fe2000c701270 */
[----:B------:R-:W0:Y:S01]  /*16c460*/  LDCU.64 UR6, c[0x0][0x398] ;  /* 0x00007300ff0677ac */ /* 0x000e220008000a00 */
[C---:B------:R-:W-:Y:S01]  /*16c470*/  VIADD R23, R29.reuse, 0x66 ;  /* 0x000000661d177836 */ /* 0x040fe20000000000 */
[----:B------:R-:W-:Y:S01]  /*16c480*/  LOP3.LUT R0, R26, 0xffff, RZ, 0xc0, !PT ;  /* 0x0000ffff1a007812 */ /* 0x000fe200078ec0ff */
[----:B------:R-:W-:Y:S01]  /*16c490*/  VIADD R24, R29, 0x65 ;  /* 0x000000651d187836 */ /* 0x000fe20000000000 */
[----:B------:R-:W4:Y:S01]  /*16c4a0*/  LDL.LU R26, [R1+0x5090] ;  /* 0x00509000011a7983 */ /* 0x000f220000300800 */
[----:B--2---:R-:W-:-:S05]  /*16c4b0*/  LOP3.LUT R18, R18, 0xffff, RZ, 0xc0, !PT ;  /* 0x0000ffff12127812 */ /* 0x004fca00078ec0ff */
[----:B------:R-:W-:Y:S02]  /*16c4c0*/  @P1 LOP3.LUT R25, R25, 0x4000, RZ, 0xfc, !PT ;  /* 0x0000400019191812 */ /* 0x000fe400078efcff */
[----:B---3--:R-:W-:Y:S01]  /*16c4d0*/  LOP3.LUT R19, R16, 0xffff, RZ, 0xc0, !PT ;  /* 0x0000ffff10137812 */ /* 0x008fe200078ec0ff */
[----:B------:R-:W-:Y:S01]  /*16c4e0*/  VIADD R28, R29, 0x64 ;  /* 0x000000641d1c7836 */ /* 0x000fe20000000000 */
[----:B------:R-:W1:Y:S01]  /*16c4f0*/  LDCU.64 UR16, c[0x0][0x398] ;  /* 0x00007300ff1077ac */ /* 0x000e620008000a00 */
[----:B------:R-:W-:-:S04]  /*16c500*/  LOP3.LUT R25, R25, 0xffffdfff, RZ, 0xc0, !PT ;  /* 0xffffdfff19197812 */ /* 0x000fc800078ec0ff */
[----:B------:R-:W-:Y:S02]  /*16c510*/  @P0 LOP3.LUT R25, R25, 0x2000, RZ, 0xfc, !PT ;  /* 0x0000200019190812 */ /* 0x000fe400078efcff */
[----:B------:R-:W-:Y:S02]  /*16c520*/  ISETP.GE.AND P0, PT, R23, UR19, PT ;  /* 0x0000001317007c0c */ /* 0x000fe4000bf06270 */
[----:B------:R-:W-:Y:S02]  /*16c530*/  LOP3.LUT R16, R12, 0xffff, RZ, 0xc0, !PT ;  /* 0x0000ffff0c107812 */ /* 0x000fe400078ec0ff */
[----:B0-----:R-:W-:Y:S02]  /*16c540*/  ISETP.LT.AND P1, PT, R6, UR6, !P0 ;  /* 0x0000000606007c0c */ /* 0x001fe4000c721270 */
[----:B------:R-:W-:Y:S02]  /*16c550*/  SHF.R.U32.HI R12, RZ, 0x8, R18 ;  /* 0x00000008ff0c7819 */ /* 0x000fe40000011612 */
[----:B------:R-:W-:-:S02]  /*16c560*/  ISETP.LT.AND P0, PT, R2, UR5, !P0 ;  /* 0x0000000502007c0c */ /* 0x000fc4000c701270 */
[----:B------:R-:W-:Y:S02]  /*16c570*/  PRMT R18, R18, 0x3340, R16 ;  /* 0x0000334012127816 */ /* 0x000fe40000000010 */
[----:B------:R-:W-:Y:S02]  /*16c580*/  LOP3.LUT R25, R25, 0xffffefff, RZ, 0xc0, !PT ;  /* 0xffffefff19197812 */ /* 0x000fe400078ec0ff */
[----:B------:R-:W-:Y:S02]  /*16c590*/  SHF.R.U32.HI R23, RZ, 0x8, R0 ;  /* 0x00000008ff177819 */ /* 0x000fe40000011600 */
[----:B------:R-:W-:Y:S01]  /*16c5a0*/  LOP3.LUT R12, R12, 0xffff, RZ, 0xc0, !PT ;  /* 0x0000ffff0c0c7812 */ /* 0x000fe200078ec0ff */
[----:B------:R-:W0:Y:S01]  /*16c5b0*/  LDCU.64 UR4, c[0x0][0x398] ;  /* 0x00007300ff0477ac */ /* 0x000e220008000a00 */
[----:B------:R2:W-:Y:S01]  /*16c5c0*/  STL [R1+0x3fc], R18 ;  /* 0x0003fc1201007387 */ /* 0x0005e20000100800 */
[----:B------:R-:W-:Y:S01]  /*16c5d0*/  VIADD R14, R29, 0x63 ;  /* 0x000000631d0e7836 */ /* 0x000fe20000000000 */
[----:B------:R-:W3:Y:S01]  /*16c5e0*/  LDCU.64 UR18, c[0x0][0x398] ;  /* 0x00007300ff1277ac */ /* 0x000ee20008000a00 */
[----:B------:R-:W0:Y:S01]  /*16c5f0*/  LDCU UR6, c[0x0][0x398] ;  /* 0x00007300ff0677ac */ /* 0x000e220008000800 */
[----:B------:R-:W-:-:S02]  /*16c600*/  @P1 LOP3.LUT R25, R25, 0x1000, RZ, 0xfc, !PT ;  /* 0x0000100019191812 */ /* 0x000fc400078efcff */
[----:B--2---:R-:W-:Y:S02]  /*16c610*/  SHF.R.U32.HI R18, RZ, 0x8, R16 ;  /* 0x00000008ff127819 */ /* 0x004fe40000011610 */
[----:B------:R-:W-:Y:S02]  /*16c620*/  SHF.R.U32.HI R16, RZ, 0x8, R19 ;  /* 0x00000008ff107819 */ /* 0x000fe40000011613 */
[----:B------:R-:W-:Y:S02]  /*16c630*/  PRMT R19, R19, 0x3340, R0 ;  /* 0x0000334013137816 */ /* 0x000fe40000000000 */
[----:B------:R-:W-:Y:S02]  /*16c640*/  LOP3.LUT R25, R25, 0xfffff7ff, RZ, 0xc0, !PT ;  /* 0xfffff7ff19197812 */ /* 0x000fe400078ec0ff */
[----:B------:R-:W-:Y:S02]  /*16c650*/  LOP3.LUT R0, R18, 0xffff, RZ, 0xc0, !PT ;  /* 0x0000ffff12007812 */ /* 0x000fe400078ec0ff */
[----:B------:R-:W-:-:S02]  /*16c660*/  LOP3.LUT R23, R23, 0xffff, RZ, 0xc0, !PT ;  /* 0x0000ffff17177812 */ /* 0x000fc400078ec0ff */
[----:B------:R-:W-:Y:S02]  /*16c670*/  @P0 LOP3.LUT R25, R25, 0x800, RZ, 0xfc, !PT ;  /* 0x0000080019190812 */ /* 0x000fe400078efcff */
[----:B------:R-:W-:Y:S02]  /*16c680*/  PRMT R0, R12, 0x3340, R0 ;  /* 0x000033400c007816 */ /* 0x000fe40000000000 */
[----:B------:R-:W-:Y:S02]  /*16c690*/  ISETP.GE.AND P0, PT, R24, UR21, PT ;  /* 0x0000001518007c0c */ /* 0x000fe4000bf06270 */
[----:B------:R-:W-:Y:S01]  /*16c6a0*/  LOP3.LUT R24, R16, 0xffff, RZ, 0xc0, !PT ;  /* 0x0000ffff10187812 */ /* 0x000fe200078ec0ff */
[----:B------:R2:W-:Y:S04]  /*16c6b0*/  STL [R1+0xc54], R19 ;  /* 0x000c541301007387 */ /* 0x0005e80000100800 */
[----:B------:R0:W-:Y:S04]  /*16c6c0*/  STL [R1+0x350], R0 ;  /* 0x0003500001007387 */ /* 0x0001e80000100800 */
[----:B------:R-:W3:Y:S01]  /*16c6d0*/  LDL.LU R18, [R1+0x307c] ;  /* 0x00307c0001127983 */ /* 0x000ee20000300800 */
[----:B------:R-:W-:Y:S01]  /*16c6e0*/  LOP3.LUT R25, R25, 0xfffffbff, RZ, 0xc0, !PT ;  /* 0xfffffbff19197812 */ /* 0x000fe200078ec0ff */
[----:B------:R-:W1:Y:S02]  /*16c6f0*/  LDCU.64 UR20, c[0x0][0x398] ;  /* 0x00007300ff1477ac */ /* 0x000e640008000a00 */
[----:B--2---:R-:W2:Y:S01]  /*16c700*/  LDL.LU R19, [R1+0x1b80] ;  /* 0x001b800001137983 */ /* 0x004ea20000300800 */
[----:B0-----:R-:W-:-:S05]  /*16c710*/  PRMT R0, R24, 0x3340, R23 ;  /* 0x0000334018007816 */ /* 0x001fca0000000017 */
[----:B------:R0:W-:Y:S04]  /*16c720*/  STL [R1+0x354], R0 ;  /* 0x0003540001007387 */ /* 0x0001e80000100800 */
[----:B------:R-:W2:Y:S04]  /*16c730*/  LDL.LU R16, [R1+0x17b0] ;  /* 0x0017b00001107983 */ /* 0x000ea80000300800 */
[----:B------:R-:W2:Y:S01]  /*16c740*/  LDL.LU R12, [R1+0x404] ;  /* 0x00040400010c7983 */ /* 0x000ea20000300800 */
[----:B------:R-:W-:Y:S02]  /*16c750*/  ISETP.LT.AND P1, PT, R6, UR4, !P0 ;  /* 0x0000000406007c0c */ /* 0x000fe4000c721270 */
[----:B------:R-:W-:Y:S01]  /*16c760*/  ISETP.LT.AND P0, PT, R2, UR11, !P0 ;  /* 0x0000000b02007c0c */ /* 0x000fe2000c701270 */
[----:B------:R-:W0:Y:S01]  /*16c770*/  LDCU.64 UR10, c[0x0][0x398] ;  /* 0x00007300ff0a77ac */ /* 0x000e220008000a00 */
[----:B------:R-:W-:-:S02]  /*16c780*/  VIADD R23, R29, 0x5e ;  /* 0x0000005e1d177836 */ /* 0x000fc40000000000 */
[----:B------:R-:W-:Y:S01]  /*16c790*/  VIADD R24, R29, 0x5d ;  /* 0x0000005d1d187836 */ /* 0x000fe20000000000 */
        /* <DEDUP_REMOVED lines=9> */
[----:B----4-:R-:W-:-:S09]  /*16c830*/  LOP3.LUT R26, R26, 0x7fffffff, RZ, 0xc0, !PT ;  /* 0x7fffffff1a1a7812 */ /* 0x010fd200078ec0ff */
[----:B------:R-:W-:Y:S01]  /*16c840*/  @P1 LOP3.LUT R25, R25, 0x100, RZ, 0xfc, !PT ;  /* 0x0000010019191812 */ /* 0x000fe200078efcff */
[----:B------:R-:W-:Y:S01]  /*16c850*/  VIADD R28, R29, 0x5c ;  /* 0x0000005c1d1c7836 */ /* 0x000fe20000000000 */
[----:B------:R-:W0:Y:S02]  /*16c860*/  LDCU.64 UR22, c[0x0][0x398] ;  /* 0x00007300ff1677ac */ /* 0x000e240008000a00 */
[----:B------:R-:W-:-:S04]  /*16c870*/  LOP3.LUT R25, R25, 0xffffff7f, RZ, 0xc0, !PT ;  /* 0xffffff7f19197812 */ /* 0x000fc800078ec0ff */
[----:B------:R-:W-:Y:S02]  /*16c880*/  @P0 LOP3.LUT R25, R25, 0x80, RZ, 0xfc, !PT ;  /* 0x0000008019190812 */ /* 0x000fe400078efcff */
[----:B------:R-:W-:Y:S02]  /*16c890*/  ISETP.GE.AND P0, PT, R14, UR25, PT ;  /* 0x000000190e007c0c */ /* 0x000fe4000bf06270 */
[----:B------:R-:W-:Y:S02]  /*16c8a0*/  LOP3.LUT R25, R25, 0xffffffbf, RZ, 0xc0, !PT ;  /* 0xffffffbf19197812 */ /* 0x000fe400078ec0ff */
[----:B-1----:R-:W-:Y:S02]  /*16c8b0*/  ISETP.LT.AND P1, PT, R6, UR16, !P0 ;  /* 0x0000001006007c0c */ /* 0x002fe4000c721270 */
[----:B------:R-:W-:Y:S01]  /*16c8c0*/  ISETP.LT.AND P0, PT, R2, UR13, !P0 ;  /* 0x0000000d02007c0c */ /* 0x000fe2000c701270 */
[----:B------:R-:W1:Y:S01]  /*16c8d0*/  LDCU.64 UR12, c[0x0][0x398] ;  /* 0x00007300ff0c77ac */ /* 0x000e620008000a00 */
[----:B------:R-:W-:Y:S01]  /*16c8e0*/  VIADD R14, R29, 0x5b ;  /* 0x0000005b1d0e7836 */ /* 0x000fe20000000000 */
[----:B------:R-:W4:Y:S08]  /*16c8f0*/  LDCU.64 UR24, c[0x0][0x398] ;  /* 0x00007300ff1877ac */ /* 0x000f300008000a00 */
        /* <DEDUP_REMOVED lines=25> */
[----:B------:R-:W-:Y:S01]  /*16ca90*/  ISETP.GE.AND P0, PT, R0, UR7, PT ;  /* 0x0000000700007c0c */ /* 0x000fe2000bf06270 */
[----:B------:R-:W-:Y:S01]  /*16caa0*/  VIADD R0, R29, 0x5f ;  /* 0x0000005f1d007836 */ /* 0x000fe20000000000 */
[----:B------:R-:W0:Y:S02]  /*16cab0*/  LDCU UR7, c[0x0][0x398] ;  /* 0x00007300ff0777ac */ /* 0x000e240008000800 */
[----:B-1----:R-:W-:Y:S02]  /*16cac0*/  ISETP.LT.AND P1, PT, R6, UR14, !P0 ;  /* 0x0000000e06007c0c */ /* 0x002fe4000c721270 */
[----:B------:R-:W-:Y:S02]  /*16cad0*/  ISETP.LT.AND P0, PT, R2, UR50, !P0 ;  /* 0x0000003202007c0c */ /* 0x000fe4000c701270 */
[----:B------:R-:W-:Y:S01]  /*16cae0*/  LOP3.LUT R25, R25, 0xfffffffe, RZ, 0xc0, !PT ;  /* 0xfffffffe19197812 */ /* 0x000fe200078ec0ff */
[----:B------:R-:W1:Y:S10]  /*16caf0*/  LDCU UR50, c[0x0][0x398] ;  /* 0x00007300ff3277ac */ /* 0x000e740008000800 */
[----:B------:R-:W-:-:S02]  /*16cb00*/  @P0 LOP3.LUT R26, R26, 0x80000000, RZ, 0xfc, !PT ;  /* 0x800000001a1a0812 */ /* 0x000fc400078efcff */
[----:B------:R-:W-:Y:S02]  /*16cb10*/  ISETP.GE.AND P0, PT, R0, UR5, PT ;  /* 0x0000000500007c0c */ /* 0x000fe4000bf06270 */
[----:B------:R-:W-:Y:S01]  /*16cb20*/  @P1 LOP3.LUT R25, R25, 0x1, RZ, 0xfc, !PT ;  /* 0x0000000119191812 */ /* 0x000fe200078efcff */
[----:B------:R-:W0:Y:S01]  /*16cb30*/  LDCU UR5, c[0x0][0x398] ;  /* 0x00007300ff0577ac */ /* 0x000e220008000800 */
[----:B---3--:R-:W-:Y:S02]  /*16cb40*/  ISETP.LT.AND P1, PT, R6, UR18, !P0 ;  /* 0x0000001206007c0c */ /* 0x008fe4000c721270 */
[----:B------:R-:W-:Y:S02]  /*16cb50*/  ISETP.LT.AND P0, PT, R2, UR65, !P0 ;  /* 0x0000004102007c0c */ /* 0x000fe4000c701270 */
[----:B------:R-:W-:Y:S01]  /*16cb60*/  LOP3.LUT R26, R26, 0xbfffffff, RZ, 0xc0, !PT ;  /* 0xbfffffff1a1a7812 */ /* 0x000fe200078ec0ff */
[----:B------:R-:W-:Y:S01]  /*16cb70*/  STL [R1+0x501c], R25 ;  /* 0x00501c1901007387 */ /* 0x000fe20000100800 */
[----:B------:R-:W3:Y:S07]  /*16cb80*/  LDCU UR65, c[0x0][0x398] ;  /* 0x00007300ff4177ac */ /* 0x000eee0008000800 */
        /* <DEDUP_REMOVED lines=10> */
[----:B------:R-:W-:Y:S02]  /*16cc30*/  LOP3.LUT R26, R26, 0xf7ffffff, RZ, 0xc0, !PT ;  /* 0xf7ffffff1a1a7812 */ /* 0x000fe400078ec0ff */
[----:B------:R-:W-:Y:S02]  /*16cc40*/  LOP3.LUT R18, R18, 0xffff, RZ, 0xc0, !PT ;  /* 0x0000ffff12127812 */ /* 0x000fe400078ec0ff */
[----:B--2---:R-:W-:Y:S02]  /*16cc50*/  LOP3.LUT R16, R16, 0xffff, RZ, 0xc0, !PT ;  /* 0x0000ffff10107812 */ /* 0x004fe400078ec0ff */
[----:B------:R-:W-:Y:S02]  /*16cc60*/  LOP3.LUT R0, R12, 0xffff, RZ, 0xc0, !PT ;  /* 0x0000ffff0c007812 */ /* 0x000fe400078ec0ff */
[----:B------:R-:W-:Y:S02]  /*16cc70*/  SHF.R.U32.HI R12, RZ, 0x8, R18 ;  /* 0x00000008ff0c7819 */ /* 0x000fe40000011612 */
[----:B------:R-:W-:-:S02]  /*16cc80*/  PRMT R18, R18, 0x3340, R16 ;  /* 0x0000334012127816 */ /* 0x000fc40000000010 */
[----:B------:R-:W-:-:S03]  /*16cc90*/  LOP3.LUT R19, R19, 0xffff, RZ, 0xc0, !PT ;  /* 0x0000ffff13137812 */ /* 0x000fc600078ec0ff */
[----:B------:R2:W-:Y:S01]  /*16cca0*/  STL [R1+0xc3c], R18 ;  /* 0x000c3c1201007387 */ /* 0x0005e20000100800 */
[----:B------:R-:W-:Y:S02]  /*16ccb0*/  SHF.R.U32.HI R23, RZ, 0x8, R0 ;  /* 0x00000008ff177819 */ /* 0x000fe40000011600 */
[----:B------:R-:W-:Y:S02]  /*16ccc0*/  LOP3.LUT R12, R12, 0xffff, RZ, 0xc0, !PT ;  /* 0x0000ffff0c0c7812 */ /* 0x000fe400078ec0ff */
[----:B--2---:R-:W-:Y:S02]  /*16ccd0*/  SHF.R.U32.HI R18, RZ, 0x8, R16 ;  /* 0x00000008ff127819 */ /* 0x004fe40000011610 */
[----:B------:R-:W-:Y:S02]  /*16cce0*/  SHF.R.U32.HI R16, RZ, 0x8, R19 ;  /* 0x00000008ff107819 */ /* 0x000fe40000011613 */
[----:B------:R-:W-:Y:S02]  /*16ccf0*/  PRMT R19, R19, 0x3340, R0 ;  /* 0x0000334013137816 */ /* 0x000fe40000000000 */
[----:B------:R-:W-:-:S02]  /*16cd00*/  LOP3.LUT R0, R18, 0xffff, RZ, 0xc0, !PT ;  /* 0x0000ffff12007812 */ /* 0x000fc400078ec0ff */
[----:B------:R-:W-:Y:S02]  /*16cd10*/  @P0 LOP3.LUT R26, R26, 0x8000000, RZ, 0xfc, !PT ;  /* 0x080000001a1a0812 */ /* 0x000fe400078efcff */
[----:B------:R-:W-:Y:S02]  /*16cd20*/  ISETP.GE.AND P0, PT, R24, UR17, PT ;  /* 0x0000001118007c0c */ /* 0x000fe4000bf06270 */
[----:B------:R-:W-:Y:S02]  /*16cd30*/  PRMT R0, R12, 0x3340, R0 ;  /* 0x000033400c007816 */ /* 0x000fe40000000000 */
[----:B------:R-:W-:Y:S02]  /*16cd40*/  LOP3.LUT R24, R16, 0xffff, RZ, 0xc0, !PT ;  /* 0x0000ffff10187812 */ /* 0x000fe400078ec0ff */
[----:B------:R-:W-:Y:S01]  /*16cd50*/  LOP3.LUT R23, R23, 0xffff, RZ, 0xc0, !PT ;  /* 0x0000ffff17177812 */ /* 0x000fe200078ec0ff */
[----:B------:R-:W-:Y:S04]  /*16cd60*/  STL [R1+0xc74], R19 ;  /* 0x000c741301007387 */ /* 0x000fe80000100800 */
[----:B------:R2:W-:Y:S04]  /*16cd70*/  STL [R1+0x358], R0 ;  /* 0x0003580001007387 */ /* 0x0005e80000100800 */
[----:B------:R-:W3:Y:S04]  /*16cd80*/  LDL.LU R18, [R1+0x3080] ;  /* 0x0030800001127983 */ /* 0x000ee80000300800 */
[----:B------:R-:W3:Y:S01]  /*16cd90*/  LDL.LU R16, [R1+0x1b60] ;  /* 0x001b600001107983 */ /* 0x000ee20000300800 */
[----:B------:R-:W1:Y:S01]  /*16cda0*/  LDCU.64 UR16, c[0x0][0x398] ;  /* 0x00007300ff1077ac */ /* 0x000e620008000a00 */
[----:B--2---:R-:W-:-:S05]  /*16cdb0*/  PRMT R0, R24, 0x3340, R23 ;  /* 0x0000334018007816 */ /* 0x004fca0000000017 */
[----:B------:R2:W-:Y:S04]  /*16cdc0*/  STL [R1+0x35c], R0 ;  /* 0x00035c0001007387 */ /* 0x0005e80000100800 */
[----:B------:R-:W3:Y:S01]  /*16cdd0*/  LDL.LU R12, [R1+0x1790] ;  /* 0x00179000010c7983 */ /* 0x000ee20000300800 */
[----:B0-----:R-:W-:Y:S02]  /*16cde0*/  ISETP.LT.AND P1, PT, R6, UR10, !P0 ;  /* 0x0000000a06007c0c */ /* 0x001fe4000c721270 */
[----:B------:R-:W-:Y:S02]  /*16cdf0*/  ISETP.LT.AND P0, PT, R2, UR73, !P0 ;  /* 0x0000004902007c0c */ /* 0x000fe4000c701270 */
[----:B------:R-:W-:Y:S01]  /*16ce00*/  LOP3.LUT R26, R26, 0xfbffffff, RZ, 0xc0, !PT ;  /* 0xfbffffff1a1a7812 */ /* 0x000fe200078ec0ff */
[----:B------:R-:W-:-:S02]  /*16ce10*/  VIADD R23, R29, 0x56 ;  /* 0x000000561d177836 */ /* 0x000fc40000000000 */
[----:B------:R-:W-:Y:S01]  /*16ce20*/  VIADD R24, R29, 0x55 ;  /* 0x000000551d187836 */ /* 0x000fe20000000000 */
[----:B------:R-:W0:Y:S01]  /*16ce30*/  LDCU UR10, c[0x0][0x398] ;  /* 0x00007300ff0a77ac */ /* 0x000e220008000800 */
[----:B------:R-:W0:Y:S04]  /*16ce40*/  LDCU UR73, c[0x0][0x398] ;  /* 0x00007300ff4977ac */ /* 0x000e280008000800 */
[----:B------:R-:W-:-:S04]  /*16ce50*/  @P1 LOP3.LUT R26, R26, 0x4000000, RZ, 0xfc, !PT ;  /* 0x040000001a1a1812 */ /* 0x000fc800078efcff */
[----:B------:R-:W-:-:S04]  /*16ce60*/  LOP3.LUT R26, R26, 0xfdffffff, RZ, 0xc0, !PT ;  /* 0xfdffffff1a1a7812 */ /* 0x000fc800078ec0ff */
[----:B------:R-:W-:Y:S02]  /*16ce70*/  @P0 LOP3.LUT R26, R26, 0x2000000, RZ, 0xfc, !PT ;  /* 0x020000001a1a0812 */ /* 0x000fe400078efcff */
[----:B------:R-:W-:Y:S02]  /*16ce80*/  ISETP.GE.AND P0, PT, R28, UR13, PT ;  /* 0x0000000d1c007c0c */ /* 0x000fe4000bf06270 */
[----:B------:R-:W-:Y:S02]  /*16ce90*/  LOP3.LUT R26, R26, 0xfeffffff, RZ, 0xc0, !PT ;  /* 0xfeffffff1a1a7812 */ /* 0x000fe400078ec0ff */
[----:B-1----:R-:W-:Y:S02]  /*16cea0*/  ISETP.LT.AND P1, PT, R6, UR16, !P0 ;  /* 0x0000001006007c0c */ /* 0x002fe4000c721270 */
[----:B------:R-:W-:Y:S01]  /*16ceb0*/  ISETP.LT.AND P0, PT, R2, UR26, !P0 ;  /* 0x0000001a02007c0c */ /* 0x000fe2000c701270 */
[----:B------:R-:W1:Y:S01]  /*16cec0*/  LDCU UR26, c[0x0][0x398] ;  /* 0x00007300ff1a77ac */ /* 0x000e620008000800 */
[----:B--2---:R-:W-:-:S02]  /*16ced0*/  VIADD R0, R29, 0x5a ;  /* 0x0000005a1d007836 */ /* 0x004fc40000000000 */
[----:B------:R-:W-:Y:S01]  /*16cee0*/  VIADD R28, R29, 0x54 ;  /* 0x000000541d1c7836 */ /* 0x000fe20000000000 */
[----:B------:R-:W2:Y:S06]  /*16cef0*/  LDCU UR13, c[0x0][0x398] ;  /* 0x00007300ff0d77ac */ /* 0x000eac0008000800 */
[----:B------:R-:W-:-:S04]  /*16cf00*/  @P1 LOP3.LUT R26, R26, 0x1000000, RZ, 0xfc, !PT ;  /* 0x010000001a1a1812 */ /* 0x000fc800078efcff */
[----:B------:R-:W-:-:S04]  /*16cf10*/  LOP3.LUT R26, R26, 0xff7fffff, RZ, 0xc0, !PT ;  /* 0xff7fffff1a1a7812 */ /* 0x000fc800078ec0ff */
[----:B------:R-:W-:Y:S02]  /*16cf20*/  @P0 LOP3.LUT R26, R26, 0x800000, RZ, 0xfc, !PT ;  /* 0x008000001a1a0812 */ /* 0x000fe400078efcff */
[----:B------:R-:W-:Y:S02]  /*16cf30*/  ISETP.GE.AND P0, PT, R14, UR9, PT ;  /* 0x000000090e007c0c */ /* 0x000fe4000bf06270 */
[----:B------:R-:W-:Y:S02]  /*16cf40*/  LOP3.LUT R26, R26, 0xffbfffff, RZ, 0xc0, !PT ;  /* 0xffbfffff1a1a7812 */ /* 0x000fe400078ec0ff */
[----:B------:R-:W-:Y:S02]  /*16cf50*/  ISETP.LT.AND P1, PT, R6, UR22, !P0 ;  /* 0x0000001606007c0c */ /* 0x000fe4000c721270 */
[----:B-1----:R-:W-:Y:S01]  /*16cf60*/  ISETP.LT.AND P0, PT, R2, UR26, !P0 ;  /* 0x0000001a02007c0c */ /* 0x002fe2000c701270 */
[----:B------:R-:W1:Y:S01]  /*16cf70*/  LDCU UR26, c[0x0][0x398] ;  /* 0x00007300ff1a77ac */ /* 0x000e620008000800 */
[----:B------:R-:W-:Y:S01]  /*16cf80*/  VIADD R14, R29, 0x53 ;  /* 0x000000531d0e7836 */ /* 0x000fe20000000000 */
[----:B------:R-:W0:Y:S08]  /*16cf90*/  LDCU UR9, c[0x0][0x398] ;  /* 0x00007300ff0977ac */ /* 0x000e300008000800 */
[----:B------:R-:W-:-:S04]  /*16cfa0*/  @P1 LOP3.LUT R26, R26, 0x400000, RZ, 0xfc, !PT ;  /* 0x004000001a1a1812 */ /* 0x000fc800078efcff */
[----:B------:R-:W-:-:S04]  /*16cfb0*/  LOP3.LUT R26, R26, 0xffdfffff, RZ, 0xc0, !PT ;  /* 0xffdfffff1a1a7812 */ /* 0x000fc800078ec0ff */
[----:B------:R-:W-:Y:S02]  /*16cfc0*/  @P0 LOP3.LUT R26, R26, 0x200000, RZ, 0xfc, !PT ;  /* 0x002000001a1a0812 */ /* 0x000fe400078efcff */
[----:B------:R-:W-:Y:S01]  /*16cfd0*/  ISETP.GE.AND P0, PT, R0, UR15, PT ;  /* 0x0000000f00007c0c */ /* 0x000fe2000bf06270 */
[----:B------:R-:W0:Y:S03]  /*16cfe0*/  LDCU.64 UR14, c[0x0][0x398] ;  /* 0x00007300ff0e77ac */ /* 0x000e260008000a00 */
[----:B----4-:R-:W-:Y:S02]  /*16cff0*/  ISETP.LT.AND P1, PT, R6, UR24, !P0 ;  /* 0x0000001806007c0c */ /* 0x010fe4000c721270 */
[----:B-1----:R-:W-:Y:S02]  /*16d000*/  ISETP.LT.AND P0, PT, R2, UR26, !P0 ;  /* 0x0000001a02007c0c */ /* 0x002fe4000c701270 */
[----:B------:R-:W-:Y:S01]  /*16d010*/  LOP3.LUT R26, R26, 0xffefffff, RZ, 0xc0, !PT ;  /* 0xffefffff1a1a7812 */ /* 0x000fe200078ec0ff */
[----:B------:R-:W1:Y:S01]  /*16d020*/  LDCU UR26, c[0x0][0x398] ;  /* 0x00007300ff1a77ac */ /* 0x000e620008000800 */
[----:B------:R-:W-:-:S07]  /*16d030*/  VIADD R0, R29, 0x59 ;  /* 0x000000591d007836 */ /* 0x000fce0000000000 */
[----:B------:R-:W-:-:S04]  /*16d040*/  @P1 LOP3.LUT R26, R26, 0x100000, RZ, 0xfc, !PT ;  /* 0x001000001a1a1812 */ /* 0x000fc800078efcff */
[----:B------:R-:W-:-:S04]  /*16d050*/  LOP3.LUT R26, R26, 0xfff7ffff, RZ, 0xc0, !PT ;  /* 0xfff7ffff1a1a7812 */ /* 0x000fc800078ec0ff */
[----:B------:R-:W-:Y:S02]  /*16d060*/  @P0 LOP3.LUT R26, R26, 0x80000, RZ, 0xfc, !PT ;  /* 0x000800001a1a0812 */ /* 0x000fe400078efcff */
[----:B------:R-:W-:Y:S01]  /*16d070*/  ISETP.GE.AND P0, PT, R0, UR19, PT ;  /* 0x0000001300007c0c */ /* 0x000fe2000bf06270 */
[----:B------:R-:W4:Y:S03]  /*16d080*/  LDCU.64 UR18, c[0x0][0x398] ;  /* 0x00007300ff1277ac */ /* 0x000f260008000a00 */
[----:B0-----:R-:W-:Y:S02]  /*16d090*/  ISETP.LT.AND P1, PT, R6, UR14, !P0 ;  /* 0x0000000e06007c0c */ /* 0x001fe4000c721270 */
[----:B-1----:R-:W-:Y:S02]  /*16d0a0*/  ISETP.LT.AND P0, PT, R2, UR26, !P0 ;  /* 0x0000001a02007c0c */ /* 0x002fe4000c701270 */
[----:B------:R-:W-:Y:S01]  /*16d0b0*/  LOP3.LUT R26, R26, 0xfffbffff, RZ, 0xc0, !PT ;  /* 0xfffbffff1a1a7812 */ /* 0x000fe200078ec0ff */
[----:B------:R-:W0:Y:S01]  /*16d0c0*/  LDCU UR26, c[0x0][0x398] ;  /* 0x00007300ff1a77ac */ /* 0x000e220008000800 */
[----:B------:R-:W-:Y:S01]  /*16d0d0*/  VIADD R0, R29, 0x58 ;  /* 0x000000581d007836 */ /* 0x000fe20000000000 */
[----:B------:R-:W1:Y:S06]  /*16d0e0*/  LDCU UR14, c[0x0][0x398] ;  /* 0x00007300ff0e77ac */ /* 0x000e6c0008000800 */
[----:B------:R-:W-:-:S04]  /*16d0f0*/  @P1 LOP3.LUT R26, R26, 0x40000, RZ, 0xfc, !PT ;  /* 0x000400001a1a1812 */ /* 0x000fc800078efcff */
[----:B------:R-:W-:-:S04]  /*16d100*/  LOP3.LUT R26, R26, 0xfffdffff, RZ, 0xc0, !PT ;  /* 0xfffdffff1a1a7812 */ /* 0x000fc800078ec0ff */
[----:B------:R-:W-:Y:S02]  /*16d110*/  @P0 LOP3.LUT R26, R26, 0x20000, RZ, 0xfc, !PT ;  /* 0x000200001a1a0812 */ /* 0x000fe400078efcff */
[----:B------:R-:W-:Y:S02]  /*16d120*/  ISETP.GE.AND P0, PT, R0, UR21, PT ;  /* 0x0000001500007c0c */ /* 0x000fe4000bf06270 */
[----:B------:R-:W-:Y:S02]  /*16d130*/  LOP3.LUT R26, R26, 0xfffeffff, RZ, 0xc0, !PT ;  /* 0xfffeffff1a1a7812 */ /* 0x000fe400078ec0ff */
[----:B----4-:R-:W-:Y:S02]  /*16d140*/  ISETP.LT.AND P1, PT, R6, UR18, !P0 ;  /* 0x0000001206007c0c */ /* 0x010fe4000c721270 */
[----:B0-----:R-:W-:Y:S01]  /*16d150*/  ISETP.LT.AND P0, PT, R2, UR26, !P0 ;  /* 0x0000001a02007c0c */ /* 0x001fe2000c701270 */
[----:B------:R-:W-:Y:S01]  /*16d160*/  VIADD R0, R29, 0x57 ;  /* 0x000000571d007836 */ /* 0x000fe20000000000 */
[----:B------:R-:W0:Y:S01]  /*16d170*/  LDCU.64 UR20, c[0x0][0x398] ;  /* 0x00007300ff1477ac */ /* 0x000e220008000a00 */
[----:B------:R-:W4:Y:S08]  /*16d180*/  LDCU UR26, c[0x0][0x398] ;  /* 0x00007300ff1a77ac */ /* 0x000f300008000800 */
[----:B------:R-:W-:-:S04]  /*16d190*/  @P1 LOP3.LUT R26, R26, 0x10000, RZ, 0xfc, !PT ;  /* 0x000100001a1a1812 */ /* 0x000fc800078efcff */
[----:B------:R-:W-:-:S04]  /*16d1a0*/  LOP3.LUT R26, R26, 0xffff7fff, RZ, 0xc0, !PT ;  /* 0xffff7fff1a1a7812 */ /* 0x000fc800078ec0ff */
[----:B------:R-:W-:Y:S02]  /*16d1b0*/  @P0 LOP3.LUT R26, R26, 0x8000, RZ, 0xfc, !PT ;  /* 0x000080001a1a0812 */ /* 0x000fe400078efcff */
[----:B------:R-:W-:Y:S02]  /*16d1c0*/  ISETP.GE.AND P0, PT, R0, UR11, PT ;  /* 0x0000000b00007c0c */ /* 0x000fe4000bf06270 */
[----:B------:R-:W-:Y:S02]  /*16d1d0*/  LOP3.LUT R0, R27, 0xffff, RZ, 0xc0, !PT ;  /* 0x0000ffff1b007812 */ /* 0x000fe400078ec0ff */
[----:B------:R-:W2:Y:S01]  /*16d1e0*/  LDL.LU R27, [R1+0x508c] ;  /* 0x00508c00011b7983 */ /* 0x000ea20000300800 */
[----:B0-----:R-:W-:Y:S02]  /*16d1f0*/  ISETP.LT.AND P1, PT, R6, UR20, !P0 ;  /* 0x0000001406007c0c */ /* 0x001fe4000c721270 */
[----:B----4-:R-:W-:Y:S01]  /*16d200*/  ISETP.LT.AND P0, PT, R2, UR26, !P0 ;  /* 0x0000001a02007c0c */ /* 0x010fe2000c701270 */
[----:B------:R-:W0:Y:S01]  /*16d210*/  LDCU.64 UR26, c[0x0][0x398] ;  /* 0x00007300ff1a77ac */ /* 0x000e220008000a00 */
[----:B------:R-:W-:-:S09]  /*16d220*/  LOP3.LUT R26, R26, 0xffffbfff, RZ, 0xc0, !PT ;  /* 0xffffbfff1a1a7812 */ /* 0x000fd200078ec0ff */
[----:B------:R-:W-:-:S04]  /*16d230*/  @P1 LOP3.LUT R26, R26, 0x4000, RZ, 0xfc, !PT ;  /* 0x000040001a1a1812 */ /* 0x000fc800078efcff */
[----:B------:R-:W-:-:S04]  /*16d240*/  LOP3.LUT R26, R26, 0xffffdfff, RZ, 0xc0, !PT ;  /* 0xffffdfff1a1a7812 */ /* 0x000fc800078ec0ff */
[----:B------:R-:W-:Y:S02]  /*16d250*/  @P0 LOP3.LUT R26, R26, 0x2000, RZ, 0xfc, !PT ;  /* 0x000020001a1a0812 */ /* 0x000fe400078efcff */
[----:B------:R-:W-:Y:S01]  /*16d260*/  ISETP.GE.AND P0, PT, R23, UR17, PT ;  /* 0x0000001117007c0c */ /* 0x000fe2000bf06270 */
[----:B------:R-:W4:Y:S03]  /*16d270*/  LDCU.64 UR16, c[0x0][0x398] ;  /* 0x00007300ff1077ac */ /* 0x000f260008000a00 */
        /* <DEDUP_REMOVED lines=8> */
[----:B------:R-:W0:Y:S01]  /*16d300*/  LDCU.64 UR22, c[0x0][0x398] ;  /* 0x00007300ff1677ac */ /* 0x000e220008000a00 */
[----:B---3--:R-:W-:Y:S02]  /*16d310*/  LOP3.LUT R19, R18, 0xffff, RZ, 0xc0, !PT ;  /* 0x0000ffff12137812 */ /* 0x008fe400078ec0ff */
[----:B------:R-:W-:Y:S02]  /*16d320*/  LOP3.LUT R18, R16, 0xffff, RZ, 0xc0, !PT ;  /* 0x0000ffff10127812 */ /* 0x000fe400078ec0ff */
[----:B------:R-:W-:Y:S02]  /*16d330*/  LOP3.LUT R16, R12, 0xffff, RZ, 0xc0, !PT ;  /* 0x0000ffff0c107812 */ /* 0x000fe400078ec0ff */
[----:B------:R-:W-:-:S02]  /*16d340*/  SHF.R.U32.HI R12, RZ, 0x8, R19 ;  /* 0x00000008ff0c7819 */ /* 0x000fc40000011613 */
[--C-:B------:R-:W-:Y:S02]  /*16d350*/  PRMT R19, R19, 0x3340, R16.reuse ;  /* 0x0000334013137816 */ /* 0x100fe40000000010 */
[----:B------:R-:W-:Y:S02]  /*16d360*/  SHF.R.U32.HI R23, RZ, 0x8, R16 ;  /* 0x00000008ff177819 */ /* 0x000fe40000011610 */
[----:B------:R-:W-:Y:S02]  /*16d370*/  SHF.R.U32.HI R16, RZ, 0x8, R18 ;  /* 0x00000008ff107819 */ /* 0x000fe40000011612 */
[--C-:B------:R-:W-:Y:S02]  /*16d380*/  PRMT R18, R18, 0x3340, R0.reuse ;  /* 0x0000334012127816 */ /* 0x100fe40000000000 */
[----:B------:R-:W-:Y:S02]  /*16d390*/  SHF.R.U32.HI R0, RZ, 0x8, R0 ;  /* 0x00000008ff007819 */ /* 0x000fe40000011600 */
[----:B------:R-:W-:-:S02]  /*16d3a0*/  LOP3.LUT R12, R12, 0xffff, RZ, 0xc0, !PT ;  /* 0x0000ffff0c0c7812 */ /* 0x000fc400078ec0ff */
[----:B------:R-:W-:Y:S02]  /*16d3b0*/  LOP3.LUT R24, R23, 0xffff, RZ, 0xc0, !PT ;  /* 0x0000ffff17187812 */ /* 0x000fe400078ec0ff */
[----:B------:R-:W-:Y:S02]  /*16d3c0*/  LOP3.LUT R23, R16, 0xffff, RZ, 0xc0, !PT ;  /* 0x0000ffff10177812 */ /* 0x000fe400078ec0ff */
[----:B------:R-:W-:Y:S02]  /*16d3d0*/  LOP3.LUT R0, R0, 0xffff, RZ, 0xc0, !PT ;  /* 0x0000ffff00007812 */ /* 0x000fe400078ec0ff */
[----:B------:R-:W-:Y:S01]  /*16d3e0*/  PRMT R12, R12, 0x3340, R24 ;  /* 0x000033400c0c7816 */ /* 0x000fe20000000018 */
[----:B------:R3:W-:Y:S01]  /*16d3f0*/  STL [R1+0xc50], R19 ;  /* 0x000c501301007387 */ /* 0x0007e20000100800 */
[----:B------:R-:W-:-:S03]  /*16d400*/  PRMT R0, R23, 0x3340, R0 ;  /* 0x0000334017007816 */ /* 0x000fc60000000000 */
[----:B------:R0:W-:Y:S04]  /*16d410*/  STL [R1+0xc78], R18 ;  /* 0x000c781201007387 */ /* 0x0001e80000100800 */
[----:B------:R1:W-:Y:S04]  /*16d420*/  STL [R1+0x360], R12 ;  /* 0x0003600c01007387 */ /* 0x0003e80000100800 */
[----:B---3--:R-:W3:Y:S04]  /*16d430*/  LDL.LU R19, [R1+0x3084] ;  /* 0x0030840001137983 */ /* 0x008ee80000300800 */
[----:B0-----:R-:W3:Y:S04]  /*16d440*/  LDL.LU R18, [R1+0x1b40] ;  /* 0x001b400001127983 */ /* 0x001ee80000300800 */
[----:B------:R0:W-:Y:S04]  /*16d450*/  STL [R1+0x364], R0 ;  /* 0x0003640001007387 */ /* 0x0001e80000100800 */
[----:B------:R-:W3:Y:S04]  /*16d460*/  LDL.LU R16, [R1+0x1770] ;  /* 0x0017700001107983 */ /* 0x000ee80000300800 */
[----:B-1----:R-:W3:Y:S01]  /*16d470*/  LDL.LU R12, [R1+0xc10] ;  /* 0x000c1000010c7983 */ /* 0x002ee20000300800 */
[----:B----4-:R-:W-:-:S02]  /*16d480*/  ISETP.LT.AND P1, PT, R6, UR16, !P0 ;  /* 0x0000001006007c0c */ /* 0x010fc4000c721270 */
[----:B------:R-:W-:Y:S02]  /*16d490*/  ISETP.LT.AND P0, PT, R2, UR29, !P0 ;  /* 0x0000001d02007c0c */ /* 0x000fe4000c701270 */
[----:B------:R-:W-:Y:S01]  /*16d4a0*/  LOP3.LUT R26, R26, 0xfffffbff, RZ, 0xc0, !PT ;  /* 0xfffffbff1a1a7812 */ /* 0x000fe200078ec0ff */
[----:B------:R-:W1:Y:S08]  /*16d4b0*/  LDCU UR29, c[0x0][0x398] ;  /* 0x00007300ff1d77ac */ /* 0x000e700008000800 */
[----:B------:R-:W-:-:S04]  /*16d4c0*/  @P1 LOP3.LUT R26, R26, 0x400, RZ, 0xfc, !PT ;  /* 0x000004001a1a1812 */ /* 0x000fc800078efcff */
[----:B------:R-:W-:-:S04]  /*16d4d0*/  LOP3.LUT R26, R26, 0xfffffdff, RZ, 0xc0, !PT ;  /* 0xfffffdff1a1a7812 */ /* 0x000fc800078ec0ff */
[----:B------:R-:W-:Y:S02]  /*16d4e0*/  @P0 LOP3.LUT R26, R26, 0x200, RZ, 0xfc, !PT ;  /* 0x000002001a1a0812 */ /* 0x000fe400078efcff */
[----:B------:R-:W-:Y:S01]  /*16d4f0*/  ISETP.GE.AND P0, PT, R28, UR25, PT ;  /* 0x000000191c007c0c */ /* 0x000fe2000bf06270 */
[----:B------:R-:W4:Y:S03]  /*16d500*/  LDCU.64 UR24, c[0x0][0x398] ;  /* 0x00007300ff1877ac */ /* 0x000f260008000a00 */
[----:B------:R-:W-:Y:S02]  /*16d510*/  ISETP.LT.AND P1, PT, R6, UR22, !P0 ;  /* 0x0000001606007c0c */ /* 0x000fe4000c721270 */
[----:B-1----:R-:W-:Y:S02]  /*16d520*/  ISETP.LT.AND P0, PT, R2, UR29, !P0 ;  /* 0x0000001d02007c0c */ /* 0x002fe4000c701270 */
[----:B------:R-:W-:Y:S01]  /*16d530*/  LOP3.LUT R26, R26, 0xfffffeff, RZ, 0xc0, !PT ;  /* 0xfffffeff1a1a7812 */ /* 0x000fe200078ec0ff */
[----:B------:R-:W1:Y:S08]  /*16d540*/  LDCU UR29, c[0x0][0x398] ;  /* 0x00007300ff1d77ac */ /* 0x000e700008000800 */
[----:B------:R-:W-:-:S04]  /*16d550*/  @P1 LOP3.LUT R26, R26, 0x100, RZ, 0xfc, !PT ;  /* 0x000001001a1a1812 */ /* 0x000fc800078efcff */
[----:B------:R-:W-:-:S04]  /*16d560*/  LOP3.LUT R26, R26, 0xffffff7f, RZ, 0xc0, !PT ;  /* 0xffffff7f1a1a7812 */ /* 0x000fc800078ec0ff */
[----:B------:R-:W-:Y:S02]  /*16d570*/  @P0 LOP3.LUT R26, R26, 0x80, RZ, 0xfc, !PT ;  /* 0x000000801a1a0812 */ /* 0x000fe400078efcff */
[----:B------:R-:W-:Y:S02]  /*16d580*/  ISETP.GE.AND P0, PT, R14, UR15, PT ;  /* 0x0000000f0e007c0c */ /* 0x000fe4000bf06270 */
[----:B------:R-:W-:Y:S02]  /*16d590*/  LOP3.LUT R26, R26, 0xffffffbf, RZ, 0xc0, !PT ;  /* 0xffffffbf1a1a7812 */ /* 0x000fe400078ec0ff */
[----:B----4-:R-:W-:Y:S02]  /*16d5a0*/  ISETP.LT.AND P1, PT, R6, UR24, !P0 ;  /* 0x0000001806007c0c */ /* 0x010fe4000c721270 */
[----:B-1----:R-:W-:Y:S01]  /*16d5b0*/  ISETP.LT.AND P0, PT, R2, UR29, !P0 ;  /* 0x0000001d02007c0c */ /* 0x002fe2000c701270 */
[----:B------:R-:W1:Y:S01]  /*16d5c0*/  LDCU.64 UR28, c[0x0][0x398] ;  /* 0x00007300ff1c77ac */ /* 0x000e620008000a00 */
[----:B0-----:R-:W-:-:S02]  /*16d5d0*/  VIADD R0, R29, 0x52 ;  /* 0x000000521d007836 */ /* 0x001fc40000000000 */
[C---:B------:R-:W-:Y:S02]  /*16d5e0*/  VIADD R23, R29.reuse, 0x4e ;  /* 0x0000004e1d177836 */ /* 0x040fe40000000000 */
[----:B------:R-:W-:Y:S01]  /*16d5f0*/  VIADD R24, R29, 0x4d ;  /* 0x0000004d1d187836 */ /* 0x000fe20000000000 */
[----:B--2---:R-:W-:-:S04]  /*16d600*/  LOP3.LUT R27, R27, 0x7fffffff, RZ, 0xc0, !PT ;  /* 0x7fffffff1b1b7812 */ /* 0x004fc800078ec0ff */
[----:B------:R-:W-:Y:S01]  /*16d610*/  @P1 LOP3.LUT R26, R26, 0x40, RZ, 0xfc, !PT ;  /* 0x000000401a1a1812 */ /* 0x000fe200078efcff */
[C---:B------:R-:W-:Y:S02]  /*16d620*/  VIADD R28, R29.reuse, 0x4c ;  /* 0x0000004c1d1c7836 */ /* 0x040fe40000000000 */
[----:B------:R-:W-:Y:S01]  /*16d630*/  VIADD R14, R29, 0x4b ;  /* 0x0000004b1d0e7836 */ /* 0x000fe20000000000 */
[----:B------:R-:W0:Y:S01]  /*16d640*/  LDCU UR15, c[0x0][0x398] ;  /* 0x00007300ff0f77ac */ /* 0x000e220008000800 */
[----:B------:R-:W-:-:S04]  /*16d650*/  LOP3.LUT R26, R26, 0xffffffdf, RZ, 0xc0, !PT ;  /* 0xffffffdf1a1a7812 */ /* 0x000fc800078ec0ff */
[----:B------:R-:W-:Y:S02]  /*16d660*/  @P0 LOP3.LUT R26, R26, 0x20, RZ, 0xfc, !PT ;  /* 0x000000201a1a0812 */ /* 0x000fe400078efcff */
[----:B------:R-:W-:Y:S01]  /*16d670*/  ISETP.GE.AND P0, PT, R0, UR19, PT ;  /* 0x0000001300007c0c */ /* 0x000fe2000bf06270 */
[----:B------:R-:W2:Y:S03]  /*16d680*/  LDCU.64 UR18, c[0x0][0x398] ;  /* 0x00007300ff1277ac */ /* 0x000ea60008000a00 */
[----:B-1----:R-:W-:Y:S02]  /*16d690*/  ISETP.LT.AND P1, PT, R6, UR28, !P0 ;  /* 0x0000001c06007c0c */ /* 0x002fe4000c721270 */
[----:B------:R-:W-:Y:S02]  /*16d6a0*/  ISETP.LT.AND P0, PT, R2, UR37, !P0 ;  /* 0x0000002502007c0c */ /* 0x000fe4000c701270 */
        /* <DEDUP_REMOVED lines=8> */
[----:B--2---:R-:W-:Y:S02]  /*16d730*/  ISETP.LT.AND P1, PT, R6, UR18, !P0 ;  /* 0x0000001206007c0c */ /* 0x004fe4000c721270 */
[----:B-1----:R-:W-:Y:S02]  /*16d740*/  ISETP.LT.AND P0, PT, R2, UR37, !P0 ;  /* 0x0000002502007c0c */ /* 0x002fe4000c701270 */
[----:B------:R-:W-:Y:S01]  /*16d750*/  LOP3.LUT R26, R26, 0xfffffffb, RZ, 0xc0, !PT ;  /* 0xfffffffb1a1a7812 */ /* 0x000fe200078ec0ff */
[----:B------:R-:W-:Y:S01]  /*16d760*/  VIADD R0, R29, 0x50 ;  /* 0x000000501d007836 */ /* 0x000fe20000000000 */
[----:B------:R-:W1:Y:S07]  /*16d770*/  LDCU UR37, c[0x0][0x398] ;  /* 0x00007300ff2577ac */ /* 0x000e6e0008000800 */
[----:B------:R-:W-:-:S04]  /*16d780*/  @P1 LOP3.LUT R26, R26, 0x4, RZ, 0xfc, !PT ;  /* 0x000000041a1a1812 */ /* 0x000fc800078efcff */
[----:B------:R-:W-:-:S04]  /*16d790*/  LOP3.LUT R26, R26, 0xfffffffd, RZ, 0xc0, !PT ;  /* 0xfffffffd1a1a7812 */ /* 0x000fc800078ec0ff */
[----:B------:R-:W-:Y:S02]  /*16d7a0*/  @P0 LOP3.LUT R26, R26, 0x2, RZ, 0xfc, !PT ;  /* 0x000000021a1a0812 */ /* 0x000fe400078efcff */
[----:B------:R-:W-:Y:S01]  /*16d7b0*/  ISETP.GE.AND P0, PT, R0, UR27, PT ;  /* 0x0000001b00007c0c */ /* 0x000fe2000bf06270 */
[----:B------:R-:W2:Y:S03]  /*16d7c0*/  LDCU.64 UR26, c[0x0][0x398] ;  /* 0x00007300ff1a77ac */ /* 0x000ea60008000a00 */
        /* <DEDUP_REMOVED lines=8> */
[----:B------:R-:W0:Y:S01]  /*16d850*/  LDCU.64 UR16, c[0x0][0x398] ;  /* 0x00007300ff1077ac */ /* 0x000e220008000a00 */
[----:B--2---:R-:W-:Y:S02]  /*16d860*/  ISETP.LT.AND P1, PT, R6, UR26, !P0 ;  /* 0x0000001a06007c0c */ /* 0x004fe4000c721270 */
[----:B------:R-:W-:Y:S02]  /*16d870*/  ISETP.LT.AND P0, PT, R2, UR76, !P0 ;  /* 0x0000004c02007c0c */ /* 0x000fe4000c701270 */
[----:B------:R-:W-:Y:S01]  /*16d880*/  LOP3.LUT R27, R27, 0xbfffffff, RZ, 0xc0, !PT ;  /* 0xbfffffff1b1b7812 */ /* 0x000fe200078ec0ff */
[----:B------:R-:W-:Y:S01]  /*16d890*/  STL [R1+0x5020], R26 ;  /* 0x0050201a01007387 */ /* 0x000fe20000100800 */
[----:B------:R-:W2:Y:S07]  /*16d8a0*/  LDCU UR76, c[0x0][0x39c] ;  /* 0x00007380ff4c77ac */ /* 0x000eae0008000800 */
        /* <DEDUP_REMOVED lines=17> */
[----:B------:R-:W1:Y:S08]  /*16d9c0*/  LDCU UR74, c[0x0][0x398] ;  /* 0x00007300ff4a77ac */ /* 0x000e700008000800 */
[----:B------:R-:W-:-:S04]  /*16d9d0*/  @P1 LOP3.LUT R27, R27, 0x4000000, RZ, 0xfc, !PT ;  /* 0x040000001b1b1812 */ /* 0x000fc800078efcff */
[----:B------:R-:W-:-:S04]  /*16d9e0*/  LOP3.LUT R27, R27, 0xfdffffff, RZ, 0xc0, !PT ;  /* 0xfdffffff1b1b7812 */ /* 0x000fc800078ec0ff */
[----:B------:R-:W-:Y:S02]  /*16d9f0*/  @P0 LOP3.LUT R27, R27, 0x2000000, RZ, 0xfc, !PT ;  /* 0x020000001b1b0812 */ /* 0x000fe400078efcff */
[----:B------:R-:W-:Y:S01]  /*16da00*/  ISETP.GE.AND P0, PT, R28, UR29, PT ;  /* 0x0000001d1c007c0c */ /* 0x000fe2000bf06270 */
[----:B------:R-:W1:Y:S03]  /*16da10*/  LDCU.64 UR28, c[0x0][0x398] ;  /* 0x00007300ff1c77ac */ /* 0x000e660008000a00 */
[----:B0-----:R-:W-:Y:S02]  /*16da20*/  ISETP.LT.AND P1, PT, R6, UR24, !P0 ;  /* 0x0000001806007c0c */ /* 0x001fe4000c721270 */
[----:B------:R-:W-:Y:S02]  /*16da30*/  ISETP.LT.AND P0, PT, R2, UR72, !P0 ;  /* 0x0000004802007c0c */ /* 0x000fe4000c701270 */
[----:B---3--:R-:W-:-:S02]  /*16da40*/  LOP3.LUT R19, R19, 0xffff, RZ, 0xc0, !PT ;  /* 0x0000ffff13137812 */ /* 0x008fc400078ec0ff */
[----:B------:R-:W-:Y:S02]  /*16da50*/  LOP3.LUT R18, R18, 0xffff, RZ, 0xc0, !PT ;  /* 0x0000ffff12127812 */ /* 0x000fe400078ec0ff */
[----:B------:R-:W-:Y:S02]  /*16da60*/  LOP3.LUT R16, R16, 0xffff, RZ, 0xc0, !PT ;  /* 0x0000ffff10107812 */ /* 0x000fe400078ec0ff */
[----:B------:R-:W-:Y:S02]  /*16da70*/  LOP3.LUT R0, R12, 0xffff, RZ, 0xc0, !PT ;  /* 0x0000ffff0c007812 */ /* 0x000fe400078ec0ff */
[----:B------:R-:W-:Y:S02]  /*16da80*/  SHF.R.U32.HI R12, RZ, 0x8, R19 ;  /* 0x00000008ff0c7819 */ /* 0x000fe40000011613 */
[----:B------:R-:W-:Y:S02]  /*16da90*/  LOP3.LUT R27, R27, 0xfeffffff, RZ, 0xc0, !PT ;  /* 0xfeffffff1b1b7812 */ /* 0x000fe400078ec0ff */
[----:B------:R-:W-:-:S02]  /*16daa0*/  PRMT R19, R19, 0x3340, R16 ;  /* 0x0000334013137816 */ /* 0x000fc40000000010 */
[----:B------:R-:W-:Y:S02]  /*16dab0*/  SHF.R.U32.HI R23, RZ, 0x8, R16 ;  /* 0x00000008ff177819 */ /* 0x000fe40000011610 */
[----:B------:R-:W-:Y:S02]  /*16dac0*/  SHF.R.U32.HI R16, RZ, 0x8, R18 ;  /* 0x00000008ff107819 */ /* 0x000fe40000011612 */
[--C-:B------:R-:W-:Y:S02]  /*16dad0*/  PRMT R18, R18, 0x3340, R0.reuse ;  /* 0x0000334012127816 */ /* 0x100fe40000000000 */
[----:B------:R-:W-:Y:S02]  /*16dae0*/  SHF.R.U32.HI R0, RZ, 0x8, R0 ;  /* 0x00000008ff007819 */ /* 0x000fe40000011600 */
[----:B------:R-:W-:Y:S02]  /*16daf0*/  LOP3.LUT R12, R12, 0xffff, RZ, 0xc0, !PT ;  /* 0x0000ffff0c0c7812 */ /* 0x000fe400078ec0ff */
[----:B------:R-:W-:-:S02]  /*16db00*/  LOP3.LUT R24, R23, 0xffff, RZ, 0xc0, !PT ;  /* 0x0000ffff17187812 */ /* 0x000fc400078ec0ff */
[----:B------:R-:W-:Y:S02]  /*16db10*/  @P1 LOP3.LUT R27, R27, 0x1000000, RZ, 0xfc, !PT ;  /* 0x010000001b1b1812 */ /* 0x000fe400078efcff */
[----:B------:R-:W-:Y:S02]  /*16db20*/  LOP3.LUT R23, R16, 0xffff, RZ, 0xc0, !PT ;  /* 0x0000ffff10177812 */ /* 0x000fe400078ec0ff */
[----:B------:R-:W-:Y:S02]  /*16db30*/  LOP3.LUT R0, R0, 0xffff, RZ, 0xc0, !PT ;  /* 0x0000ffff00007812 */ /* 0x000fe400078ec0ff */
[----:B------:R-:W-:Y:S02]  /*16db40*/  PRMT R12, R12, 0x3340, R24 ;  /* 0x000033400c0c7816 */ /* 0x000fe40000000018 */
[----:B------:R-:W-:Y:S01]  /*16db50*/  LOP3.LUT R27, R27, 0xff7fffff, RZ, 0xc0, !PT ;  /* 0xff7fffff1b1b7812 */ /* 0x000fe200078ec0ff */
[----:B------:R0:W-:Y:S01]  /*16db60*/  STL [R1+0xc10], R19 ;  /* 0x000c101301007387 */ /* 0x0001e20000100800 */
[----:B------:R-:W-:-:S03]  /*16db70*/  PRMT R0, R23, 0x3340, R0 ;  /* 0x0000334017007816 */ /* 0x000fc60000000000 */
[----:B------:R-:W-:Y:S01]  /*16db80*/  STL [R1+0xc90], R18 ;  /* 0x000c901201007387 */ /* 0x000fe20000100800 */
[----:B------:R-:W-:-:S03]  /*16db90*/  @P0 LOP3.LUT R27, R27, 0x800000, RZ, 0xfc, !PT ;  /* 0x008000001b1b0812 */ /* 0x000fc600078efcff */
[----:B------:R3:W-:Y:S01]  /*16dba0*/  STL [R1+0x368], R12 ;  /* 0x0003680c01007387 */ /* 0x0007e20000100800 */
[----:B------:R-:W-:Y:S01]  /*16dbb0*/  ISETP.GE.AND P0, PT, R14, UR19, PT ;  /* 0x000000130e007c0c */ /* 0x000fe2000bf06270 */
[----:B------:R-:W1:Y:S01]  /*16dbc0*/  LDCU.64 UR18, c[0x0][0x398] ;  /* 0x00007300ff1277ac */ /* 0x000e620008000a00 */
[----:B------:R-:W-:Y:S01]  /*16dbd0*/  VIADD R28, R29, 0x44 ;  /* 0x000000441d1c7836 */ /* 0x000fe20000000000 */
[----:B------:R-:W1:Y:S01]  /*16dbe0*/  LDCU UR72, c[0x0][0x398] ;  /* 0x00007300ff4877ac */ /* 0x000e620008000800 */
[----:B0-----:R-:W2:Y:S04]  /*16dbf0*/  LDL.LU R19, [R1+0x3088] ;  /* 0x0030880001137983 */ /* 0x001ea80000300800 */
[----:B------:R-:W4:Y:S04]  /*16dc00*/  LDL.LU R14, [R1+0x1b20] ;  /* 0x001b2000010e7983 */ /* 0x000f280000300800 */
[----:B------:R0:W-:Y:S04]  /*16dc10*/  STL [R1+0x36c], R0 ;  /* 0x00036c0001007387 */ /* 0x0001e80000100800 */
[----:B------:R-:W4:Y:S04]  /*16dc20*/  LDL.LU R16, [R1+0x1750] ;  /* 0x0017500001107983 */ /* 0x000f280000300800 */
[----:B---3--:R-:W3:Y:S01]  /*16dc30*/  LDL.LU R12, [R1+0xbdc] ;  /* 0x000bdc00010c7983 */ /* 0x008ee20000300800 */
[----:B-1----:R-:W-:-:S02]  /*16dc40*/  ISETP.LT.AND P1, PT, R6, UR28, !P0 ;  /* 0x0000001c06007c0c */ /* 0x002fc4000c721270 */
[----:B------:R-:W-:Y:S02]  /*16dc50*/  ISETP.LT.AND P0, PT, R2, UR71, !P0 ;  /* 0x0000004702007c0c */ /* 0x000fe4000c701270 */
[----:B------:R-:W-:Y:S01]  /*16dc60*/  LOP3.LUT R27, R27, 0xffbfffff, RZ, 0xc0, !PT ;  /* 0xffbfffff1b1b7812 */ /* 0x000fe200078ec0ff */
[C---:B------:R-:W-:Y:S02]  /*16dc70*/  VIADD R23, R29.reuse, 0x46 ;  /* 0x000000461d177836 */ /* 0x040fe40000000000 */
[C---:B------:R-:W-:Y:S02]  /*16dc80*/  VIADD R24, R29.reuse, 0x45 ;  /* 0x000000451d187836 */ /* 0x040fe40000000000 */
[C---:B------:R-:W-:Y:S01]  /*16dc90*/  VIADD R18, R29.reuse, 0x43 ;  /* 0x000000431d127836 */ /* 0x040fe20000000000 */
[----:B------:R-:W1:Y:S01]  /*16dca0*/  LDCU UR71, c[0x0][0x398] ;  /* 0x00007300ff4777ac */ /* 0x000e620008000800 */
[----:B0-----:R-:W-:Y:S02]  /*16dcb0*/  VIADD R0, R29, 0x4a ;  /* 0x0000004a1d007836 */ /* 0x001fe40000000000 */
        /* <DEDUP_REMOVED lines=44> */
[----:B--2---:R-:W-:Y:S02]  /*16df80*/  LOP3.LUT R19, R19, 0xffff, RZ, 0xc0, !PT ;  /* 0x0000ffff13137812 */ /* 0x004fe400078ec0ff */
[----:B----4-:R-:W-:Y:S02]  /*16df90*/  LOP3.LUT R16, R16, 0xffff, RZ, 0xc0, !PT ;  /* 0x0000ffff10107812 */ /* 0x010fe400078ec0ff */
[----:B---3--:R-:W-:Y:S02]  /*16dfa0*/  LOP3.LUT R0, R12, 0xffff, RZ, 0xc0, !PT ;  /* 0x0000ffff0c007812 */ /* 0x008fe400078ec0ff */
[----:B------:R-:W-:-:S02]  /*16dfb0*/  SHF.R.U32.HI R12, RZ, 0x8, R19 ;  /* 0x00000008ff0c7819 */ /* 0x000fc40000011613 */
[----:B------:R-:W-:Y:S02]  /*16dfc0*/  PRMT R19, R19, 0x3340, R16 ;  /* 0x0000334013137816 */ /* 0x000fe40000000010 */
[----:B------:R-:W-:-:S03]  /*16dfd0*/  LOP3.LUT R14, R14, 0xffff, RZ, 0xc0, !PT ;  /* 0x0000ffff0e0e7812 */ /* 0x000fc600078ec0ff */
[----:B------:R2:W-:Y:S02]  /*16dfe0*/  STL [R1+0xbdc], R19 ;  /* 0x000bdc1301007387 */ /* 0x0005e40000100800 */
[----:B--2---:R-:W-:Y:S02]  /*16dff0*/  SHF.R.U32.HI R19, RZ, 0x8, R14 ;  /* 0x00000008ff137819 */ /* 0x004fe4000001160e */
[----:B------:R-:W-:-:S05]  /*16e000*/  PRMT R14, R14, 0x3340, R0 ;  /* 0x000033400e0e7816 */ /* 0x000fca0000000000 */
[----:B------:R2:W-:Y:S04]  /*16e010*/  STL [R1+0xcb4], R14 ;  /* 0x000cb40e01007387 */ /* 0x0005e80000100800 */
[----:B------:R-:W3:Y:S01]  /*16e020*/  LDL.LU R20, [R1+0xd0] ;  /* 0x0000d00001147983 */ /* 0x000ee20000300800 */
[----:B------:R-:W-:Y:S02]  /*16e030*/  SHF.R.U32.HI R23, RZ, 0x8, R16 ;  /* 0x00000008ff177819 */ /* 0x000fe40000011610 */
[----:B------:R-:W-:Y:S01]  /*16e040*/  LOP3.LUT R16, R12, 0xffff, RZ, 0xc0, !PT ;  /* 0x0000ffff0c107812 */ /* 0x000fe200078ec0ff */
[----:B--2---:R-:W3:Y:S04]  /*16e050*/  LDL.LU R14, [R1+0x15d0] ;  /* 0x0015d000010e7983 */ /* 0x004ee80000300800 */
[----:B------:R-:W2:Y:S01]  /*16e060*/  LDL.LU R12, [R1+0xd4] ;  /* 0x0000d400010c7983 */ /* 0x000ea20000300800 */
[----:B-1----:R-:W-:-:S02]  /*16e070*/  ISETP.LT.AND P1, PT, R6, UR22, !P0 ;  /* 0x0000001606007c0c */ /* 0x002fc4000c721270 */
[----:B------:R-:W-:Y:S02]  /*16e080*/  ISETP.LT.AND P0, PT, R2, UR64, !P0 ;  /* 0x0000004002007c0c */ /* 0x000fe4000c701270 */
[----:B------:R-:W-:Y:S02]  /*16e090*/  LOP3.LUT R27, R27, 0xffffefff, RZ, 0xc0, !PT ;  /* 0xffffefff1b1b7812 */ /* 0x000fe400078ec0ff */
[----:B------:R-:W-:Y:S01]  /*16e0a0*/  SHF.R.U32.HI R0, RZ, 0x8, R0 ;  /* 0x00000008ff007819 */ /* 0x000fe20000011600 */
[----:B------:R-:W1:Y:S06]  /*16e0b0*/  LDCU UR64, c[0x0][0x398] ;  /* 0x00007300ff4077ac */ /* 0x000e6c0008000800 */
[----:B------:R-:W-:-:S04]  /*16e0c0*/  @P1 LOP3.LUT R27, R27, 0x1000, RZ, 0xfc, !PT ;  /* 0x000010001b1b1812 */ /* 0x000fc800078efcff */
[----:B------:R-:W-:-:S04]  /*16e0d0*/  LOP3.LUT R27, R27, 0xfffff7ff, RZ, 0xc0, !PT ;  /* 0xfffff7ff1b1b7812 */ /* 0x000fc800078ec0ff */
[----:B------:R-:W-:Y:S02]  /*16e0e0*/  @P0 LOP3.LUT R27, R27, 0x800, RZ, 0xfc, !PT ;  /* 0x000008001b1b0812 */ /* 0x000fe400078efcff */
[----:B------:R-:W-:Y:S01]  /*16e0f0*/  ISETP.GE.AND P0, PT, R24, UR29, PT ;  /* 0x0000001d18007c0c */ /* 0x000fe2000bf06270 */
[----:B------:R-:W4:Y:S03]  /*16e100*/  LDCU.64 UR28, c[0x0][0x398] ;  /* 0x00007300ff1c77ac */ /* 0x000f260008000a00 */
[----:B0-----:R-:W-:Y:S02]  /*16e110*/  ISETP.LT.AND P1, PT, R6, UR24, !P0 ;  /* 0x0000001806007c0c */ /* 0x001fe4000c721270 */
[----:B------:R-:W-:Y:S02]  /*16e120*/  ISETP.LT.AND P0, PT, R2, UR60, !P0 ;  /* 0x0000003c02007c0c */ /* 0x000fe4000c701270 */
[----:B------:R-:W-:-:S02]  /*16e130*/  LOP3.LUT R27, R27, 0xfffffbff, RZ, 0xc0, !PT ;  /* 0xfffffbff1b1b7812 */ /* 0x000fc400078ec0ff */
[----:B------:R-:W-:Y:S02]  /*16e140*/  LOP3.LUT R24, R23, 0xffff, RZ, 0xc0, !PT ;  /* 0x0000ffff17187812 */ /* 0x000fe400078ec0ff */
[----:B------:R-:W-:Y:S01]  /*16e150*/  LOP3.LUT R0, R0, 0xffff, RZ, 0xc0, !PT ;  /* 0x0000ffff00007812 */ /* 0x000fe200078ec0ff */
[----:B------:R-:W0:Y:S04]  /*16e160*/  LDCU UR60, c[0x0][0x398] ;  /* 0x00007300ff3c77ac */ /* 0x000e280008000800 */
[----:B------:R-:W-:-:S04]  /*16e170*/  @P1 LOP3.LUT R27, R27, 0x400, RZ, 0xfc, !PT ;  /* 0x000004001b1b1812 */ /* 0x000fc800078efcff */
[----:B------:R-:W-:-:S04]  /*16e180*/  LOP3.LUT R27, R27, 0xfffffdff, RZ, 0xc0, !PT ;  /* 0xfffffdff1b1b7812 */ /* 0x000fc800078ec0ff */
[----:B------:R-:W-:Y:S02]  /*16e190*/  @P0 LOP3.LUT R27, R27, 0x200, RZ, 0xfc, !PT ;  /* 0x000002001b1b0812 */ /* 0x000fe400078efcff */
[----:B------:R-:W-:Y:S01]  /*16e1a0*/  ISETP.GE.AND P0, PT, R28, UR19, PT ;  /* 0x000000131c007c0c */ /* 0x000fe2000bf06270 */
[----:B------:R-:W0:Y:S03]  /*16e1b0*/  LDCU.64 UR18, c[0x0][0x398] ;  /* 0x00007300ff1277ac */ /* 0x000e260008000a00 */
[----:B----4-:R-:W-:Y:S02]  /*16e1c0*/  ISETP.LT.AND P1, PT, R6, UR28, !P0 ;  /* 0x0000001c06007c0c */ /* 0x010fe4000c721270 */
[----:B------:R-:W-:Y:S02]  /*16e1d0*/  ISETP.LT.AND P0, PT, R2, UR58, !P0 ;  /* 0x0000003a02007c0c */ /* 0x000fe4000c701270 */
[----:B------:R-:W-:-:S02]  /*16e1e0*/  LOP3.LUT R27, R27, 0xfffffeff, RZ, 0xc0, !PT ;  /* 0xfffffeff1b1b7812 */ /* 0x000fc400078ec0ff */
[----:B------:R-:W-:Y:S02]  /*16e1f0*/  PRMT R21, R16, 0x3340, R24 ;  /* 0x0000334010157816 */ /* 0x000fe40000000018 */
[----:B------:R-:W-:Y:S01]  /*16e200*/  LOP3.LUT R23, R19, 0xffff, RZ, 0xc0, !PT ;  /* 0x0000ffff13177812 */ /* 0x000fe200078ec0ff */
[----:B------:R-:W4:Y:S01]  /*16e210*/  LDCU UR58, c[0x0][0x398] ;  /* 0x00007300ff3a77ac */ /* 0x000f220008000800 */
[----:B------:R-:W4:Y:S03]  /*16e220*/  LDL.LU R19, [R1+0xd8] ;  /* 0x0000d80001137983 */ /* 0x000f260000300800 */
[----:B------:R-:W-:-:S04]  /*16e230*/  @P1 LOP3.LUT R27, R27, 0x100, RZ, 0xfc, !PT ;  /* 0x000001001b1b1812 */ /* 0x000fc800078efcff */
[----:B------:R-:W-:-:S04]  /*16e240*/  LOP3.LUT R27, R27, 0xffffff7f, RZ, 0xc0, !PT ;  /* 0xffffff7f1b1b7812 */ /* 0x000fc800078ec0ff */
[----:B------:R-:W-:Y:S02]  /*16e250*/  @P0 LOP3.LUT R27, R27, 0x80, RZ, 0xfc, !PT ;  /* 0x000000801b1b0812 */ /* 0x000fe400078efcff */
[----:B------:R-:W-:Y:S01]  /*16e260*/  ISETP.GE.AND P0, PT, R18, UR21, PT ;  /* 0x0000001512007c0c */ /* 0x000fe2000bf06270 */
[----:B------:R-:W1:Y:S01]  /*16e270*/  LDCU.64 UR20, c[0x0][0x398] ;  /* 0x00007300ff1477ac */ /* 0x000e620008000a00 */
[----:B------:R-:W4:Y:S01]  /*16e280*/  LDL.LU R18, [R1+0x15a4] ;  /* 0x0015a40001127983 */ /* 0x000f220000300800 */
[----:B------:R-:W-:Y:S02]  /*16e290*/  LOP3.LUT R27, R27, 0xffffffbf, RZ, 0xc0, !PT ;  /* 0xffffffbf1b1b7812 */ /* 0x000fe400078ec0ff */
[----:B0-----:R-:W-:Y:S02]  /*16e2a0*/  ISETP.LT.AND P1, PT, R6, UR18, !P0 ;  /* 0x0000001206007c0c */ /* 0x001fe4000c721270 */
[----:B------:R-:W-:Y:S01]  /*16e2b0*/  ISETP.LT.AND P0, PT, R2, UR56, !P0 ;  /* 0x0000003802007c0c */ /* 0x000fe2000c701270 */
[----:B------:R-:W4:Y:S04]  /*16e2c0*/  LDL.LU R16, [R1+0x110] ;  /* 0x0001100001107983 */ /* 0x000f280000300800 */
[----:B------:R0:W-:Y:S01]  /*16e2d0*/  STL [R1+0x370], R21 ;  /* 0x0003701501007387 */ /* 0x0001e20000100800 */
[----:B------:R-:W1:Y:S05]  /*16e2e0*/  LDCU UR56, c[0x0][0x398] ;  /* 0x00007300ff3877ac */ /* 0x000e6a0008000800 */
[----:B------:R-:W-:-:S02]  /*16e2f0*/  @P1 LOP3.LUT R27, R27, 0x40, RZ, 0xfc, !PT ;  /* 0x000000401b1b1812 */ /* 0x000fc400078efcff */
[----:B0-----:R-:W-:Y:S01]  /*16e300*/  PRMT R21, R23, 0x3340, R0 ;  /* 0x0000334017157816 */ /* 0x001fe20000000000 */
[----:B------:R-:W-:Y:S01]  /*16e310*/  VIADD R0, R29, 0x42 ;  /* 0x000000421d007836 */ /* 0x000fe20000000000 */
[----:B------:R-:W-:-:S04]  /*16e320*/  LOP3.LUT R27, R27, 0xffffffdf, RZ, 0xc0, !PT ;  /* 0xffffffdf1b1b7812 */ /* 0x000fc800078ec0ff */
[----:B------:R-:W-:Y:S02]  /*16e330*/  @P0 LOP3.LUT R27, R27, 0x20, RZ, 0xfc, !PT ;  /* 0x000000201b1b0812 */ /* 0x000fe400078efcff */
[----:B------:R-:W-:Y:S01]  /*16e340*/  ISETP.GE.AND P0, PT, R0, UR27, PT ;  /* 0x0000001b00007c0c */ /* 0x000fe2000bf06270 */
[----:B------:R0:W-:Y:S04]  /*16e350*/  STL [R1+0x3e0], R21 ;  /* 0x0003e01501007387 */ /* 0x0001e80000100800 */
[----:B------:R-:W4:Y:S01]  /*16e360*/  LDL.LU R22, [R1+0x10c] ;  /* 0x00010c0001167983 */ /* 0x000f220000300800 */
[----:B------:R-:W1:Y:S03]  /*16e370*/  LDCU.64 UR26, c[0x0][0x398] ;  /* 0x00007300ff1a77ac */ /* 0x000e660008000a00 */
[----:B0-----:R-:W4:Y:S01]  /*16e380*/  LDL.LU R21, [R1+0x15b8] ;  /* 0x0015b80001157983 */ /* 0x001f220000300800 */
[----:B---3--:R-:W-:-:S05]  /*16e390*/  PRMT R0, R14, 0x5410, R20 ;  /* 0x000054100e007816 */ /* 0x008fca0000000014 */
[----:B------:R2:W-:Y:S02]  /*16e3a0*/  STL [R1+0xd0], R0 ;  /* 0x0000d00001007387 */ /* 0x0005e40000100800 */
[----:B--2---:R-:W-:Y:S02]  /*16e3b0*/  PRMT R0, R3, 0x5410, R12 ;  /* 0x0000541003007816 */ /* 0x004fe4000000000c */
[----:B------:R-:W2:Y:S04]  /*16e3c0*/  LDL.LU R3, [R1+0x5088] ;  /* 0x0050880001037983 */ /* 0x000ea80000300800 */
[----:B------:R-:W3:Y:S04]  /*16e3d0*/  LDL.LU R14, [R1+0x108] ;  /* 0x00010800010e7983 */ /* 0x000ee80000300800 */
[----:B------:R-:W3:Y:S01]  /*16e3e0*/  LDL.LU R12, [R1+0x1584] ;  /* 0x00158400010c7983 */ /* 0x000ee20000300800 */
[----:B-1----:R-:W-:-:S02]  /*16e3f0*/  ISETP.LT.AND P1, PT, R6, UR20, !P0 ;  /* 0x0000001406007c0c */ /* 0x002fc4000c721270 */
[----:B------:R-:W-:Y:S02]  /*16e400*/  ISETP.LT.AND P0, PT, R2, UR54, !P0 ;  /* 0x0000003602007c0c */ /* 0x000fe4000c701270 */
[----:B------:R-:W-:Y:S01]  /*16e410*/  LOP3.LUT R27, R27, 0xffffffef, RZ, 0xc0, !PT ;  /* 0xffffffef1b1b7812 */ /* 0x000fe200078ec0ff */
[----:B------:R0:W-:Y:S04]  /*16e420*/  STL [R1+0xd4], R0 ;  /* 0x0000d40001007387 */ /* 0x0001e80000100800 */
[----:B------:R-:W3:Y:S01]  /*16e430*/  LDL.LU R20, [R1+0x104] ;  /* 0x0001040001147983 */ /* 0x000ee20000300800 */
[----:B------:R-:W1:Y:S03]  /*16e440*/  LDCU UR54, c[0x0][0x398] ;  /* 0x00007300ff3677ac */ /* 0x000e660008000800 */
[----:B------:R-:W-:Y:S01]  /*16e450*/  @P1 LOP3.LUT R27, R27, 0x10, RZ, 0xfc, !PT ;  /* 0x000000101b1b1812 */ /* 0x000fe200078efcff */
[----:B0-----:R-:W-:-:S03]  /*16e460*/  VIADD R0, R29, 0x41 ;  /* 0x000000411d007836 */ /* 0x001fc60000000000 */
        /* <DEDUP_REMOVED lines=8> */
[----:B------:R-:W-:-:S02]  /*16e4f0*/  @P1 LOP3.LUT R27, R27, 0x4, RZ, 0xfc, !PT ;  /* 0x000000041b1b1812 */ /* 0x000fc400078efcff */
[----:B----4-:R-:W-:Y:S02]  /*16e500*/  PRMT R0, R18, 0x5410, R19 ;  /* 0x0000541012007816 */ /* 0x010fe40000000013 */
[----:B------:R-:W4:Y:S04]  /*16e510*/  LDL.LU R19, [R1+0x1588] ;  /* 0x0015880001137983 */ /* 0x000f280000300800 */
[----:B------:R2:W-:Y:S01]  /*16e520*/  STL [R1+0xd8], R0 ;  /* 0x0000d80001007387 */ /* 0x0005e20000100800 */
[----:B------:R-:W-:-:S04]  /*16e530*/  LOP3.LUT R27, R27, 0xfffffffd, RZ, 0xc0, !PT ;  /* 0xfffffffd1b1b7812 */ /* 0x000fc800078ec0ff */
[----:B------:R-:W-:-:S04]  /*16e540*/  @P0 LOP3.LUT R27, R27, 0x2, RZ, 0xfc, !PT ;  /* 0x000000021b1b0812 */ /* 0x000fc800078efcff */
[----:B------:R-:W-:Y:S02]  /*16e550*/  LOP3.LUT R27, R27, 0xfffffffe, RZ, 0xc0, !PT ;  /* 0xfffffffe1b1b7812 */ /* 0x000fe400078ec0ff */
[----:B--2---:R-:W-:Y:S02]  /*16e560*/  PRMT R0, R3, 0x5410, R16 ;  /* 0x0000541003007816 */ /* 0x004fe40000000010 */
[----:B------:R-:W2:Y:S04]  /*16e570*/  LDL.LU R3, [R1+0x5084] ;  /* 0x0050840001037983 */ /* 0x000ea80000300800 */
[----:B------:R-:W4:Y:S04]  /*16e580*/  LDL.LU R18, [R1+0x100] ;  /* 0x0001000001127983 */ /* 0x000f280000300800 */
[----:B------:R-:W4:Y:S04]  /*16e590*/  LDL.LU R16, [R1+0x1580] ;  /* 0x0015800001107983 */ /* 0x000f280000300800 */
[----:B------:R0:W-:Y:S02]  /*16e5a0*/  STL [R1+0x90], R0 ;  /* 0x0000900001007387 */ /* 0x0001e40000100800 */
[----:B0-----:R-:W-:-:S05]  /*16e5b0*/  VIADD R0, R29, 0x40 ;  /* 0x000000401d007836 */ /* 0x001fca0000000000 */
[----:B------:R-:W-:Y:S02]  /*16e5c0*/  ISETP.GE.AND P0, PT, R0, UR23, PT ;  /* 0x0000001700007c0c */ /* 0x000fe4000bf06270 */
[----:B------:R-:W-:Y:S01]  /*16e5d0*/  PRMT R0, R21, 0x5410, R22 ;  /* 0x0000541015007816 */ /* 0x000fe20000000016 */
[----:B------:R-:W0:Y:S01]  /*16e5e0*/  LDCU.64 UR22, c[0x0][0x398] ;  /* 0x00007300ff1677ac */ /* 0x000e220008000a00 */
[----:B------:R-:W-:-:S13]  /*16e5f0*/  ISETP.LT.AND P1, PT, R6, UR16, !P0 ;  /* 0x0000001006007c0c */ /* 0x000fda000c721270 */
[----:B------:R-:W-:-:S05]  /*16e600*/  @P1 LOP3.LUT R27, R27, 0x1, RZ, 0xfc, !PT ;  /* 0x000000011b1b1812 */ /* 0x000fca00078efcff */
[----:B------:R-:W-:Y:S04]  /*16e610*/  STL [R1+0x5024], R27 ;  /* 0x0050241b01007387 */ /* 0x000fe80000100800 */
[----:B------:R-:W4:Y:S04]  /*16e620*/  LDL.LU R26, [R1+0xfc] ;  /* 0x0000fc00011a7983 */ /* 0x000f280000300800 */
[----:B------:R-:W4:Y:S04]  /*16e630*/  LDL.LU R25, [R1+0x157c] ;  /* 0x00157c0001197983 */ /* 0x000f280000300800 */
[----:B------:R3:W-:Y:S04]  /*16e640*/  STL [R1+0x94], R0 ;  /* 0x0000940001007387 */ /* 0x0007e80000100800 */
[----:B------:R-:W4:Y:S04]  /*16e650*/  LDL.LU R22, [R1+0xf8] ;  /* 0x0000f80001167983 */ /* 0x000f280000300800 */
[----:B------:R-:W4:Y:S01]  /*16e660*/  LDL.LU R21, [R1+0x1e0] ;  /* 0x0001e00001157983 */ /* 0x000f220000300800 */
[----:B---3--:R-:W-:-:S03]  /*16e670*/  PRMT R0, R12, 0x5410, R14 ;  /* 0x000054100c007816 */ /* 0x008fc6000000000e */
[----:B------:R-:W3:Y:S04]  /*16e680*/  LDL.LU R14, [R1+0xf4] ;  /* 0x0000f400010e7983 */ /* 0x000ee80000300800 */
[----:B------:R-:W3:Y:S01]  /*16e690*/  LDL.LU R12, [R1+0x1dc] ;  /* 0x0001dc00010c7983 */ /* 0x000ee20000300800 */
[----:B------:R-:W-:-:S03]  /*16e6a0*/  ISETP.LT.AND P0, PT, R2, UR48, !P0 ;  /* 0x0000003002007c0c */ /* 0x000fc6000c701270 */
[----:B------:R0:W-:Y:S01]  /*16e6b0*/  STL [R1+0x98], R0 ;  /* 0x0000980001007387 */ /* 0x0001e20000100800 */
[----:B--2---:R-:W-:Y:S01]  /*16e6c0*/  LOP3.LUT R3, R3, 0x7fffffff, RZ, 0xc0, !PT ;  /* 0x7fffffff03037812 */ /* 0x004fe200078ec0ff */
[C---:B0-----:R-:W-:Y:S02]  /*16e6d0*/  VIADD R0, R29.reuse, 0x3f ;  /* 0x0000003f1d007836 */ /* 0x041fe40000000000 */
[----:B------:R-:W-:Y:S01]  /*16e6e0*/  VIADD R27, R29, 0x1a ;  /* 0x0000001a1d1b7836 */ /* 0x000fe20000000000 */
[----:B------:R-:W0:Y:S05]  /*16e6f0*/  LDCU UR48, c[0x0][0x398] ;  /* 0x00007300ff3077ac */ /* 0x000e2a0008000800 */
[----:B------:R-:W-:-:S02]  /*16e700*/  @P0 LOP3.LUT R3, R3, 0x80000000, RZ, 0xfc, !PT ;  /* 0x8000000003030812 */ /* 0x000fc400078efcff */
[----:B------:R-:W-:Y:S02]  /*16e710*/  ISETP.GE.AND P0, PT, R0, UR25, PT ;  /* 0x0000001900007c0c */ /* 0x000fe4000bf06270 */
[----:B----4-:R-:W-:Y:S01]  /*16e720*/  PRMT R0, R19, 0x5410, R20 ;  /* 0x0000541013007816 */ /* 0x010fe20000000014 */
[----:B------:R-:W2:Y:S01]  /*16e730*/  LDCU.64 UR24, c[0x0][0x398] ;  /* 0x00007300ff1877ac */ /* 0x000ea20008000a00 */
[----:B------:R-:W4:Y:S01]  /*16e740*/  LDL.LU R20, [R1+0xc0] ;  /* 0x0000c00001147983 */ /* 0x000f220000300800 */
[----:B------:R-:W-:-:S03]  /*16e750*/  ISETP.LT.AND P1, PT, R6, UR22, !P0 ;  /* 0x0000001606007c0c */ /* 0x000fc6000c721270 */
[----:B------:R-:W4:Y:S01]  /*16e760*/  LDL.LU R19, [R1+0x1560] ;  /* 0x0015600001137983 */ /* 0x000f220000300800 */
[----:B------:R-:W-:Y:S02]  /*16e770*/  ISETP.LT.AND P0, PT, R2, UR46, !P0 ;  /* 0x0000002e02007c0c */ /* 0x000fe4000c701270 */
[----:B------:R-:W-:Y:S01]  /*16e780*/  LOP3.LUT R3, R3, 0xbfffffff, RZ, 0xc0, !PT ;  /* 0xbfffffff03037812 */ /* 0x000fe200078ec0ff */
[----:B------:R0:W-:Y:S01]  /*16e790*/  STL [R1+0x9c], R0 ;  /* 0x00009c0001007387 */ /* 0x0001e20000100800 */
[----:B------:R-:W1:Y:S01]  /*16e7a0*/  LDCU UR46, c[0x0][0x398] ;  /* 0x00007300ff2e77ac */ /* 0x000e620008000800 */
[----:B0-----:R-:W-:-:S04]  /*16e7b0*/  PRMT R0, R16, 0x5410, R18 ;  /* 0x0000541010007816 */ /* 0x001fc80000000012 */
[----:B------:R-:W-:Y:S01]  /*16e7c0*/  @P1 LOP3.LUT R3, R3, 0x40000000, RZ, 0xfc, !PT ;  /* 0x4000000003031812 */ /* 0x000fe200078efcff */
[----:B------:R-:W4:Y:S04]  /*16e7d0*/  LDL.LU R18, [R1+0xc4] ;  /* 0x0000c40001127983 */ /* 0x000f280000300800 */
[----:B------:R-:W4:Y:S04]  /*16e7e0*/  LDL.LU R16, [R1+0x155c] ;  /* 0x00155c0001107983 */ /* 0x000f280000300800 */
[----:B------:R0:W-:Y:S01]  /*16e7f0*/  STL [R1+0x70], R0 ;  /* 0x0000700001007387 */ /* 0x0001e20000100800 */
[----:B------:R-:W-:-:S04]  /*16e800*/  LOP3.LUT R3, R3, 0xdfffffff, RZ, 0xc0, !PT ;  /* 0xdfffffff03037812 */ /* 0x000fc800078ec0ff */
[----:B------:R-:W-:Y:S01]  /*16e810*/  @P0 LOP3.LUT R3, R3, 0x20000000, RZ, 0xfc, !PT ;  /* 0x2000000003030812 */ /* 0x000fe200078efcff */
[----:B0-----:R-:W-:-:S05]  /*16e820*/  VIADD R0, R29, 0x3e ;  /* 0x0000003e1d007836 */ /* 0x001fca0000000000 */
[----:B------:R-:W-:Y:S02]  /*16e830*/  ISETP.GE.AND P0, PT, R0, UR29, PT ;  /* 0x0000001d00007c0c */ /* 0x000fe4000bf06270 */
[----:B------:R-:W-:Y:S02]  /*16e840*/  PRMT R0, R25, 0x5410, R26 ;  /* 0x0000541019007816 */ /* 0x000fe4000000001a */
[----:B------:R-:W-:Y:S01]  /*16e850*/  LOP3.LUT R3, R3, 0xefffffff, RZ, 0xc0, !PT ;  /* 0xefffffff03037812 */ /* 0x000fe200078ec0ff */
[----:B------:R-:W0:Y:S01]  /*16e860*/  LDCU.64 UR28, c[0x0][0x398] ;  /* 0x00007300ff1c77ac */ /* 0x000e220008000a00 */
[----:B--2---:R-:W-:Y:S02]  /*16e870*/  ISETP.LT.AND P1, PT, R6, UR24, !P0 ;  /* 0x0000001806007c0c */ /* 0x004fe4000c721270 */
[----:B------:R-:W-:Y:S01]  /*16e880*/  ISETP.LT.AND P0, PT, R2, UR44, !P0 ;  /* 0x0000002c02007c0c */ /* 0x000fe2000c701270 */
[----:B------:R2:W-:Y:S01]  /*16e890*/  STL [R1+0x74], R0 ;  /* 0x0000740001007387 */ /* 0x0005e20000100800 */
[----:B------:R-:W0:Y:S01]  /*16e8a0*/  LDCU UR44, c[0x0][0x398] ;  /* 0x00007300ff2c77ac */ /* 0x000e220008000800 */
[----:B--2---:R-:W-:-:S08]  /*16e8b0*/  PRMT R0, R21, 0x5410, R22 ;  /* 0x0000541015007816 */ /* 0x004fd00000000016 */
[----:B------:R-:W-:Y:S01]  /*16e8c0*/  @P1 LOP3.LUT R3, R3, 0x10000000, RZ, 0xfc, !PT ;  /* 0x1000000003031812 */ /* 0x000fe200078efcff */
[----:B------:R-:W2:Y:S04]  /*16e8d0*/  LDL.LU R22, [R1+0xc8] ;  /* 0x0000c80001167983 */ /* 0x000ea80000300800 */
[----:B------:R-:W2:Y:S04]  /*16e8e0*/  LDL.LU R21, [R1+0x1d8] ;  /* 0x0001d80001157983 */ /* 0x000ea80000300800 */
[----:B------:R0:W-:Y:S01]  /*16e8f0*/  STL [R1+0x78], R0 ;  /* 0x0000780001007387 */ /* 0x0001e20000100800 */
[----:B------:R-:W-:-:S04]  /*16e900*/  LOP3.LUT R3, R3, 0xf7ffffff, RZ, 0xc0, !PT ;  /* 0xf7ffffff03037812 */ /* 0x000fc800078ec0ff */
[----:B------:R-:W-:Y:S01]  /*16e910*/  @P0 LOP3.LUT R3, R3, 0x8000000, RZ, 0xfc, !PT ;  /* 0x0800000003030812 */ /* 0x000fe200078efcff */
[----:B0-----:R-:W-:-:S05]  /*16e920*/  VIADD R0, R29, 0x3d ;  /* 0x0000003d1d007836 */ /* 0x001fca0000000000 */
[----:B------:R-:W-:Y:S02]  /*16e930*/  ISETP.GE.AND P0, PT, R0, UR19, PT ;  /* 0x0000001300007c0c */ /* 0x000fe4000bf06270 */
[----:B---3--:R-:W-:Y:S01]  /*16e940*/  PRMT R0, R12, 0x5410, R14 ;  /* 0x000054100c007816 */ /* 0x008fe2000000000e */
[----:B------:R-:W0:Y:S01]  /*16e950*/  LDCU.64 UR18, c[0x0][0x398] ;  /* 0x00007300ff1277ac */ /* 0x000e220008000a00 */
[----:B------:R-:W3:Y:S04]  /*16e960*/  LDL.LU R14, [R1+0xb0] ;  /* 0x0000b000010e7983 */ /* 0x000ee80000300800 */
[----:B------:R-:W3:Y:S01]  /*16e970*/  LDL.LU R12, [R1+0x1d4] ;  /* 0x0001d400010c7983 */ /* 0x000ee20000300800 */
[----:B------:R-:W-:-:S03]  /*16e980*/  ISETP.LT.AND P1, PT, R6, UR28, !P0 ;  /* 0x0000001c06007c0c */ /* 0x000fc6000c721270 */
[----:B------:R4:W-:Y:S01]  /*16e990*/  STL [R1+0x7c], R0 ;  /* 0x00007c0001007387 */ /* 0x0009e20000100800 */
[----:B------:R-:W-:Y:S02]  /*16e9a0*/  ISETP.LT.AND P0, PT, R2, UR40, !P0 ;  /* 0x0000002802007c0c */ /* 0x000fe4000c701270 */
[----:B------:R-:W-:Y:S01]  /*16e9b0*/  LOP3.LUT R3, R3, 0xfbffffff, RZ, 0xc0, !PT ;  /* 0xfbffffff03037812 */ /* 0x000fe200078ec0ff */
[----:B------:R-:W0:Y:S06]  /*16e9c0*/  LDCU UR40, c[0x0][0x398] ;  /* 0x00007300ff2877ac */ /* 0x000e2c0008000800 */
[----:B------:R-:W-:-:S04]  /*16e9d0*/  @P1 LOP3.LUT R3, R3, 0x4000000, RZ, 0xfc, !PT ;  /* 0x0400000003031812 */ /* 0x000fc800078efcff */
[----:B------:R-:W-:-:S04]  /*16e9e0*/  LOP3.LUT R3, R3, 0xfdffffff, RZ, 0xc0, !PT ;  /* 0xfdffffff03037812 */ /* 0x000fc800078ec0ff */
[----:B------:R-:W-:-:S04]  /*16e9f0*/  @P0 LOP3.LUT R3, R3, 0x2000000, RZ, 0xfc, !PT ;  /* 0x0200000003030812 */ /* 0x000fc800078efcff */
[----:B------:R-:W-:Y:S02]  /*16ea00*/  LOP3.LUT R3, R3, 0xfeffffff, RZ, 0xc0, !PT ;  /* 0xfeffffff03037812 */ /* 0x000fe400078ec0ff */
[----:B----4-:R-:W-:Y:S02]  /*16ea10*/  PRMT R0, R19, 0x5410, R20 ;  /* 0x0000541013007816 */ /* 0x010fe40000000014 */
[----:B------:R-:W4:Y:S04]  /*16ea20*/  LDL.LU R20, [R1+0xb4] ;  /* 0x0000b40001147983 */ /* 0x000f280000300800 */
[----:B------:R-:W4:Y:S04]  /*16ea30*/  LDL.LU R19, [R1+0x1cc] ;  /* 0x0001cc0001137983 */ /* 0x000f280000300800 */
[----:B------:R0:W-:Y:S04]  /*16ea40*/  STL [R1+0xc0], R0 ;  /* 0x0000c00001007387 */ /* 0x0001e80000100800 */
[----:B------:R-:W4:Y:S04]  /*16ea50*/  LDL.LU R26, [R1+0xb8] ;  /* 0x0000b800011a7983 */ /* 0x000f280000300800 */
[----:B------:R-:W4:Y:S01]  /*16ea60*/  LDL.LU R25, [R1+0x1d0] ;  /* 0x0001d00001197983 */ /* 0x000f220000300800 */
[----:B0-----:R-:W-:-:S05]  /*16ea70*/  VIADD R0, R29, 0x3c ;  /* 0x0000003c1d007836 */ /* 0x001fca0000000000 */
[----:B------:R-:W-:Y:S02]  /*16ea80*/  ISETP.GE.AND P0, PT, R0, UR21, PT ;  /* 0x0000001500007c0c */ /* 0x000fe4000bf06270 */
[----:B------:R-:W-:Y:S01]  /*16ea90*/  PRMT R0, R16, 0x5410, R18 ;  /* 0x0000541010007816 */ /* 0x000fe20000000012 */
[----:B------:R-:W0:Y:S01]  /*16eaa0*/  LDCU.64 UR20, c[0x0][0x398] ;  /* 0x00007300ff1477ac */ /* 0x000e220008000a00 */
[----:B------:R-:W-:-:S03]  /*16eab0*/  ISETP.LT.AND P1, PT, R6, UR18, !P0 ;  /* 0x0000001206007c0c */ /* 0x000fc6000c721270 */
[----:B------:R2:W-:Y:S04]  /*16eac0*/  STL [R1+0xc4], R0 ;  /* 0x0000c40001007387 */ /* 0x0005e80000100800 */
[----:B------:R-:W4:Y:S04]  /*16ead0*/  LDL.LU R18, [R1+0xf0] ;  /* 0x0000f00001127983 */ /* 0x000f280000300800 */
[----:B------:R-:W4:Y:S01]  /*16eae0*/  LDL.LU R16, [R1+0x1c4] ;  /* 0x0001c40001107983 */ /* 0x000f220000300800 */
[----:B------:R-:W-:Y:S01]  /*16eaf0*/  ISETP.LT.AND P0, PT, R2, UR39, !P0 ;  /* 0x0000002702007c0c */ /* 0x000fe2000c701270 */
[----:B------:R-:W0:Y:S01]  /*16eb00*/  LDCU UR39, c[0x0][0x398] ;  /* 0x00007300ff2777ac */ /* 0x000e220008000800 */
[----:B------:R-:W-:-:S04]  /*16eb10*/  @P1 LOP3.LUT R3, R3, 0x1000000, RZ, 0xfc, !PT ;  /* 0x0100000003031812 */ /* 0x000fc800078efcff */
[----:B------:R-:W-:Y:S02]  /*16eb20*/  LOP3.LUT R3, R3, 0xff7fffff, RZ, 0xc0, !PT ;  /* 0xff7fffff03037812 */ /* 0x000fe400078ec0ff */
[----:B--2---:R-:W-:Y:S02]  /*16eb30*/  PRMT R0, R21, 0x5410, R22 ;  /* 0x0000541015007816 */ /* 0x004fe40000000016 */
[----:B------:R-:W2:Y:S04]  /*16eb40*/  LDL.LU R22, [R1+0xec] ;  /* 0x0000ec0001167983 */ /* 0x000ea80000300800 */
[----:B------:R-:W2:Y:S04]  /*16eb50*/  LDL.LU R21, [R1+0x1c8] ;  /* 0x0001c80001157983 */ /* 0x000ea80000300800 */
[----:B------:R0:W-:Y:S01]  /*16eb60*/  STL [R1+0xc8], R0 ;  /* 0x0000c80001007387 */ /* 0x0001e20000100800 */
[----:B------:R-:W-:Y:S01]  /*16eb70*/  @P0 LOP3.LUT R3, R3, 0x800000, RZ, 0xfc, !PT ;  /* 0x0080000003030812 */ /* 0x000fe200078efcff */
[----:B0-----:R-:W-:-:S05]  /*16eb80*/  VIADD R0, R29, 0x3b ;  /* 0x0000003b1d007836 */ /* 0x001fca0000000000 */
[----:B------:R-:W-:Y:S02]  /*16eb90*/  ISETP.GE.AND P0, PT, R0, UR27, PT ;  /* 0x0000001b00007c0c */ /* 0x000fe4000bf06270 */
[----:B---3--:R-:W-:Y:S01]  /*16eba0*/  PRMT R0, R12, 0x5410, R14 ;  /* 0x000054100c007816 */ /* 0x008fe2000000000e */
[----:B------:R-:W0:Y:S01]  /*16ebb0*/  LDCU.64 UR26, c[0x0][0x398] ;  /* 0x00007300ff1a77ac */ /* 0x000e220008000a00 */
[----:B------:R-:W3:Y:S04]  /*16ebc0*/  LDL.LU R14, [R1+0xe4] ;  /* 0x0000e400010e7983 */ /* 0x000ee80000300800 */
[----:B------:R-:W3:Y:S01]  /*16ebd0*/  LDL.LU R12, [R1+0x1bc] ;  /* 0x0001bc00010c7983 */ /* 0x000ee20000300800 */
[----:B------:R-:W-:Y:S02]  /*16ebe0*/  ISETP.LT.AND P1, PT, R6, UR20, !P0 ;  /* 0x0000001406007c0c */ /* 0x000fe4000c721270 */
[----:B------:R-:W-:-:S02]  /*16ebf0*/  ISETP.LT.AND P0, PT, R2, UR38, !P0 ;  /* 0x0000002602007c0c */ /* 0x000fc4000c701270 */
[----:B------:R-:W-:Y:S01]  /*16ec00*/  LOP3.LUT R3, R3, 0xffbfffff, RZ, 0xc0, !PT ;  /* 0xffbfffff03037812 */ /* 0x000fe200078ec0ff */
[----:B------:R4:W-:Y:S01]  /*16ec10*/  STL [R1+0xb0], R0 ;  /* 0x0000b00001007387 */ /* 0x0009e20000100800 */
[----:B------:R-:W0:Y:S07]  /*16ec20*/  LDCU UR38, c[0x0][0x398] ;  /* 0x00007300ff2677ac */ /* 0x000e2e0008000800 */
[----:B------:R-:W-:-:S04]  /*16ec30*/  @P1 LOP3.LUT R3, R3, 0x400000, RZ, 0xfc, !PT ;  /* 0x0040000003031812 */ /* 0x000fc800078efcff */
[----:B------:R-:W-:-:S04]  /*16ec40*/  LOP3.LUT R3, R3, 0xffdfffff, RZ, 0xc0, !PT ;  /* 0xffdfffff03037812 */ /* 0x000fc800078ec0ff */
[----:B------:R-:W-:-:S04]  /*16ec50*/  @P0 LOP3.LUT R3, R3, 0x200000, RZ, 0xfc, !PT ;  /* 0x0020000003030812 */ /* 0x000fc800078efcff */
[----:B------:R-:W-:Y:S02]  /*16ec60*/  LOP3.LUT R3, R3, 0xffefffff, RZ, 0xc0, !PT ;  /* 0xffefffff03037812 */ /* 0x000fe400078ec0ff */
[----:B----4-:R-:W-:Y:S02]  /*16ec70*/  PRMT R0, R19, 0x5410, R20 ;  /* 0x0000541013007816 */ /* 0x010fe40000000014 */
[----:B------:R-:W4:Y:S04]  /*16ec80*/  LDL.LU R20, [R1+0xdc] ;  /* 0x0000dc0001147983 */ /* 0x000f280000300800 */
[----:B------:R-:W4:Y:S04]  /*16ec90*/  LDL.LU R19, [R1+0x1c0] ;  /* 0x0001c00001137983 */ /* 0x000f280000300800 */
[----:B------:R0:W-:Y:S02]  /*16eca0*/  STL [R1+0xb4], R0 ;  /* 0x0000b40001007387 */ /* 0x0001e40000100800 */
[----:B0-----:R-:W-:-:S05]  /*16ecb0*/  VIADD R0, R29, 0x3a ;  /* 0x0000003a1d007836 */ /* 0x001fca0000000000 */
[----:B------:R-:W-:Y:S02]  /*16ecc0*/  ISETP.GE.AND P0, PT, R0, UR17, PT ;  /* 0x0000001100007c0c */ /* 0x000fe4000bf06270 */
[----:B------:R-:W-:Y:S01]  /*16ecd0*/  PRMT R0, R25, 0x5410, R26 ;  /* 0x0000541019007816 */ /* 0x000fe2000000001a */
[----:B------:R-:W0:Y:S01]  /*16ece0*/  LDCU.64 UR16, c[0x0][0x398] ;  /* 0x00007300ff1077ac */ /* 0x000e220008000a00 */
[----:B------:R-:W-:Y:S02]  /*16ecf0*/  ISETP.LT.AND P1, PT, R6, UR26, !P0 ;  /* 0x0000001a06007c0c */ /* 0x000fe4000c721270 */
[----:B------:R-:W-:Y:S01]  /*16ed00*/  ISETP.LT.AND P0, PT, R2, UR36, !P0 ;  /* 0x0000002402007c0c */ /* 0x000fe2000c701270 */
[----:B------:R1:W-:Y:S01]  /*16ed10*/  STL [R1+0xb8], R0 ;  /* 0x0000b80001007387 */ /* 0x0003e20000100800 */
[----:B------:R-:W0:Y:S01]  /*16ed20*/  LDCU UR36, c[0x0][0x39c] ;  /* 0x00007380ff2477ac */ /* 0x000e220008000800 */
[----:B-1----:R-:W-:-:S08]  /*16ed30*/  PRMT R0, R16, 0x5410, R18 ;  /* 0x0000541010007816 */ /* 0x002fd00000000012 */
[----:B------:R-:W-:Y:S01]  /*16ed40*/  @P1 LOP3.LUT R3, R3, 0x100000, RZ, 0xfc, !PT ;  /* 0x0010000003031812 */ /* 0x000fe200078efcff */
[----:B------:R-:W4:Y:S04]  /*16ed50*/  LDL.LU R18, [R1+0x30] ;  /* 0x0000300001127983 */ /* 0x000f280000300800 */
[----:B------:R-:W4:Y:S04]  /*16ed60*/  LDL.LU R16, [R1+0x1b8] ;  /* 0x0001b80001107983 */ /* 0x000f280000300800 */
[----:B------:R1:W-:Y:S01]  /*16ed70*/  STL [R1+0x50], R0 ;  /* 0x0000500001007387 */ /* 0x0003e20000100800 */
[----:B------:R-:W-:-:S04]  /*16ed80*/  LOP3.LUT R3, R3, 0xfff7ffff, RZ, 0xc0, !PT ;  /* 0xfff7ffff03037812 */ /* 0x000fc800078ec0ff */
[----:B------:R-:W-:Y:S01]  /*16ed90*/  @P0 LOP3.LUT R3, R3, 0x80000, RZ, 0xfc, !PT ;  /* 0x0008000003030812 */ /* 0x000fe200078efcff */
[----:B-1----:R-:W-:-:S05]  /*16eda0*/  VIADD R0, R29, 0x39 ;  /* 0x000000391d007836 */ /* 0x002fca0000000000 */
[----:B------:R-:W-:Y:S02]  /*16edb0*/  ISETP.GE.AND P0, PT, R0, UR23, PT ;  /* 0x0000001700007c0c */ /* 0x000fe4000bf06270 */
[----:B--2---:R-:W-:Y:S01]  /*16edc0*/  PRMT R0, R21, 0x5410, R22 ;  /* 0x0000541015007816 */ /* 0x004fe20000000016 */
[----:B------:R-:W1:Y:S04]  /*16edd0*/  LDCU.64 UR22, c[0x0][0x398] ;  /* 0x00007300ff1677ac */ /* 0x000e680008000a00 */
[----:B------:R3:W-:Y:S02]  /*16ede0*/  STL [R1+0x54], R0 ;  /* 0x0000540001007387 */ /* 0x0007e40000100800 */
[----:B---3--:R-:W-:Y:S02]  /*16edf0*/  PRMT R0, R12, 0x5410, R14 ;  /* 0x000054100c007816 */ /* 0x008fe4000000000e */
[----:B------:R-:W2:Y:S04]  /*16ee00*/  LDL.LU R14, [R1+0x34] ;  /* 0x00003400010e7983 */ /* 0x000ea80000300800 */
[----:B------:R-:W2:Y:S01]  /*16ee10*/  LDL.LU R12, [R1+0x1b4] ;  /* 0x0001b400010c7983 */ /* 0x000ea20000300800 */
[----:B0-----:R-:W-:-:S02]  /*16ee20*/  ISETP.LT.AND P1, PT, R6, UR16, !P0 ;  /* 0x0000001006007c0c */ /* 0x001fc4000c721270 */
[----:B------:R-:W-:Y:S02]  /*16ee30*/  ISETP.LT.AND P0, PT, R2, UR35, !P0 ;  /* 0x0000002302007c0c */ /* 0x000fe4000c701270 */
[----:B------:R-:W-:Y:S01]  /*16ee40*/  LOP3.LUT R3, R3, 0xfffbffff, RZ, 0xc0, !PT ;  /* 0xfffbffff03037812 */ /* 0x000fe200078ec0ff */
[----:B------:R0:W-:Y:S04]  /*16ee50*/  STL [R1+0x58], R0 ;  /* 0x0000580001007387 */ /* 0x0001e80000100800 */
[----:B------:R-:W3:Y:S04]  /*16ee60*/  LDL.LU R24, [R1+0x38] ;  /* 0x0000380001187983 */ /* 0x000ee80000300800 */
[----:B------:R-:W3:Y:S04]  /*16ee70*/  LDL.LU R28, [R1+0x1b0] ;  /* 0x0001b000011c7983 */ /* 0x000ee80000300800 */
[----:B------:R-:W3:Y:S04]  /*16ee80*/  LDL.LU R26, [R1+0x3c] ;  /* 0x00003c00011a7983 */ /* 0x000ee80000300800 */
[----:B------:R-:W3:Y:S01]  /*16ee90*/  LDL.LU R25, [R1+0x1ac] ;  /* 0x0001ac0001197983 */ /* 0x000ee20000300800 */
[----:B------:R-:W2:Y:S01]  /*16eea0*/  LDCU UR35, c[0x0][0x39c] ;  /* 0x00007380ff2377ac */ /* 0x000ea20008000800 */
[----:B------:R-:W-:Y:S01]  /*16eeb0*/  @P1 LOP3.LUT R3, R3, 0x40000, RZ, 0xfc, !PT ;  /* 0x0004000003031812 */ /* 0x000fe200078efcff */
[----:B0-----:R-:W-:-:S03]  /*16eec0*/  VIADD R0, R29, 0x38 ;  /* 0x000000381d007836 */ /* 0x001fc60000000000 */
        /* <DEDUP_REMOVED lines=11> */
[----:B----4-:R-:W-:-:S05]  /*16ef80*/  PRMT R0, R19, 0x5410, R20 ;  /* 0x0000541013007816 */ /* 0x010fca0000000014 */
[----:B------:R4:W-:Y:S04]  /*16ef90*/  STL [R1+0x5c], R0 ;  /* 0x00005c0001007387 */ /* 0x0009e80000100800 */
[----:B------:R-:W3:Y:S04]  /*16efa0*/  LDL.LU R22, [R1+0xcc] ;  /* 0x0000cc0001167983 */ /* 0x000ee80000300800 */
[----:B------:R-:W3:Y:S04]  /*16efb0*/  LDL.LU R21, [R1+0x138] ;  /* 0x0001380001157983 */ /* 0x000ee80000300800 */
[----:B------:R-:W3:Y:S04]  /*16efc0*/  LDL.LU R20, [R1+0xbc] ;  /* 0x0000bc0001147983 */ /* 0x000ee80000300800 */
[----:B------:R-:W3:Y:S01]  /*16efd0*/  LDL.LU R19, [R1+0x134] ;  /* 0x0001340001137983 */ /* 0x000ee20000300800 */
[----:B----4-:R-:W-:-:S05]  /*16efe0*/  PRMT R0, R16, 0x5410, R18 ;  /* 0x0000541010007816 */ /* 0x010fca0000000012 */
[----:B------:R4:W-:Y:S04]  /*16eff0*/  STL [R1+0x30], R0 ;  /* 0x0000300001007387 */ /* 0x0009e80000100800 */
[----:B------:R-:W3:Y:S04]  /*16f000*/  LDL.LU R18, [R1+0xac] ;  /* 0x0000ac0001127983 */ /* 0x000ee80000300800 */
[----:B------:R-:W3:Y:S01]  /*16f010*/  LDL.LU R16, [R1+0x130] ;  /* 0x0001300001107983 */ /* 0x000ee20000300800 */
[----:B----4-:R-:W-:-:S05]  /*16f020*/  VIADD R0, R29, 0x37 ;  /* 0x000000371d007836 */ /* 0x010fca0000000000 */
[----:B------:R-:W-:Y:S01]  /*16f030*/  ISETP.GE.AND P0, PT, R0, UR29, PT ;  /* 0x0000001d00007c0c */ /* 0x000fe2000bf06270 */
[----:B------:R-:W4:Y:S01]  /*16f040*/  LDCU.64 UR28, c[0x0][0x398] ;  /* 0x00007300ff1c77ac */ /* 0x000f220008000a00 */
[----:B--2---:R-:W-:Y:S02]  /*16f050*/  PRMT R0, R12, 0x5410, R14 ;  /* 0x000054100c007816 */ /* 0x004fe4000000000e */
[----:B------:R-:W2:Y:S04]  /*16f060*/  LDL.LU R14, [R1+0x4c] ;  /* 0x00004c00010e7983 */ /* 0x000ea80000300800 */
[----:B------:R-:W2:Y:S01]  /*16f070*/  LDL.LU R12, [R1+0x12c] ;  /* 0x00012c00010c7983 */ /* 0x000ea20000300800 */
[----:B0-----:R-:W-:Y:S02]  /*16f080*/  ISETP.LT.AND P1, PT, R6, UR24, !P0 ;  /* 0x0000001806007c0c */ /* 0x001fe4000c721270 */
[----:B------:R-:W-:-:S02]  /*16f090*/  ISETP.LT.AND P0, PT, R2, UR33, !P0 ;  /* 0x0000002102007c0c */ /* 0x000fc4000c701270 */
[----:B------:R-:W-:Y:S01]  /*16f0a0*/  LOP3.LUT R3, R3, 0xffffbfff, RZ, 0xc0, !PT ;  /* 0xffffbfff03037812 */ /* 0x000fe200078ec0ff */
[----:B------:R0:W-:Y:S01]  /*16f0b0*/  STL [R1+0x34], R0 ;  /* 0x0000340001007387 */ /* 0x0001e20000100800 */
[----:B---3--:R-:W-:Y:S01]  /*16f0c0*/  PRMT R23, R28, 0x5410, R24 ;  /* 0x000054101c177816 */ /* 0x008fe20000000018 */
[----:B------:R-:W3:Y:S06]  /*16f0d0*/  LDCU UR33, c[0x0][0x39c] ;  /* 0x00007380ff2177ac */ /* 0x000eec0008000800 */
[----:B------:R-:W-:Y:S01]  /*16f0e0*/  @P1 LOP3.LUT R3, R3, 0x4000, RZ, 0xfc, !PT ;  /* 0x0000400003031812 */ /* 0x000fe200078efcff */
[----:B0-----:R-:W-:-:S03]  /*16f0f0*/  VIADD R0, R29, 0x36 ;  /* 0x000000361d007836 */ /* 0x001fc60000000000 */
[----:B------:R-:W-:-:S04]  /*16f100*/  LOP3.LUT R3, R3, 0xffffdfff, RZ, 0xc0, !PT ;  /* 0xffffdfff03037812 */ /* 0x000fc800078ec0ff */
[----:B------:R-:W-:Y:S02]  /*16f110*/  @P0 LOP3.LUT R3, R3, 0x2000, RZ, 0xfc, !PT ;  /* 0x0000200003030812 */ /* 0x000fe400078efcff */
[----:B------:R-:W-:Y:S01]  /*16f120*/  ISETP.GE.AND P0, PT, R0, UR19, PT ;  /* 0x0000001300007c0c */ /* 0x000fe2000bf06270 */
[----:B------:R-:W0:Y:S03]  /*16f130*/  LDCU.64 UR18, c[0x0][0x398] ;  /* 0x00007300ff1277ac */ /* 0x000e260008000a00 */
[----:B----4-:R-:W-:Y:S02]  /*16f140*/  ISETP.LT.AND P1, PT, R6, UR28, !P0 ;  /* 0x0000001c06007c0c */ /* 0x010fe4000c721270 */
[----:B------:R-:W-:Y:S02]  /*16f150*/  ISETP.LT.AND P0, PT, R2, UR32, !P0 ;  /* 0x0000002002007c0c */ /* 0x000fe4000c701270 */
[----:B------:R-:W-:-:S02]  /*16f160*/  LOP3.LUT R3, R3, 0xffffefff, RZ, 0xc0, !PT ;  /* 0xffffefff03037812 */ /* 0x000fc400078ec0ff */
[----:B------:R-:W-:Y:S01]  /*16f170*/  PRMT R0, R25, 0x5410, R26 ;  /* 0x0000541019007816 */ /* 0x000fe2000000001a */
[----:B------:R-:W-:Y:S01]  /*16f180*/  STL [R1+0x38], R23 ;  /* 0x0000381701007387 */ /* 0x000fe20000100800 */
[----:B------:R-:W-:-:S05]  /*16f190*/  PRMT R21, R21, 0x5410, R22 ;  /* 0x0000541015157816 */ /* 0x000fca0000000016 */
[----:B------:R-:W-:Y:S01]  /*16f1a0*/  @P1 LOP3.LUT R3, R3, 0x1000, RZ, 0xfc, !PT ;  /* 0x0000100003031812 */ /* 0x000fe200078efcff */
[----:B------:R4:W-:Y:S01]  /*16f1b0*/  STL [R1+0x3c], R0 ;  /* 0x00003c0001007387 */ /* 0x0009e20000100800 */
[C---:B------:R-:W-:Y:S02]  /*16f1c0*/  VIADD R24, R29.reuse, 0x20 ;  /* 0x000000201d187836 */ /* 0x040fe40000000000 */
[----:B------:R-:W-:Y:S01]  /*16f1d0*/  VIADD R28, R29, 0x1f ;  /* 0x0000001f1d1c7836 */ /* 0x000fe20000000000 */
[----:B------:R-:W-:Y:S01]  /*16f1e0*/  LOP3.LUT R3, R3, 0xfffff7ff, RZ, 0xc0, !PT ;  /* 0xfffff7ff03037812 */ /* 0x000fe200078ec0ff */
[----:B------:R-:W1:Y:S01]  /*16f1f0*/  LDCU UR32, c[0x0][0x39c] ;  /* 0x00007380ff2077ac */ /* 0x000e620008000800 */
[----:B----4-:R-:W-:Y:S02]  /*16f200*/  VIADD R0, R29, 0x35 ;  /* 0x000000351d007836 */ /* 0x010fe40000000000 */
[----:B------:R-:W-:-:S03]  /*16f210*/  @P0 LOP3.LUT R3, R3, 0x800, RZ, 0xfc, !PT ;  /* 0x0000080003030812 */ /* 0x000fc600078efcff */
[----:B------:R-:W-:Y:S02]  /*16f220*/  ISETP.GE.AND P0, PT, R0, UR21, PT ;  /* 0x0000001500007c0c */ /* 0x000fe4000bf06270 */
[----:B------:R-:W-:Y:S01]  /*16f230*/  PRMT R0, R19, 0x5410, R20 ;  /* 0x0000541013007816 */ /* 0x000fe20000000014 */
[----:B------:R4:W-:Y:S01]  /*16f240*/  STL [R1+0xa0], R21 ;  /* 0x0000a01501007387 */ /* 0x0009e20000100800 */
[----:B------:R-:W-:Y:S02]  /*16f250*/  LOP3.LUT R3, R3, 0xfffffbff, RZ, 0xc0, !PT ;  /* 0xfffffbff03037812 */ /* 0x000fe400078ec0ff */
[----:B0-----:R-:W-:Y:S02]  /*16f260*/  ISETP.LT.AND P1, PT, R6, UR18, !P0 ;  /* 0x0000001206007c0c */ /* 0x001fe4000c721270 */
[----:B------:R-:W-:Y:S01]  /*16f270*/  ISETP.LT.AND P0, PT, R2, UR31, !P0 ;  /* 0x0000001f02007c0c */ /* 0x000fe2000c701270 */
[----:B------:R0:W-:Y:S01]  /*16f280*/  STL [R1+0xa4], R0 ;  /* 0x0000a40001007387 */ /* 0x0001e20000100800 */
[----:B------:R-:W1:Y:S01]  /*16f290*/  LDCU.64 UR20, c[0x0][0x398] ;  /* 0x00007300ff1477ac */ /* 0x000e620008000a00 */
[----:B------:R-:W-:-:S02]  /*16f2a0*/  VIADD R23, R29, 0x21 ;  /* 0x000000211d177836 */ /* 0x000fc40000000000 */
[C---:B------:R-:W-:Y:S02]  /*16f2b0*/  VIADD R26, R29.reuse, 0x19 ;  /* 0x000000191d1a7836 */ /* 0x040fe40000000000 */
[C---:B------:R-:W-:Y:S02]  /*16f2c0*/  VIADD R25, R29.reuse, 0x18 ;  /* 0x000000181d197836 */ /* 0x040fe40000000000 */
[C---:B------:R-:W-:Y:S02]  /*16f2d0*/  VIADD R22, R29.reuse, 0x17 ;  /* 0x000000171d167836 */ /* 0x040fe40000000000 */
[C---:B----4-:R-:W-:Y:S02]  /*16f2e0*/  VIADD R21, R29.reuse, 0x16 ;  /* 0x000000161d157836 */ /* 0x050fe40000000000 */
[C---:B------:R-:W-:Y:S02]  /*16f2f0*/  VIADD R20, R29.reuse, 0x15 ;  /* 0x000000151d147836 */ /* 0x040fe40000000000 */
[----:B------:R-:W-:Y:S01]  /*16f300*/  VIADD R19, R29, 0x14 ;  /* 0x000000141d137836 */ /* 0x000fe20000000000 */
[----:B------:R-:W4:Y:S01]  /*16f310*/  LDCU UR31, c[0x0][0x39c] ;  /* 0x00007380ff1f77ac */ /* 0x000f220008000800 */
[----:B0-----:R-:W-:-:S02]  /*16f320*/  PRMT R0, R16, 0x5410, R18 ;  /* 0x0000541010007816 */ /* 0x001fc40000000012 */
[----:B------:R-:W-:-:S03]  /*16f330*/  @P1 LOP3.LUT R3, R3, 0x400, RZ, 0xfc, !PT ;  /* 0x0000040003031812 */ /* 0x000fc600078efcff */
[----:B------:R0:W-:Y:S01]  /*16f340*/  STL [R1+0xa8], R0 ;  /* 0x0000a80001007387 */ /* 0x0001e20000100800 */
[----:B------:R-:W-:-:S04]  /*16f350*/  LOP3.LUT R3, R3, 0xfffffeff, RZ, 0xc0, !PT ;  /* 0xfffffeff03037812 */ /* 0x000fc800078ec0ff */
[----:B------:R-:W-:Y:S01]  /*16f360*/  @P0 LOP3.LUT R3, R3, 0x100, RZ, 0xfc, !PT ;  /* 0x0000010003030812 */ /* 0x000fe200078efcff */
[----:B0-----:R-:W-:-:S05]  /*16f370*/  VIADD R0, R29, 0x34 ;  /* 0x000000341d007836 */ /* 0x001fca0000000000 */
[----:B------:R-:W-:Y:S02]  /*16f380*/  ISETP.GE.AND P0, PT, R0, UR27, PT ;  /* 0x0000001b00007c0c */ /* 0x000fe4000bf06270 */
[----:B------:R-:W-:Y:S01]  /*16f390*/  LOP3.LUT R3, R3, 0xffffff7f, RZ, 0xc0, !PT ;  /* 0xffffff7f03037812 */ /* 0x000fe200078ec0ff */
[----:B------:R-:W0:Y:S01]  /*16f3a0*/  LDCU.64 UR26, c[0x0][0x398] ;  /* 0x00007300ff1a77ac */ /* 0x000e220008000a00 */
[----:B--2---:R-:W-:-:S05]  /*16f3b0*/  PRMT R0, R12, 0x5410, R14 ;  /* 0x000054100c007816 */ /* 0x004fca000000000e */
[----:B------:R2:W-:Y:S02]  /*16f3c0*/  STL [R1+0x80], R0 ;  /* 0x0000800001007387 */ /* 0x0005e40000100800 */
[----:B--2---:R-:W-:Y:S02]  /*16f3d0*/  PRMT R0, R15, 0x5410, R11 ;  /* 0x000054100f007816 */ /* 0x004fe4000000000b */
[----:B------:R-:W2:Y:S04]  /*16f3e0*/  LDL.LU R11, [R1+0x5080] ;  /* 0x00508000010b7983 */ /* 0x000ea80000300800 */
[----:B------:R-:W2:Y:S01]  /*16f3f0*/  LDL.LU R15, [R1+0x507c] ;  /* 0x00507c00010f7983 */ /* 0x000ea20000300800 */
[----:B-1----:R-:W-:Y:S02]  /*16f400*/  ISETP.LT.AND P1, PT, R6, UR20, !P0 ;  /* 0x0000001406007c0c */ /* 0x002fe4000c721270 */
[----:B------:R-:W-:Y:S01]  /*16f410*/  ISETP.LT.AND P0, PT, R2, UR30, !P0 ;  /* 0x0000001e02007c0c */ /* 0x000fe2000c701270 */
[----:B------:R1:W-:Y:S01]  /*16f420*/  STL [R1+0x84], R0 ;  /* 0x0000840001007387 */ /* 0x0003e20000100800 */
[----:B------:R-:W-:-:S02]  /*16f430*/  VIADD R18, R29, 0x13 ;  /* 0x000000131d127836 */ /* 0x000fc40000000000 */
[C---:B------:R-:W-:Y:S02]  /*16f440*/  VIADD R16, R29.reuse, 0x11 ;  /* 0x000000111d107836 */ /* 0x040fe40000000000 */
[C---:B------:R-:W-:Y:S02]  /*16f450*/  VIADD R14, R29.reuse, 0xe ;  /* 0x0000000e1d0e7836 */ /* 0x040fe40000000000 */
[----:B------:R-:W-:Y:S01]  /*16f460*/  VIADD R12, R29, 0xc ;  /* 0x0000000c1d0c7836 */ /* 0x000fe20000000000 */
[----:B------:R-:W0:Y:S02]  /*16f470*/  LDCU UR30, c[0x0][0x39c] ;  /* 0x00007380ff1e77ac */ /* 0x000e240008000800 */
[----:B------:R-:W-:Y:S01]  /*16f480*/  @P1 LOP3.LUT R3, R3, 0x80, RZ, 0xfc, !PT ;  /* 0x0000008003031812 */ /* 0x000fe200078efcff */
[----:B-1----:R-:W-:-:S03]  /*16f490*/  VIADD R0, R29, 0x33 ;  /* 0x000000331d007836 */ /* 0x002fc60000000000 */
[----:B------:R-:W-:-:S04]  /*16f4a0*/  LOP3.LUT R3, R3, 0xffffffef, RZ, 0xc0, !PT ;  /* 0xffffffef03037812 */ /* 0x000fc800078ec0ff */
[----:B------:R-:W-:Y:S02]  /*16f4b0*/  @P0 LOP3.LUT R3, R3, 0x10, RZ, 0xfc, !PT ;  /* 0x0000001003030812 */ /* 0x000fe400078efcff */
[----:B------:R-:W-:Y:S02]  /*16f4c0*/  ISETP.GE.AND P0, PT, R0, UR17, PT ;  /* 0x0000001100007c0c */ /* 0x000fe4000bf06270 */
[----:B------:R-:W-:Y:S01]  /*16f4d0*/  PRMT R0, R4, 0x5410, R5 ;  /* 0x0000541004007816 */ /* 0x000fe20000000005 */
[----:B------:R-:W1:Y:S01]  /*16f4e0*/  LDCU.64 UR16, c[0x0][0x398] ;  /* 0x00007300ff1077ac */ /* 0x000e620008000a00 */
[----:B------:R-:W3:Y:S04]  /*16f4f0*/  LDL.LU R5, [R1+0x5078] ;  /* 0x0050780001057983 */ /* 0x000ee80000300800 */
[----:B------:R-:W3:Y:S01]  /*16f500*/  LDL.LU R4, [R1+0x5074] ;  /* 0x0050740001047983 */ /* 0x000ee20000300800 */
[----:B0-----:R-:W-:-:S02]  /*16f510*/  ISETP.LT.AND P1, PT, R6, UR26, !P0 ;  /* 0x0000001a06007c0c */ /* 0x001fc4000c721270 */
[----:B------:R-:W-:Y:S02]  /*16f520*/  ISETP.LT.AND P0, PT, R2, UR4, !P0 ;  /* 0x0000000402007c0c */ /* 0x000fe4000c701270 */
[----:B------:R-:W-:Y:S01]  /*16f530*/  LOP3.LUT R3, R3, 0xfffffff7, RZ, 0xc0, !PT ;  /* 0xfffffff703037812 */ /* 0x000fe200078ec0ff */
[----:B------:R2:W-:Y:S08]  /*16f540*/  STL [R1+0x88], R0 ;  /* 0x0000880001007387 */ /* 0x0005f00000100800 */
[----:B------:R-:W-:-:S04]  /*16f550*/  @P1 LOP3.LUT R3, R3, 0x8, RZ, 0xfc, !PT ;  /* 0x0000000803031812 */ /* 0x000fc800078efcff */
[----:B------:R-:W-:-:S04]  /*16f560*/  LOP3.LUT R3, R3, 0xfffffffd, RZ, 0xc0, !PT ;  /* 0xfffffffd03037812 */ /* 0x000fc800078ec0ff */
[----:B------:R-:W-:-:S04]  /*16f570*/  @P0 LOP3.LUT R3, R3, 0x2, RZ, 0xfc, !PT ;  /* 0x0000000203030812 */ /* 0x000fc800078efcff */
[----:B------:R-:W-:Y:S02]  /*16f580*/  LOP3.LUT R3, R3, 0xfffffffe, RZ, 0xc0, !PT ;  /* 0xfffffffe03037812 */ /* 0x000fe400078ec0ff */
[----:B--2---:R-:W-:-:S05]  /*16f590*/  PRMT R0, R15, 0x5410, R17 ;  /* 0x000054100f007816 */ /* 0x004fca0000000011 */
[----:B------:R0:W-:Y:S02]  /*16f5a0*/  STL [R1+0x20], R0 ;  /* 0x0000200001007387 */ /* 0x0001e40000100800 */
[----:B0-----:R-:W-:-:S05]  /*16f5b0*/  VIADD R0, R29, 0x32 ;  /* 0x000000321d007836 */ /* 0x001fca0000000000 */
[----:B------:R-:W-:Y:S02]  /*16f5c0*/  ISETP.GE.AND P0, PT, R0, UR23, PT ;  /* 0x0000001700007c0c */ /* 0x000fe4000bf06270 */
[----:B------:R-:W-:Y:S01]  /*16f5d0*/  PRMT R0, R11, 0x5410, R13 ;  /* 0x000054100b007816 */ /* 0x000fe2000000000d */
[----:B------:R-:W0:Y:S01]  /*16f5e0*/  LDCU.64 UR22, c[0x0][0x398] ;  /* 0x00007300ff1677ac */ /* 0x000e220008000a00 */
[----:B-1----:R-:W-:Y:S02]  /*16f5f0*/  ISETP.LT.AND P1, PT, R6, UR16, !P0 ;  /* 0x0000001006007c0c */ /* 0x002fe4000c721270 */
[----:B------:R-:W-:Y:S01]  /*16f600*/  ISETP.LT.AND P0, PT, R2, UR6, !P0 ;  /* 0x0000000602007c0c */ /* 0x000fe2000c701270 */
[----:B------:R1:W-:Y:S01]  /*16f610*/  STL [R1+0x24], R0 ;  /* 0x0000240001007387 */ /* 0x0003e20000100800 */
[----:B---3--:R-:W-:Y:S02]  /*16f620*/  LOP3.LUT R4, R4, 0xbfffffff, RZ, 0xc0, !PT ;  /* 0xbfffffff04047812 */ /* 0x008fe400078ec0ff */
[----:B-1----:R-:W-:-:S07]  /*16f630*/  PRMT R0, R9, 0x5410, R10 ;  /* 0x0000541009007816 */ /* 0x002fce000000000a */
[----:B------:R-:W-:-:S05]  /*16f640*/  @P1 LOP3.LUT R3, R3, 0x1, RZ, 0xfc, !PT ;  /* 0x0000000103031812 */ /* 0x000fca00078efcff */
[----:B------:R-:W-:Y:S04]  /*16f650*/  STL [R1+0x5028], R3 ;  /* 0x0050280301007387 */ /* 0x000fe80000100800 */
[----:B------:R1:W-:Y:S01]  /*16f660*/  STL [R1+0x28], R0 ;  /* 0x0000280001007387 */ /* 0x0003e20000100800 */
[----:B------:R-:W-:Y:S01]  /*16f670*/  @P0 LOP3.LUT R4, R4, 0x40000000, RZ, 0xfc, !PT ;  /* 0x4000000004040812 */ /* 0x000fe200078efcff */
[----:B-1----:R-:W-:-:S05]  /*16f680*/  VIADD R0, R29, 0x31 ;  /* 0x000000311d007836 */ /* 0x002fca0000000000 */
[----:B------:R-:W-:Y:S02]  /*16f690*/  ISETP.GE.AND P0, PT, R0, UR25, PT ;  /* 0x0000001900007c0c */ /* 0x000fe4000bf06270 */
[----:B------:R-:W-:Y:S02]  /*16f6a0*/  LOP3.LUT R4, R4, 0xefffffff, RZ, 0xc0, !PT ;  /* 0xefffffff04047812 */ /* 0x000fe400078ec0ff */
[----:B------:R-:W-:Y:S02]  /*16f6b0*/  PRMT R0, R7, 0x5410, R8 ;  /* 0x0000541007007816 */ /* 0x000fe40000000008 */
[----:B------:R-:W-:Y:S02]  /*16f6c0*/  LOP3.LUT R5, R5, 0xbfffffff, RZ, 0xc0, !PT ;  /* 0xbfffffff05057812 */ /* 0x000fe400078ec0ff */
[----:B0-----:R-:W-:Y:S02]  /*16f6d0*/  ISETP.LT.AND P1, PT, R6, UR22, !P0 ;  /* 0x0000001606007c0c */ /* 0x001fe4000c721270 */
[----:B------:R-:W-:Y:S01]  /*16f6e0*/  ISETP.LT.AND P0, PT, R2, UR7, !P0 ;  /* 0x0000000702007c0c */ /* 0x000fe2000c701270 */
[----:B------:R-:W0:Y:S01]  /*16f6f0*/  LDCU.64 UR6, c[0x0][0x398] ;  /* 0x00007300ff0677ac */ /* 0x000e220008000a00 */
[----:B------:R1:W-:Y:S01]  /*16f700*/  STL [R1+0x2c], R0 ;  /* 0x00002c0001007387 */ /* 0x0003e20000100800 */
[C---:B------:R-:W-:Y:S01]  /*16f710*/  VIADD R11, R29.reuse, 0x9 ;  /* 0x000000091d0b7836 */ /* 0x040fe20000000000 */
[----:B------:R-:W2:Y:S07]  /*16f720*/  LDCU.64 UR24, c[0x0][0x398] ;  /* 0x00007300ff1877ac */ /* 0x000eae0008000a00 */
[----:B------:R-:W-:Y:S01]  /*16f730*/  @P1 LOP3.LUT R4, R4, 0x10000000, RZ, 0xfc, !PT ;  /* 0x1000000004041812 */ /* 0x000fe200078efcff */
[----:B-1----:R-:W-:-:S03]  /*16f740*/  VIADD R0, R29, 0x30 ;  /* 0x000000301d007836 */ /* 0x002fc60000000000 */
[----:B------:R-:W-:-:S04]  /*16f750*/  LOP3.LUT R4, R4, 0xfbffffff, RZ, 0xc0, !PT ;  /* 0xfbffffff04047812 */ /* 0x000fc800078ec0ff */
[----:B------:R-:W-:Y:S02]  /*16f760*/  @P0 LOP3.LUT R4, R4, 0x4000000, RZ, 0xfc, !PT ;  /* 0x0400000004040812 */ /* 0x000fe400078efcff */
[----:B------:R-:W-:Y:S02]  /*16f770*/  ISETP.GE.AND P0, PT, R0, UR29, PT ;  /* 0x0000001d00007c0c */ /* 0x000fe4000bf06270 */
[----:B------:R-:W-:Y:S02]  /*16f780*/  LOP3.LUT R4, R4, 0xfeffffff, RZ, 0xc0, !PT ;  /* 0xfeffffff04047812 */ /* 0x000fe400078ec0ff */
[----:B0-----:R-:W-:Y:S02]  /*16f790*/  ISETP.LT.AND P1, PT, R6, UR6, !P0 ;  /* 0x0000000606007c0c */ /* 0x001fe4000c721270 */
[----:B------:R-:W-:Y:S01]  /*16f7a0*/  ISETP.LT.AND P0, PT, R2, UR5, !P0 ;  /* 0x0000000502007c0c */ /* 0x000fe2000c701270 */
[----:B------:R-:W0:Y:S01]  /*16f7b0*/  LDCU.64 UR4, c[0x0][0x398] ;  /* 0x00007300ff0477ac */ /* 0x000e220008000a00 */
[C---:B------:R-:W-:Y:S01]  /*16f7c0*/  VIADD R0, R29.reuse, 0x2f ;  /* 0x0000002f1d007836 */ /* 0x040fe20000000000 */
[----:B------:R1:W-:Y:S01]  /*16f7d0*/  STL [R1+0x5070], R11 ;  /* 0x0050700b01007387 */ /* 0x0003e20000100800 */
[----:B------:R-:W-:-:S02]  /*16f7e0*/  VIADD R8, R29, 0x1d ;  /* 0x0000001d1d087836 */ /* 0x000fc40000000000 */
[----:B------:R-:W-:Y:S01]  /*16f7f0*/  VIADD R7, R29, 0x1c ;  /* 0x0000001c1d077836 */ /* 0x000fe20000000000 */
[----:B------:R-:W3:Y:S04]  /*16f800*/  LDCU.64 UR28, c[0x0][0x398] ;  /* 0x00007300ff1c77ac */ /* 0x000ee80008000a00 */
        /* <DEDUP_REMOVED lines=17> */
[----:B------:R-:W-:Y:S01]  /*16f920*/  VIADD R0, R29, 0x2d ;  /* 0x0000002d1d007836 */ /* 0x000fe20000000000 */
[----:B------:R-:W1:Y:S08]  /*16f930*/  LDCU.64 UR20, c[0x0][0x398] ;  /* 0x00007300ff1477ac */ /* 0x000e700008000a00 */
[----:B------:R-:W-:-:S04]  /*16f940*/  @P1 LOP3.LUT R4, R4, 0x20000, RZ, 0xfc, !PT ;  /* 0x0002000004041812 */ /* 0x000fc800078efcff */
[----:B------:R-:W-:-:S04]  /*16f950*/  LOP3.LUT R4, R4, 0xffffbfff, RZ, 0xc0, !PT ;  /* 0xffffbfff04047812 */ /* 0x000fc800078ec0ff */
[----:B------:R-:W-:Y:S02]  /*16f960*/  @P0 LOP3.LUT R4, R4, 0x4000, RZ, 0xfc, !PT ;  /* 0x0000400004040812 */ /* 0x000fe400078efcff */
[----:B------:R-:W-:Y:S02]  /*16f970*/  ISETP.GE.AND P0, PT, R0, UR27, PT ;  /* 0x0000001b00007c0c */ /* 0x000fe4000bf06270 */
[----:B------:R-:W-:Y:S02]  /*16f980*/  LOP3.LUT R4, R4, 0xffffdfff, RZ, 0xc0, !PT ;  /* 0xffffdfff04047812 */ /* 0x000fe400078ec0ff */
[----:B0-----:R-:W-:Y:S02]  /*16f990*/  ISETP.LT.AND P1, PT, R6, UR10, !P0 ;  /* 0x0000000a06007c0c */ /* 0x001fe4000c721270 */
        /* <DEDUP_REMOVED lines=13> */
[----:B------:R-:W0:Y:S08]  /*16fa70*/  LDCU.64 UR16, c[0x0][0x398] ;  /* 0x00007300ff1077ac */ /* 0x000e300008000a00 */
        /* <DEDUP_REMOVED lines=8> */
[C---:B------:R-:W-:Y:S01]  /*16fb00*/  VIADD R0, R29.reuse, 0x2a ;  /* 0x0000002a1d007836 */ /* 0x040fe20000000000 */
[----:B------:R-:W0:Y:S01]  /*16fb10*/  LDCU.64 UR22, c[0x0][0x398] ;  /* 0x00007300ff1677ac */ /* 0x000e220008000a00 */
[----:B------:R-:W-:-:S02]  /*16fb20*/  VIADD R17, R29, 0x12 ;  /* 0x000000121d117836 */ /* 0x000fc40000000000 */
[C---:B------:R-:W-:Y:S02]  /*16fb30*/  VIADD R15, R29.reuse, 0x10 ;  /* 0x000000101d0f7836 */ /* 0x040fe40000000000 */
[C---:B------:R-:W-:Y:S02]  /*16fb40*/  VIADD R3, R29.reuse, 0xf ;  /* 0x0000000f1d037836 */ /* 0x040fe40000000000 */
[C---:B------:R-:W-:Y:S02]  /*16fb50*/  VIADD R13, R29.reuse, 0xd ;  /* 0x0000000d1d0d7836 */ /* 0x040fe40000000000 */
[C---:B------:R-:W-:Y:S02]  /*16fb60*/  VIADD R10, R29.reuse, 0xb ;  /* 0x0000000b1d0a7836 */ /* 0x040fe40000000000 */
[----:B------:R-:W-:Y:S01]  /*16fb70*/  VIADD R9, R29, 0xa ;  /* 0x0000000a1d097836 */ /* 0x000fe20000000000 */
[----:B------:R-:W0:Y:S01]  /*16fb80*/  LDCU UR8, c[0x0][0x39c] ;  /* 0x00007380ff0877ac */ /* 0x000e220008000800 */
        /* <DEDUP_REMOVED lines=15> */
[----:B------:R-:W-:Y:S01]  /*16fc80*/  ISETP.LT.AND P0, PT, R2, UR15, !P0 ;  /* 0x0000000f02007c0c */ /* 0x000fe2000c701270 */
[----:B------:R-:W0:Y:S01]  /*16fc90*/  LDCU UR15, c[0x0][0x398] ;  /* 0x00007300ff0f77ac */ /* 0x000e220008000800 */
[----:B------:R-:W-:Y:S01]  /*16fca0*/  VIADD R0, R29, 0x28 ;  /* 0x000000281d007836 */ /* 0x000fe20000000000 */
[----:B------:R0:W-:Y:S01]  /*16fcb0*/  STL [R1+0x502c], R4 ;  /* 0x00502c0401007387 */ /* 0x0001e20000100800 */
[----:B------:R-:W0:Y:S07]  /*16fcc0*/  LDCU UR6, c[0x0][0x39c] ;  /* 0x00007380ff0677ac */ /* 0x000e2e0008000800 */
[----:B------:R-:W-:-:S04]  /*16fcd0*/  @P1 LOP3.LUT R5, R5, 0x40000000, RZ, 0xfc, !PT ;  /* 0x4000000005051812 */ /* 0x000fc800078efcff */
[----:B------:R-:W-:-:S04]  /*16fce0*/  LOP3.LUT R5, R5, 0xefffffff, RZ, 0xc0, !PT ;  /* 0xefffffff05057812 */ /* 0x000fc800078ec0ff */
[----:B------:R-:W-:Y:S02]  /*16fcf0*/  @P0 LOP3.LUT R5, R5, 0x10000000, RZ, 0xfc, !PT ;  /* 0x1000000005050812 */ /* 0x000fe400078efcff */
[----:B------:R-:W-:Y:S02]  /*16fd00*/  ISETP.GE.AND P0, PT, R0, UR19, PT ;  /* 0x0000001300007c0c */ /* 0x000fe4000bf06270 */
[----:B------:R-:W-:Y:S02]  /*16fd10*/  LOP3.LUT R5, R5, 0xf7ffffff, RZ, 0xc0, !PT ;  /* 0xf7ffffff05057812 */ /* 0x000fe400078ec0ff */
[----:B-1----:R-:W-:Y:S02]  /*16fd20*/  ISETP.LT.AND P1, PT, R6, UR4, !P0 ;  /* 0x0000000406007c0c */ /* 0x002fe4000c721270 */
[----:B0-----:R-:W-:Y:S01]  /*16fd30*/  ISETP.LT.AND P0, PT, R2, UR15, !P0 ;  /* 0x0000000f02007c0c */ /* 0x001fe2000c701270 */
[----:B------:R-:W0:Y:S01]  /*16fd40*/  LDCU.64 UR14, c[0x0][0x398] ;  /* 0x00007300ff0e77ac */ /* 0x000e220008000a00 */
[C---:B------:R-:W-:Y:S01]  /*16fd50*/  VIADD R0, R29.reuse, 0x27 ;  /* 0x000000271d007836 */ /* 0x040fe20000000000 */
[----:B------:R-:W1:Y:S01]  /*16fd60*/  LDCU.64 UR18, c[0x0][0x398] ;  /* 0x00007300ff1277ac */ /* 0x000e620008000a00 */
[----:B------:R0:W-:Y:S01]  /*16fd70*/  STL [R1+0x1cc], R11 ;  /* 0x0001cc0b01007387 */ /* 0x0001e20000100800 */
[----:B------:R-:W-:Y:S01]  /*16fd80*/  VIADD R4, R29, 0x1b ;  /* 0x0000001b1d047836 */ /* 0x000fe20000000000 */
[----:B------:R-:W0:Y:S05]  /*16fd90*/  LDCU UR4, c[0x0][0x39c] ;  /* 0x00007380ff0477ac */ /* 0x000e2a0008000800 */
        /* <DEDUP_REMOVED lines=9> */
[----:B------:R-:W-:-:S07]  /*16fe30*/  VIADD R0, R29, 0x26 ;  /* 0x000000261d007836 */ /* 0x000fce0000000000 */
        /* <DEDUP_REMOVED lines=8> */
[C---:B------:R-:W-:Y:S01]  /*16fec0*/  VIADD R0, R29.reuse, 0x25 ;  /* 0x000000251d007836 */ /* 0x040fe20000000000 */
[----:B------:R-:W1:Y:S01]  /*16fed0*/  LDCU.64 UR20, c[0x0][0x398] ;  /* 0x00007300ff1477ac */ /* 0x000e620008000a00 */
[----:B------:R-:W-:Y:S01]  /*16fee0*/  VIADD R11, R29, 0x15a ;  /* 0x0000015a1d0b7836 */ /* 0x000fe20000000000 */
[----:B------:R-:W0:Y:S06]  /*16fef0*/  LDCU UR10, c[0x0][0x39c] ;  /* 0x00007380ff0a77ac */ /* 0x000e2c0008000800 */
[----:B------:R-:W-:-:S04]  /*16ff00*/  @P1 LOP3.LUT R5, R5, 0x100000, RZ, 0xfc, !PT ;  /* 0x0010000005051812 */ /* 0x000fc800078efcff */
[----:B------:R-:W-:-:S04]  /*16ff10*/  LOP3.LUT R5, R5, 0xfffbffff, RZ, 0xc0, !PT ;  /* 0xfffbffff05057812 */ /* 0x000fc800078ec0ff */
[----:B------:R-:W-:Y:S02]  /*16ff20*/  @P0 LOP3.LUT R5, R5, 0x40000, RZ, 0xfc, !PT ;  /* 0x0004000005050812 */ /* 0x000fe400078efcff */
[----:B------:R-:W-:Y:S02]  /*16ff30*/  ISETP.GE.AND P0, PT, R0, UR9, PT ;  /* 0x0000000900007c0c */ /* 0x000fe4000bf06270 */
[----:B------:R-:W-:Y:S02]  /*16ff40*/  LOP3.LUT R5, R5, 0xfffeffff, RZ, 0xc0, !PT ;  /* 0xfffeffff05057812 */ /* 0x000fe400078ec0ff */
[----:B------:R-:W-:Y:S02]  /*16ff50*/  ISETP.LT.AND P1, PT, R6, UR16, !P0 ;  /* 0x0000001006007c0c */ /* 0x000fe4000c721270 */
[----:B0-----:R-:W-:Y:S01]  /*16ff60*/  ISETP.LT.AND P0, PT, R2, UR38, !P0 ;  /* 0x0000002602007c0c */ /* 0x001fe2000c701270 */
[----:B------:R-:W0:Y:S01]  /*16ff70*/  LDCU UR38, c[0x0][0x398] ;  /* 0x00007300ff2677ac */ /* 0x000e220008000800 */
[----:B------:R-:W-:Y:S01]  /*16ff80*/  VIADD R0, R29, 0x24 ;  /* 0x000000241d007836 */ /* 0x000fe20000000000 */
[----:B------:R1:W-:Y:S01]  /*16ff90*/  STL [R1+0x1c8], R11 ;  /* 0x0001c80b01007387 */ /* 0x0003e20000100800 */
[----:B------:R-:W0:Y:S07]  /*16ffa0*/  LDCU UR9, c[0x0][0x39c] ;  /* 0x00007380ff0977ac */ /* 0x000e2e0008000800 */
[----:B------:R-:W-:Y:S01]  /*16ffb0*/  @P1 LOP3.LUT R5, R5, 0x10000, RZ, 0xfc, !PT ;  /* 0x0001000005051812 */ /* 0x000fe200078efcff */
[----:B-1----:R-:W2:Y:S03]  /*16ffc0*/  LDL.LU R11, [R1+0x5070] ;  /* 0x00507000010b7983 */ /* 0x002ea60000300800 */
        /* <DEDUP_REMOVED lines=24> */
[----:B------:R-:W-:Y:S01]  /*170150*/  VIADD R0, R29, 0x15b ;  /* 0x0000015b1d007836 */ /* 0x000fe20000000000 */
[----:B------:R-:W1:Y:S02]  /*170160*/  LDCU UR5, c[0x0][0x39c] ;  /* 0x00007380ff0577ac */ /* 0x000e640008000800 */
[----:B------:R-:W-:Y:S02]  /*170170*/  ISETP.LT.AND P1, PT, R6, UR20, !P0 ;  /* 0x0000001406007c0c */ /* 0x000fe4000c721270 */
[----:B0-----:R-:W-:Y:S01]  /*170180*/  ISETP.LT.AND P0, PT, R2, UR38, !P0 ;  /* 0x0000002602007c0c */ /* 0x001fe2000c701270 */
[----:B------:R-:W2:Y:S01]  /*170190*/  LDL.LU R6, [R1+0x506c] ;  /* 0x00506c0001067983 */ /* 0x000ea20000300800 */
[----:B------:R-:W-:-:S03]  /*1701a0*/  LOP3.LUT R5, R5, 0xffffffdf, RZ, 0xc0, !PT ;  /* 0xffffffdf05057812 */ /* 0x000fc600078ec0ff */
[----:B------:R0:W-:Y:S01]  /*1701b0*/  STL [R1+0x1c4], R0 ;  /* 0x0001c40001007387 */ /* 0x0001e20000100800 */
[----:B------:R-:W1:Y:S01]  /*1701c0*/  LDCU UR38, c[0x0][0x398] ;  /* 0x00007300ff2677ac */ /* 0x000e620008000800 */
[----:B0-----:R-:W-:-:S04]  /*1701d0*/  VIADD R0, R29, 0x15c ;  /* 0x0000015c1d007836 */ /* 0x001fc80000000000 */
[----:B------:R-:W-:Y:S01]  /*1701e0*/  @P1 LOP3.LUT R5, R5, 0x20, RZ, 0xfc, !PT ;  /* 0x0000002005051812 */ /* 0x000fe200078efcff */
[----:B------:R0:W-:Y:S03]  /*1701f0*/  STL [R1+0x1c0], R0 ;  /* 0x0001c00001007387 */ /* 0x0001e60000100800 */
[----:B------:R-:W-:-:S04]  /*170200*/  LOP3.LUT R5, R5, 0xfffffffb, RZ, 0xc0, !PT ;  /* 0xfffffffb05057812 */ /* 0x000fc800078ec0ff */
[----:B------:R-:W-:Y:S01]  /*170210*/  @P0 LOP3.LUT R5, R5, 0x4, RZ, 0xfc, !PT ;  /* 0x0000000405050812 */ /* 0x000fe200078efcff */
[----:B0-----:R-:W-:Y:S01]  /*170220*/  VIADD R0, R29, 0x15d ;  /* 0x0000015d1d007836 */ /* 0x001fe20000000000 */
[----:B------:R-:W-:Y:S02]  /*170230*/  ISETP.GE.AND P0, PT, R23, UR15, PT ;  /* 0x0000000f17007c0c */ /* 0x000fe4000bf06270 */
[----:B------:R-:W-:Y:S01]  /*170240*/  LOP3.LUT R5, R5, 0xfffffffd, RZ, 0xc0, !PT ;  /* 0xfffffffd05057812 */ /* 0x000fe200078ec0ff */
[----:B------:R-:W0:Y:S01]  /*170250*/  LDCU.64 UR14, c[0x0][0x398] ;  /* 0x00007300ff0e77ac */ /* 0x000e220008000a00 */
[----:B------:R1:W-:Y:S04]  /*170260*/  STL [R1+0x1bc], R0 ;  /* 0x0001bc0001007387 */ /* 0x0003e80000100800 */
[----:B-1----:R-:W3:Y:S04]  /*170270*/  LDL.LU R0, [R1+0x2e54] ;  /* 0x002e540001007983 */ /* 0x002ee80000300800 */
[----:B------:R-:W3:Y:S01]  /*170280*/  LDL R23, [R1+0xdec] ;  /* 0x000dec0001177983 */ /* 0x000ee20000100800 */
[----:B--2---:R-:W-:-:S02]  /*170290*/  LOP3.LUT R6, R6, 0x7fffffff, RZ, 0xc0, !PT ;  /* 0x7fffffff06067812 */ /* 0x004fc400078ec0ff */
[----:B---3--:R-:W-:-:S13]  /*1702a0*/  ISETP.LT.AND P1, PT, R23, UR22, !P0 ;  /* 0x0000001617007c0c */ /* 0x008fda000c721270 */
[----:B------:R-:W-:-:S05]  /*1702b0*/  @P1 LOP3.LUT R5, R5, 0x2, RZ, 0xfc, !PT ;  /* 0x0000000205051812 */ /* 0x000fca00078efcff */
[----:B------:R1:W-:Y:S01]  /*1702c0*/  STL [R1+0x505c], R5 ;  /* 0x00505c0501007387 */ /* 0x0003e20000100800 */
[----:B------:R-:W-:Y:S01]  /*1702d0*/  ISETP.LT.AND P0, PT, R2, UR38, !P0 ;  /* 0x0000002602007c0c */ /* 0x000fe2000c701270 */
[----:B------:R-:W2:Y:S01]  /*1702e0*/  LDCU UR38, c[0x0][0x398] ;  /* 0x00007300ff2677ac */ /* 0x000ea20008000800 */
[----:B-1----:R-:W-:-:S05]  /*1702f0*/  VIADD R5, R29, 0x15e ;  /* 0x0000015e1d057836 */ /* 0x002fca0000000000 */
[----:B------:R1:W-:Y:S02]  /*170300*/  STL [R1+0x1b8], R5 ;  /* 0x0001b80501007387 */ /* 0x0003e40000100800 */
[----:B-1----:R-:W-:-:S05]  /*170310*/  VIADD R5, R29, 0x15f ;  /* 0x0000015f1d057836 */ /* 0x002fca0000000000 */
[----:B------:R1:W-:Y:S01]  /*170320*/  STL [R1+0x1b4], R5 ;  /* 0x0001b40501007387 */ /* 0x0003e20000100800 */
[----:B------:R-:W-:Y:S01]  /*170330*/  @P0 LOP3.LUT R6, R6, 0x80000000, RZ, 0xfc, !PT ;  /* 0x8000000006060812 */ /* 0x000fe200078efcff */
[C---:B-1----:R-:W-:Y:S01]  /*170340*/  VIADD R5, R29.reuse, 0x160 ;  /* 0x000001601d057836 */ /* 0x042fe20000000000 */
[----:B------:R-:W-:Y:S02]  /*170350*/  ISETP.GE.AND P0, PT, R24, UR11, PT ;  /* 0x0000000b18007c0c */ /* 0x000fe4000bf06270 */
[----:B------:R-:W-:Y:S01]  /*170360*/  LOP3.LUT R6, R6, 0xbfffffff, RZ, 0xc0, !PT ;  /* 0xbfffffff06067812 */ /* 0x000fe200078ec0ff */
[----:B------:R-:W1:Y:S01]  /*170370*/  LDCU UR11, c[0x0][0x39c] ;  /* 0x00007380ff0b77ac */ /* 0x000e620008000800 */
[----:B------:R3:W-:Y:S04]  /*170380*/  STL [R1+0x1b0], R5 ;  /* 0x0001b00501007387 */ /* 0x0007e80000100800 */
[----:B------:R-:W4:Y:S01]  /*170390*/  LDL.LU R24, [R1+0x2e60] ;  /* 0x002e600001187983 */ /* 0x000f220000300800 */
[----:B---3--:R-:W-:-:S05]  /*1703a0*/  VIADD R5, R29, 0x161 ;  /* 0x000001611d057836 */ /* 0x008fca0000000000 */
[----:B------:R3:W-:Y:S02]  /*1703b0*/  STL [R1+0x1ac], R5 ;  /* 0x0001ac0501007387 */ /* 0x0007e40000100800 */
[----:B---3--:R-:W-:-:S05]  /*1703c0*/  VIADD R5, R29, 0x162 ;  /* 0x000001621d057836 */ /* 0x008fca0000000000 */
[----:B------:R3:W-:Y:S02]  /*1703d0*/  STL [R1+0x1a8], R5 ;  /* 0x0001a80501007387 */ /* 0x0007e40000100800 */
[----:B---3--:R-:W-:-:S05]  /*1703e0*/  VIADD R5, R29, 0x163 ;  /* 0x000001631d057836 */ /* 0x008fca0000000000 */
[----:B------:R3:W-:Y:S04]  /*1703f0*/  STL [R1+0x1a4], R5 ;  /* 0x0001a40501007387 */ /* 0x0007e80000100800 */
[----:B---3--:R-:W3:Y:S01]  /*170400*/  LDL.LU R5, [R1+0x2e64] ;  /* 0x002e640001057983 */ /* 0x008ee20000300800 */
[----:B0-----:R-:W-:Y:S02]  /*170410*/  ISETP.LT.AND P1, PT, R23, UR14, !P0 ;  /* 0x0000000e17007c0c */ /* 0x001fe4000c721270 */
[----:B--2---:R-:W-:Y:S01]  /*170420*/  ISETP.LT.AND P0, PT, R2, UR38, !P0 ;  /* 0x0000002602007c0c */ /* 0x004fe2000c701270 */
[----:B------:R-:W0:Y:S01]  /*170430*/  LDCU UR14, c[0x0][0x39c] ;  /* 0x00007380ff0e77ac */ /* 0x000e220008000800 */
[----:B------:R-:W2:Y:S09]  /*170440*/  LDCU UR38, c[0x0][0x39c] ;  /* 0x00007380ff2677ac */ /* 0x000eb20008000800 */
        /* <DEDUP_REMOVED lines=8> */
[----:B------:R-:W-:-:S05]  /*1704d0*/  VIADD R28, R29, 0x164 ;  /* 0x000001641d1c7836 */ /* 0x000fca0000000000 */
[----:B------:R0:W-:Y:S03]  /*1704e0*/  STL [R1+0x19c], R28 ;  /* 0x00019c1c01007387 */ /* 0x0001e60000100800 */
[----:B------:R-:W-:-:S04]  /*1704f0*/  @P1 LOP3.LUT R6, R6, 0x4000000, RZ, 0xfc, !PT ;  /* 0x0400000006061812 */ /* 0x000fc800078efcff */
[----:B------:R-:W-:Y:S01]  /*170500*/  LOP3.LUT R6, R6, 0xfeffffff, RZ, 0xc0, !PT ;  /* 0xfeffffff06067812 */ /* 0x000fe200078ec0ff */
[----:B0-----:R-:W-:-:S03]  /*170510*/  VIADD R28, R29, 0x1e ;  /* 0x0000001e1d1c7836 */ /* 0x001fc60000000000 */
[----:B------:R-:W-:Y:S02]  /*170520*/  @P0 LOP3.LUT R6, R6, 0x1000000, RZ, 0xfc, !PT ;  /* 0x0100000006060812 */ /* 0x000fe400078efcff */
[----:B------:R-:W-:Y:S01]  /*170530*/  ISETP.GE.AND P0, PT, R28, UR19, PT ;  /* 0x000000131c007c0c */ /* 0x000fe2000bf06270 */
[----:B------:R-:W0:Y:S03]  /*170540*/  LDCU.64 UR18, c[0x0][0x398] ;  /* 0x00007300ff1277ac */ /* 0x000e260008000a00 */
[----:B------:R-:W-:Y:S02]  /*170550*/  ISETP.LT.AND P1, PT, R23, UR16, !P0 ;  /* 0x0000001017007c0c */ /* 0x000fe4000c721270 */
[----:B------:R-:W-:Y:S02]  /*170560*/  ISETP.LT.AND P0, PT, R2, UR74, !P0 ;  /* 0x0000004a02007c0c */ /* 0x000fe4000c701270 */
[----:B------:R-:W-:-:S02]  /*170570*/  LOP3.LUT R6, R6, 0xffbfffff, RZ, 0xc0, !PT ;  /* 0xffbfffff06067812 */ /* 0x000fc400078ec0ff */
[----:B------:R-:W-:Y:S01]  /*170580*/  R2UR UR75, R0 ;  /* 0x00000000004b72ca */ /* 0x000fe200000e0000 */
[----:B------:R-:W-:-:S06]  /*170590*/  VIADD R0, R29, 0x165 ;  /* 0x000001651d007836 */ /* 0x000fcc0000000000 */
[----:B------:R-:W-:-:S04]  /*1705a0*/  @P1 LOP3.LUT R6, R6, 0x400000, RZ, 0xfc, !PT ;  /* 0x0040000006061812 */ /* 0x000fc800078efcff */
[----:B------:R-:W-:-:S04]  /*1705b0*/  LOP3.LUT R6, R6, 0xffefffff, RZ, 0xc0, !PT ;  /* 0xffefffff06067812 */ /* 0x000fc800078ec0ff */
[----:B------:R-:W-:Y:S02]  /*1705c0*/  @P0 LOP3.LUT R6, R6, 0x100000, RZ, 0xfc, !PT ;  /* 0x0010000006060812 */ /* 0x000fe400078efcff */
[----:B------:R-:W-:Y:S01]  /*1705d0*/  ISETP.GE.AND P0, PT, R8, UR13, PT ;  /* 0x0000000d08007c0c */ /* 0x000fe2000bf06270 */
[----:B------:R1:W-:Y:S01]  /*1705e0*/  STL [R1+0x198], R0 ;  /* 0x0001980001007387 */ /* 0x0003e20000100800 */
[----:B------:R-:W-:Y:S01]  /*1705f0*/  VIADD R28, R29, 0x168 ;  /* 0x000001681d1c7836 */ /* 0x000fe20000000000 */
[----:B------:R-:W-:Y:S02]  /*170600*/  LOP3.LUT R6, R6, 0xfffbffff, RZ, 0xc0, !PT ;  /* 0xfffbffff06067812 */ /* 0x000fe400078ec0ff */
[----:B0-----:R-:W-:Y:S02]  /*170610*/  ISETP.LT.AND P1, PT, R23, UR18, !P0 ;  /* 0x0000001217007c0c */ /* 0x001fe4000c721270 */
[----:B------:R-:W-:Y:S01]  /*170620*/  ISETP.LT.AND P0, PT, R2, UR73, !P0 ;  /* 0x0000004902007c0c */ /* 0x000fe2000c701270 */
[----:B------:R-:W0:Y:S01]  /*170630*/  LDCU UR13, c[0x0][0x39c] ;  /* 0x00007380ff0d77ac */ /* 0x000e220008000800 */
[----:B-1----:R-:W-:-:S05]  /*170640*/  VIADD R0, R29, 0x166 ;  /* 0x000001661d007836 */ /* 0x002fca0000000000 */
[----:B------:R1:W-:Y:S04]  /*170650*/  STL [R1+0x194], R0 ;  /* 0x0001940001007387 */ /* 0x0003e80000100800 */
[----:B------:R-:W-:Y:S01]  /*170660*/  @P1 LOP3.LUT R6, R6, 0x40000, RZ, 0xfc, !PT ;  /* 0x0004000006061812 */ /* 0x000fe200078efcff */
[----:B-1----:R-:W2:Y:S03]  /*170670*/  LDL.LU R0, [R1+0x2e70] ;  /* 0x002e700001007983 */ /* 0x002ea60000300800 */
[----:B------:R-:W-:-:S04]  /*170680*/  LOP3.LUT R6, R6, 0xfffeffff, RZ, 0xc0, !PT ;  /* 0xfffeffff06067812 */ /* 0x000fc800078ec0ff */
[----:B------:R-:W-:Y:S02]  /*170690*/  @P0 LOP3.LUT R6, R6, 0x10000, RZ, 0xfc, !PT ;  /* 0x0001000006060812 */ /* 0x000fe400078efcff */
[----:B------:R-:W-:Y:S01]  /*1706a0*/  ISETP.GE.AND P0, PT, R7, UR21, PT ;  /* 0x0000001507007c0c */ /* 0x000fe2000bf06270 */
[----:B------:R-:W1:Y:S01]  /*1706b0*/  LDCU.64 UR20, c[0x0][0x398] ;  /* 0x00007300ff1477ac */ /* 0x000e620008000a00 */
[----:B----4-:R-:W-:Y:S01]  /*1706c0*/  R2UR UR74, R24 ;  /* 0x00000000184a72ca */ /* 0x010fe200000e0000 */
[----:B------:R-:W-:-:S05]  /*1706d0*/  VIADD R24, R29, 0x167 ;  /* 0x000001671d187836 */ /* 0x000fca0000000000 */
[----:B------:R4:W-:Y:S04]  /*1706e0*/  STL [R1+0x190], R24 ;  /* 0x0001901801007387 */ /* 0x0009e80000100800 */
[----:B------:R0:W-:Y:S01]  /*1706f0*/  STL [R1+0x18c], R28 ;  /* 0x00018c1c01007387 */ /* 0x0001e20000100800 */
[C---:B----4-:R-:W-:Y:S02]  /*170700*/  VIADD R24, R29.reuse, 0x169 ;  /* 0x000001691d187836 */ /* 0x050fe40000000000 */
[----:B0-----:R-:W-:-:S03]  /*170710*/  VIADD R28, R29, 0x16a ;  /* 0x0000016a1d1c7836 */ /* 0x001fc60000000000 */
[----:B------:R0:W-:Y:S04]  /*170720*/  STL [R1+0x188], R24 ;  /* 0x0001881801007387 */ /* 0x0001e80000100800 */
[----:B------:R-:W4:Y:S04]  /*170730*/  LDL.LU R8, [R1+0x5068] ;  /* 0x0050680001087983 */ /* 0x000f280000300800 */
[----:B------:R-:W-:Y:S01]  /*170740*/  STL [R1+0x184], R28 ;  /* 0x0001841c01007387 */ /* 0x000fe20000100800 */
[----:B0-----:R-:W-:-:S05]  /*170750*/  VIADD R24, R29, 0x16b ;  /* 0x0000016b1d187836 */ /* 0x001fca0000000000 */
[----:B------:R0:W-:Y:S01]  /*170760*/  STL [R1+0x180], R24 ;  /* 0x0001801801007387 */ /* 0x0001e20000100800 */
[----:B---3--:R-:W-:Y:S01]  /*170770*/  R2UR UR73, R5 ;  /* 0x00000000054972ca */ /* 0x008fe200000e0000 */
[----:B------:R-:W-:-:S05]  /*170780*/  VIADD R5, R29, 0x16c ;  /* 0x0000016c1d057836 */ /* 0x000fca0000000000 */
[----:B------:R3:W-:Y:S04]  /*170790*/  STL [R1+0x17c], R5 ;  /* 0x00017c0501007387 */ /* 0x0007e80000100800 */
[----:B------:R-:W4:Y:S01]  /*1707a0*/  LDL.LU R7, [R1+0x5064] ;  /* 0x0050640001077983 */ /* 0x000f220000300800 */
[----:B------:R-:W-:Y:S02]  /*1707b0*/  ISETP.LT.AND P1, PT, R23, UR26, !P0 ;  /* 0x0000001a17007c0c */ /* 0x000fe4000c721270 */
[----:B------:R-:W-:Y:S02]  /*1707c0*/  ISETP.LT.AND P0, PT, R2, UR72, !P0 ;  /* 0x0000004802007c0c */ /* 0x000fe4000c701270 */
[----:B------:R-:W-:-:S09]  /*1707d0*/  LOP3.LUT R6, R6, 0xffff7fff, RZ, 0xc0, !PT ;  /* 0xffff7fff06067812 */ /* 0x000fd200078ec0ff */
[----:B------:R-:W-:-:S04]  /*1707e0*/  @P1 LOP3.LUT R6, R6, 0x8000, RZ, 0xfc, !PT ;  /* 0x0000800006061812 */ /* 0x000fc800078efcff */
[----:B------:R-:W-:-:S04]  /*1707f0*/  LOP3.LUT R6, R6, 0xffffefff, RZ, 0xc0, !PT ;  /* 0xffffefff06067812 */ /* 0x000fc800078ec0ff */
[----:B------:R-:W-:Y:S02]  /*170800*/  @P0 LOP3.LUT R6, R6, 0x1000, RZ, 0xfc, !PT ;  /* 0x0000100006060812 */ /* 0x000fe400078efcff */
[----:B------:R-:W-:Y:S01]  /*170810*/  ISETP.GE.AND P0, PT, R4, UR23, PT ;  /* 0x0000001704007c0c */ /* 0x000fe2000bf06270 */
[----:B------:R-:W3:Y:S03]  /*170820*/  LDCU.64 UR22, c[0x0][0x398] ;  /* 0x00007300ff1677ac */ /* 0x000ee60008000a00 */
[----:B-1----:R-:W-:Y:S02]  /*170830*/  ISETP.LT.AND P1, PT, R23, UR20, !P0 ;  /* 0x0000001417007c0c */ /* 0x002fe4000c721270 */
[----:B------:R-:W-:Y:S02]  /*170840*/  ISETP.LT.AND P0, PT, R2, UR71, !P0 ;  /* 0x0000004702007c0c */ /* 0x000fe4000c701270 */
[----:B------:R-:W-:Y:S01]  /*170850*/  LOP3.LUT R6, R6, 0xfffff7ff, RZ, 0xc0, !PT ;  /* 0xfffff7ff06067812 */ /* 0x000fe200078ec0ff */
[----:B0-----:R-:W-:-:S02]  /*170860*/  VIADD R24, R29, 0x16d ;  /* 0x0000016d1d187836 */ /* 0x001fc40000000000 */
[C---:B---3--:R-:W-:Y:S02]  /*170870*/  VIADD R5, R29.reuse, 0x16e ;  /* 0x0000016e1d057836 */ /* 0x048fe40000000000 */
[C---:B------:R-:W-:Y:S02]  /*170880*/  VIADD R4, R29.reuse, 0x171 ;  /* 0x000001711d047836 */ /* 0x040fe40000000000 */
[----:B------:R-:W-:Y:S01]  /*170890*/  VIADD R28, R29, 0x8 ;  /* 0x000000081d1c7836 */ /* 0x000fe20000000000 */
        /* <DEDUP_REMOVED lines=8> */
[----:B------:R-:W-:Y:S01]  /*170920*/  STL [R1+0x174], R24 ;  /* 0x0001741801007387 */ /* 0x000fe20000100800 */
[----:B--2---:R-:W-:-:S09]  /*170930*/  R2UR UR72, R0 ;  /* 0x00000000004872ca */ /* 0x004fd200000e0000 */
[----:B------:R-:W-:Y:S02]  /*170940*/  @P1 LOP3.LUT R6, R6, 0x100, RZ, 0xfc, !PT ;  /* 0x0000010006061812 */ /* 0x000fe400078efcff */
[----:B----4-:R-:W-:Y:S02]  /*170950*/  LOP3.LUT R7, R7, 0xbfffffff, RZ, 0xc0, !PT ;  /* 0xbfffffff07077812 */ /* 0x010fe400078ec0ff */
[----:B------:R-:W-:Y:S01]  /*170960*/  LOP3.LUT R6, R6, 0xffffffbf, RZ, 0xc0, !PT ;  /* 0xffffffbf06067812 */ /* 0x000fe200078ec0ff */
[----:B------:R-:W-:Y:S01]  /*170970*/  VIADD R27, R29, 0x197 ;  /* 0x000001971d1b7836 */ /* 0x000fe20000000000 */
[----:B------:R-:W-:Y:S01]  /*170980*/  LOP3.LUT R8, R8, 0x7fffffff, RZ, 0xc0, !PT ;  /* 0x7fffffff08087812 */ /* 0x000fe200078ec0ff */
[----:B------:R-:W1:Y:S01]  /*170990*/  LDCU UR15, c[0x0][0x39c] ;  /* 0x00007380ff0f77ac */ /* 0x000e620008000800 */
[----:B------:R-:W-:Y:S02]  /*1709a0*/  @P0 LOP3.LUT R6, R6, 0x40, RZ, 0xfc, !PT ;  /* 0x0000004006060812 */ /* 0x000fe400078efcff */
[----:B------:R-:W-:Y:S01]  /*1709b0*/  ISETP.GE.AND P0, PT, R26, UR25, PT ;  /* 0x000000191a007c0c */ /* 0x000fe2000bf06270 */
[----:B------:R-:W2:Y:S01]  /*1709c0*/  LDCU.64 UR24, c[0x0][0x398] ;  /* 0x00007300ff1877ac */ /* 0x000ea20008000a00 */
[----:B------:R-:W3:Y:S02]  /*1709d0*/  LDCU UR70, c[0x0][0x39c] ;  /* 0x00007380ff4677ac */ /* 0x000ee40008000800 */
[----:B------:R-:W-:-:S02]  /*1709e0*/  ISETP.LT.AND P1, PT, R23, UR28, !P0 ;  /* 0x0000001c17007c0c */ /* 0x000fc4000c721270 */
[----:B------:R-:W-:Y:S02]  /*1709f0*/  ISETP.LT.AND P0, PT, R2, UR69, !P0 ;  /* 0x0000004502007c0c */ /* 0x000fe4000c701270 */
[----:B------:R-:W-:Y:S01]  /*170a00*/  LOP3.LUT R6, R6, 0xffffffef, RZ, 0xc0, !PT ;  /* 0xffffffef06067812 */ /* 0x000fe200078ec0ff */
[C---:B------:R-:W-:Y:S01]  /*170a10*/  VIADD R0, R29.reuse, 0x16f ;  /* 0x0000016f1d007836 */ /* 0x040fe20000000000 */
[----:B------:R4:W-:Y:S01]  /*170a20*/  STL [R1+0x170], R5 ;  /* 0x0001700501007387 */ /* 0x0009e20000100800 */
[----:B------:R-:W-:Y:S01]  /*170a30*/  VIADD R26, R29, 0x198 ;  /* 0x000001981d1a7836 */ /* 0x000fe20000000000 */
[----:B------:R-:W0:Y:S05]  /*170a40*/  LDCU UR69, c[0x0][0x39c] ;  /* 0x00007380ff4577ac */ /* 0x000e2a0008000800 */
[----:B------:R-:W-:-:S04]  /*170a50*/  @P1 LOP3.LUT R6, R6, 0x10, RZ, 0xfc, !PT ;  /* 0x0000001006061812 */ /* 0x000fc800078efcff */
[----:B------:R-:W-:-:S04]  /*170a60*/  LOP3.LUT R6, R6, 0xfffffffb, RZ, 0xc0, !PT ;  /* 0xfffffffb06067812 */ /* 0x000fc800078ec0ff */
[----:B------:R-:W-:Y:S02]  /*170a70*/  @P0 LOP3.LUT R6, R6, 0x4, RZ, 0xfc, !PT ;  /* 0x0000000406060812 */ /* 0x000fe400078efcff */
[----:B------:R-:W-:Y:S01]  /*170a80*/  ISETP.GE.AND P0, PT, R25, UR17, PT ;  /* 0x0000001119007c0c */ /* 0x000fe2000bf06270 */
[----:B------:R-:W0:Y:S03]  /*170a90*/  LDCU.64 UR16, c[0x0][0x398] ;  /* 0x00007300ff1077ac */ /* 0x000e260008000a00 */
[----:B--2---:R-:W-:Y:S02]  /*170aa0*/  ISETP.LT.AND P1, PT, R23, UR24, !P0 ;  /* 0x0000001817007c0c */ /* 0x004fe4000c721270 */
[----:B------:R-:W-:Y:S02]  /*170ab0*/  ISETP.LT.AND P0, PT, R2, UR68, !P0 ;  /* 0x0000004402007c0c */ /* 0x000fe4000c701270 */
[----:B------:R-:W-:Y:S01]  /*170ac0*/  LOP3.LUT R6, R6, 0xfffffffe, RZ, 0xc0, !PT ;  /* 0xfffffffe06067812 */ /* 0x000fe200078ec0ff */
[----:B------:R2:W-:Y:S01]  /*170ad0*/  STL [R1+0x16c], R0 ;  /* 0x00016c0001007387 */ /* 0x0005e20000100800 */
[----:B------:R-:W-:-:S02]  /*170ae0*/  VIADD R25, R29, 0x199 ;  /* 0x000001991d197836 */ /* 0x000fc40000000000 */
[----:B----4-:R-:W-:Y:S01]  /*170af0*/  VIADD R5, R29, 0x184 ;  /* 0x000001841d057836 */ /* 0x010fe20000000000 */
[----:B------:R-:W4:Y:S06]  /*170b00*/  LDCU UR68, c[0x0][0x39c] ;  /* 0x00007380ff4477ac */ /* 0x000f2c0008000800 */
[----:B------:R-:W-:Y:S02]  /*170b10*/  @P0 LOP3.LUT R7, R7, 0x40000000, RZ, 0xfc, !PT ;  /* 0x4000000007070812 */ /* 0x000fe400078efcff */
[----:B------:R-:W-:Y:S02]  /*170b20*/  ISETP.GE.AND P0, PT, R22, UR19, PT ;  /* 0x0000001316007c0c */ /* 0x000fe4000bf06270 */
[----:B------:R-:W-:Y:S01]  /*170b30*/  @P1 LOP3.LUT R6, R6, 0x1, RZ, 0xfc, !PT ;  /* 0x0000000106061812 */ /* 0x000fe200078efcff */
[----:B------:R-:W1:Y:S01]  /*170b40*/  LDCU.64 UR18, c[0x0][0x398] ;  /* 0x00007300ff1277ac */ /* 0x000e620008000a00 */
[----:B0-----:R-:W-:-:S02]  /*170b50*/  ISETP.LT.AND P1, PT, R23, UR16, !P0 ;  /* 0x0000001017007c0c */ /* 0x001fc4000c721270 */
[----:B------:R-:W-:Y:S02]  /*170b60*/  ISETP.LT.AND P0, PT, R2, UR67, !P0 ;  /* 0x0000004302007c0c */ /* 0x000fe4000c701270 */
[----:B------:R-:W-:Y:S01]  /*170b70*/  LOP3.LUT R7, R7, 0xefffffff, RZ, 0xc0, !PT ;  /* 0xefffffff07077812 */ /* 0x000fe200078ec0ff */
[C---:B--2---:R-:W-:Y:S02]  /*170b80*/  VIADD R0, R29.reuse, 0x170 ;  /* 0x000001701d007836 */ /* 0x044fe40000000000 */
[----:B------:R-:W-:Y:S01]  /*170b90*/  VIADD R22, R29, 0x19a ;  /* 0x0000019a1d167836 */ /* 0x000fe20000000000 */
[----:B------:R-:W-:Y:S01]  /*170ba0*/  LOP3.LUT R6, R6, 0xfffffffd, RZ, 0xc0, !PT ;  /* 0xfffffffd06067812 */ /* 0x000fe200078ec0ff */
[----:B------:R-:W0:Y:S04]  /*170bb0*/  LDCU UR67, c[0x0][0x39c] ;  /* 0x00007380ff4377ac */ /* 0x000e280008000800 */
[----:B------:R-:W-:-:S04]  /*170bc0*/  @P1 LOP3.LUT R7, R7, 0x10000000, RZ, 0xfc, !PT ;  /* 0x1000000007071812 */ /* 0x000fc800078efcff */
[----:B------:R-:W-:-:S04]  /*170bd0*/  LOP3.LUT R7, R7, 0xfbffffff, RZ, 0xc0, !PT ;  /* 0xfbffffff07077812 */ /* 0x000fc800078ec0ff */
[----:B------:R-:W-:Y:S02]  /*170be0*/  @P0 LOP3.LUT R7, R7, 0x4000000, RZ, 0xfc, !PT ;  /* 0x0400000007070812 */ /* 0x000fe400078efcff */
[----:B------:R-:W-:Y:S01]  /*170bf0*/  ISETP.GE.AND P0, PT, R21, UR27, PT ;  /* 0x0000001b15007c0c */ /* 0x000fe2000bf06270 */
[----:B------:R-:W2:Y:S03]  /*170c00*/  LDCU.64 UR26, c[0x0][0x398] ;  /* 0x00007300ff1a77ac */ /* 0x000ea60008000a00 */
[----:B-1----:R-:W-:Y:S02]  /*170c10*/  ISETP.LT.AND P1, PT, R23, UR18, !P0 ;  /* 0x0000001217007c0c */ /* 0x002fe4000c721270 */
[----:B------:R-:W-:Y:S02]  /*170c20*/  ISETP.LT.AND P0, PT, R2, UR66, !P0 ;  /* 0x0000004202007c0c */ /* 0x000fe4000c701270 */
[----:B------:R-:W-:Y:S01]  /*170c30*/  LOP3.LUT R7, R7, 0xfdffffff, RZ, 0xc0, !PT ;  /* 0xfdffffff07077812 */ /* 0x000fe200078ec0ff */
[----:B------:R1:W-:Y:S01]  /*170c40*/  STL [R1+0x168], R0 ;  /* 0x0001680001007387 */ /* 0x0003e20000100800 */
[----:B------:R-:W-:Y:S01]  /*170c50*/  VIADD R21, R29, 0x19b ;  /* 0x0000019b1d157836 */ /* 0x000fe20000000000 */
[----:B------:R-:W0:Y:S06]  /*170c60*/  LDCU UR66, c[0x0][0x39c] ;  /* 0x00007380ff4277ac */ /* 0x000e2c0008000800 */
        /* <DEDUP_REMOVED lines=8> */
[C---:B-1----:R-:W-:Y:S01]  /*170cf0*/  VIADD R0, R29.reuse, 0x172 ;  /* 0x000001721d007836 */ /* 0x042fe20000000000 */
[----:B------:R-:W-:Y:S01]  /*170d00*/  STL [R1+0x164], R4 ;  /* 0x0001640401007387 */ /* 0x000fe20000100800 */
[----:B------:R-:W-:Y:S01]  /*170d10*/  VIADD R20, R29, 0x19c ;  /* 0x0000019c1d147836 */ /* 0x000fe20000000000 */
[----:B------:R-:W1:Y:S02]  /*170d20*/  LDCU UR37, c[0x0][0x39c] ;  /* 0x00007380ff2577ac */ /* 0x000e640008000800 */
[----:B------:R2:W-:Y:S03]  /*170d30*/  STL [R1+0x160], R0 ;  /* 0x0001600001007387 */ /* 0x0005e60000100800 */
[----:B------:R-:W-:-:S04]  /*170d40*/  @P1 LOP3.LUT R7, R7, 0x200000, RZ, 0xfc, !PT ;  /* 0x0020000007071812 */ /* 0x000fc800078efcff */
[----:B------:R-:W-:Y:S01]  /*170d50*/  LOP3.LUT R7, R7, 0xfff7ffff, RZ, 0xc0, !PT ;  /* 0xfff7ffff07077812 */ /* 0x000fe200078ec0ff */
[----:B--2---:R-:W-:-:S03]  /*170d60*/  VIADD R0, R29, 0x173 ;  /* 0x000001731d007836 */ /* 0x004fc60000000000 */
[----:B------:R-:W-:Y:S02]  /*170d70*/  @P0 LOP3.LUT R7, R7, 0x80000, RZ, 0xfc, !PT ;  /* 0x0008000007070812 */ /* 0x000fe400078efcff */
[----:B------:R-:W-:Y:S01]  /*170d80*/  ISETP.GE.AND P0, PT, R19, UR23, PT ;  /* 0x0000001713007c0c */ /* 0x000fe2000bf06270 */
[----:B------:R2:W-:Y:S01]  /*170d90*/  STL [R1+0x15c], R0 ;  /* 0x00015c0001007387 */ /* 0x0005e20000100800 */
[----:B------:R-:W-:Y:S01]  /*170da0*/  VIADD R4, R29, 0x174 ;  /* 0x000001741d047836 */ /* 0x000fe20000000000 */
[----:B------:R-:W1:Y:S01]  /*170db0*/  LDCU.64 UR22, c[0x0][0x398] ;  /* 0x00007300ff1677ac */ /* 0x000e620008000a00 */
[----:B0-----:R-:W-:-:S03]  /*170dc0*/  ISETP.LT.AND P1, PT, R23, UR20, !P0 ;  /* 0x0000001417007c0c */ /* 0x001fc6000c721270 */
[----:B------:R0:W-:Y:S01]  /*170dd0*/  STL [R1+0x158], R4 ;  /* 0x0001580401007387 */ /* 0x0001e20000100800 */
[----:B--2---:R-:W-:Y:S01]  /*170de0*/  VIADD R0, R29, 0x175 ;  /* 0x000001751d007836 */ /* 0x004fe20000000000 */
[----:B------:R-:W-:Y:S02]  /*170df0*/  ISETP.LT.AND P0, PT, R2, UR65, !P0 ;  /* 0x0000004102007c0c */ /* 0x000fe4000c701270 */
[----:B------:R-:W-:Y:S01]  /*170e00*/  LOP3.LUT R7, R7, 0xfffbffff, RZ, 0xc0, !PT ;  /* 0xfffbffff07077812 */ /* 0x000fe200078ec0ff */
[C---:B------:R-:W-:Y:S01]  /*170e10*/  VIADD R19, R29.reuse, 0x19d ;  /* 0x0000019d1d137836 */ /* 0x040fe20000000000 */
[----:B------:R-:W2:Y:S01]  /*170e20*/  LDCU UR65, c[0x0][0x39c] ;  /* 0x00007380ff4177ac */ /* 0x000ea20008000800 */
[----:B------:R1:W-:Y:S01]  /*170e30*/  STL [R1+0x154], R0 ;  /* 0x0001540001007387 */ /* 0x0003e20000100800 */
[----:B0-----:R-:W-:Y:S02]  /*170e40*/  VIADD R4, R29, 0x177 ;  /* 0x000001771d047836 */ /* 0x001fe40000000000 */
[----:B------:R-:W-:Y:S01]  /*170e50*/  @P1 LOP3.LUT R7, R7, 0x40000, RZ, 0xfc, !PT ;  /* 0x0004000007071812 */ /* 0x000fe200078efcff */
[----:B-1----:R-:W-:-:S05]  /*170e60*/  VIADD R0, R29, 0x176 ;  /* 0x000001761d007836 */ /* 0x002fca0000000000 */
[----:B------:R0:W-:Y:S04]  /*170e70*/  STL [R1+0x150], R0 ;  /* 0x0001500001007387 */ /* 0x0001e80000100800 */
[----:B------:R1:W-:Y:S01]  /*170e80*/  STL [R1+0x14c], R4 ;  /* 0x00014c0401007387 */ /* 0x0003e20000100800 */
[----:B------:R-:W-:Y:S01]  /*170e90*/  LOP3.LUT R7, R7, 0xfffeffff, RZ, 0xc0, !PT ;  /* 0xfffeffff07077812 */ /* 0x000fe200078ec0ff */
[----:B0-----:R-:W-:-:S05]  /*170ea0*/  VIADD R0, R29, 0x178 ;  /* 0x000001781d007836 */ /* 0x001fca0000000000 */
[----:B------:R0:W-:Y:S01]  /*170eb0*/  STL [R1+0x148], R0 ;  /* 0x0001480001007387 */ /* 0x0001e20000100800 */
[----:B------:R-:W-:Y:S01]  /*170ec0*/  @P0 LOP3.LUT R7, R7, 0x10000, RZ, 0xfc, !PT ;  /* 0x0001000007070812 */ /* 0x000fe200078efcff */
[C---:B-1----:R-:W-:Y:S01]  /*170ed0*/  VIADD R4, R29.reuse, 0x17a ;  /* 0x0000017a1d047836 */ /* 0x042fe20000000000 */
[----:B------:R-:W-:Y:S01]  /*170ee0*/  ISETP.GE.AND P0, PT, R18, UR29, PT ;  /* 0x0000001d12007c0c */ /* 0x000fe2000bf06270 */
[----:B------:R-:W1:Y:S01]  /*170ef0*/  LDCU.64 UR28, c[0x0][0x398] ;  /* 0x00007300ff1c77ac */ /* 0x000e620008000a00 */
[----:B0-----:R-:W-:Y:S02]  /*170f00*/  VIADD R0, R29, 0x179 ;  /* 0x000001791d007836 */ /* 0x001fe40000000000 */
[----:B------:R-:W-:-:S03]  /*170f10*/  ISETP.LT.AND P1, PT, R23, UR22, !P0 ;  /* 0x0000001617007c0c */ /* 0x000fc6000c721270 */
[----:B------:R0:W-:Y:S04]  /*170f20*/  STL [R1+0x144], R0 ;  /* 0x0001440001007387 */ /* 0x0001e80000100800 */
[----:B------:R1:W-:Y:S01]  /*170f30*/  STL [R1+0x140], R4 ;  /* 0x0001400401007387 */ /* 0x0003e20000100800 */
[----:B------:R-:W-:Y:S01]  /*170f40*/  LOP3.LUT R7, R7, 0xffffbfff, RZ, 0xc0, !PT ;  /* 0xffffbfff07077812 */ /* 0x000fe200078ec0ff */
[C---:B------:R-:W-:Y:S01]  /*170f50*/  VIADD R18, R29.reuse, 0x19e ;  /* 0x0000019e1d127836 */ /* 0x040fe20000000000 */
[----:B------:R-:W2:Y:S01]  /*170f60*/  LDCU UR22, c[0x0][0x39c] ;  /* 0x00007380ff1677ac */ /* 0x000ea20008000800 */
[----:B0-----:R-:W-:-:S05]  /*170f70*/  VIADD R0, R29, 0x17b ;  /* 0x0000017b1d007836 */ /* 0x001fca0000000000 */
[----:B------:R0:W-:Y:S01]  /*170f80*/  STL [R1+0x13c], R0 ;  /* 0x00013c0001007387 */ /* 0x0001e20000100800 */
[----:B-1----:R-:W-:Y:S01]  /*170f90*/  VIADD R4, R29, 0x17d ;  /* 0x0000017d1d047836 */ /* 0x002fe20000000000 */
[----:B------:R-:W-:Y:S02]  /*170fa0*/  ISETP.LT.AND P0, PT, R2, UR64, !P0 ;  /* 0x0000004002007c0c */ /* 0x000fe4000c701270 */
[----:B------:R-:W-:Y:S01]  /*170fb0*/  @P1 LOP3.LUT R7, R7, 0x4000, RZ, 0xfc, !PT ;  /* 0x0000400007071812 */ /* 0x000fe200078efcff */
[----:B------:R-:W1:Y:S01]  /*170fc0*/  LDCU UR64, c[0x0][0x39c] ;  /* 0x00007380ff4077ac */ /* 0x000e620008000800 */
[----:B0-----:R-:W-:-:S05]  /*170fd0*/  VIADD R0, R29, 0x17c ;  /* 0x0000017c1d007836 */ /* 0x001fca0000000000 */
[----:B------:R0:W-:Y:S04]  /*170fe0*/  STL [R1+0x138], R0 ;  /* 0x0001380001007387 */ /* 0x0001e80000100800 */
[----:B------:R1:W-:Y:S01]  /*170ff0*/  STL [R1+0x134], R4 ;  /* 0x0001340401007387 */ /* 0x0003e20000100800 */
[----:B------:R-:W-:Y:S01]  /*171000*/  LOP3.LUT R7, R7, 0xffffefff, RZ, 0xc0, !PT ;  /* 0xffffefff07077812 */ /* 0x000fe200078ec0ff */
[----:B0-----:R-:W-:-:S05]  /*171010*/  VIADD R0, R29, 0x17e ;  /* 0x0000017e1d007836 */ /* 0x001fca0000000000 */
[----:B------:R0:W-:Y:S01]  /*171020*/  STL [R1+0x130], R0 ;  /* 0x0001300001007387 */ /* 0x0001e20000100800 */
[----:B-1----:R-:W-:Y:S01]  /*171030*/  VIADD R4, R29, 0x180 ;  /* 0x000001801d047836 */ /* 0x002fe20000000000 */
[----:B------:R-:W-:Y:S02]  /*171040*/  @P0 LOP3.LUT R7, R7, 0x1000, RZ, 0xfc, !PT ;  /* 0x0000100007070812 */ /* 0x000fe400078efcff */
[----:B------:R-:W-:Y:S01]  /*171050*/  ISETP.GE.AND P0, PT, R17, UR25, PT ;  /* 0x0000001911007c0c */ /* 0x000fe2000bf06270 */
[----:B------:R-:W1:Y:S01]  /*171060*/  LDCU.64 UR24, c[0x0][0x398] ;  /* 0x00007300ff1877ac */ /* 0x000e620008000a00 */
[----:B0-----:R-:W-:-:S05]  /*171070*/  VIADD R0, R29, 0x17f ;  /* 0x0000017f1d007836 */ /* 0x001fca0000000000 */
[----:B------:R0:W-:Y:S04]  /*171080*/  STL [R1+0x12c], R0 ;  /* 0x00012c0001007387 */ /* 0x0001e80000100800 */
[----:B------:R1:W-:Y:S01]  /*171090*/  STL [R1+0x128], R4 ;  /* 0x0001280401007387 */ /* 0x0003e20000100800 */
[----:B------:R-:W-:Y:S01]  /*1710a0*/  ISETP.LT.AND P1, PT, R23, UR28, !P0 ;  /* 0x0000001c17007c0c */ /* 0x000fe2000c721270 */
[----:B0-----:R-:W-:Y:S01]  /*1710b0*/  VIADD R0, R29, 0x181 ;  /* 0x000001811d007836 */ /* 0x001fe20000000000 */
[----:B------:R-:W-:Y:S01]  /*1710c0*/  LOP3.LUT R7, R7, 0xfffffbff, RZ, 0xc0, !PT ;  /* 0xfffffbff07077812 */ /* 0x000fe200078ec0ff */
[C---:B-1----:R-:W-:Y:S02]  /*1710d0*/  VIADD R4, R29.reuse, 0x186 ;  /* 0x000001861d047836 */ /* 0x042fe40000000000 */
[----:B------:R-:W-:Y:S01]  /*1710e0*/  VIADD R17, R29, 0x1a4 ;  /* 0x000001a41d117836 */ /* 0x000fe20000000000 */
[----:B------:R-:W0:Y:S01]  /*1710f0*/  LDCU UR28, c[0x0][0x39c] ;  /* 0x00007380ff1c77ac */ /* 0x000e220008000800 */
[----:B------:R1:W-:Y:S01]  /*171100*/  STL [R1+0x124], R0 ;  /* 0x0001240001007387 */ /* 0x0003e20000100800 */
[----:B------:R-:W-:-:S05]  /*171110*/  ISETP.LT.AND P0, PT, R2, UR58, !P0 ;  /* 0x0000003a02007c0c */ /* 0x000fca000c701270 */
[----:B------:R-:W-:Y:S01]  /*171120*/  @P1 LOP3.LUT R7, R7, 0x400, RZ, 0xfc, !PT ;  /* 0x0000040007071812 */ /* 0x000fe200078efcff */
[----:B------:R-:W0:Y:S01]  /*171130*/  LDCU UR58, c[0x0][0x39c] ;  /* 0x00007380ff3a77ac */ /* 0x000e220008000800 */
[----:B-1----:R-:W-:-:S05]  /*171140*/  VIADD R0, R29, 0x182 ;  /* 0x000001821d007836 */ /* 0x002fca0000000000 */
[----:B------:R1:W-:Y:S02]  /*171150*/  STL [R1+0x120], R0 ;  /* 0x0001200001007387 */ /* 0x0003e40000100800 */
[----:B-1----:R-:W-:-:S05]  /*171160*/  VIADD R0, R29, 0x183 ;  /* 0x000001831d007836 */ /* 0x002fca0000000000 */
[----:B------:R1:W-:Y:S01]  /*171170*/  STL [R1+0x11c], R0 ;  /* 0x00011c0001007387 */ /* 0x0003e20000100800 */
[----:B------:R-:W-:Y:S01]  /*171180*/  LOP3.LUT R7, R7, 0xfffffeff, RZ, 0xc0, !PT ;  /* 0xfffffeff07077812 */ /* 0x000fe200078ec0ff */
[----:B-1----:R-:W-:-:S03]  /*171190*/  VIADD R0, R29, 0x185 ;  /* 0x000001851d007836 */ /* 0x002fc60000000000 */
[----:B------:R-:W-:Y:S02]  /*1711a0*/  @P0 LOP3.LUT R7, R7, 0x100, RZ, 0xfc, !PT ;  /* 0x0000010007070812 */ /* 0x000fe400078efcff */
[----:B------:R1:W-:Y:S01]  /*1711b0*/  STL [R1+0x114], R0 ;  /* 0x0001140001007387 */ /* 0x0003e20000100800 */
[----:B------:R-:W-:-:S03]  /*1711c0*/  ISETP.GE.AND P0, PT, R16, UR17, PT ;  /* 0x0000001110007c0c */ /* 0x000fc6000bf06270 */
[----:B------:R0:W-:Y:S01]  /*1711d0*/  STL [R1+0x110], R4 ;  /* 0x0001100401007387 */ /* 0x0001e20000100800 */
[----:B------:R-:W2:Y:S01]  /*1711e0*/  LDCU.64 UR16, c[0x0][0x398] ;  /* 0x00007300ff1077ac */ /* 0x000ea20008000a00 */
[----:B-1----:R-:W-:Y:S01]  /*1711f0*/  VIADD R0, R29, 0x187 ;  /* 0x000001871d007836 */ /* 0x002fe20000000000 */
[----:B------:R-:W-:-:S04]  /*171200*/  ISETP.LT.AND P1, PT, R23, UR24, !P0 ;  /* 0x0000001817007c0c */ /* 0x000fc8000c721270 */
[----:B------:R1:W-:Y:S01]  /*171210*/  STL [R1+0x10c], R0 ;  /* 0x00010c0001007387 */ /* 0x0003e20000100800 */
[----:B0-----:R-:W-:Y:S01]  /*171220*/  VIADD R4, R29, 0x189 ;  /* 0x000001891d047836 */ /* 0x001fe20000000000 */
[----:B------:R-:W-:Y:S01]  /*171230*/  LOP3.LUT R7, R7, 0xffffffbf, RZ, 0xc0, !PT ;  /* 0xffffffbf07077812 */ /* 0x000fe200078ec0ff */
[C---:B------:R-:W-:Y:S01]  /*171240*/  VIADD R16, R29.reuse, 0x19f ;  /* 0x0000019f1d107836 */ /* 0x040fe20000000000 */
[----:B------:R-:W0:Y:S01]  /*171250*/  LDCU UR24, c[0x0][0x39c] ;  /* 0x00007380ff1877ac */ /* 0x000e220008000800 */
[----:B-1----:R-:W-:Y:S01]  /*171260*/  VIADD R0, R29, 0x188 ;  /* 0x000001881d007836 */ /* 0x002fe20000000000 */
[----:B------:R-:W-:-:S03]  /*171270*/  ISETP.LT.AND P0, PT, R2, UR54, !P0 ;  /* 0x0000003602007c0c */ /* 0x000fc6000c701270 */
[----:B------:R-:W-:Y:S01]  /*171280*/  @P1 LOP3.LUT R7, R7, 0x40, RZ, 0xfc, !PT ;  /* 0x0000004007071812 */ /* 0x000fe200078efcff */
[----:B------:R-:W1:Y:S01]  /*171290*/  LDCU UR54, c[0x0][0x39c] ;  /* 0x00007380ff3677ac */ /* 0x000e620008000800 */
[----:B------:R0:W-:Y:S04]  /*1712a0*/  STL [R1+0x108], R0 ;  /* 0x0001080001007387 */ /* 0x0001e80000100800 */
[----:B------:R2:W-:Y:S01]  /*1712b0*/  STL [R1+0x104], R4 ;  /* 0x0001040401007387 */ /* 0x0005e20000100800 */
[----:B0-----:R-:W-:-:S05]  /*1712c0*/  VIADD R0, R29, 0x18a ;  /* 0x0000018a1d007836 */ /* 0x001fca0000000000 */
[----:B------:R0:W-:Y:S01]  /*1712d0*/  STL [R1+0x100], R0 ;  /* 0x0001000001007387 */ /* 0x0001e20000100800 */
[----:B--2---:R-:W-:Y:S01]  /*1712e0*/  VIADD R4, R29, 0x18c ;  /* 0x0000018c1d047836 */ /* 0x004fe20000000000 */
[----:B------:R-:W-:Y:S01]  /*1712f0*/  LOP3.LUT R7, R7, 0xffffffef, RZ, 0xc0, !PT ;  /* 0xffffffef07077812 */ /* 0x000fe200078ec0ff */
[----:B0-----:R-:W-:-:S05]  /*171300*/  VIADD R0, R29, 0x18b ;  /* 0x0000018b1d007836 */ /* 0x001fca0000000000 */
[----:B------:R0:W-:Y:S04]  /*171310*/  STL [R1+0xfc], R0 ;  /* 0x0000fc0001007387 */ /* 0x0001e80000100800 */
[----:B------:R2:W-:Y:S01]  /*171320*/  STL [R1+0xf8], R4 ;  /* 0x0000f80401007387 */ /* 0x0005e20000100800 */
[----:B------:R-:W-:Y:S02]  /*171330*/  @P0 LOP3.LUT R7, R7, 0x10, RZ, 0xfc, !PT ;  /* 0x0000001007070812 */ /* 0x000fe400078efcff */
[----:B------:R-:W-:Y:S01]  /*171340*/  ISETP.GE.AND P0, PT, R15, UR19, PT ;  /* 0x000000130f007c0c */ /* 0x000fe2000bf06270 */
[----:B------:R-:W1:Y:S01]  /*171350*/  LDCU.64 UR18, c[0x0][0x398] ;  /* 0x00007300ff1277ac */ /* 0x000e620008000a00 */
[----:B0-----:R-:W-:Y:S02]  /*171360*/  VIADD R0, R29, 0x18d ;  /* 0x0000018d1d007836 */ /* 0x001fe40000000000 */
[----:B------:R-:W-:-:S03]  /*171370*/  ISETP.LT.AND P1, PT, R23, UR16, !P0 ;  /* 0x0000001017007c0c */ /* 0x000fc6000c721270 */
[----:B------:R0:W-:Y:S01]  /*171380*/  STL [R1+0xf4], R0 ;  /* 0x0000f40001007387 */ /* 0x0001e20000100800 */
[----:B--2---:R-:W-:Y:S01]  /*171390*/  VIADD R4, R29, 0x18f ;  /* 0x0000018f1d047836 */ /* 0x004fe20000000000 */
[----:B------:R-:W-:Y:S01]  /*1713a0*/  LOP3.LUT R7, R7, 0xfffffff7, RZ, 0xc0, !PT ;  /* 0xfffffff707077812 */ /* 0x000fe200078ec0ff */
[C---:B------:R-:W-:Y:S01]  /*1713b0*/  VIADD R15, R29.reuse, 0x1a5 ;  /* 0x000001a51d0f7836 */ /* 0x040fe20000000000 */
[----:B------:R-:W2:Y:S01]  /*1713c0*/  LDCU UR16, c[0x0][0x39c] ;  /* 0x00007380ff1077ac */ /* 0x000ea20008000800 */
[----:B0-----:R-:W-:-:S05]  /*1713d0*/  VIADD R0, R29, 0x18e ;  /* 0x0000018e1d007836 */ /* 0x001fca0000000000 */
[----:B------:R0:W-:Y:S04]  /*1713e0*/  STL [R1+0xf0], R0 ;  /* 0x0000f00001007387 */ /* 0x0001e80000100800 */
[----:B------:R1:W-:Y:S01]  /*1713f0*/  STL [R1+0xec], R4 ;  /* 0x0000ec0401007387 */ /* 0x0003e20000100800 */
[----:B------:R-:W-:Y:S02]  /*171400*/  ISETP.LT.AND P0, PT, R2, UR50, !P0 ;  /* 0x0000003202007c0c */ /* 0x000fe4000c701270 */
[----:B------:R-:W-:Y:S01]  /*171410*/  @P1 LOP3.LUT R7, R7, 0x8, RZ, 0xfc, !PT ;  /* 0x0000000807071812 */ /* 0x000fe200078efcff */
[----:B------:R-:W2:Y:S01]  /*171420*/  LDCU UR50, c[0x0][0x39c] ;  /* 0x00007380ff3277ac */ /* 0x000ea20008000800 */
[----:B0-----:R-:W-:-:S05]  /*171430*/  VIADD R0, R29, 0x190 ;  /* 0x000001901d007836 */ /* 0x001fca0000000000 */
[----:B------:R0:W-:Y:S01]  /*171440*/  STL [R1+0xe8], R0 ;  /* 0x0000e80001007387 */ /* 0x0001e20000100800 */
[----:B-1----:R-:W-:Y:S01]  /*171450*/  VIADD R4, R29, 0x192 ;  /* 0x000001921d047836 */ /* 0x002fe20000000000 */
[----:B------:R-:W-:Y:S01]  /*171460*/  LOP3.LUT R7, R7, 0xfffffffe, RZ, 0xc0, !PT ;  /* 0xfffffffe07077812 */ /* 0x000fe200078ec0ff */
[----:B0-----:R-:W-:-:S05]  /*171470*/  VIADD R0, R29, 0x191 ;  /* 0x000001911d007836 */ /* 0x001fca0000000000 */
[----:B------:R0:W-:Y:S04]  /*171480*/  STL [R1+0xe4], R0 ;  /* 0x0000e40001007387 */ /* 0x0001e80000100800 */
[----:B------:R1:W-:Y:S01]  /*171490*/  STL [R1+0xe0], R4 ;  /* 0x0000e00401007387 */ /* 0x0003e20000100800 */
[----:B------:R-:W-:Y:S02]  /*1714a0*/  @P0 LOP3.LUT R7, R7, 0x1, RZ, 0xfc, !PT ;  /* 0x0000000107070812 */ /* 0x000fe400078efcff */
[----:B------:R-:W-:Y:S01]  /*1714b0*/  ISETP.GE.AND P0, PT, R3, UR27, PT ;  /* 0x0000001b03007c0c */ /* 0x000fe2000bf06270 */
[C---:B0-----:R-:W-:Y:S02]  /*1714c0*/  VIADD R0, R29.reuse, 0x193 ;  /* 0x000001931d007836 */ /* 0x041fe40000000000 */
[----:B-1----:R-:W-:-:S02]  /*1714d0*/  VIADD R4, R29, 0x195 ;  /* 0x000001951d047836 */ /* 0x002fc40000000000 */
[C---:B------:R-:W-:Y:S01]  /*1714e0*/  VIADD R3, R29.reuse, 0x196 ;  /* 0x000001961d037836 */ /* 0x040fe20000000000 */
[----:B------:R-:W0:Y:S01]  /*1714f0*/  LDCU.64 UR26, c[0x0][0x398] ;  /* 0x00007300ff1a77ac */ /* 0x000e220008000a00 */
[----:B------:R1:W-:Y:S02]  /*171500*/  STL [R1+0xdc], R0 ;  /* 0x0000dc0001007387 */ /* 0x0003e40000100800 */
[----:B-1----:R-:W-:-:S05]  /*171510*/  VIADD R0, R29, 0x194 ;  /* 0x000001941d007836 */ /* 0x002fca0000000000 */
[----:B------:R1:W-:Y:S04]  /*171520*/  STL [R1+0xcc], R0 ;  /* 0x0000cc0001007387 */ /* 0x0003e80000100800 */
        /* <DEDUP_REMOVED lines=10> */
[----:B------:R0:W-:Y:S04]  /*1715d0*/  STL [R1+0x5058], R16 ;  /* 0x0050581001007387 */ /* 0x0001e80000100800 */
[----:B------:R-:W2:Y:S04]  /*1715e0*/  LDL.LU R24, [R1+0x2edc] ;  /* 0x002edc0001187983 */ /* 0x000ea80000300800 */
[----:B-1----:R-:W3:Y:S01]  /*1715f0*/  LDL.LU R0, [R1+0x308c] ;  /* 0x00308c0001007983 */ /* 0x002ee20000300800 */
[----:B------:R-:W-:-:S02]  /*171600*/  ISETP.LT.AND P1, PT, R23, UR18, !P0 ;  /* 0x0000001217007c0c */ /* 0x000fc4000c721270 */
[----:B------:R-:W-:Y:S01]  /*171610*/  ISETP.LT.AND P0, PT, R2, UR46, !P0 ;  /* 0x0000002e02007c0c */ /* 0x000fe2000c701270 */
[----:B0-----:R-:W-:Y:S01]  /*171620*/  VIADD R4, R29, 0x7 ;  /* 0x000000071d047836 */ /* 0x001fe20000000000 */
[----:B------:R-:W-:Y:S01]  /*171630*/  LOP3.LUT R7, R7, 0xfffffffd, RZ, 0xc0, !PT ;  /* 0xfffffffd07077812 */ /* 0x000fe200078ec0ff */
[----:B------:R-:W0:Y:S01]  /*171640*/  LDCU UR18, c[0x0][0x39c] ;  /* 0x00007380ff1277ac */ /* 0x000e220008000800 */
[----:B------:R-:W1:Y:S01]  /*171650*/  LDCU UR46, c[0x0][0x39c] ;  /* 0x00007380ff2e77ac */ /* 0x000e620008000800 */
[----:B------:R-:W4:Y:S04]  /*171660*/  LDL.LU R18, [R1+0x1cc] ;  /* 0x0001cc0001127983 */ /* 0x000f280000300800 */
[----:B------:R-:W4:Y:S04]  /*171670*/  LDL.LU R19, [R1+0x1c8] ;  /* 0x0001c80001137983 */ /* 0x000f280000300800 */
[----:B------:R-:W4:Y:S04]  /*171680*/  LDL.LU R20, [R1+0x1c4] ;  /* 0x0001c40001147983 */ /* 0x000f280000300800 */
[----:B------:R-:W4:Y:S04]  /*171690*/  LDL.LU R21, [R1+0x1c0] ;  /* 0x0001c00001157983 */ /* 0x000f280000300800 */
[----:B------:R-:W4:Y:S01]  /*1716a0*/  LDL.LU R26, [R1+0x1bc] ;  /* 0x0001bc00011a7983 */ /* 0x000f220000300800 */
        /* <DEDUP_REMOVED lines=75> */
[----:B------:R-:W0:Y:S08]  /*171b60*/  LDCU UR27, c[0x0][0x39c] ;  /* 0x00007380ff1b77ac */ /* 0x000e300008000800 */
[----:B------:R-:W-:-:S04]  /*171b70*/  @P1 LOP3.LUT R8, R8, 0x40, RZ, 0xfc, !PT ;  /* 0x0000004008081812 */ /* 0x000fc800078efcff */
[----:B------:R-:W-:-:S04]  /*171b80*/  LOP3.LUT R8, R8, 0xffffffdf, RZ, 0xc0, !PT ;  /* 0xffffffdf08087812 */ /* 0x000fc800078ec0ff */
[----:B------:R-:W-:Y:S02]  /*171b90*/  @P0 LOP3.LUT R8, R8, 0x20, RZ, 0xfc, !PT ;  /* 0x0000002008080812 */ /* 0x000fe400078efcff */
[----:B------:R-:W-:Y:S01]  /*171ba0*/  ISETP.GE.AND P0, PT, R4, UR21, PT ;  /* 0x0000001504007c0c */ /* 0x000fe2000bf06270 */
[----:B------:R-:W0:Y:S03]  /*171bb0*/  LDCU UR21, c[0x0][0x39c] ;  /* 0x00007380ff1577ac */ /* 0x000e260008000800 */
[----:B------:R-:W-:Y:S01]  /*171bc0*/  ISETP.LT.AND P1, PT, R23, UR63, !P0 ;  /* 0x0000003f17007c0c */ /* 0x000fe2000c721270 */
[C---:B------:R-:W-:Y:S01]  /*171bd0*/  VIADD R23, R29.reuse, 0x1aa ;  /* 0x000001aa1d177836 */ /* 0x040fe20000000000 */
[----:B--2---:R-:W-:Y:S02]  /*171be0*/  R2UR.FILL UR62, R24 ;  /* 0x00000000183e72ca */ /* 0x004fe400004e0000 */
[----:B---3--:R-:W-:Y:S01]  /*171bf0*/  R2UR.FILL UR63, R0 ;  /* 0x00000000003f72ca */ /* 0x008fe200004e0000 */
[----:B------:R-:W-:-:S02]  /*171c00*/  VIADD R24, R29, 0x1a9 ;  /* 0x000001a91d187836 */ /* 0x000fc40000000000 */
[----:B------:R-:W-:Y:S02]  /*171c10*/  VIADD R0, R29, 0x1ab ;  /* 0x000001ab1d007836 */ /* 0x000fe40000000000 */
[----:B------:R-:W2:Y:S04]  /*171c20*/  LDL.LU R29, [R1+0x5060] ;  /* 0x00506000011d7983 */ /* 0x000ea80000300800 */
[----:B------:R-:W3:Y:S04]  /*171c30*/  LDL.LU R27, [R1+0x1b8] ;  /* 0x0001b800011b7983 */ /* 0x000ee80000300800 */
[----:B------:R-:W3:Y:S04]  /*171c40*/  LDL.LU R22, [R1+0x1b4] ;  /* 0x0001b40001167983 */ /* 0x000ee80000300800 */
[----:B------:R-:W3:Y:S04]  /*171c50*/  LDL.LU R25, [R1+0x1b0] ;  /* 0x0001b00001197983 */ /* 0x000ee80000300800 */
[----:B------:R-:W3:Y:S04]  /*171c60*/  LDL.LU R3, [R1+0x1ac] ;  /* 0x0001ac0001037983 */ /* 0x000ee80000300800 */
[----:B------:R-:W3:Y:S01]  /*171c70*/  LDL.LU R4, [R1+0x1a8] ;  /* 0x0001a80001047983 */ /* 0x000ee20000300800 */
[----:B------:R-:W-:-:S02]  /*171c80*/  ISETP.LT.AND P0, PT, R2, UR60, !P0 ;  /* 0x0000003c02007c0c */ /* 0x000fc4000c701270 */
[----:B------:R-:W-:Y:S02]  /*171c90*/  LOP3.LUT R8, R8, 0xffffffef, RZ, 0xc0, !PT ;  /* 0xffffffef08087812 */ /* 0x000fe400078ec0ff */
[----:B----4-:R-:W-:Y:S01]  /*171ca0*/  ISETP.GE.AND P2, PT, R26, UR49, PT ;  /* 0x000000311a007c0c */ /* 0x010fe2000bf46270 */
[----:B------:R-:W4:Y:S01]  /*171cb0*/  LDCU UR60, c[0x0][0x39c] ;  /* 0x00007380ff3c77ac */ /* 0x000f220008000800 */
[----:B------:R-:W-:Y:S02]  /*171cc0*/  @P1 LOP3.LUT R8, R8, 0x10, RZ, 0xfc, !PT ;  /* 0x0000001008081812 */ /* 0x000fe400078efcff */
[----:B------:R-:W-:Y:S01]  /*171cd0*/  ISETP.GE.AND P1, PT, R18, UR41, PT ;  /* 0x0000002912007c0c */ /* 0x000fe2000bf26270 */
[----:B------:R-:W0:Y:S01]  /*171ce0*/  LDCU UR41, c[0x0][0x39c] ;  /* 0x00007380ff2977ac */ /* 0x000e220008000800 */
[----:B------:R-:W-:-:S04]  /*171cf0*/  LOP3.LUT R8, R8, 0xfffffffb, RZ, 0xc0, !PT ;  /* 0xfffffffb08087812 */ /* 0x000fc800078ec0ff */
[----:B------:R-:W-:Y:S02]  /*171d00*/  @P0 LOP3.LUT R8, R8, 0x4, RZ, 0xfc, !PT ;  /* 0x0000000408080812 */ /* 0x000fe400078efcff */
[----:B------:R-:W-:Y:S01]  /*171d10*/  ISETP.GE.AND P0, PT, R19, UR43, PT ;  /* 0x0000002b13007c0c */ /* 0x000fe2000bf06270 */
[----:B------:R-:W0:Y:S01]  /*171d20*/  LDCU UR43, c[0x0][0x39c] ;  /* 0x00007380ff2b77ac */ /* 0x000e220008000800 */
[----:B------:R-:W-:-:S04]  /*171d30*/  LOP3.LUT R8, R8, 0xfffffffe, RZ, 0xc0, !PT ;  /* 0xfffffffe08087812 */ /* 0x000fc800078ec0ff */
[----:B------:R-:W-:Y:S02]  /*171d40*/  @P1 LOP3.LUT R8, R8, 0x1, RZ, 0xfc, !PT ;  /* 0x0000000108081812 */ /* 0x000fe400078efcff */
[----:B------:R-:W-:Y:S01]  /*171d50*/  ISETP.GE.AND P1, PT, R20, UR45, PT ;  /* 0x0000002d14007c0c */ /* 0x000fe2000bf26270 */
[----:B------:R-:W0:Y:S01]  /*171d60*/  LDCU UR45, c[0x0][0x39c] ;  /* 0x00007380ff2d77ac */ /* 0x000e220008000800 */
[----:B------:R-:W4:Y:S01]  /*171d70*/  LDL.LU R20, [R1+0x1a4] ;  /* 0x0001a40001147983 */ /* 0x000f220000300800 */
[----:B------:R-:W-:-:S10]  /*171d80*/  LOP3.LUT R8, R8, 0xfffffff7, RZ, 0xc0, !PT ;  /* 0xfffffff708087812 */ /* 0x000fd400078ec0ff */
[----:B------:R-:W-:-:S04]  /*171d90*/  @P1 LOP3.LUT R8, R8, 0x8, RZ, 0xfc, !PT ;  /* 0x0000000808081812 */ /* 0x000fc800078efcff */
[----:B------:R-:W-:Y:S02]  /*171da0*/  LOP3.LUT R8, R8, 0xffffff7f, RZ, 0xc0, !PT ;  /* 0xffffff7f08087812 */ /* 0x000fe400078ec0ff */
[----:B--2---:R-:W-:-:S04]  /*171db0*/  LOP3.LUT R29, R29, 0xbfffffff, RZ, 0xc0, !PT ;  /* 0xbfffffff1d1d7812 */ /* 0x004fc800078ec0ff */
[----:B------:R-:W-:Y:S02]  /*171dc0*/  @P0 LOP3.LUT R29, R29, 0x40000000, RZ, 0xfc, !PT ;  /* 0x400000001d1d0812 */ /* 0x000fe400078efcff */
[----:B------:R-:W-:Y:S02]  /*171dd0*/  ISETP.GE.AND P0, PT, R21, UR47, PT ;  /* 0x0000002f15007c0c */ /* 0x000fe4000bf06270 */
[----:B---3--:R-:W-:Y:S01]  /*171de0*/  ISETP.GE.AND P1, PT, R27, UR51, PT ;  /* 0x000000331b007c0c */ /* 0x008fe2000bf26270 */
[----:B------:R-:W0:Y:S04]  /*171df0*/  LDL.LU R21, [R1+0x19c] ;  /* 0x00019c0001157983 */ /* 0x000e280000300800 */
[----:B------:R-:W2:Y:S04]  /*171e00*/  LDL.LU R26, [R1+0x198] ;  /* 0x00019800011a7983 */ /* 0x000ea80000300800 */
[----:B------:R-:W3:Y:S01]  /*171e10*/  LDL.LU R27, [R1+0x194] ;  /* 0x00019400011b7983 */ /* 0x000ee20000300800 */
[----:B------:R-:W0:Y:S01]  /*171e20*/  LDCU UR47, c[0x0][0x39c] ;  /* 0x00007380ff2f77ac */ /* 0x000e220008000800 */
[----:B------:R-:W-:-:S04]  /*171e30*/  @P0 LOP3.LUT R8, R8, 0x80, RZ, 0xfc, !PT ;  /* 0x0000008008080812 */ /* 0x000fc800078efcff */
[----:B------:R-:W-:Y:S02]  /*171e40*/  LOP3.LUT R8, R8, 0xfffff7ff, RZ, 0xc0, !PT ;  /* 0xfffff7ff08087812 */ /* 0x000fe400078ec0ff */
[----:B------:R-:W-:Y:S02]  /*171e50*/  ISETP.GE.AND P0, PT, R22, UR53, PT ;  /* 0x0000003516007c0c */ /* 0x000fe4000bf06270 */
[----:B------:R-:W-:-:S04]  /*171e60*/  @P2 LOP3.LUT R8, R8, 0x800, RZ, 0xfc, !PT ;  /* 0x0000080008082812 */ /* 0x000fc800078efcff */
[----:B------:R-:W-:-:S04]  /*171e70*/  LOP3.LUT R8, R8, 0xffffefff, RZ, 0xc0, !PT ;  /* 0xffffefff08087812 */ /* 0x000fc800078ec0ff */
[----:B------:R-:W-:Y:S02]  /*171e80*/  @P1 LOP3.LUT R8, R8, 0x1000, RZ, 0xfc, !PT ;  /* 0x0000100008081812 */ /* 0x000fe400078efcff */
[----:B------:R-:W-:Y:S02]  /*171e90*/  ISETP.GE.AND P1, PT, R3, UR57, PT ;  /* 0x0000003903007c0c */ /* 0x000fe4000bf26270 */
[----:B------:R-:W3:Y:S01]  /*171ea0*/  LDL.LU R3, [R1+0x190] ;  /* 0x0001900001037983 */ /* 0x000ee20000300800 */
[----:B------:R-:W-:-:S03]  /*171eb0*/  LOP3.LUT R8, R8, 0xffff7fff, RZ, 0xc0, !PT ;  /* 0xffff7fff08087812 */ /* 0x000fc600078ec0ff */
[----:B------:R-:W3:Y:S01]  /*171ec0*/  LDL.LU R22, [R1+0x18c] ;  /* 0x00018c0001167983 */ /* 0x000ee20000300800 */
[----:B------:R-:W-:Y:S02]  /*171ed0*/  @P0 LOP3.LUT R8, R8, 0x8000, RZ, 0xfc, !PT ;  /* 0x0000800008080812 */ /* 0x000fe400078efcff */
[----:B------:R-:W-:Y:S02]  /*171ee0*/  ISETP.GE.AND P0, PT, R4, UR59, PT ;  /* 0x0000003b04007c0c */ /* 0x000fe4000bf06270 */
[----:B------:R-:W3:Y:S01]  /*171ef0*/  LDL.LU R4, [R1+0x188] ;  /* 0x0001880001047983 */ /* 0x000ee20000300800 */
[----:B------:R-:W-:Y:S02]  /*171f00*/  ISETP.GE.AND P2, PT, R25, UR55, PT ;  /* 0x0000003719007c0c */ /* 0x000fe4000bf46270 */
[----:B------:R-:W-:Y:S01]  /*171f10*/  LOP3.LUT R8, R8, 0xfffdffff, RZ, 0xc0, !PT ;  /* 0xfffdffff08087812 */ /* 0x000fe200078ec0ff */
[----:B------:R-:W3:Y:S04]  /*171f20*/  LDL.LU R25, [R1+0x184] ;  /* 0x0001840001197983 */ /* 0x000ee80000300800 */
[----:B------:R-:W3:Y:S04]  /*171f30*/  LDL.LU R18, [R1+0x180] ;  /* 0x0001800001127983 */ /* 0x000ee80000300800 */
[----:B------:R-:W3:Y:S02]  /*171f40*/  LDL.LU R19, [R1+0x17c] ;  /* 0x00017c0001137983 */ /* 0x000ee40000300800 */
[----:B------:R-:W-:-:S04]  /*171f50*/  @P2 LOP3.LUT R8, R8, 0x20000, RZ, 0xfc, !PT ;  /* 0x0002000008082812 */ /* 0x000fc800078efcff */
[----:B------:R-:W-:-:S04]  /*171f60*/  LOP3.LUT R8, R8, 0xfff7ffff, RZ, 0xc0, !PT ;  /* 0xfff7ffff08087812 */ /* 0x000fc800078ec0ff */
[----:B------:R-:W-:-:S04]  /*171f70*/  @P1 LOP3.LUT R8, R8, 0x80000, RZ, 0xfc, !PT ;  /* 0x0008000008081812 */ /* 0x000fc800078efcff */
[----:B------:R-:W-:-:S04]  /*171f80*/  LOP3.LUT R8, R8, 0xffdfffff, RZ, 0xc0, !PT ;  /* 0xffdfffff08087812 */ /* 0x000fc800078ec0ff */
[----:B------:R-:W-:Y:S02]  /*171f90*/  @P0 LOP3.LUT R8, R8, 0x200000, RZ, 0xfc, !PT ;  /* 0x0020000008080812 */ /* 0x000fe400078efcff */
[----:B----4-:R-:W-:Y:S02]  /*171fa0*/  ISETP.GE.AND P0, PT, R20, UR61, PT ;  /* 0x0000003d14007c0c */ /* 0x010fe4000bf06270 */
[----:B------:R-:W-:-:S11]  /*171fb0*/  LOP3.LUT R8, R8, 0xff7fffff, RZ, 0xc0, !PT ;  /* 0xff7fffff08087812 */ /* 0x000fd600078ec0ff */
[----:B------:R-:W-:-:S04]  /*171fc0*/  @P0 LOP3.LUT R8, R8, 0x800000, RZ, 0xfc, !PT ;  /* 0x0080000008080812 */ /* 0x000fc800078efcff */
[----:B------:R-:W-:Y:S02]  /*171fd0*/  LOP3.LUT R8, R8, 0xfdffffff, RZ, 0xc0, !PT ;  /* 0xfdffffff08087812 */ /* 0x000fe400078ec0ff */
[----:B0-----:R-:W-:Y:S02]  /*171fe0*/  ISETP.GE.AND P2, PT, R21, UR45, PT ;  /* 0x0000002d15007c0c */ /* 0x001fe4000bf46270 */
[----:B--2---:R-:W-:Y:S02]  /*171ff0*/  ISETP.GE.AND P1, PT, R26, UR43, PT ;  /* 0x0000002b1a007c0c */ /* 0x004fe4000bf26270 */
[----:B---3--:R-:W-:Y:S01]  /*172000*/  ISETP.GE.AND P0, PT, R27, UR41, PT ;  /* 0x000000291b007c0c */ /* 0x008fe2000bf06270 */
[----:B------:R-:W2:Y:S01]  /*172010*/  LDL.LU R26, [R1+0x174] ;  /* 0x00017400011a7983 */ /* 0x000ea20000300800 */
[----:B------:R-:W0:Y:S03]  /*172020*/  LDCU UR43, c[0x0][0x39c] ;  /* 0x00007380ff2b77ac */ /* 0x000e260008000800 */
[----:B------:R-:W3:Y:S01]  /*172030*/  LDL.LU R27, [R1+0x170] ;  /* 0x00017000011b7983 */ /* 0x000ee20000300800 */
[----:B------:R-:W4:Y:S01]  /*172040*/  LDCU UR45, c[0x0][0x39c] ;  /* 0x00007380ff2d77ac */ /* 0x000f220008000800 */
[----:B------:R-:W0:Y:S02]  /*172050*/  LDCU UR41, c[0x0][0x39c] ;  /* 0x00007380ff2977ac */ /* 0x000e240008000800 */
[----:B------:R-:W-:-:S04]  /*172060*/  @P2 LOP3.LUT R8, R8, 0x2000000, RZ, 0xfc, !PT ;  /* 0x0200000008082812 */ /* 0x000fc800078efcff */
[----:B------:R-:W-:-:S04]  /*172070*/  LOP3.LUT R8, R8, 0xf7ffffff, RZ, 0xc0, !PT ;  /* 0xf7ffffff08087812 */ /* 0x000fc800078ec0ff */
[----:B------:R-:W-:-:S04]  /*172080*/  @P1 LOP3.LUT R8, R8, 0x8000000, RZ, 0xfc, !PT ;  /* 0x0800000008081812 */ /* 0x000fc800078efcff */
[----:B------:R-:W-:-:S04]  /*172090*/  LOP3.LUT R8, R8, 0xbfffffff, RZ, 0xc0, !PT ;  /* 0xbfffffff08087812 */ /* 0x000fc800078ec0ff */
[----:B------:R-:W-:Y:S02]  /*1720a0*/  @P0 LOP3.LUT R8, R8, 0x40000000, RZ, 0xfc, !PT ;  /* 0x4000000008080812 */ /* 0x000fe400078efcff */
[----:B------:R-:W-:Y:S01]  /*1720b0*/  ISETP.GE.AND P0, PT, R3, UR47, PT ;  /* 0x0000002f03007c0c */ /* 0x000fe2000bf06270 */
[----:B------:R-:W1:Y:S01]  /*1720c0*/  LDCU UR47, c[0x0][0x39c] ;  /* 0x00007380ff2f77ac */ /* 0x000e620008000800 */
[----:B------:R-:W3:Y:S01]  /*1720d0*/  LDL.LU R3, [R1+0x16c] ;  /* 0x00016c0001037983 */ /* 0x000ee20000300800 */
[----:B0-----:R-:W-:Y:S02]  /*1720e0*/  ISETP.GE.AND P1, PT, R4, UR43, PT ;  /* 0x0000002b04007c0c */ /* 0x001fe4000bf26270 */
[----:B----4-:R-:W-:Y:S01]  /*1720f0*/  ISETP.GE.AND P2, PT, R22, UR45, PT ;  /* 0x0000002d16007c0c */ /* 0x010fe2000bf46270 */
[----:B------:R-:W4:Y:S04]  /*172100*/  LDL.LU R4, [R1+0x168] ;  /* 0x0001680001047983 */ /* 0x000f280000300800 */
[----:B------:R-:W4:Y:S04]  /*172110*/  LDL.LU R21, [R1+0x164] ;  /* 0x0001640001157983 */ /* 0x000f280000300800 */
[----:B------:R-:W4:Y:S01]  /*172120*/  LDL.LU R22, [R1+0x160] ;  /* 0x0001600001167983 */ /* 0x000f220000300800 */
[----:B------:R-:W-:Y:S01]  /*172130*/  @P0 LOP3.LUT R7, R7, 0x2, RZ, 0xfc, !PT ;  /* 0x0000000207070812 */ /* 0x000fe200078efcff */
[----:B------:R-:W2:Y:S01]  /*172140*/  LDCU UR43, c[0x0][0x39c] ;  /* 0x00007380ff2b77ac */ /* 0x000ea20008000800 */
[----:B------:R-:W0:Y:S01]  /*172150*/  LDCU UR45, c[0x0][0x39c] ;  /* 0x00007380ff2d77ac */ /* 0x000e220008000800 */
[----:B------:R-:W4:Y:S01]  /*172160*/  LDL.LU R20, [R1+0x15c] ;  /* 0x00015c0001147983 */ /* 0x000f220000300800 */
[----:B------:R-:W-:-:S02]  /*172170*/  LOP3.LUT R7, R7, 0xfffffffb, RZ, 0xc0, !PT ;  /* 0xfffffffb07077812 */ /* 0x000fc400078ec0ff */
[----:B------:R-:W-:Y:S01]  /*172180*/  ISETP.GE.AND P0, PT, R25, UR41, PT ;  /* 0x0000002919007c0c */ /* 0x000fe2000bf06270 */
[----:B------:R-:W3:Y:S01]  /*172190*/  LDCU UR41, c[0x0][0x39c] ;  /* 0x00007380ff2977ac */ /* 0x000ee20008000800 */
[----:B------:R-:W4:Y:S01]  /*1721a0*/  LDL.LU R25, [R1+0x158] ;  /* 0x0001580001197983 */ /* 0x000f220000300800 */
[----:B------:R-:W-:-:S04]  /*1721b0*/  @P2 LOP3.LUT R7, R7, 0x4, RZ, 0xfc, !PT ;  /* 0x0000000407072812 */ /* 0x000fc800078efcff */
[----:B------:R-:W-:Y:S02]  /*1721c0*/  LOP3.LUT R7, R7, 0xffffffdf, RZ, 0xc0, !PT ;  /* 0xffffffdf07077812 */ /* 0x000fe400078ec0ff */
[----:B-1----:R-:W-:Y:S02]  /*1721d0*/  ISETP.GE.AND P2, PT, R18, UR47, PT ;  /* 0x0000002f12007c0c */ /* 0x002fe4000bf46270 */
[----:B------:R-:W-:-:S04]  /*1721e0*/  @P1 LOP3.LUT R7, R7, 0x20, RZ, 0xfc, !PT ;  /* 0x0000002007071812 */ /* 0x000fc800078efcff */
[----:B------:R-:W-:-:S04]  /*1721f0*/  LOP3.LUT R7, R7, 0xffffff7f, RZ, 0xc0, !PT ;  /* 0xffffff7f07077812 */ /* 0x000fc800078ec0ff */
[----:B------:R-:W-:Y:S02]  /*172200*/  @P0 LOP3.LUT R7, R7, 0x80, RZ, 0xfc, !PT ;  /* 0x0000008007070812 */ /* 0x000fe400078efcff */
[----:B0-----:R-:W-:Y:S02]  /*172210*/  ISETP.GE.AND P0, PT, R19, UR45, PT ;  /* 0x0000002d13007c0c */ /* 0x001fe4000bf06270 */
[----:B------:R-:W-:-:S04]  /*172220*/  LOP3.LUT R7, R7, 0xfffffdff, RZ, 0xc0, !PT ;  /* 0xfffffdff07077812 */ /* 0x000fc800078ec0ff */
[----:B------:R-:W-:-:S04]  /*172230*/  @P2 LOP3.LUT R7, R7, 0x200, RZ, 0xfc, !PT ;  /* 0x0000020007072812 */ /* 0x000fc800078efcff */
[----:B------:R-:W-:-:S04]  /*172240*/  LOP3.LUT R7, R7, 0xfffff7ff, RZ, 0xc0, !PT ;  /* 0xfffff7ff07077812 */ /* 0x000fc800078ec0ff */
[----:B------:R-:W-:-:S04]  /*172250*/  @P0 LOP3.LUT R7, R7, 0x800, RZ, 0xfc, !PT ;  /* 0x0000080007070812 */ /* 0x000fc800078efcff */
[----:B------:R-:W-:Y:S02]  /*172260*/  LOP3.LUT R7, R7, 0xffffdfff, RZ, 0xc0, !PT ;  /* 0xffffdfff07077812 */ /* 0x000fe400078ec0ff */
[----:B--2---:R-:W-:Y:S02]  /*172270*/  ISETP.GE.AND P1, PT, R26, UR43, PT ;  /* 0x0000002b1a007c0c */ /* 0x004fe4000bf26270 */
[----:B------:R-:W2:Y:S01]  /*172280*/  LDL.LU R26, [R1+0x154] ;  /* 0x00015400011a7983 */ /* 0x000ea20000300800 */
[----:B---3--:R-:W-:-:S03]  /*172290*/  ISETP.GE.AND P2, PT, R27, UR41, PT ;  /* 0x000000291b007c0c */ /* 0x008fc6000bf46270 */
[----:B------:R-:W3:Y:S07]  /*1722a0*/  LDL.LU R27, [R1+0x150] ;  /* 0x00015000011b7983 */ /* 0x000eee0000300800 */
[----:B------:R-:W-:Y:S02]  /*1722b0*/  @P1 LOP3.LUT R7, R7, 0x2000, RZ, 0xfc, !PT ;  /* 0x0000200007071812 */ /* 0x000fe400078efcff */
[----:B------:R-:W-:Y:S02]  /*1722c0*/  ISETP.GE.AND P0, PT, R3, UR77, PT ;  /* 0x0000004d03007c0c */ /* 0x000fe4000bf06270 */
[----:B------:R-:W3:Y:S01]  /*1722d0*/  LDL.LU R3, [R1+0x14c] ;  /* 0x00014c0001037983 */ /* 0x000ee20000300800 */
[----:B----4-:R-:W-:-:S03]  /*1722e0*/  ISETP.GE.AND P1, PT, R4, UR76, PT ;  /* 0x0000004c04007c0c */ /* 0x010fc6000bf26270 */
[----:B------:R-:W4:Y:S01]  /*1722f0*/  LDL.LU R4, [R1+0x148] ;  /* 0x0001480001047983 */ /* 0x000f220000300800 */
[----:B------:R-:W-:-:S04]  /*172300*/  LOP3.LUT R7, R7, 0xffff7fff, RZ, 0xc0, !PT ;  /* 0xffff7fff07077812 */ /* 0x000fc800078ec0ff */
[----:B------:R-:W-:Y:S02]  /*172310*/  @P2 LOP3.LUT R7, R7, 0x8000, RZ, 0xfc, !PT ;  /* 0x0000800007072812 */ /* 0x000fe400078efcff */
[----:B------:R-:W-:Y:S02]  /*172320*/  ISETP.GE.AND P2, PT, R21, UR4, PT ;  /* 0x0000000415007c0c */ /* 0x000fe4000bf46270 */
[----:B------:R-:W4:Y:S01]  /*172330*/  LDL.LU R21, [R1+0x144] ;  /* 0x0001440001157983 */ /* 0x000f220000300800 */
[----:B------:R-:W-:-:S04]  /*172340*/  LOP3.LUT R7, R7, 0xfffdffff, RZ, 0xc0, !PT ;  /* 0xfffdffff07077812 */ /* 0x000fc800078ec0ff */
[----:B------:R-:W-:Y:S02]  /*172350*/  @P0 LOP3.LUT R7, R7, 0x20000, RZ, 0xfc, !PT ;  /* 0x0002000007070812 */ /* 0x000fe400078efcff */
[----:B------:R-:W-:Y:S02]  /*172360*/  ISETP.GE.AND P0, PT, R22, UR6, PT ;  /* 0x0000000616007c0c */ /* 0x000fe4000bf06270 */
[----:B------:R-:W4:Y:S04]  /*172370*/  LDL.LU R22, [R1+0x140] ;  /* 0x0001400001167983 */ /* 0x000f280000300800 */
        /* <DEDUP_REMOVED lines=8> */
[----:B------:R-:W4:Y:S01]  /*172400*/  LDL.LU R25, [R1+0x134] ;  /* 0x0001340001197983 */ /* 0x000f220000300800 */
[----:B------:R-:W-:-:S04]  /*172410*/  LOP3.LUT R7, R7, 0xfeffffff, RZ, 0xc0, !PT ;  /* 0xfeffffff07077812 */ /* 0x000fc800078ec0ff */
[----:B------:R-:W-:-:S04]  /*172420*/  @P0 LOP3.LUT R7, R7, 0x1000000, RZ, 0xfc, !PT ;  /* 0x0100000007070812 */ /* 0x000fc800078efcff */
        /* <DEDUP_REMOVED lines=14> */
[----:B------:R-:W-:-:S04]  /*172510*/  @P1 LOP3.LUT R6, R6, 0x2, RZ, 0xfc, !PT ;  /* 0x0000000206061812 */ /* 0x000fc800078efcff */
[----:B------:R-:W-:Y:S02]  /*172520*/  LOP3.LUT R6, R6, 0xfffffff7, RZ, 0xc0, !PT ;  /* 0xfffffff706067812 */ /* 0x000fe400078ec0ff */
[----:B------:R-:W-:Y:S02]  /*172530*/  ISETP.GE.AND P1, PT, R21, UR11, PT ;  /* 0x0000000b15007c0c */ /* 0x000fe4000bf26270 */
        /* <DEDUP_REMOVED lines=8> */
[----:B------:R-:W-:-:S04]  /*1725c0*/  @P1 LOP3.LUT R6, R6, 0x80, RZ, 0xfc, !PT ;  /* 0x0000008006061812 */ /* 0x000fc800078efcff */
[----:B------:R-:W-:Y:S02]  /*1725d0*/  LOP3.LUT R6, R6, 0xfffffbff, RZ, 0xc0, !PT ;  /* 0xfffffbff06067812 */ /* 0x000fe400078ec0ff */
[----:B------:R-:W-:Y:S02]  /*1725e0*/  ISETP.GE.AND P1, PT, R20, UR13, PT ;  /* 0x0000000d14007c0c */ /* 0x000fe4000bf26270 */
[----:B------:R-:W-:-:S04]  /*1725f0*/  @P2 LOP3.LUT R6, R6, 0x400, RZ, 0xfc, !PT ;  /* 0x0000040006062812 */ /* 0x000fc800078efcff */
[----:B------:R-:W-:Y:S02]  /*172600*/  LOP3.LUT R6, R6, 0xffffdfff, RZ, 0xc0, !PT ;  /* 0xffffdfff06067812 */ /* 0x000fe400078ec0ff */
[----:B------:R-:W-:Y:S02]  /*172610*/  ISETP.GE.AND P2, PT, R25, UR31, PT ;  /* 0x0000001f19007c0c */ /* 0x000fe4000bf46270 */
[----:B------:R-:W4:Y:S01]  /*172620*/  LDL.LU R25, [R1+0x114] ;  /* 0x0001140001197983 */ /* 0x000f220000300800 */
[----:B------:R-:W-:-:S04]  /*172630*/  @P0 LOP3.LUT R6, R6, 0x2000, RZ, 0xfc, !PT ;  /* 0x0000200006060812 */ /* 0x000fc800078efcff */
[----:B------:R-:W-:-:S04]  /*172640*/  LOP3.LUT R6, R6, 0xffffbfff, RZ, 0xc0, !PT ;  /* 0xffffbfff06067812 */ /* 0x000fc800078ec0ff */
[----:B------:R-:W-:-:S04]  /*172650*/  @P1 LOP3.LUT R6, R6, 0x4000, RZ, 0xfc, !PT ;  /* 0x0000400006061812 */ /* 0x000fc800078efcff */
[----:B------:R-:W-:-:S04]  /*172660*/  LOP3.LUT R6, R6, 0xfffdffff, RZ, 0xc0, !PT ;  /* 0xfffdffff06067812 */ /* 0x000fc800078ec0ff */
[----:B------:R-:W-:-:S04]  /*172670*/  @P2 LOP3.LUT R6, R6, 0x20000, RZ, 0xfc, !PT ;  /* 0x0002000006062812 */ /* 0x000fc800078efcff */
[----:B------:R-:W-:Y:S02]  /*172680*/  LOP3.LUT R6, R6, 0xfff7ffff, RZ, 0xc0, !PT ;  /* 0xfff7ffff06067812 */ /* 0x000fe400078ec0ff */
[----:B--2---:R-:W-:Y:S02]  /*172690*/  ISETP.GE.AND P0, PT, R26, UR32, PT ;  /* 0x000000201a007c0c */ /* 0x004fe4000bf06270 */
[----:B---3--:R-:W-:Y:S01]  /*1726a0*/  ISETP.GE.AND P1, PT, R27, UR15, PT ;  /* 0x0000000f1b007c0c */ /* 0x008fe2000bf26270 */
[----:B------:R-:W2:Y:S04]  /*1726b0*/  LDL.LU R26, [R1+0x110] ;  /* 0x00011000011a7983 */ /* 0x000ea80000300800 */
[----:B------:R-:W3:Y:S06]  /*1726c0*/  LDL.LU R27, [R1+0x10c] ;  /* 0x00010c00011b7983 */ /* 0x000eec0000300800 */
[----:B------:R-:W-:-:S04]  /*1726d0*/  @P0 LOP3.LUT R6, R6, 0x80000, RZ, 0xfc, !PT ;  /* 0x0008000006060812 */ /* 0x000fc800078efcff */
[----:B------:R-:W-:-:S04]  /*1726e0*/  LOP3.LUT R6, R6, 0xffdfffff, RZ, 0xc0, !PT ;  /* 0xffdfffff06067812 */ /* 0x000fc800078ec0ff */
[----:B------:R-:W-:Y:S02]  /*1726f0*/  @P1 LOP3.LUT R6, R6, 0x200000, RZ, 0xfc, !PT ;  /* 0x0020000006061812 */ /* 0x000fe400078efcff */
[----:B------:R-:W-:Y:S02]  /*172700*/  ISETP.GE.AND P2, PT, R3, UR33, PT ;  /* 0x0000002103007c0c */ /* 0x000fe4000bf46270 */
[----:B------:R-:W-:Y:S01]  /*172710*/  LOP3.LUT R6, R6, 0xff7fffff, RZ, 0xc0, !PT ;  /* 0xff7fffff06067812 */ /* 0x000fe200078ec0ff */
[----:B------:R-:W3:Y:S01]  /*172720*/  LDL.LU R3, [R1+0x108] ;  /* 0x0001080001037983 */ /* 0x000ee20000300800 */
[----:B----4-:R-:W-:-:S03]  /*172730*/  ISETP.GE.AND P0, PT, R4, UR34, PT ;  /* 0x0000002204007c0c */ /* 0x010fc6000bf06270 */
[----:B------:R-:W4:Y:S04]  /*172740*/  LDL.LU R4, [R1+0x104] ;  /* 0x0001040001047983 */ /* 0x000f280000300800 */
[----:B------:R-:W3:Y:S04]  /*172750*/  LDL.LU R16, [R1+0x100] ;  /* 0x0001000001107983 */ /* 0x000ee80000300800 */
[----:B------:R-:W3:Y:S01]  /*172760*/  LDL.LU R18, [R1+0xfc] ;  /* 0x0000fc0001127983 */ /* 0x000ee20000300800 */
[----:B------:R-:W-:-:S04]  /*172770*/  @P2 LOP3.LUT R6, R6, 0x800000, RZ, 0xfc, !PT ;  /* 0x0080000006062812 */ /* 0x000fc800078efcff */
[----:B------:R-:W-:-:S04]  /*172780*/  LOP3.LUT R6, R6, 0xfdffffff, RZ, 0xc0, !PT ;  /* 0xfdffffff06067812 */ /* 0x000fc800078ec0ff */
[----:B------:R-:W-:Y:S02]  /*172790*/  @P0 LOP3.LUT R6, R6, 0x2000000, RZ, 0xfc, !PT ;  /* 0x0200000006060812 */ /* 0x000fe400078efcff */
[----:B------:R-:W-:Y:S02]  /*1727a0*/  ISETP.GE.AND P0, PT, R5, UR37, PT ;  /* 0x0000002505007c0c */ /* 0x000fe4000bf06270 */
[----:B------:R-:W3:Y:S04]  /*1727b0*/  LDL.LU R5, [R1+0x505c] ;  /* 0x00505c0001057983 */ /* 0x000ee80000300800 */
[----:B------:R-:W4:Y:S04]  /*1727c0*/  LDL.LU R19, [R1+0xf8] ;  /* 0x0000f80001137983 */ /* 0x000f280000300800 */
[----:B------:R-:W4:Y:S01]  /*1727d0*/  LDL.LU R20, [R1+0xf4] ;  /* 0x0000f40001147983 */ /* 0x000f220000300800 */
[----:B------:R-:W-:-:S03]  /*1727e0*/  ISETP.GE.AND P1, PT, R21, UR35, PT ;  /* 0x0000002315007c0c */ /* 0x000fc6000bf26270 */
[----:B------:R-:W4:Y:S01]  /*1727f0*/  LDL.LU R21, [R1+0xf0] ;  /* 0x0000f00001157983 */ /* 0x000f220000300800 */
[----:B------:R-:W-:-:S03]  /*172800*/  ISETP.GE.AND P2, PT, R22, UR36, PT ;  /* 0x0000002416007c0c */ /* 0x000fc6000bf46270 */
[----:B------:R-:W4:Y:S01]  /*172810*/  LDL.LU R22, [R1+0xec] ;  /* 0x0000ec0001167983 */ /* 0x000f220000300800 */
[----:B------:R-:W-:-:S05]  /*172820*/  LOP3.LUT R6, R6, 0xf7ffffff, RZ, 0xc0, !PT ;  /* 0xf7ffffff06067812 */ /* 0x000fca00078ec0ff */
[----:B------:R-:W-:-:S04]  /*172830*/  @P1 LOP3.LUT R6, R6, 0x8000000, RZ, 0xfc, !PT ;  /* 0x0800000006061812 */ /* 0x000fc800078efcff */
[----:B------:R-:W-:Y:S02]  /*172840*/  LOP3.LUT R6, R6, 0xdfffffff, RZ, 0xc0, !PT ;  /* 0xdfffffff06067812 */ /* 0x000fe400078ec0ff */
[----:B------:R-:W-:Y:S02]  /*172850*/  ISETP.GE.AND P1, PT, R25, UR38, PT ;  /* 0x0000002619007c0c */ /* 0x000fe4000bf26270 */
[----:B------:R-:W4:Y:S01]  /*172860*/  LDL.LU R25, [R1+0xe8] ;  /* 0x0000e80001197983 */ /* 0x000f220000300800 */
[----:B------:R-:W-:Y:S02]  /*172870*/  @P2 LOP3.LUT R6, R6, 0x20000000, RZ, 0xfc, !PT ;  /* 0x2000000006062812 */ /* 0x000fe400078efcff */
[----:B--2---:R-:W-:Y:S02]  /*172880*/  ISETP.GE.AND P2, PT, R26, UR22, PT ;  /* 0x000000161a007c0c */ /* 0x004fe4000bf46270 */
[----:B------:R-:W2:Y:S01]  /*172890*/  LDL.LU R26, [R1+0xe4] ;  /* 0x0000e400011a7983 */ /* 0x000ea20000300800 */
[----:B---3--:R-:W-:-:S04]  /*1728a0*/  LOP3.LUT R5, R5, 0xfffffffe, RZ, 0xc0, !PT ;  /* 0xfffffffe05057812 */ /* 0x008fc800078ec0ff */
[----:B------:R-:W-:-:S04]  /*1728b0*/  @P0 LOP3.LUT R5, R5, 0x1, RZ, 0xfc, !PT ;  /* 0x0000000105050812 */ /* 0x000fc800078efcff */
[----:B------:R-:W-:-:S04]  /*1728c0*/  LOP3.LUT R5, R5, 0xfffffff7, RZ, 0xc0, !PT ;  /* 0xfffffff705057812 */ /* 0x000fc800078ec0ff */
[----:B------:R-:W-:Y:S02]  /*1728d0*/  @P1 LOP3.LUT R5, R5, 0x8, RZ, 0xfc, !PT ;  /* 0x0000000805051812 */ /* 0x000fe400078efcff */
[----:B------:R-:W-:Y:S02]  /*1728e0*/  ISETP.GE.AND P0, PT, R27, UR28, PT ;  /* 0x0000001c1b007c0c */ /* 0x000fe4000bf06270 */
[----:B------:R-:W-:Y:S01]  /*1728f0*/  ISETP.GE.AND P1, PT, R3, UR24, PT ;  /* 0x0000001803007c0c */ /* 0x000fe2000bf26270 */
[----:B------:R-:W3:Y:S01]  /*172900*/  LDL.LU R27, [R1+0xe0] ;  /* 0x0000e000011b7983 */ /* 0x000ee20000300800 */
[----:B------:R-:W-:-:S03]  /*172910*/  LOP3.LUT R5, R5, 0xffffffef, RZ, 0xc0, !PT ;  /* 0xffffffef05057812 */ /* 0x000fc600078ec0ff */
[----:B------:R-:W3:Y:S01]  /*172920*/  LDL.LU R3, [R1+0xdc] ;  /* 0x0000dc0001037983 */ /* 0x000ee20000300800 */
[----:B------:R-:W-:Y:S02]  /*172930*/  @P2 LOP3.LUT R5, R5, 0x10, RZ, 0xfc, !PT ;  /* 0x0000001005052812 */ /* 0x000fe400078efcff */
[----:B----4-:R-:W-:Y:S02]  /*172940*/  ISETP.GE.AND P2, PT, R4, UR16, PT ;  /* 0x0000001004007c0c */ /* 0x010fe4000bf46270 */
[----:B------:R-:W4:Y:S01]  /*172950*/  LDL.LU R4, [R1+0xcc] ;  /* 0x0000cc0001047983 */ /* 0x000f220000300800 */
[----:B------:R-:W-:-:S04]  /*172960*/  LOP3.LUT R5, R5, 0xffffff7f, RZ, 0xc0, !PT ;  /* 0xffffff7f05057812 */ /* 0x000fc800078ec0ff */
        /* <DEDUP_REMOVED lines=35> */
[----:B------:R-:W2:Y:S11]  /*172ba0*/  LDL.LU R26, [R1+0x503c] ;  /* 0x00503c00011a7983 */ /* 0x000eb60000300800 */
[----:B------:R-:W-:-:S02]  /*172bb0*/  @P1 LOP3.LUT R5, R5, 0x20000000, RZ, 0xfc, !PT ;  /* 0x2000000005051812 */ /* 0x000fc400078efcff */
[----:B---3--:R-:W-:Y:S02]  /*172bc0*/  ISETP.GE.AND P2, PT, R27, UR46, PT ;  /* 0x0000002e1b007c0c */ /* 0x008fe4000bf46270 */
[----:B------:R-:W3:Y:S01]  /*172bd0*/  LDL.LU R27, [R1+0x5038] ;  /* 0x00503800011b7983 */ /* 0x000ee20000300800 */
[----:B------:R-:W-:-:S03]  /*172be0*/  ISETP.GE.AND P0, PT, R3, UR44, PT ;  /* 0x0000002c03007c0c */ /* 0x000fc6000bf06270 */
[----:B------:R-:W2:Y:S01]  /*172bf0*/  LDL.LU R3, [R1+0x5034] ;  /* 0x0050340001037983 */ /* 0x000ea20000300800 */
[----:B----4-:R-:W-:-:S03]  /*172c00*/  ISETP.GE.AND P1, PT, R4, UR25, PT ;  /* 0x0000001904007c0c */ /* 0x010fc6000bf26270 */
[----:B------:R-:W4:Y:S01]  /*172c10*/  LDL.LU R4, [R1+0x5030] ;  /* 0x0050300001047983 */ /* 0x000f220000300800 */
[----:B------:R-:W-:-:S04]  /*172c20*/  LOP3.LUT R5, R5, 0x7fffffff, RZ, 0xc0, !PT ;  /* 0x7fffffff05057812 */ /* 0x000fc800078ec0ff */
[----:B------:R-:W-:Y:S02]  /*172c30*/  @P2 LOP3.LUT R5, R5, 0x80000000, RZ, 0xfc, !PT ;  /* 0x8000000005052812 */ /* 0x000fe400078efcff */
[----:B----4-:R-:W-:Y:S02]  /*172c40*/  ISETP.GE.AND P2, PT, R4, UR50, PT ;  /* 0x0000003204007c0c */ /* 0x010fe4000bf46270 */
[----:B------:R-:W4:Y:S02]  /*172c50*/  LDL.LU R4, [R1+0x502c] ;  /* 0x00502c0001047983 */ /* 0x000f240000300800 */
[----:B----4-:R-:W-:-:S04]  /*172c60*/  LOP3.LUT R4, R4, 0xfffffffd, RZ, 0xc0, !PT ;  /* 0xfffffffd04047812 */ /* 0x010fc800078ec0ff */
[----:B------:R-:W-:Y:S02]  /*172c70*/  @P0 LOP3.LUT R4, R4, 0x2, RZ, 0xfc, !PT ;  /* 0x0000000204040812 */ /* 0x000fe400078efcff */
[----:B--2---:R-:W-:Y:S02]  /*172c80*/  ISETP.GE.AND P0, PT, R3, UR48, PT ;  /* 0x0000003003007c0c */ /* 0x004fe4000bf06270 */
[----:B------:R-:W2:Y:S01]  /*172c90*/  LDL.LU R3, [R1+0x5028] ;  /* 0x0050280001037983 */ /* 0x000ea20000300800 */
[----:B------:R-:W-:-:S04]  /*172ca0*/  LOP3.LUT R4, R4, 0xfffffff7, RZ, 0xc0, !PT ;  /* 0xfffffff704047812 */ /* 0x000fc800078ec0ff */
[----:B------:R-:W-:-:S04]  /*172cb0*/  @P1 LOP3.LUT R4, R4, 0x8, RZ, 0xfc, !PT ;  /* 0x0000000804041812 */ /* 0x000fc800078efcff */
[----:B------:R-:W-:Y:S02]  /*172cc0*/  LOP3.LUT R4, R4, 0xffffffdf, RZ, 0xc0, !PT ;  /* 0xffffffdf04047812 */ /* 0x000fe400078ec0ff */
[----:B---3--:R-:W-:Y:S02]  /*172cd0*/  ISETP.GE.AND P1, PT, R27, UR17, PT ;  /* 0x000000111b007c0c */ /* 0x008fe4000bf26270 */
[----:B------:R-:W3:Y:S01]  /*172ce0*/  LDL.LU R27, [R1+0x5024] ;  /* 0x00502400011b7983 */ /* 0x000ee20000300800 */
[----:B------:R-:W-:-:S04]  /*172cf0*/  @P2 LOP3.LUT R4, R4, 0x20, RZ, 0xfc, !PT ;  /* 0x0000002004042812 */ /* 0x000fc800078efcff */
[----:B------:R-:W-:Y:S02]  /*172d00*/  LOP3.LUT R4, R4, 0xffffff7f, RZ, 0xc0, !PT ;  /* 0xffffff7f04047812 */ /* 0x000fe400078ec0ff */
[----:B------:R-:W-:Y:S02]  /*172d10*/  ISETP.GE.AND P2, PT, R26, UR54, PT ;  /* 0x000000361a007c0c */ /* 0x000fe4000bf46270 */
[----:B------:R-:W4:Y:S01]  /*172d20*/  LDL.LU R26, [R1+0x5020] ;  /* 0x00502000011a7983 */ /* 0x000f220000300800 */
[----:B------:R-:W-:-:S04]  /*172d30*/  @P0 LOP3.LUT R4, R4, 0x80, RZ, 0xfc, !PT ;  /* 0x0000008004040812 */ /* 0x000fc800078efcff */
[----:B------:R-:W-:Y:S02]  /*172d40*/  LOP3.LUT R4, R4, 0xfffffdff, RZ, 0xc0, !PT ;  /* 0xfffffdff04047812 */ /* 0x000fe400078ec0ff */
[----:B------:R-:W-:Y:S02]  /*172d50*/  ISETP.GE.AND P0, PT, R25, UR52, PT ;  /* 0x0000003419007c0c */ /* 0x000fe4000bf06270 */
[----:B------:R-:W3:Y:S01]  /*172d60*/  LDL.LU R25, [R1+0x501c] ;  /* 0x00501c0001197983 */ /* 0x000ee20000300800 */
        /* <DEDUP_REMOVED lines=32> */
[----:B------:R-:W-:Y:S02]  /*172f70*/  @P0 LOP3.LUT R4, R4, 0x8000000, RZ, 0xfc, !PT ;  /* 0x0800000004040812 */ /* 0x000fe400078efcff */
[----:B------:R-:W-:Y:S02]  /*172f80*/  ISETP.GE.AND P0, PT, R10, UR66, PT ;  /* 0x000000420a007c0c */ /* 0x000fe4000bf06270 */
[----:B------:R-:W3:Y:S01]  /*172f90*/  LDL.LU R10, [R1+0x4ff8] ;  /* 0x004ff800010a7983 */ /* 0x000ee20000300800 */
[----:B------:R-:W-:-:S04]  /*172fa0*/  LOP3.LUT R4, R4, 0xdfffffff, RZ, 0xc0, !PT ;  /* 0xdfffffff04047812 */ /* 0x000fc800078ec0ff */
[----:B------:R-:W-:Y:S02]  /*172fb0*/  @P1 LOP3.LUT R4, R4, 0x20000000, RZ, 0xfc, !PT ;  /* 0x2000000004041812 */ /* 0x000fe400078efcff */
[----:B------:R-:W-:Y:S02]  /*172fc0*/  ISETP.GE.AND P1, PT, R9, UR67, PT ;  /* 0x0000004309007c0c */ /* 0x000fe4000bf26270 */
[----:B------:R-:W3:Y:S01]  /*172fd0*/  LDL.LU R9, [R1+0x4ff4] ;  /* 0x004ff40001097983 */ /* 0x000ee20000300800 */
[----:B------:R-:W-:-:S04]  /*172fe0*/  LOP3.LUT R4, R4, 0x7fffffff, RZ, 0xc0, !PT ;  /* 0x7fffffff04047812 */ /* 0x000fc800078ec0ff */
[----:B------:R-:W-:Y:S02]  /*172ff0*/  @P2 LOP3.LUT R4, R4, 0x80000000, RZ, 0xfc, !PT ;  /* 0x8000000004042812 */ /* 0x000fe400078efcff */
[----:B------:R-:W-:Y:S02]  /*173000*/  ISETP.GE.AND P2, PT, R17, UR68, PT ;  /* 0x0000004411007c0c */ /* 0x000fe4000bf46270 */
[----:B------:R-:W3:Y:S01]  /*173010*/  LDL.LU R17, [R1+0x4ff0] ;  /* 0x004ff00001117983 */ /* 0x000ee20000300800 */
[----:B------:R-:W-:Y:S02]  /*173020*/  ISETP.GE.AND P3, PT, R28, UR72, PT ;  /* 0x000000481c007c0c */ /* 0x000fe4000bf66270 */
[----:B--2---:R-:W-:-:S04]  /*173030*/  LOP3.LUT R3, R3, 0xfffffffb, RZ, 0xc0, !PT ;  /* 0xfffffffb03037812 */ /* 0x004fc800078ec0ff */
[----:B------:R-:W-:-:S04]  /*173040*/  @P0 LOP3.LUT R3, R3, 0x4, RZ, 0xfc, !PT ;  /* 0x0000000403030812 */ /* 0x000fc800078efcff */
[----:B------:R-:W-:-:S04]  /*173050*/  LOP3.LUT R3, R3, 0xffffffdf, RZ, 0xc0, !PT ;  /* 0xffffffdf03037812 */ /* 0x000fc800078ec0ff */
[----:B------:R-:W-:Y:S02]  /*173060*/  @P1 LOP3.LUT R3, R3, 0x20, RZ, 0xfc, !PT ;  /* 0x0000002003031812 */ /* 0x000fe400078efcff */
[----:B------:R-:W-:Y:S02]  /*173070*/  ISETP.GE.AND P0, PT, R15, UR69, PT ;  /* 0x000000450f007c0c */ /* 0x000fe4000bf06270 */
[----:B------:R-:W-:Y:S01]  /*173080*/  ISETP.GE.AND P1, PT, R13, UR70, PT ;  /* 0x000000460d007c0c */ /* 0x000fe2000bf26270 */
[----:B------:R-:W2:Y:S01]  /*173090*/  LDL.LU R15, [R1+0x4fec] ;  /* 0x004fec00010f7983 */ /* 0x000ea20000300800 */
[----:B------:R-:W-:-:S03]  /*1730a0*/  LOP3.LUT R3, R3, 0xffffffbf, RZ, 0xc0, !PT ;  /* 0xffffffbf03037812 */ /* 0x000fc600078ec0ff */
[----:B------:R-:W2:Y:S01]  /*1730b0*/  LDL.LU R13, [R1+0x4fe8] ;  /* 0x004fe800010d7983 */ /* 0x000ea20000300800 */
[----:B------:R-:W-:Y:S02]  /*1730c0*/  @P2 LOP3.LUT R3, R3, 0x40, RZ, 0xfc, !PT ;  /* 0x0000004003032812 */ /* 0x000fe400078efcff */
[----:B------:R-:W-:Y:S02]  /*1730d0*/  ISETP.GE.AND P2, PT, R11, UR71, PT ;  /* 0x000000470b007c0c */ /* 0x000fe4000bf46270 */
[----:B------:R-:W2:Y:S04]  /*1730e0*/  LDL.LU R11, [R1+0x4fe4] ;  /* 0x004fe400010b7983 */ /* 0x000ea80000300800 */
[----:B------:R-:W2:Y:S01]  /*1730f0*/  LDL.LU R28, [R1+0x3090] ;  /* 0x00309000011c7983 */ /* 0x000ea20000300800 */
[----:B------:R-:W-:-:S04]  /*173100*/  LOP3.LUT R3, R3, 0xfffffdff, RZ, 0xc0, !PT ;  /* 0xfffffdff03037812 */ /* 0x000fc800078ec0ff */
[----:B------:R-:W-:Y:S02]  /*173110*/  @P0 LOP3.LUT R3, R3, 0x200, RZ, 0xfc, !PT ;  /* 0x0000020003030812 */ /* 0x000fe400078efcff */
[----:B------:R-:W-:Y:S02]  /*173120*/  ISETP.GE.AND P0, PT, R2, UR62, PT ;  /* 0x0000003e02007c0c */ /* 0x000fe4000bf06270 */
[----:B------:R-:W3:Y:S01]  /*173130*/  LDL.LU R2, [R1+0x4fe0] ;  /* 0x004fe00001027983 */ /* 0x000ee20000300800 */
[----:B------:R-:W-:Y:S02]  /*173140*/  LOP3.LUT R8, R8, 0xfffffffd, RZ, 0xc0, !PT ;  /* 0xfffffffd08087812 */ /* 0x000fe400078ec0ff */
[----:B------:R-:W-:Y:S02]  /*173150*/  ISETP.GE.AND P4, PT, R24, UR73, PT ;  /* 0x0000004918007c0c */ /* 0x000fe4000bf86270 */
[----:B------:R-:W-:Y:S02]  /*173160*/  ISETP.GE.AND P5, PT, R23, UR74, PT ;  /* 0x0000004a17007c0c */ /* 0x000fe4000bfa6270 */
[----:B------:R-:W-:-:S04]  /*173170*/  ISETP.GE.AND P6, PT, R0, UR75, PT ;  /* 0x0000004b00007c0c */ /* 0x000fc8000bfc6270 */
[----:B------:R-:W-:Y:S02]  /*173180*/  @P0 LOP3.LUT R8, R8, 0x2, RZ, 0xfc, !PT ;  /* 0x0000000208080812 */ /* 0x000fe400078efcff */
[----:B------:R-:W-:Y:S02]  /*173190*/  LOP3.LUT P0, RZ, R29, 0x40000000, RZ, 0xc0, !PT ;  /* 0x400000001dff7812 */ /* 0x000fe4000780c0ff */
[----:B--2---:R-:W-:Y:S01]  /*1731a0*/  R2UR.FILL UR62, R28 ;  /* 0x000000001c3e72ca */ /* 0x004fe200004e0000 */
[----:B------:R0:W-:Y:S01]  /*1731b0*/  STL [R1+0x53a8], R23 ;  /* 0x0053a81701007387 */ /* 0x0001e20000100800 */
[----:B------:R-:W-:Y:S01]  /*1731c0*/  LOP3.LUT R0, R0, 0xffffffef, RZ, 0xc0, !PT ;  /* 0xffffffef00007812 */ /* 0x000fe200078ec0ff */
[----:B------:R-:W1:Y:S01]  /*1731d0*/  LDCU.64 UR26, c[0x0][0x398] ;  /* 0x00007300ff1a77ac */ /* 0x000e620008000a00 */
[----:B---3--:R-:W-:Y:S01]  /*1731e0*/  LOP3.LUT R2, R2, 0x7fffffff, RZ, 0xc0, !PT ;  /* 0x7fffffff02027812 */ /* 0x008fe200078ec0ff */
[----:B------:R-:W2:Y:S01]  /*1731f0*/  S2R R28, SR_TID.X ;  /* 0x00000000001c7919 */ /* 0x000ea20000002100 */
[----:B------:R-:W3:Y:S01]  /*173200*/  LDCU.64 UR22, c[0x0][0x398] ;  /* 0x00007300ff1677ac */ /* 0x000ee20008000a00 */
[----:B0-----:R-:W2:Y:S01]  /*173210*/  LDL.LU R23, [R1+0x309c] ;  /* 0x00309c0001177983 */ /* 0x001ea20000300800 */
[----:B------:R-:W0:Y:S03]  /*173220*/  LDCU.64 UR20, c[0x0][0x398] ;  /* 0x00007300ff1477ac */ /* 0x000e260008000a00 */
[----:B------:R1:W-:Y:S01]  /*173230*/  STL [R1+0x5378], R29 ;  /* 0x0053781d01007387 */ /* 0x0003e20000100800 */
[----:B------:R-:W-:Y:S01]  /*173240*/  @P0 LOP3.LUT R0, R0, 0x10, RZ, 0xfc, !PT ;  /* 0x0000001000000812 */ /* 0x000fe200078efcff */
[----:B------:R-:W0:Y:S01]  /*173250*/  LDCU.64 UR18, c[0x0][0x398] ;  /* 0x00007300ff1277ac */ /* 0x000e220008000a00 */
[----:B------:R-:W0:Y:S01]  /*173260*/  LDCU.64 UR16, c[0x0][0x398] ;  /* 0x00007300ff1077ac */ /* 0x000e220008000a00 */
[----:B-1----:R-:W2:Y:S01]  /*173270*/  LDL.LU R29, [R1+0x1a40] ;  /* 0x001a4000011d7983 */ /* 0x002ea20000300800 */
[----:B------:R-:W1:Y:S03]  /*173280*/  LDCU.64 UR6, c[0x0][0x398] ;  /* 0x00007300ff0677ac */ /* 0x000e660008000a00 */
[----:B------:R0:W-:Y:S01]  /*173290*/  STL [R1+0x5350], R7 ;  /* 0x0053500701007387 */ /* 0x0001e20000100800 */
[----:B------:R-:W1:Y:S01]  /*1732a0*/  LDCU.64 UR14, c[0x0][0x398] ;  /* 0x00007300ff0e77ac */ /* 0x000e620008000a00 */
[----:B------:R-:W1:Y:S01]  /*1732b0*/  LDCU.64 UR10, c[0x0][0x398] ;  /* 0x00007300ff0a77ac */ /* 0x000e620008000a00 */
[----:B------:R-:W1:Y:S01]  /*1732c0*/  LDCU.64 UR12, c[0x0][0x398] ;  /* 0x00007300ff0c77ac */ /* 0x000e620008000a00 */
[----:B0-----:R-:W3:Y:S01]  /*1732d0*/  LDL.LU R7, [R1+0x1520] ;  /* 0x0015200001077983 */ /* 0x001ee20000300800 */
[----:B------:R-:W0:Y:S03]  /*1732e0*/  LDCU.64 UR8, c[0x0][0x398] ;  /* 0x00007300ff0877ac */ /* 0x000e260008000a00 */
[----:B------:R1:W-:Y:S01]  /*1732f0*/  STL [R1+0x5330], R6 ;  /* 0x0053300601007387 */ /* 0x0003e20000100800 */
[----:B------:R-:W-:Y:S01]  /*173300*/  LOP3.LUT R0, R0, 0xfffffff7, RZ, 0xc0, !PT ;  /* 0xfffffff700007812 */ /* 0x000fe200078ec0ff */
[----:B------:R-:W0:Y:S01]  /*173310*/  LDCU.64 UR24, c[0x0][0x398] ;  /* 0x00007300ff1877ac */ /* 0x000e220008000a00 */
[----:B------:R-:W0:Y:S01]  /*173320*/  LDCU UR64, c[0x0][0x398] ;  /* 0x00007300ff4077ac */ /* 0x000e220008000800 */
[----:B-1----:R-:W3:Y:S01]  /*173330*/  LDL.LU R6, [R1+0x3098] ;  /* 0x0030980001067983 */ /* 0x002ee20000300800 */
[----:B------:R-:W1:Y:S03]  /*173340*/  LDCU UR65, c[0x0][0x398] ;  /* 0x00007300ff4177ac */ /* 0x000e660008000800 */
[----:B------:R0:W-:Y:S01]  /*173350*/  STL [R1+0x5310], R5 ;  /* 0x0053100501007387 */ /* 0x0001e20000100800 */
[----:B------:R-:W1:Y:S01]  /*173360*/  LDCU UR66, c[0x0][0x398] ;  /* 0x00007300ff4277ac */ /* 0x000e620008000800 */
[----:B------:R-:W1:Y:S01]  /*173370*/  LDCU UR67, c[0x0][0x398] ;  /* 0x00007300ff4377ac */ /* 0x000e620008000800 */
[----:B------:R-:W1:Y:S01]  /*173380*/  LDCU UR61, c[0x0][0x39c] ;  /* 0x00007380ff3d77ac */ /* 0x000e620008000800 */
[----:B0-----:R-:W3:Y:S01]  /*173390*/  LDL.LU R5, [R1+0x2b0] ;  /* 0x0002b00001057983 */ /* 0x001ee20000300800 */
[----:B------:R-:W0:Y:S03]  /*1733a0*/  LDCU UR60, c[0x0][0x39c] ;  /* 0x00007380ff3c77ac */ /* 0x000e260008000800 */
[----:B------:R1:W-:Y:S01]  /*1733b0*/  STL [R1+0x52e8], R4 ;  /* 0x0052e80401007387 */ /* 0x0003e20000100800 */
[----:B------:R-:W-:Y:S01]  /*1733c0*/  @P1 LOP3.LUT R0, R0, 0x8, RZ, 0xfc, !PT ;  /* 0x0000000800001812 */ /* 0x000fe200078efcff */
[----:B------:R-:W0:Y:S01]  /*1733d0*/  LDCU UR59, c[0x0][0x39c] ;  /* 0x00007380ff3b77ac */ /* 0x000e220008000800 */
        /* <DEDUP_REMOVED lines=10> */
[----:B------:R-:W-:Y:S01]  /*173480*/  LOP3.LUT R0, R0, 0xfffffffb, RZ, 0xc0, !PT ;  /* 0xfffffffb00007812 */ /* 0x000fe200078ec0ff */
        /* <DEDUP_REMOVED lines=10> */
[----:B----4-:R4:W-:Y:S01]  /*173530*/  STL [R1+0x5270], R26 ;  /* 0x0052701a01007387 */ /* 0x0109e20000100800 */
[----:B------:R-:W-:Y:S01]  /*173540*/  @P2 LOP3.LUT R0, R0, 0x4, RZ, 0xfc, !PT ;  /* 0x0000000400002812 */ /* 0x000fe200078efcff */
[----:B------:R-:W0:Y:S01]  /*173550*/  LDCU UR46, c[0x0][0x39c] ;  /* 0x00007380ff2e77ac */ /* 0x000e220008000800 */
[----:B------:R-:W0:Y:S01]  /*173560*/  LDCU UR45, c[0x0][0x39c] ;  /* 0x00007380ff2d77ac */ /* 0x000e220008000800 */
[----:B----4-:R-:W4:Y:S01]  /*173570*/  LDL.LU R26, [R1+0x1f0] ;  /* 0x0001f000011a7983 */ /* 0x010f220000300800 */
[----:B------:R-:W0:Y:S03]  /*173580*/  LDCU UR43, c[0x0][0x39c] ;  /* 0x00007380ff2b77ac */ /* 0x000e260008000800 */
[----:B------:R1:W-:Y:S01]  /*173590*/  STL [R1+0x5250], R25 ;  /* 0x0052501901007387 */ /* 0x0003e20000100800 */
[----:B------:R-:W0:Y:S01]  /*1735a0*/  LDCU UR42, c[0x0][0x39c] ;  /* 0x00007380ff2a77ac */ /* 0x000e220008000800 */
[----:B------:R-:W0:Y:S01]  /*1735b0*/  LDCU UR41, c[0x0][0x39c] ;  /* 0x00007380ff2977ac */ /* 0x000e220008000800 */
[----:B------:R-:W0:Y:S01]  /*1735c0*/  LDCU UR36, c[0x0][0x39c] ;  /* 0x00007380ff2477ac */ /* 0x000e220008000800 */
[----:B-1----:R-:W4:Y:S01]  /*1735d0*/  LDL.LU R25, [R1+0x2d0] ;  /* 0x0002d00001197983 */ /* 0x002f220000300800 */
[----:B------:R-:W1:Y:S03]  /*1735e0*/  LDCU UR40, c[0x0][0x39c] ;  /* 0x00007380ff2877ac */ /* 0x000e660008000800 */
[----:B------:R0:W-:Y:S01]  /*1735f0*/  STL [R1+0x5220], R22 ;  /* 0x0052201601007387 */ /* 0x0001e20000100800 */
[----:B------:R-:W-:Y:S01]  /*173600*/  LOP3.LUT R0, R0, 0xfffffffd, RZ, 0xc0, !PT ;  /* 0xfffffffd00007812 */ /* 0x000fe200078ec0ff */
[----:B------:R-:W1:Y:S01]  /*173610*/  LDCU UR39, c[0x0][0x39c] ;  /* 0x00007380ff2777ac */ /* 0x000e620008000800 */
[----:B------:R-:W1:Y:S01]  /*173620*/  LDCU UR38, c[0x0][0x39c] ;  /* 0x00007380ff2677ac */ /* 0x000e620008000800 */
[----:B0-----:R-:W4:Y:S01]  /*173630*/  LDL.LU R22, [R1+0x1f8] ;  /* 0x0001f80001167983 */ /* 0x001f220000300800 */
        /* <DEDUP_REMOVED lines=8> */
[----:B------:R-:W-:Y:S01]  /*1736c0*/  @P3 LOP3.LUT R0, R0, 0x2, RZ, 0xfc, !PT ;  /* 0x0000000200003812 */ /* 0x000fe200078efcff */
[----:B------:R-:W1:Y:S01]  /*1736d0*/  LDCU UR32, c[0x0][0x39c] ;  /* 0x00007380ff2077ac */ /* 0x000e620008000800 */
[----:B------:R-:W1:Y:S01]  /*1736e0*/  LDCU UR31, c[0x0][0x39c] ;  /* 0x00007380ff1f77ac */ /* 0x000e620008000800 */
[----:B0-----:R-:W4:Y:S01]  /*1736f0*/  LDL.LU R20, [R1+0x208] ;  /* 0x0002080001147983 */ /* 0x001f220000300800 */
[----:B------:R-:W0:Y:S03]  /*173700*/  LDCU UR30, c[0x0][0x39c] ;  /* 0x00007380ff1e77ac */ /* 0x000e260008000800 */
[----:B------:R1:W-:Y:S01]  /*173710*/  STL [R1+0x51a0], R19 ;  /* 0x0051a01301007387 */ /* 0x0003e20000100800 */
[----:B------:R-:W-:Y:S01]  /*173720*/  @P5 LOP3.LUT R2, R2, 0x80000000, RZ, 0xfc, !PT ;  /* 0x8000000002025812 */ /* 0x000fe200078efcff */
[----:B------:R-:W0:Y:S02]  /*173730*/  LDCU UR29, c[0x0][0x39c] ;  /* 0x00007380ff1d77ac */ /* 0x000e240008000800 */
[----:B-1----:R-:W4:Y:S04]  /*173740*/  LDL.LU R19, [R1+0x2dc] ;  /* 0x0002dc0001137983 */ /* 0x002f280000300800 */
[----:B------:R1:W-:Y:S01]  /*173750*/  STL [R1+0x5170], R18 ;  /* 0x0051701201007387 */ /* 0x0003e20000100800 */
[----:B------:R-:W-:-:S03]  /*173760*/  LOP3.LUT R0, R0, 0xfffffffe, RZ, 0xc0, !PT ;  /* 0xfffffffe00007812 */ /* 0x000fc600078ec0ff */
[----:B-1----:R-:W4:Y:S04]  /*173770*/  LDL.LU R18, [R1+0x204] ;  /* 0x0002040001127983 */ /* 0x002f280000300800 */
[----:B------:R1:W-:Y:S01]  /*173780*/  STL [R1+0x5158], R17 ;  /* 0x0051581101007387 */ /* 0x0003e20000100800 */
[----:B------:R-:W-:-:S03]  /*173790*/  LOP3.LUT R2, R2, 0xbfffffff, RZ, 0xc0, !PT ;  /* 0xbfffffff02027812 */ /* 0x000fc600078ec0ff */
[----:B-1----:R-:W4:Y:S04]  /*1737a0*/  LDL.LU R17, [R1+0x14e8] ;  /* 0x0014e80001117983 */ /* 0x002f280000300800 */
[----:B------:R1:W-:Y:S01]  /*1737b0*/  STL [R1+0x5140], R16 ;  /* 0x0051401001007387 */ /* 0x0003e20000100800 */
[----:B------:R-:W-:-:S03]  /*1737c0*/  @P4 LOP3.LUT R0, R0, 0x1, RZ, 0xfc, !PT ;  /* 0x0000000100004812 */ /* 0x000fc600078efcff */
[----:B-1----:R-:W4:Y:S04]  /*1737d0*/  LDL.LU R16, [R1+0x2e0] ;  /* 0x0002e00001107983 */ /* 0x002f280000300800 */
[----:B------:R1:W-:Y:S01]  /*1737e0*/  STL [R1+0x5108], R15 ;  /* 0x0051080f01007387 */ /* 0x0003e20000100800 */
[----:B------:R-:W-:-:S03]  /*1737f0*/  @P6 LOP3.LUT R2, R2, 0x40000000, RZ, 0xfc, !PT ;  /* 0x4000000002026812 */ /* 0x000fc600078efcff */
[----:B-1----:R-:W4:Y:S04]  /*173800*/  LDL.LU R15, [R1+0x14ec] ;  /* 0x0014ec00010f7983 */ /* 0x002f280000300800 */
[----:B------:R1:W-:Y:S04]  /*173810*/  STL [R1+0x50f0], R14 ;  /* 0x0050f00e01007387 */ /* 0x0003e80000100800 */
        /* <DEDUP_REMOVED lines=8> */
[----:B-1----:R-:W4:Y:S01]  /*1738a0*/  LDL.LU R10, [R1+0xc94] ;  /* 0x000c9400010a7983 */ /* 0x002f220000300800 */
[----:B--2---:R-:W-:Y:S01]  /*1738b0*/  IMAD.SHL.U32 R28, R28, 0x10, RZ ;  /* 0x000000101c1c7824 */ /* 0x004fe200078e00ff */
[----:B------:R-:W-:-:S02]  /*1738c0*/  LOP3.LUT P0, RZ, R9, 0x20000, RZ, 0xc0, !PT ;  /* 0x0002000009ff7812 */ /* 0x000fc4000780c0ff */
[----:B------:R1:W-:Y:S01]  /*1738d0*/  STL [R1+0x5038], R0 ;  /* 0x0050380001007387 */ /* 0x0003e20000100800 */
[C---:B------:R-:W-:Y:S02]  /*1738e0*/  LOP3.LUT P1, RZ, R9.reuse, 0x10000, RZ, 0xc0, !PT ;  /* 0x0001000009ff7812 */ /* 0x040fe4000782c0ff */
[C---:B------:R-:W-:Y:S01]  /*1738f0*/  LOP3.LUT P2, RZ, R9.reuse, 0x8000, RZ, 0xc0, !PT ;  /* 0x0000800009ff7812 */ /* 0x040fe2000784c0ff */
[----:B------:R-:W-:Y:S01]  /*173900*/  BAR.SYNC.DEFER_BLOCKING 0x0 ;  /* 0x0000000000007b1d */ /* 0x000fe20000010000 */
[----:B------:R-:W-:-:S05]  /*173910*/  LOP3.LUT P3, RZ, R9, 0x4000, RZ, 0xc0, !PT ;  /* 0x0000400009ff7812 */ /* 0x000fca000786c0ff */
[----:B-1----:R-:W2:Y:S01]  /*173920*/  LDL.LU R0, [R1+0x4fdc] ;  /* 0x004fdc0001007983 */ /* 0x002ea20000300800 */
[C---:B------:R-:W-:Y:S02]  /*173930*/  LOP3.LUT P4, RZ, R9.reuse, 0x1000, RZ, 0xc0, !PT ;  /* 0x0000100009ff7812 */ /* 0x040fe4000788c0ff */
[----:B------:R-:W-:Y:S01]  /*173940*/  LOP3.LUT P5, RZ, R9, 0x1000000, RZ, 0xc0, !PT ;  /* 0x0100000009ff7812 */ /* 0x000fe200078ac0ff */
[----:B------:R1:W-:Y:S04]  /*173950*/  STL [R1+0x5020], R2 ;  /* 0x0050200201007387 */ /* 0x0003e80000100800 */
[----:B-1----:R-:W2:Y:S01]  /*173960*/  LDL.LU R2, [R1+0x3094] ;  /* 0x0030940001027983 */ /* 0x002ea20000300800 */
[----:B------:R-:W-:Y:S02]  /*173970*/  LOP3.LUT R28, R28, 0x1f0, RZ, 0xc0, !PT ;  /* 0x000001f01c1c7812 */ /* 0x000fe400078ec0ff */
[----:B------:R-:W-:Y:S01]  /*173980*/  LOP3.LUT P6, RZ, R8, 0x2, RZ, 0xc0, !PT ;  /* 0x0000000208ff7812 */ /* 0x000fe200078cc0ff */
[----:B------:R3:W-:Y:S02]  /*173990*/  STL.64 [R1+0x5798], R8 ;  /* 0x0057980801007387 */ /* 0x0007e40000100a00 */
[----:B---3--:R-:W-:-:S02]  /*1739a0*/  PRMT R9, R24, 0x5410, R3 ;  /* 0x0000541018097816 */ /* 0x008fc40000000003 */
[----:B----4-:R-:W-:Y:S02]  /*1739b0*/  PRMT R8, R27, 0x5410, R26 ;  /* 0x000054101b087816 */ /* 0x010fe4000000001a */
[----:B------:R-:W-:Y:S02]  /*1739c0*/  PRMT R15, R15, 0x5410, R14 ;  /* 0x000054100f0f7816 */ /* 0x000fe4000000000e */
[----:B------:R-:W-:Y:S02]  /*1739d0*/  PRMT R14, R17, 0x5410, R16 ;  /* 0x00005410110e7816 */ /* 0x000fe40000000010 */
[----:B--2---:R-:W-:Y:S02]  /*1739e0*/  R2UR UR4, R2 ;  /* 0x00000000020472ca */ /* 0x004fe400000e0000 */
[----:B------:R-:W-:Y:S02]  /*1739f0*/  PRMT R2, R11, 0x5410, R10 ;  /* 0x000054100b027816 */ /* 0x000fe4000000000a */
[----:B------:R-:W-:-:S09]  /*173a00*/  PRMT R10, R5, 0x5410, R4 ;  /* 0x00005410050a7816 */ /* 0x000fd20000000004 */
[----:B------:R-:W-:Y:S02]  /*173a10*/  IADD3 R28, PT, PT, R28, UR4, R0 ;  /* 0x000000041c1c7c10 */ /* 0x000fe4000fffe000 */
[----:B------:R-:W-:Y:S02]  /*173a20*/  PRMT R0, R13, 0x5410, R12 ;  /* 0x000054100d007816 */ /* 0x000fe4000000000c */
[----:B------:R-:W-:Y:S01]  /*173a30*/  PRMT R12, R19, 0x5410, R18 ;  /* 0x00005410130c7816 */ /* 0x000fe20000000012 */
[----:B------:R-:W-:Y:S01]  /*173a40*/  STL [R1+0x57a0], R28 ;  /* 0x0057a01c01007387 */ /* 0x000fe20000100800 */
[----:B------:R-:W-:-:S03]  /*173a50*/  PRMT R13, R21, 0x5410, R20 ;  /* 0x00005410150d7816 */ /* 0x000fc60000000014 */
[----:B------:R1:W-:Y:S04]  /*173a60*/  STL [R1+0x60], R2 ;  /* 0x0000600201007387 */ /* 0x0003e80000100800 */
[----:B------:R2:W-:Y:S04]  /*173a70*/  STL [R1+0x64], R0 ;  /* 0x0000640001007387 */ /* 0x0005e80000100800 */
[----:B------:R3:W-:Y:S01]  /*173a80*/  STL.64 [R1+0x55c8], R14 ;  /* 0x0055c80e01007387 */ /* 0x0007e20000100a00 */
[----:B-1----:R-:W-:-:S03]  /*173a90*/  LOP3.LUT R2, R6, 0xffff, RZ, 0xc0, !PT ;  /* 0x0000ffff06027812 */ /* 0x002fc600078ec0ff */
[----:B------:R1:W-:Y:S01]  /*173aa0*/  STL [R1+0x57a4], R12 ;  /* 0x0057a40c01007387 */ /* 0x0003e20000100800 */
[----:B--2---:R-:W-:-:S03]  /*173ab0*/  LOP3.LUT R0, R29, 0xffff, RZ, 0xc0, !PT ;  /* 0x0000ffff1d007812 */ /* 0x004fc600078ec0ff */
[----:B------:R-:W-:Y:S01]  /*173ac0*/  STL [R1+0x57a8], R13 ;  /* 0x0057a80d01007387 */ /* 0x000fe20000100800 */
[----:B---3--:R-:W-:Y:S02]  /*173ad0*/  PRMT R14, R25, 0x5410, R22 ;  /* 0x00005410190e7816 */ /* 0x008fe40000000016 */
[----:B-1----:R-:W-:-:S03]  /*173ae0*/  LOP3.LUT R12, R7, 0xffff, RZ, 0xc0, !PT ;  /* 0x0000ffff070c7812 */ /* 0x002fc600078ec0ff */
[----:B------:R1:W-:Y:S04]  /*173af0*/  STL [R1+0x57ac], R14 ;  /* 0x0057ac0e01007387 */ /* 0x0003e80000100800 */
[----:B------:R2:W-:Y:S04]  /*173b00*/  STL [R1+0x57b0], R8 ;  /* 0x0057b00801007387 */ /* 0x0005e80000100800 */
[----:B-1----:R-:W3:Y:S04]  /*173b10*/  LDL.LU R14, [R1+0x1e8] ;  /* 0x0001e800010e7983 */ /* 0x002ee80000300800 */
[----:B------:R-:W3:Y:S01]  /*173b20*/  LDL.LU R11, [R1+0x2b8] ;  /* 0x0002b800010b7983 */ /* 0x000ee20000300800 */
[----:B--2---:R-:W-:-:S03]  /*173b30*/  LOP3.LUT R8, R23, 0xffff, RZ, 0xc0, !PT ;  /* 0x0000ffff17087812 */ /* 0x004fc600078ec0ff */
        /* <DEDUP_REMOVED lines=11> */
[----:B------:R-:W-:-:S03]  /*173bf0*/  SHF.R.U32.HI R28, RZ, 0x8, R2 ;  /* 0x00000008ff1c7819 */ /* 0x000fc60000011602 */
[----:B------:R-:W4:Y:S01]  /*173c00*/  LDL.LU R27, [R1+0x2f0] ;  /* 0x0002f000011b7983 */ /* 0x000f220000300800 */
[----:B------:R-:W-:-:S03]  /*173c10*/  PRMT R2, R2, 0x3340, R12 ;  /* 0x0000334002027816 */ /* 0x000fc6000000000c */
[----:B------:R-:W4:Y:S04]  /*173c20*/  LDL.LU R3, [R1+0x220] ;  /* 0x0002200001037983 */ /* 0x000f280000300800 */
[----:B------:R-:W4:Y:S04]  /*173c30*/  LDL.LU R23, [R1+0x2f4] ;  /* 0x0002f40001177983 */ /* 0x000f280000300800 */
[----:B------:R-:W4:Y:S04]  /*173c40*/  LDL.LU R24, [R1+0x214] ;  /* 0x0002140001187983 */ /* 0x000f280000300800 */
[----:B------:R-:W4:Y:S04]  /*173c50*/  LDL.LU R7, [R1+0x2ec] ;  /* 0x0002ec0001077983 */ /* 0x000f280000300800 */
[----:B------:R-:W4:Y:S01]  /*173c60*/  LDL.LU R4, [R1+0x218] ;  /* 0x0002180001047983 */ /* 0x000f220000300800 */
[----:B------:R-:W-:-:S03]  /*173c70*/  SHF.R.U32.HI R12, RZ, 0x8, R12 ;  /* 0x00000008ff0c7819 */ /* 0x000fc6000001160c */
[----:B------:R-:W4:Y:S04]  /*173c80*/  LDL.LU R5, [R1+0x2e8] ;  /* 0x0002e80001057983 */ /* 0x000f280000300800 */
[----:B------:R-:W4:Y:S04]  /*173c90*/  LDL.LU R6, [R1+0x1ec] ;  /* 0x0001ec0001067983 */ /* 0x000f280000300800 */
[----:B------:R-:W4:Y:S04]  /*173ca0*/  LDL.LU R29, [R1+0x2b4] ;  /* 0x0002b400011d7983 */ /* 0x000f280000300800 */
[----:B------:R1:W-:Y:S01]  /*173cb0*/  STL [R1+0x404], R2 ;  /* 0x0004040201007387 */ /* 0x0003e20000100800 */
[----:B------:R-:W-:-:S02]  /*173cc0*/  LOP3.LUT R28, R28, 0xffff, RZ, 0xc0, !PT ;  /* 0x0000ffff1c1c7812 */ /* 0x000fc400078ec0ff */
[----:B------:R-:W-:Y:S02]  /*173cd0*/  LOP3.LUT R12, R12, 0xffff, RZ, 0xc0, !PT ;  /* 0x0000ffff0c0c7812 */ /* 0x000fe400078ec0ff */
[--C-:B-1----:R-:W-:Y:S02]  /*173ce0*/  SHF.R.U32.HI R2, RZ, 0x8, R0.reuse ;  /* 0x00000008ff027819 */ /* 0x102fe40000011600 */
[----:B------:R-:W-:Y:S02]  /*173cf0*/  PRMT R0, R8, 0x3340, R0 ;  /* 0x0000334008007816 */ /* 0x000fe40000000000 */
[----:B------:R-:W-:-:S03]  /*173d00*/  PRMT R28, R28, 0x3340, R12 ;  /* 0x000033401c1c7816 */ /* 0x000fc6000000000c */
[----:B------:R1:W-:Y:S02]  /*173d10*/  STL [R1+0x5760], R0 ;  /* 0x0057600001007387 */ /* 0x0003e40000100800 */
[----:B-1----:R-:W-:Y:S02]  /*173d20*/  SHF.R.U32.HI R0, RZ, 0x8, R8 ;  /* 0x00000008ff007819 */ /* 0x002fe40000011608 */
[----:B------:R-:W4:Y:S01]  /*173d30*/  LDL.LU R8, [R1+0x57b0] ;  /* 0x0057b00001087983 */ /* 0x000f220000300800 */
[----:B---3--:R-:W-:-:S03]  /*173d40*/  PRMT R11, R11, 0x5410, R14 ;  /* 0x000054100b0b7816 */ /* 0x008fc6000000000e */
[----:B------:R-:W3:Y:S01]  /*173d50*/  LDL.LU R14, [R1+0x57ac] ;  /* 0x0057ac00010e7983 */ /* 0x000ee20000300800 */
[----:B--2---:R-:W-:-:S03]  /*173d60*/  PRMT R15, R15, 0x5410, R13 ;  /* 0x000054100f0f7816 */ /* 0x004fc6000000000d */
[----:B------:R-:W3:Y:S04]  /*173d70*/  LDL.LU R13, [R1+0x57a8] ;  /* 0x0057a800010d7983 */ /* 0x000ee80000300800 */
[----:B------:R-:W3:Y:S04]  /*173d80*/  LDL.LU R12, [R1+0x57a4] ;  /* 0x0057a400010c7983 */ /* 0x000ee80000300800 */
[----:B------:R1:W-:Y:S04]  /*173d90*/  STL [R1+0x3ec], R28 ;  /* 0x0003ec1c01007387 */ /* 0x0003e80000100800 */
[----:B-1----:R-:W4:Y:S01]  /*173da0*/  LDL.LU R28, [R1+0x57a0] ;  /* 0x0057a000011c7983 */ /* 0x002f220000300800 */
[----:B------:R-:W-:-:S02]  /*173db0*/  LOP3.LUT R2, R2, 0xffff, RZ, 0xc0, !PT ;  /* 0x0000ffff02027812 */ /* 0x000fc400078ec0ff */
[----:B------:R-:W-:-:S04]  /*173dc0*/  LOP3.LUT R0, R0, 0xffff, RZ, 0xc0, !PT ;  /* 0x0000ffff00007812 */ /* 0x000fc800078ec0ff */
[----:B------:R-:W-:Y:S01]  /*173dd0*/  PRMT R2, R0, 0x3340, R2 ;  /* 0x0000334000027816 */ /* 0x000fe20000000002 */
[----:B----4-:R1:W-:Y:S04]  /*173de0*/  STSM.16.M88.4 [R28], R8 ;  /* 0x000000081c007844 */ /* 0x0103e80000000200 */
[----:B-1----:R-:W2:Y:S01]  /*173df0*/  LDL.LU.64 R8, [R1+0x5798] ;  /* 0x0057980001087983 */ /* 0x002ea20000300a00 */
[----:B------:R-:W-:Y:S02]  /*173e00*/  PRMT R10, R21, 0x5410, R16 ;  /* 0x00005410150a7816 */ /* 0x000fe40000000010 */
[----:B------:R-:W1:Y:S01]  /*173e10*/  S2R R21, SR_TID.X ;  /* 0x0000000000157919 */ /* 0x000e620000002100 */
[----:B---3--:R3:W-:Y:S04]  /*173e20*/  STSM.16.M88.4 [R28+0x200], R12 ;  /* 0x0002000c1c007844 */ /* 0x0087e80000000200 */
[----:B------:R-:W-:Y:S01]  /*173e30*/  STL [R1+0x5740], R10 ;  /* 0x0057400a01007387 */ /* 0x000fe20000100800 */
[----:B---3--:R-:W-:-:S02]  /*173e40*/  PRMT R12, R23, 0x5410, R3 ;  /* 0x00005410170c7816 */ /* 0x008fc40000000003 */
[----:B-1----:R-:W-:-:S04]  /*173e50*/  LOP3.LUT R0, R21, 0x3f, RZ, 0xc0, !PT ;  /* 0x0000003f15007812 */ /* 0x002fc800078ec0ff */
[----:B------:R-:W-:Y:S01]  /*173e60*/  LEA R23, R0, UR4, 0x4 ;  /* 0x0000000400177c11 */ /* 0x000fe2000f8e20ff */
[----:B------:R-:W1:Y:S01]  /*173e70*/  LDCU.64 UR4, c[0x0][0x398] ;  /* 0x00007300ff0477ac */ /* 0x000e620008000a00 */
[----:B------:R-:W-:Y:S02]  /*173e80*/  PRMT R3, R29, 0x5410, R6 ;  /* 0x000054101d037816 */ /* 0x000fe40000000006 */
[----:B------:R-:W-:Y:S01]  /*173e90*/  PRMT R4, R5, 0x5410, R4 ;  /* 0x0000541005047816 */ /* 0x000fe20000000004 */
[----:B------:R-:W-:Y:S06]  /*173ea0*/  BAR.SYNC.DEFER_BLOCKING 0x0 ;  /* 0x0000000000007b1d */ /* 0x000fec0000010000 */
[----:B--2---:R-:W-:Y:S04]  /*173eb0*/  STL.64 [R1+0x5738], R8 ;  /* 0x0057380801007387 */ /* 0x004fe80000100a00 */
[----:B------:R-:W2:Y:S04]  /*173ec0*/  LDS.128 R8, [R23] ;  /* 0x0000000017087984 */ /* 0x000ea80000000c00 */
[----:B------:R-:W-:Y:S04]  /*173ed0*/  STL [R1+0x400], R23 ;  /* 0x0004001701007387 */ /* 0x000fe80000100800 */
[----:B--2---:R2:W-:Y:S01]  /*173ee0*/  STL [R1+0x3c4], R9 ;  /* 0x0003c40901007387 */ /* 0x0045e20000100800 */
[----:B------:R-:W-:-:S03]  /*173ef0*/  IMAD.MOV.U32 R29, RZ, RZ, R8 ;  /* 0x000000ffff1d7224 */ /* 0x000fc600078e0008 */
[----:B------:R3:W-:Y:S04]  /*173f00*/  STL.64 [R1+0x3c8], R10 ;  /* 0x0003c80a01007387 */ /* 0x0007e80000100a00 */
[----:B------:R-:W4:Y:S04]  /*173f10*/  LDL.LU R0, [R1+0x258] ;  /* 0x0002580001007983 */ /* 0x000f280000300800 */
[----:B------:R-:W4:Y:S04]  /*173f20*/  LDL.LU R8, [R1+0xd30] ;  /* 0x000d300001087983 */ /* 0x000f280000300800 */
[----:B--2---:R-:W4:Y:S04]  /*173f30*/  LDL.LU R9, [R1+0xd1c] ;  /* 0x000d1c0001097983 */ /* 0x004f280000300800 */
[----:B---3--:R-:W2:Y:S04]  /*173f40*/  LDL.LU R10, [R1+0x308] ;  /* 0x00030800010a7983 */ /* 0x008ea80000300800 */
[----:B------:R-:W3:Y:S04]  /*173f50*/  LDL.LU R14, [R1+0x30c] ;  /* 0x00030c00010e7983 */ /* 0x000ee80000300800 */
[----:B------:R-:W2:Y:S04]  /*173f60*/  LDL.LU R15, [R1+0x304] ;  /* 0x00030400010f7983 */ /* 0x000ea80000300800 */
[----:B------:R-:W2:Y:S04]  /*173f70*/  LDL.LU R5, [R1+0x200] ;  /* 0x0002000001057983 */ /* 0x000ea80000300800 */
[----:B------:R-:W2:Y:S04]  /*173f80*/  LDL.LU R6, [R1+0x2c8] ;  /* 0x0002c80001067983 */ /* 0x000ea80000300800 */
[----:B------:R-:W2:Y:S01]  /*173f90*/  LDL.LU R11, [R1+0x274] ;  /* 0x00027400010b7983 */ /* 0x000ea20000300800 */
[----:B------:R-:W-:-:S02]  /*173fa0*/  PRMT R18, R18, 0x5410, R17 ;  /* 0x0000541012127816 */ /* 0x000fc40000000011 */
[----:B------:R-:W-:Y:S01]  /*173fb0*/  PRMT R16, R25, 0x5410, R22 ;  /* 0x0000541019107816 */ /* 0x000fe20000000016 */
[----:B--2---:R2:W-:Y:S04]  /*173fc0*/  STL [R1+0x5744], R11 ;  /* 0x0057440b01007387 */ /* 0x0045e80000100800 */
[----:B--2---:R-:W2:Y:S01]  /*173fd0*/  LDL.LU R11, [R1+0x23c] ;  /* 0x00023c00010b7983 */ /* 0x004ea20000300800 */
[----:B------:R-:W-:Y:S02]  /*173fe0*/  PRMT R13, R27, 0x5410, R26 ;  /* 0x000054101b0d7816 */ /* 0x000fe4000000001a */
[----:B------:R-:W-:Y:S02]  /*173ff0*/  PRMT R17, R20, 0x5410, R19 ;  /* 0x0000541014117816 */ /* 0x000fe40000000013 */
[----:B------:R-:W-:Y:S01]  /*174000*/  PRMT R7, R7, 0x5410, R24 ;  /* 0x0000541007077816 */ /* 0x000fe20000000018 */
[----:B--2---:R2:W-:Y:S04]  /*174010*/  STL.64 [R1+0x5770], R10 ;  /* 0x0057700a01007387 */ /* 0x0045e80000100a00 */
[----:B----4-:R4:W-:Y:S01]  /*174020*/  STL.64 [R1+0x5768], R8 ;  /* 0x0057680801007387 */ /* 0x0109e20000100a00 */
[----:B--2---:R-:W-:-:S02]  /*174030*/  IMAD.MOV.U32 R10, RZ, RZ, R16 ;  /* 0x000000ffff0a7224 */ /* 0x004fc400078e0010 */
[----:B------:R-:W-:Y:S02]  /*174040*/  IMAD.MOV.U32 R11, RZ, RZ, R13 ;  /* 0x000000ffff0b7224 */ /* 0x000fe400078e000d */
[----:B----4-:R-:W-:Y:S02]  /*174050*/  IMAD.MOV.U32 R8, RZ, RZ, R18 ;  /* 0x000000ffff087224 */ /* 0x010fe400078e0012 */
[----:B------:R-:W-:Y:S01]  /*174060*/  IMAD.MOV.U32 R9, RZ, RZ, R17 ;  /* 0x000000ffff097224 */ /* 0x000fe200078e0011 */
[----:B------:R2:W-:Y:S04]  /*174070*/  STL.64 [R1+0x5780], R10 ;  /* 0x0057800a01007387 */ /* 0x0005e80000100a00 */
[----:B------:R4:W-:Y:S01]  /*174080*/  STL.64 [R1+0x5778], R8 ;  /* 0x0057780801007387 */ /* 0x0009e20000100a00 */
[----:B--2---:R-:W-:-:S02]  /*174090*/  IMAD.MOV.U32 R10, RZ, RZ, R4 ;  /* 0x000000ffff0a7224 */ /* 0x004fc400078e0004 */
[----:B------:R-:W-:Y:S02]  /*1740a0*/  IMAD.MOV.U32 R11, RZ, RZ, R3 ;  /* 0x000000ffff0b7224 */ /* 0x000fe400078e0003 */
[----:B----4-:R-:W-:Y:S02]  /*1740b0*/  IMAD.MOV.U32 R8, RZ, RZ, R12 ;  /* 0x000000ffff087224 */ /* 0x010fe400078e000c */
[----:B------:R-:W-:Y:S01]  /*1740c0*/  IMAD.MOV.U32 R9, RZ, RZ, R7 ;  /* 0x000000ffff097224 */ /* 0x000fe200078e0007 */
[----:B------:R-:W-:Y:S04]  /*1740d0*/  STL.64 [R1+0x5790], R10 ;  /* 0x0057900a01007387 */ /* 0x000fe80000100a00 */
[----:B------:R-:W-:Y:S04]  /*1740e0*/  STL.64 [R1+0x5788], R8 ;  /* 0x0057880801007387 */ /* 0x000fe80000100a00 */
[----:B------:R-:W2:Y:S04]  /*1740f0*/  LDL.LU R26, [R1+0xd80] ;  /* 0x000d8000011a7983 */ /* 0x000ea80000300800 */
[----:B------:R-:W4:Y:S04]  /*174100*/  LDL.LU R12, [R1+0x270] ;  /* 0x00027000010c7983 */ /* 0x000f280000300800 */
[----:B------:R-:W2:Y:S04]  /*174110*/  LDL.LU R25, [R1+0xd78] ;  /* 0x000d780001197983 */ /* 0x000ea80000300800 */
[----:B------:R-:W4:Y:S04]  /*174120*/  LDL.LU R13, [R1+0x26c] ;  /* 0x00026c00010d7983 */ /* 0x000f280000300800 */
[----:B------:R-:W0:Y:S04]  /*174130*/  LDS.128 R8, [R23+0x400] ;  /* 0x0004000017087984 */ /* 0x000e280000000c00 */
[----:B----4-:R4:W-:Y:S04]  /*174140*/  STL.64 [R1+0x5748], R12 ;  /* 0x0057480c01007387 */ /* 0x0109e80000100a00 */
[----:B----4-:R-:W4:Y:S04]  /*174150*/  LDL.LU R12, [R1+0x314] ;  /* 0x00031400010c7983 */ /* 0x010f280000300800 */
[----:B------:R-:W2:Y:S04]  /*174160*/  LDL.LU R13, [R1+0x310] ;  /* 0x00031000010d7983 */ /* 0x000ea80000300800 */
[----:B------:R-:W2:Y:S04]  /*174170*/  LDL.LU R22, [R1+0xd74] ;  /* 0x000d740001167983 */ /* 0x000ea80000300800 */
[----:B------:R-:W2:Y:S04]  /*174180*/  LDL.LU R16, [R1+0x268] ;  /* 0x0002680001107983 */ /* 0x000ea80000300800 */
[----:B------:R-:W2:Y:S04]  /*174190*/  LDL.LU R21, [R1+0xd70] ;  /* 0x000d700001157983 */ /* 0x000ea80000300800 */
[----:B------:R-:W2:Y:S04]  /*1741a0*/  LDL.LU R17, [R1+0x264] ;  /* 0x0002640001117983 */ /* 0x000ea80000300800 */
[----:B------:R-:W2:Y:S04]  /*1741b0*/  LDL.LU R18, [R1+0xd7c] ;  /* 0x000d7c0001127983 */ /* 0x000ea80000300800 */
[----:B------:R-:W2:Y:S01]  /*1741c0*/  LDL.LU R19, [R1+0x260] ;  /* 0x0002600001137983 */ /* 0x000ea20000300800 */
[----:B0-----:R-:W-:Y:S01]  /*1741d0*/  IMAD.MOV.U32 R7, RZ, RZ, R9 ;  /* 0x000000ffff077224 */ /* 0x001fe200078e0009 */
[----:B------:R-:W-:Y:S06]  /*1741e0*/  BAR.SYNC.DEFER_BLOCKING 0x0 ;  /* 0x0000000000007b1d */ /* 0x000fec0000010000 */
[----:B--2---:R0:W-:Y:S04]  /*1741f0*/  STL.64 [R1+0x5758], R18 ;  /* 0x0057581201007387 */ /* 0x0041e80000100a00 */
[----:B0-----:R-:W2:Y:S04]  /*174200*/  LDL.LU R18, [R1+0x248] ;  /* 0x0002480001127983 */ /* 0x001ea80000300800 */
[----:B------:R-:W3:Y:S04]  /*174210*/  LDL.LU R19, [R1+0x244] ;  /* 0x0002440001137983 */ /* 0x000ee80000300800 */
[----:B------:R0:W-:Y:S04]  /*174220*/  STL.64 [R1+0x5750], R16 ;  /* 0x0057501001007387 */ /* 0x0001e80000100a00 */
[----:B0-----:R-:W2:Y:S04]  /*174230*/  LDL.LU R16, [R1+0x250] ;  /* 0x0002500001107983 */ /* 0x001ea80000300800 */
[----:B------:R-:W4:Y:S04]  /*174240*/  LDL.LU R17, [R1+0x24c] ;  /* 0x00024c0001117983 */ /* 0x000f280000300800 */
[----:B------:R-:W2:Y:S04]  /*174250*/  LDL.LU R20, [R1+0xd58] ;  /* 0x000d580001147983 */ /* 0x000ea80000300800 */
[----:B------:R-:W2:Y:S04]  /*174260*/  LDL.LU R27, [R1+0x25c] ;  /* 0x00025c00011b7983 */ /* 0x000ea80000300800 */
[----:B------:R-:W2:Y:S04]  /*174270*/  LDL.LU R3, [R1+0xd54] ;  /* 0x000d540001037983 */ /* 0x000ea80000300800 */
[----:B------:R-:W2:Y:S04]  /*174280*/  LDL.LU R24, [R1+0x20c] ;  /* 0x00020c0001187983 */ /* 0x000ea80000300800 */
[----:B------:R-:W2:Y:S04]  /*174290*/  LDL.LU R4, [R1+0x2c0] ;  /* 0x0002c00001047983 */ /* 0x000ea80000300800 */
[----:B------:R0:W-:Y:S04]  /*1742a0*/  STL [R1+0x53ac], R29 ;  /* 0x0053ac1d01007387 */ /* 0x0001e80000100800 */
[----:B0-----:R-:W2:Y:S04]  /*1742b0*/  LDL.LU R29, [R1+0x254] ;  /* 0x00025400011d7983 */ /* 0x001ea80000300800 */
[----:B------:R-:W-:Y:S04]  /*1742c0*/  STL [R1+0x3a0], R8 ;  /* 0x0003a00801007387 */ /* 0x000fe80000100800 */
[----:B------:R0:W-:Y:S04]  /*1742d0*/  STL.64 [R1+0x3a8], R10 ;  /* 0x0003a80a01007387 */ /* 0x0001e80000100a00 */
[----:B0-----:R-:W2:Y:S04]  /*1742e0*/  LDL.LU.64 R10, [R1+0x5790] ;  /* 0x00579000010a7983 */ /* 0x001ea80000300a00 */
[----:B------:R-:W2:Y:S04]  /*1742f0*/  LDL.LU.64 R8, [R1+0x5788] ;  /* 0x0057880001087983 */ /* 0x000ea80000300a00 */
[----:B--2---:R0:W-:Y:S04]  /*174300*/  STSM.16.M88.4 [R28], R8 ;  /* 0x000000081c007844 */ /* 0x0041e80000000200 */
[----:B0-----:R-:W2:Y:S04]  /*174310*/  LDL.LU.64 R10, [R1+0x5780] ;  /* 0x00578000010a7983 */ /* 0x001ea80000300a00 */
[----:B------:R-:W2:Y:S04]  /*174320*/  LDL.LU.64 R8, [R1+0x5778] ;  /* 0x0057780001087983 */ /* 0x000ea80000300a00 */
[----:B--2---:R0:W-:Y:S04]  /*174330*/  STSM.16.M88.4 [R28+0x200], R8 ;  /* 0x000200081c007844 */ /* 0x0041e80000000200 */
[----:B0-----:R-:W2:Y:S04]  /*174340*/  LDL.LU.64 R10, [R1+0x5770] ;  /* 0x00577000010a7983 */ /* 0x001ea80000300a00 */
[----:B------:R-:W2:Y:S01]  /*174350*/  LDL.LU.64 R8, [R1+0x5768] ;  /* 0x0057680001087983 */ /* 0x000ea20000300a00 */
[----:B----4-:R-:W-:-:S02]  /*174360*/  PRMT R12, R12, 0x5410, R17 ;  /* 0x000054100c0c7816 */ /* 0x010fc40000000011 */
[----:B------:R-:W-:Y:S02]  /*174370*/  PRMT R13, R13, 0x5410, R18 ;  /* 0x000054100d0d7816 */ /* 0x000fe40000000012 */
[----:B---3--:R-:W-:Y:S01]  /*174380*/  PRMT R14, R14, 0x5410, R19 ;  /* 0x000054100e0e7816 */ /* 0x008fe20000000013 */
[----:B------:R-:W-:Y:S01]  /*174390*/  BAR.SYNC.DEFER_BLOCKING 0x0 ;  /* 0x0000000000007b1d */ /* 0x000fe20000010000 */
[----:B--2---:R-:W-:-:S05]  /*1743a0*/  PRMT R10, R10, 0x5410, R16 ;  /* 0x000054100a0a7816 */ /* 0x004fca0000000010 */
[----:B------:R-:W0:Y:S01]  /*1743b0*/  LDS.128 R16, [R23] ;  /* 0x0000000017107984 */ /* 0x000e220000000c00 */
[----:B------:R-:W-:Y:S02]  /*1743c0*/  PRMT R15, R15, 0x5410, R11 ;  /* 0x000054100f0f7816 */ /* 0x000fe4000000000b */
[----:B------:R-:W-:Y:S02]  /*1743d0*/  PRMT R8, R8, 0x5410, R0 ;  /* 0x0000541008087816 */ /* 0x000fe40000000000 */
[----:B------:R-:W2:Y:S01]  /*1743e0*/  LDL.LU R0, [R1+0x5760] ;  /* 0x0057600001007983 */ /* 0x000ea20000300800 */
[----:B------:R-:W-:-:S03]  /*1743f0*/  PRMT R11, R6, 0x5410, R5 ;  /* 0x00005410060b7816 */ /* 0x000fc60000000005 */
[----:B0-----:R-:W-:Y:S01]  /*174400*/  STL.64 [R1+0x310], R16 ;  /* 0x0003101001007387 */ /* 0x001fe20000100a00 */
[----:B------:R-:W-:-:S03]  /*174410*/  IMAD.MOV.U32 R6, RZ, RZ, R18 ;  /* 0x000000ffff067224 */ /* 0x000fc600078e0012 */
[----:B------:R-:W-:Y:S04]  /*174420*/  STL [R1+0x31c], R19 ;  /* 0x00031c1301007387 */ /* 0x000fe80000100800 */
[----:B------:R-:W0:Y:S01]  /*174430*/  LDS.128 R16, [R23+0x400] ;  /* 0x0004000017107984 */ /* 0x000e220000000c00 */
[----:B------:R-:W-:Y:S01]  /*174440*/  BAR.SYNC.DEFER_BLOCKING 0x0 ;  /* 0x0000000000007b1d */ /* 0x000fe20000010000 */
[----:B------:R-:W-:-:S05]  /*174450*/  PRMT R9, R9, 0x5410, R29 ;  /* 0x0000541009097816 */ /* 0x000fca000000001d */
[----:B------:R-:W-:Y:S04]  /*174460*/  STL.64 [R1+0x5358], R6 ;  /* 0x0053580601007387 */ /* 0x000fe80000100a00 */
[----:B------:R-:W-:Y:S04]  /*174470*/  STSM.16.M88.4 [R28], R12 ;  /* 0x0000000c1c007844 */ /* 0x000fe80000000200 */
[----:B------:R-:W-:Y:S04]  /*174480*/  STSM.16.M88.4 [R28+0x200], R8 ;  /* 0x000200081c007844 */ /* 0x000fe80000000200 */
[----:B0-----:R-:W-:Y:S01]  /*174490*/  STL.64 [R1+0x300], R16 ;  /* 0x0003001001007387 */ /* 0x001fe20000100a00 */
[----:B------:R-:W-:-:S03]  /*1744a0*/  IMAD.MOV.U32 R5, RZ, RZ, R19 ;  /* 0x000000ffff057224 */ /* 0x000fc600078e0013 */
[----:B------:R0:W-:Y:S04]  /*1744b0*/  STL [R1+0x308], R18 ;  /* 0x0003081201007387 */ /* 0x0001e80000100800 */
[----:B0-----:R-:W3:Y:S04]  /*1744c0*/  LDL.LU.64 R18, [R1+0x5758] ;  /* 0x0057580001127983 */ /* 0x001ee80000300a00 */
[----:B------:R-:W4:Y:S04]  /*1744d0*/  LDL.LU.64 R16, [R1+0x5750] ;  /* 0x0057500001107983 */ /* 0x000f280000300a00 */
[----:B------:R-:W2:Y:S04]  /*1744e0*/  LDL.LU.64 R12, [R1+0x5748] ;  /* 0x00574800010c7983 */ /* 0x000ea80000300a00 */
[----:B------:R-:W2:Y:S01]  /*1744f0*/  LDL.LU R11, [R1+0x5744] ;  /* 0x00574400010b7983 */ /* 0x000ea20000300800 */
[----:B------:R-:W-:Y:S01]  /*174500*/  BAR.SYNC.DEFER_BLOCKING 0x0 ;  /* 0x0000000000007b1d */ /* 0x000fe20000010000 */
[----:B--2---:R-:W-:-:S05]  /*174510*/  PRMT R26, R26, 0x5410, R11 ;  /* 0x000054101a1a7816 */ /* 0x004fca000000000b */
[----:B------:R-:W0:Y:S01]  /*174520*/  LDS.128 R8, [R23] ;  /* 0x0000000017087984 */ /* 0x000e220000000c00 */
[----:B------:R-:W-:Y:S02]  /*174530*/  PRMT R25, R25, 0x5410, R12 ;  /* 0x0000541019197816 */ /* 0x000fe4000000000c */
[----:B------:R-:W-:Y:S02]  /*174540*/  PRMT R12, R3, 0x5410, R27 ;  /* 0x00005410030c7816 */ /* 0x000fe4000000001b */
[----:B------:R-:W-:Y:S02]  /*174550*/  PRMT R3, R4, 0x5410, R24 ;  /* 0x0000541004037816 */ /* 0x000fe40000000018 */
[----:B------:R-:W-:Y:S02]  /*174560*/  PRMT R22, R22, 0x5410, R13 ;  /* 0x0000541016167816 */ /* 0x000fe4000000000d */
[----:B---3--:R-:W-:Y:S02]  /*174570*/  PRMT R13, R20, 0x5410, R19 ;  /* 0x00005410140d7816 */ /* 0x008fe40000000013 */
[----:B----4-:R-:W-:-:S02]  /*174580*/  PRMT R21, R21, 0x5410, R16 ;  /* 0x0000541015157816 */ /* 0x010fc40000000010 */
[----:B------:R-:W-:Y:S01]  /*174590*/  PRMT R16, R18, 0x5410, R17 ;  /* 0x0000541012107816 */ /* 0x000fe20000000011 */
[----:B0-----:R-:W-:Y:S01]  /*1745a0*/  IMAD.MOV.U32 R4, RZ, RZ, R10 ;  /* 0x000000ffff047224 */ /* 0x001fe200078e000a */
[----:B------:R0:W-:Y:S04]  /*1745b0*/  STL.64 [R1+0x2f0], R8 ;  /* 0x0002f00801007387 */ /* 0x0001e80000100a00 */
[----:B------:R-:W2:Y:S04]  /*1745c0*/  LDL.LU R10, [R1+0x5740] ;  /* 0x00574000010a7983 */ /* 0x000ea80000300800 */
[----:B0-----:R-:W3:Y:S04]  /*1745d0*/  LDL.LU.64 R8, [R1+0x5738] ;  /* 0x0057380001087983 */ /* 0x001ee80000300a00 */
        /* <DEDUP_REMOVED lines=12> */
[----:B--2---:R0:W-:Y:S04]  /*1746a0*/  STL.64 [R1+0x56e0], R10 ;  /* 0x0056e00a01007387 */ /* 0x0041e80000100a00 */
[----:B0-----:R-:W2:Y:S04]  /*1746b0*/  LDL.LU R10, [R1+0x13c0] ;  /* 0x0013c000010a7983 */ /* 0x001ea80000300800 */
[----:B------:R-:W2:Y:S04]  /*1746c0*/  LDL.LU R11, [R1+0xd84] ;  /* 0x000d8400010b7983 */ /* 0x000ea80000300800 */
[----:B---3--:R0:W-:Y:S04]  /*1746d0*/  STL.64 [R1+0x56d8], R8 ;  /* 0x0056d80801007387 */ /* 0x0081e80000100a00 */
[----:B0-----:R-:W3:Y:S04]  /*1746e0*/  LDL.LU R8, [R1+0x13c8] ;  /* 0x0013c80001087983 */ /* 0x001ee80000300800 */
[----:B------:R-:W3:Y:S04]  /*1746f0*/  LDL.LU R9, [R1+0x13c4] ;  /* 0x0013c40001097983 */ /* 0x000ee80000300800 */
[----:B--2---:R0:W-:Y:S02]  /*174700*/  STL.64 [R1+0x5710], R10 ;  /* 0x0057100a01007387 */ /* 0x0041e40000100a00 */
[----:B0-----:R-:W-:-:S02]  /*174710*/  IMAD.MOV.U32 R10, RZ, RZ, R22 ;  /* 0x000000ffff0a7224 */ /* 0x001fc400078e0016 */
[----:B------:R-:W-:Y:S01]  /*174720*/  IMAD.MOV.U32 R11, RZ, RZ, R21 ;  /* 0x000000ffff0b7224 */ /* 0x000fe200078e0015 */
[----:B---3--:R0:W-:Y:S04]  /*174730*/  STL.64 [R1+0x5708], R8 ;  /* 0x0057080801007387 */ /* 0x0081e80000100a00 */
[----:B------:R2:W-:Y:S01]  /*174740*/  STL.64 [R1+0x5720], R10 ;  /* 0x0057200a01007387 */ /* 0x0005e20000100a00 */
[----:B0-----:R-:W-:Y:S02]  /*174750*/  IMAD.MOV.U32 R8, RZ, RZ, R26 ;  /* 0x000000ffff087224 */ /* 0x001fe400078e001a */
[----:B------:R-:W-:Y:S02]  /*174760*/  IMAD.MOV.U32 R9, RZ, RZ, R25 ;  /* 0x000000ffff097224 */ /* 0x000fe400078e0019 */
[----:B--2---:R-:W-:-:S02]  /*174770*/  IMAD.MOV.U32 R10, RZ, RZ, R12 ;  /* 0x000000ffff0a7224 */ /* 0x004fc400078e000c */
[----:B------:R-:W-:Y:S01]  /*174780*/  IMAD.MOV.U32 R11, RZ, RZ, R3 ;  /* 0x000000ffff0b7224 */ /* 0x000fe200078e0003 */
[----:B------:R0:W-:Y:S04]  /*174790*/  STL.64 [R1+0x5718], R8 ;  /* 0x0057180801007387 */ /* 0x0001e80000100a00 */
[----:B------:R-:W-:Y:S01]  /*1747a0*/  STL.64 [R1+0x5730], R10 ;  /* 0x0057300a01007387 */ /* 0x000fe20000100a00 */
[----:B0-----:R-:W-:Y:S02]  /*1747b0*/  IMAD.MOV.U32 R8, RZ, RZ, R16 ;  /* 0x000000ffff087224 */ /* 0x001fe400078e0010 */
[----:B------:R-:W-:-:S05]  /*1747c0*/  IMAD.MOV.U32 R9, RZ, RZ, R13 ;  /* 0x000000ffff097224 */ /* 0x000fca00078e000d */
[----:B------:R-:W-:Y:S04]  /*1747d0*/  STL.64 [R1+0x5728], R8 ;  /* 0x0057280801007387 */ /* 0x000fe80000100a00 */
[----:B------:R-:W2:Y:S04]  /*1747e0*/  LDL.LU R16, [R1+0x13dc] ;  /* 0x0013dc0001107983 */ /* 0x000ea80000300800 */
[----:B------:R0:W-:Y:S04]  /*1747f0*/  STL.64 [R1+0x56f0], R18 ;  /* 0x0056f01201007387 */ /* 0x0001e80000100a00 */
[----:B------:R-:W3:Y:S04]  /*174800*/  LDS.128 R8, [R23+0x400] ;  /* 0x0004000017087984 */ /* 0x000ee80000000c00 */
[----:B0-----:R-:W3:Y:S04]  /*174810*/  LDL.LU R18, [R1+0xd88] ;  /* 0x000d880001127983 */ /* 0x001ee80000300800 */
[----:B------:R-:W3:Y:S01]  /*174820*/  LDL.LU R19, [R1+0x278] ;  /* 0x0002780001137983 */ /* 0x000ee20000300800 */
[----:B------:R-:W-:Y:S06]  /*174830*/  BAR.SYNC.DEFER_BLOCKING 0x0 ;  /* 0x0000000000007b1d */ /* 0x000fec0000010000 */
[----:B--2---:R0:W-:Y:S04]  /*174840*/  STL.64 [R1+0x56e8], R16 ;  /* 0x0056e81001007387 */ /* 0x0041e80000100a00 */
[----:B0-----:R-:W2:Y:S04]  /*174850*/  LDL.LU R16, [R1+0x13cc] ;  /* 0x0013cc0001107983 */ /* 0x001ea80000300800 */
[----:B------:R-:W2:Y:S04]  /*174860*/  LDL.LU R17, [R1+0xd8c] ;  /* 0x000d8c0001117983 */ /* 0x000ea80000300800 */
[----:B------:R-:W2:Y:S04]  /*174870*/  LDL.LU R12, [R1+0x298] ;  /* 0x00029800010c7983 */ /* 0x000ea80000300800 */
[----:B------:R-:W2:Y:S04]  /*174880*/  LDL.LU R13, [R1+0x13d8] ;  /* 0x0013d800010d7983 */ /* 0x000ea80000300800 */
[----:B------:R0:W-:Y:S04]  /*174890*/  STL.64 [R1+0x5700], R14 ;  /* 0x0057000e01007387 */ /* 0x0001e80000100a00 */
[----:B0-----:R-:W4:Y:S04]  /*1748a0*/  LDL.LU R14, [R1+0x280] ;  /* 0x00028000010e7983 */ /* 0x001f280000300800 */
[----:B------:R-:W4:Y:S01]  /*1748b0*/  LDL.LU R15, [R1+0x27c] ;  /* 0x00027c00010f7983 */ /* 0x000f220000300800 */
[----:B---3--:R-:W-:-:S03]  /*1748c0*/  IMAD.MOV.U32 R3, RZ, RZ, R8 ;  /* 0x000000ffff037224 */ /* 0x008fc600078e0008 */
[----:B--2---:R0:W-:Y:S04]  /*1748d0*/  STL.64 [R1+0x56f8], R12 ;  /* 0x0056f80c01007387 */ /* 0x0041e80000100a00 */
[----:B0-----:R-:W2:Y:S04]  /*1748e0*/  LDL.LU R12, [R1+0x288] ;  /* 0x00028800010c7983 */ /* 0x001ea80000300800 */
[----:B------:R-:W3:Y:S04]  /*1748f0*/  LDL.LU R13, [R1+0x284] ;  /* 0x00028400010d7983 */ /* 0x000ee80000300800 */
[----:B------:R-:W2:Y:S04]  /*174900*/  LDL.LU R21, [R1+0x294] ;  /* 0x0002940001157983 */ /* 0x000ea80000300800 */
[----:B------:R-:W2:Y:S04]  /*174910*/  LDL.LU R22, [R1+0x13d4] ;  /* 0x0013d40001167983 */ /* 0x000ea80000300800 */
[----:B------:R-:W2:Y:S04]  /*174920*/  LDL.LU R25, [R1+0x224] ;  /* 0x0002240001197983 */ /* 0x000ea80000300800 */
[----:B------:R-:W2:Y:S04]  /*174930*/  LDL.LU R26, [R1+0x388] ;  /* 0x00038800011a7983 */ /* 0x000ea80000300800 */
[----:B------:R0:W-:Y:S04]  /*174940*/  STL.64 [R1+0x5318], R4 ;  /* 0x0053180401007387 */ /* 0x0001e80000100a00 */
[----:B0-----:R-:W2:Y:S04]  /*174950*/  LDL.LU R4, [R1+0x290] ;  /* 0x0002900001047983 */ /* 0x001ea80000300800 */
[----:B------:R-:W2:Y:S04]  /*174960*/  LDL.LU R5, [R1+0x28c] ;  /* 0x00028c0001057983 */ /* 0x000ea80000300800 */
[----:B------:R-:W-:Y:S04]  /*174970*/  STL [R1+0x2e4], R9 ;  /* 0x0002e40901007387 */ /* 0x000fe80000100800 */
[----:B------:R0:W-:Y:S04]  /*174980*/  STL.64 [R1+0x2e8], R10 ;  /* 0x0002e80a01007387 */ /* 0x0001e80000100a00 */
[----:B0-----:R-:W2:Y:S04]  /*174990*/  LDL.LU.64 R10, [R1+0x5730] ;  /* 0x00573000010a7983 */ /* 0x001ea80000300a00 */
[----:B------:R-:W2:Y:S04]  /*1749a0*/  LDL.LU.64 R8, [R1+0x5728] ;  /* 0x0057280001087983 */ /* 0x000ea80000300a00 */
[----:B------:R-:W-:Y:S04]  /*1749b0*/  STL [R1+0x54f8], R3 ;  /* 0x0054f80301007387 */ /* 0x000fe80000100800 */
[----:B--2---:R0:W-:Y:S04]  /*1749c0*/  STSM.16.M88.4 [R28], R8 ;  /* 0x000000081c007844 */ /* 0x0041e80000000200 */
[----:B0-----:R-:W2:Y:S04]  /*1749d0*/  LDL.LU.64 R10, [R1+0x5720] ;  /* 0x00572000010a7983 */ /* 0x001ea80000300a00 */
[----:B------:R-:W2:Y:S04]  /*1749e0*/  LDL.LU.64 R8, [R1+0x5718] ;  /* 0x0057180001087983 */ /* 0x000ea80000300a00 */
[----:B--2---:R0:W-:Y:S04]  /*1749f0*/  STSM.16.M88.4 [R28+0x200], R8 ;  /* 0x000200081c007844 */ /* 0x0041e80000000200 */
[----:B0-----:R-:W2:Y:S04]  /*174a00*/  LDL.LU.64 R10, [R1+0x5710] ;  /* 0x00571000010a7983 */ /* 0x001ea80000300a00 */
[----:B------:R-:W2:Y:S01]  /*174a10*/  LDL.LU.64 R8, [R1+0x5708] ;  /* 0x0057080001087983 */ /* 0x000ea20000300a00 */
[----:B---3--:R-:W-:-:S02]  /*174a20*/  PRMT R16, R16, 0x5410, R13 ;  /* 0x0000541010107816 */ /* 0x008fc4000000000d */
[----:B----4-:R-:W-:Y:S02]  /*174a30*/  PRMT R17, R17, 0x5410, R14 ;  /* 0x0000541011117816 */ /* 0x010fe4000000000e */
[----:B------:R-:W-:Y:S01]  /*174a40*/  PRMT R18, R18, 0x5410, R15 ;  /* 0x0000541012127816 */ /* 0x000fe2000000000f */
[----:B------:R-:W-:Y:S01]  /*174a50*/  BAR.SYNC.DEFER_BLOCKING 0x0 ;  /* 0x0000000000007b1d */ /* 0x000fe20000010000 */
[----:B--2---:R-:W-:-:S05]  /*174a60*/  PRMT R10, R10, 0x5410, R12 ;  /* 0x000054100a0a7816 */ /* 0x004fca000000000c */
[----:B------:R-:W0:Y:S04]  /*174a70*/  LDS.128 R12, [R23] ;  /* 0x00000000170c7984 */ /* 0x000e280000000c00 */
[----:B0-----:R-:W-:Y:S04]  /*174a80*/  STL.64 [R1+0x2d0], R12 ;  /* 0x0002d00c01007387 */ /* 0x001fe80000100a00 */
[----:B------:R-:W-:Y:S04]  /*174a90*/  STL.64 [R1+0x2d8], R14 ;  /* 0x0002d80e01007387 */ /* 0x000fe80000100a00 */
[----:B------:R-:W0:Y:S01]  /*174aa0*/  LDS.128 R12, [R23+0x400] ;  /* 0x00040000170c7984 */ /* 0x000e220000000c00 */
[----:B------:R-:W-:-:S02]  /*174ab0*/  PRMT R8, R8, 0x5410, R4 ;  /* 0x0000541008087816 */ /* 0x000fc40000000004 */
[----:B------:R-:W-:Y:S01]  /*174ac0*/  PRMT R19, R11, 0x5410, R19 ;  /* 0x000054100b137816 */ /* 0x000fe20000000013 */
[----:B------:R-:W-:Y:S01]  /*174ad0*/  BAR.SYNC.DEFER_BLOCKING 0x0 ;  /* 0x0000000000007b1d */ /* 0x000fe20000010000 */
[----:B------:R-:W-:Y:S02]  /*174ae0*/  PRMT R11, R27, 0x5410, R6 ;  /* 0x000054101b0b7816 */ /* 0x000fe40000000006 */
[----:B------:R-:W-:-:S03]  /*174af0*/  PRMT R9, R9, 0x5410, R5 ;  /* 0x0000541009097816 */ /* 0x000fc60000000005 */
[----:B------:R-:W-:Y:S04]  /*174b00*/  STSM.16.M88.4 [R28], R16 ;  /* 0x000000101c007844 */ /* 0x000fe80000000200 */
[----:B------:R-:W-:Y:S01]  /*174b10*/  STSM.16.M88.4 [R28+0x200], R8 ;  /* 0x000200081c007844 */ /* 0x000fe20000000200 */
[----:B0-----:R-:W-:-:S03]  /*174b20*/  IMAD.MOV.U32 R4, RZ, RZ, R15 ;  /* 0x000000ffff047224 */ /* 0x001fc600078e000f */
[----:B------:R-:W-:Y:S01]  /*174b30*/  STL [R1+0x2c0], R12 ;  /* 0x0002c00c01007387 */ /* 0x000fe20000100800 */
[----:B------:R-:W-:-:S03]  /*174b40*/  IMAD.MOV.U32 R27, RZ, RZ, R13 ;  /* 0x000000ffff1b7224 */ /* 0x000fc600078e000d */
[----:B------:R0:W-:Y:S04]  /*174b50*/  STL [R1+0x2c8], R14 ;  /* 0x0002c80e01007387 */ /* 0x0001e80000100800 */
[----:B0-----:R-:W2:Y:S04]  /*174b60*/  LDL.LU.64 R14, [R1+0x5700] ;  /* 0x00570000010e7983 */ /* 0x001ea80000300a00 */
[----:B------:R-:W3:Y:S04]  /*174b70*/  LDL.LU.64 R12, [R1+0x56f8] ;  /* 0x0056f800010c7983 */ /* 0x000ee80000300a00 */
[----:B------:R0:W-:Y:S04]  /*174b80*/  STL [R1+0x5478], R4 ;  /* 0x0054780401007387 */ /* 0x0001e80000100800 */
[----:B------:R4:W-:Y:S04]  /*174b90*/  STL [R1+0x52d0], R27 ;  /* 0x0052d01b01007387 */ /* 0x0009e80000100800 */
[----:B------:R-:W2:Y:S04]  /*174ba0*/  LDL.LU.64 R18, [R1+0x56f0] ;  /* 0x0056f00001127983 */ /* 0x000ea80000300a00 */
[----:B------:R-:W2:Y:S04]  /*174bb0*/  LDL.LU.64 R16, [R1+0x56e8] ;  /* 0x0056e80001107983 */ /* 0x000ea80000300a00 */
[----:B------:R-:W2:Y:S04]  /*174bc0*/  LDL.LU.64 R10, [R1+0x56e0] ;  /* 0x0056e000010a7983 */ /* 0x000ea80000300a00 */
[----:B------:R-:W3:Y:S04]  /*174bd0*/  LDL.LU.64 R8, [R1+0x56d8] ;  /* 0x0056d80001087983 */ /* 0x000ee80000300a00 */
[----:B0-----:R-:W3:Y:S04]  /*174be0*/  LDL.LU R4, [R1+0x13fc] ;  /* 0x0013fc0001047983 */ /* 0x001ee80000300800 */
[----:B----4-:R-:W4:Y:S04]  /*174bf0*/  LDL.LU R27, [R1+0x13ec] ;  /* 0x0013ec00011b7983 */ /* 0x010f280000300800 */
[----:B------:R-:W4:Y:S01]  /*174c00*/  LDL.LU R3, [R1+0x234] ;  /* 0x0002340001037983 */ /* 0x000f220000300800 */
[----:B------:R-:W-:Y:S01]  /*174c10*/  PRMT R20, R20, 0x5410, R7 ;  /* 0x0000541014147816 */ /* 0x000fe20000000007 */
[----:B------:R-:W-:Y:S01]  /*174c20*/  BAR.SYNC.DEFER_BLOCKING 0x0 ;  /* 0x0000000000007b1d */ /* 0x000fe20000010000 */
[----:B--2---:R-:W-:-:S02]  /*174c30*/  PRMT R16, R16, 0x5410, R11 ;  /* 0x0000541010107816 */ /* 0x004fc4000000000b */
[----:B------:R-:W-:-:S03]  /*174c40*/  PRMT R11, R26, 0x5410, R25 ;  /* 0x000054101a0b7816 */ /* 0x000fc60000000019 */
[----:B------:R-:W2:Y:S01]  /*174c50*/  LDL.LU R25, [R1+0x398] ;  /* 0x0003980001197983 */ /* 0x000ea20000300800 */
[----:B------:R-:W-:Y:S02]  /*174c60*/  PRMT R17, R17, 0x5410, R15 ;  /* 0x0000541011117816 */ /* 0x000fe4000000000f */
[----:B---3--:R-:W-:Y:S01]  /*174c70*/  PRMT R15, R13, 0x5410, R12 ;  /* 0x000054100d0f7816 */ /* 0x008fe2000000000c */
[----:B----4-:R-:W-:Y:S04]  /*174c80*/  STL [R1+0x56d0], R27 ;  /* 0x0056d01b01007387 */ /* 0x010fe80000100800 */
[----:B--2---:R-:W-:Y:S04]  /*174c90*/  STL.64 [R1+0x56c8], R24 ;  /* 0x0056c81801007387 */ /* 0x004fe80000100a00 */
[----:B------:R-:W2:Y:S04]  /*174ca0*/  LDL.LU R5, [R1+0x3f0] ;  /* 0x0003f00001057983 */ /* 0x000ea80000300800 */
[----:B------:R-:W3:Y:S04]  /*174cb0*/  LDL.LU R13, [R1+0x1470] ;  /* 0x00147000010d7983 */ /* 0x000ee80000300800 */
[----:B------:R-:W4:Y:S04]  /*174cc0*/  LDL.LU R6, [R1+0x3e4] ;  /* 0x0003e40001067983 */ /* 0x000f280000300800 */
[----:B------:R-:W3:Y:S04]  /*174cd0*/  LDL.LU R12, [R1+0x1468] ;  /* 0x00146800010c7983 */ /* 0x000ee80000300800 */
[----:B------:R-:W4:Y:S01]  /*174ce0*/  LDL.LU R7, [R1+0x3d8] ;  /* 0x0003d80001077983 */ /* 0x000f220000300800 */
[----:B------:R-:W-:-:S02]  /*174cf0*/  PRMT R18, R18, 0x5410, R14 ;  /* 0x0000541012127816 */ /* 0x000fc4000000000e */
[----:B------:R-:W-:Y:S01]  /*174d00*/  PRMT R19, R19, 0x5410, R29 ;  /* 0x0000541013137816 */ /* 0x000fe2000000001d */
[----:B------:R-:W0:Y:S04]  /*174d10*/  LDS.128 R24, [R23] ;  /* 0x0000000017187984 */ /* 0x000e280000000c00 */
[----:B----4-:R4:W-:Y:S04]  /*174d20*/  STL.64 [R1+0x5680], R6 ;  /* 0x0056800601007387 */ /* 0x0109e80000100a00 */
[----:B----4-:R-:W4:Y:S04]  /*174d30*/  LDL.LU R6, [R1+0x13f4] ;  /* 0x0013f40001067983 */ /* 0x010f280000300800 */
[----:B------:R-:W4:Y:S04]  /*174d40*/  LDL.LU R7, [R1+0x374] ;  /* 0x0003740001077983 */ /* 0x000f280000300800 */
[----:B--2---:R2:W-:Y:S04]  /*174d50*/  STL [R1+0x5678], R5 ;  /* 0x0056780501007387 */ /* 0x0045e80000100800 */
[----:B--2---:R-:W2:Y:S04]  /*174d60*/  LDL.LU R5, [R1+0x13f8] ;  /* 0x0013f80001057983 */ /* 0x004ea80000300800 */
[----:B----4-:R4:W-:Y:S02]  /*174d70*/  STL.64 [R1+0x56b0], R6 ;  /* 0x0056b00601007387 */ /* 0x0109e40000100a00 */
[----:B----4-:R-:W-:-:S02]  /*174d80*/  IMAD.MOV.U32 R6, RZ, RZ, R18 ;  /* 0x000000ffff067224 */ /* 0x010fc400078e0012 */
[----:B--2---:R2:W-:Y:S01]  /*174d90*/  STL.64 [R1+0x56a8], R4 ;  /* 0x0056a80401007387 */ /* 0x0045e20000100a00 */
[----:B------:R-:W-:-:S05]  /*174da0*/  IMAD.MOV.U32 R7, RZ, RZ, R17 ;  /* 0x000000ffff077224 */ /* 0x000fca00078e0011 */
[----:B------:R4:W-:Y:S01]  /*174db0*/  STL.64 [R1+0x56c0], R6 ;  /* 0x0056c00601007387 */ /* 0x0009e20000100a00 */
[----:B--2---:R-:W-:Y:S02]  /*174dc0*/  IMAD.MOV.U32 R4, RZ, RZ, R20 ;  /* 0x000000ffff047224 */ /* 0x004fe400078e0014 */
[----:B------:R-:W-:Y:S02]  /*174dd0*/  IMAD.MOV.U32 R5, RZ, RZ, R19 ;  /* 0x000000ffff057224 */ /* 0x000fe400078e0013 */
[----:B----4-:R-:W-:-:S03]  /*174de0*/  IMAD.MOV.U32 R7, RZ, RZ, R11 ;  /* 0x000000ffff077224 */ /* 0x010fc600078e000b */
[----:B------:R2:W-:Y:S04]  /*174df0*/  STL.64 [R1+0x56b8], R4 ;  /* 0x0056b80401007387 */ /* 0x0005e80000100a00 */
[----:B------:R-:W4:Y:S01]  /*174e00*/  LDL.LU R11, [R1+0x1464] ;  /* 0x00146400010b7983 */ /* 0x000f220000300800 */
[----:B------:R-:W-:-:S05]  /*174e10*/  PRMT R14, R22, 0x5410, R21 ;  /* 0x00005410160e7816 */ /* 0x000fca0000000015 */
[----:B------:R-:W-:Y:S02]  /*174e20*/  IMAD.MOV.U32 R6, RZ, RZ, R14 ;  /* 0x000000ffff067224 */ /* 0x000fe400078e000e */
[----:B--2---:R-:W-:Y:S01]  /*174e30*/  IMAD.MOV.U32 R5, RZ, RZ, R15 ;  /* 0x000000ffff057224 */ /* 0x004fe200078e000f */
[----:B----4-:R2:W-:Y:S04]  /*174e40*/  STL.64 [R1+0x5690], R10 ;  /* 0x0056900a01007387 */ /* 0x0105e80000100a00 */
[----:B--2---:R-:W2:Y:S04]  /*174e50*/  LDL.LU R10, [R1+0x1454] ;  /* 0x00145400010a7983 */ /* 0x004ea80000300800 */
[----:B------:R-:W4:Y:S04]  /*174e60*/  LDL.LU R11, [R1+0x378] ;  /* 0x00037800010b7983 */ /* 0x000f280000300800 */
[----:B------:R0:W-:Y:S04]  /*174e70*/  STL.64 [R1+0x5688], R8 ;  /* 0x0056880801007387 */ /* 0x0001e80000100a00 */
[----:B0-----:R-:W2:Y:S04]  /*174e80*/  LDL.LU R9, [R1+0x1450] ;  /* 0x0014500001097983 */ /* 0x001ea80000300800 */
[----:B------:R-:W2:Y:S04]  /*174e90*/  LDL.LU R8, [R1+0x13f0] ;  /* 0x0013f00001087983 */ /* 0x000ea80000300800 */
[----:B------:R-:W2:Y:S04]  /*174ea0*/  LDL.LU R29, [R1+0x3d4] ;  /* 0x0003d400011d7983 */ /* 0x000ea80000300800 */
[----:B------:R-:W2:Y:S04]  /*174eb0*/  LDL.LU R14, [R1+0x1460] ;  /* 0x00146000010e7983 */ /* 0x000ea80000300800 */
[----:B------:R-:W2:Y:S01]  /*174ec0*/  LDL.LU R15, [R1+0x3d0] ;  /* 0x0003d000010f7983 */ /* 0x000ea20000300800 */
[----:B------:R-:W-:-:S03]  /*174ed0*/  IMAD.MOV.U32 R4, RZ, RZ, R16 ;  /* 0x000000ffff047224 */ /* 0x000fc600078e0010 */
        /* <DEDUP_REMOVED lines=14> */
[----:B------:R-:W-:Y:S04]  /*174fc0*/  STL.64 [R1+0x2b8], R26 ;  /* 0x0002b81a01007387 */ /* 0x000fe80000100a00 */
[----:B------:R-:W0:Y:S01]  /*174fd0*/  LDS.128 R24, [R23+0x400] ;  /* 0x0004000017187984 */ /* 0x000e220000000c00 */
[----:B------:R-:W-:Y:S06]  /*174fe0*/  BAR.SYNC.DEFER_BLOCKING 0x0 ;  /* 0x0000000000007b1d */ /* 0x000fec0000010000 */
[----:B------:R-:W-:Y:S04]  /*174ff0*/  STSM.16.M88.4 [R28], R4 ;  /* 0x000000041c007844 */ /* 0x000fe80000000200 */
[----:B0-----:R-:W-:Y:S04]  /*175000*/  STL.64 [R1+0x2a0], R24 ;  /* 0x0002a01801007387 */ /* 0x001fe80000100a00 */
[----:B------:R0:W-:Y:S04]  /*175010*/  STL [R1+0x2ac], R27 ;  /* 0x0002ac1b01007387 */ /* 0x0001e80000100800 */
[----:B0-----:R-:W2:Y:S04]  /*175020*/  LDL.LU R27, [R1+0x56d0] ;  /* 0x0056d000011b7983 */ /* 0x001ea80000300800 */
[----:B------:R-:W2:Y:S04]  /*175030*/  LDL.LU.64 R24, [R1+0x56c8] ;  /* 0x0056c80001187983 */ /* 0x000ea80000300a00 */
[----:B------:R0:W-:Y:S04]  /*175040*/  STL [R1+0x5288], R26 ;  /* 0x0052881a01007387 */ /* 0x0001e80000100800 */
[----:B0-----:R-:W2:Y:S04]  /*175050*/  LDL.LU R26, [R1+0x394] ;  /* 0x00039400011a7983 */ /* 0x001ea80000300800 */
[----:B------:R-:W2:Y:S04]  /*175060*/  LDL.LU.64 R6, [R1+0x56c0] ;  /* 0x0056c00001067983 */ /* 0x000ea80000300a00 */
[----:B------:R-:W2:Y:S04]  /*175070*/  LDL.LU.64 R4, [R1+0x56b8] ;  /* 0x0056b80001047983 */ /* 0x000ea80000300a00 */
[----:B--2---:R0:W-:Y:S04]  /*175080*/  STSM.16.M88.4 [R28+0x200], R4 ;  /* 0x000200041c007844 */ /* 0x0041e80000000200 */
[----:B0-----:R-:W4:Y:S04]  /*175090*/  LDL.LU.64 R6, [R1+0x56b0] ;  /* 0x0056b00001067983 */ /* 0x001f280000300a00 */
[----:B------:R-:W2:Y:S01]  /*1750a0*/  LDL.LU.64 R4, [R1+0x56a8] ;  /* 0x0056a80001047983 */ /* 0x000ea20000300a00 */
[----:B---3--:R-:W-:-:S02]  /*1750b0*/  PRMT R9, R9, 0x5410, R12 ;  /* 0x0000541009097816 */ /* 0x008fc4000000000c */
[----:B------:R-:W-:Y:S02]  /*1750c0*/  PRMT R8, R8, 0x5410, R13 ;  /* 0x0000541008087816 */ /* 0x000fe4000000000d */
[----:B------:R-:W-:Y:S02]  /*1750d0*/  PRMT R3, R25, 0x5410, R3 ;  /* 0x0000541019037816 */ /* 0x000fe40000000003 */
[----:B------:R-:W-:Y:S01]  /*1750e0*/  PRMT R10, R10, 0x5410, R26 ;  /* 0x000054100a0a7816 */ /* 0x000fe2000000001a */
[----:B------:R-:W-:Y:S01]  /*1750f0*/  IMAD.MOV.U32 R26, RZ, RZ, R8 ;  /* 0x000000ffff1a7224 */ /* 0x000fe200078e0008 */
[----:B------:R-:W-:Y:S01]  /*175100*/  BAR.SYNC.DEFER_BLOCKING 0x0 ;  /* 0x0000000000007b1d */ /* 0x000fe20000010000 */
[----:B--2---:R-:W-:Y:S02]  /*175110*/  PRMT R4, R4, 0x5410, R14 ;  /* 0x0000541004047816 */ /* 0x004fe4000000000e */
[----:B------:R-:W-:-:S03]  /*175120*/  PRMT R5, R5, 0x5410, R15 ;  /* 0x0000541005057816 */ /* 0x000fc6000000000f */
[----:B------:R-:W0:Y:S01]  /*175130*/  LDS.128 R12, [R23] ;  /* 0x00000000170c7984 */ /* 0x000e220000000c00 */
[----:B----4-:R-:W-:Y:S01]  /*175140*/  PRMT R6, R6, 0x5410, R11 ;  /* 0x0000541006067816 */ /* 0x010fe2000000000b */
[----:B0-----:R-:W-:Y:S02]  /*175150*/  IMAD.MOV.U32 R25, RZ, RZ, R15 ;  /* 0x000000ffff197224 */ /* 0x001fe400078e000f */
[----:B------:R-:W-:Y:S04]  /*175160*/  STL.64 [R1+0x290], R12 ;  /* 0x0002900c01007387 */ /* 0x000fe80000100a00 */
[----:B------:R0:W-:Y:S04]  /*175170*/  STL [R1+0x298], R14 ;  /* 0x0002980e01007387 */ /* 0x0001e80000100800 */
[----:B0-----:R-:W2:Y:S04]  /*175180*/  LDL.LU.64 R14, [R1+0x56a0] ;  /* 0x0056a000010e7983 */ /* 0x001ea80000300a00 */
[----:B------:R-:W3:Y:S04]  /*175190*/  LDL.LU.64 R12, [R1+0x5698] ;  /* 0x00569800010c7983 */ /* 0x000ee80000300a00 */
[----:B------:R0:W-:Y:S02]  /*1751a0*/  STL.64 [R1+0x52f0], R24 ;  /* 0x0052f01801007387 */ /* 0x0001e40000100a00 */
[----:B0-----:R-:W-:-:S02]  /*1751b0*/  IMAD.MOV.U32 R24, RZ, RZ, R10 ;  /* 0x000000ffff187224 */ /* 0x001fc400078e000a */
[----:B------:R-:W-:Y:S02]  /*1751c0*/  IMAD.MOV.U32 R25, RZ, RZ, R9 ;  /* 0x000000ffff197224 */ /* 0x000fe400078e0009 */
[----:B------:R-:W0:Y:S01]  /*1751d0*/  LDS.128 R8, [R23+0x400] ;  /* 0x0004000017087984 */ /* 0x000e220000000c00 */
[----:B------:R-:W-:Y:S01]  /*1751e0*/  PRMT R7, R27, 0x5410, R7 ;  /* 0x000054101b077816 */ /* 0x000fe20000000007 */
[----:B------:R-:W-:Y:S01]  /*1751f0*/  BAR.SYNC.DEFER_BLOCKING 0x0 ;  /* 0x0000000000007b1d */ /* 0x000fe20000010000 */
[----:B------:R-:W-:-:S05]  /*175200*/  IMAD.MOV.U32 R27, RZ, RZ, R3 ;  /* 0x000000ffff1b7224 */ /* 0x000fca00078e0003 */
[----:B------:R-:W-:Y:S04]  /*175210*/  STSM.16.M88.4 [R28], R4 ;  /* 0x000000041c007844 */ /* 0x000fe80000000200 */
[----:B------:R-:W-:Y:S04]  /*175220*/  STSM.16.M88.4 [R28+0x200], R24 ;  /* 0x000200181c007844 */ /* 0x000fe80000000200 */
[----:B0-----:R-:W-:Y:S04]  /*175230*/  STL.64 [R1+0x280], R8 ;  /* 0x0002800801007387 */ /* 0x001fe80000100a00 */
[----:B------:R0:W-:Y:S04]  /*175240*/  STL.64 [R1+0x288], R10 ;  /* 0x0002880a01007387 */ /* 0x0001e80000100a00 */
[----:B0-----:R-:W4:Y:S04]  /*175250*/  LDL.LU.64 R10, [R1+0x5690] ;  /* 0x00569000010a7983 */ /* 0x001f280000300a00 */
[----:B------:R-:W2:Y:S04]  /*175260*/  LDL.LU.64 R8, [R1+0x5688] ;  /* 0x0056880001087983 */ /* 0x000ea80000300a00 */
[----:B------:R-:W4:Y:S04]  /*175270*/  LDL.LU.64 R6, [R1+0x5680] ;  /* 0x0056800001067983 */ /* 0x000f280000300a00 */
[----:B------:R-:W3:Y:S04]  /*175280*/  LDL.LU R5, [R1+0x5678] ;  /* 0x0056780001057983 */ /* 0x000ee80000300800 */
[----:B------:R-:W3:Y:S04]  /*175290*/  LDL.LU R24, [R1+0x14a4] ;  /* 0x0014a40001187983 */ /* 0x000ee80000300800 */
[----:B------:R-:W3:Y:S04]  /*1752a0*/  LDL.LU R25, [R1+0x14a0] ;  /* 0x0014a00001197983 */ /* 0x000ee80000300800 */
[----:B------:R-:W3:Y:S04]  /*1752b0*/  LDL.LU R26, [R1+0x149c] ;  /* 0x00149c00011a7983 */ /* 0x000ee80000300800 */
[----:B------:R-:W3:Y:S01]  /*1752c0*/  LDL.LU R27, [R1+0xbb0] ;  /* 0x000bb000011b7983 */ /* 0x000ee20000300800 */
[----:B------:R-:W-:-:S02]  /*1752d0*/  PRMT R4, R20, 0x5410, R19 ;  /* 0x0000541014047816 */ /* 0x000fc40000000013 */
[----:B------:R-:W-:Y:S01]  /*1752e0*/  PRMT R3, R22, 0x5410, R21 ;  /* 0x0000541016037816 */ /* 0x000fe20000000015 */
[----:B------:R-:W-:Y:S01]  /*1752f0*/  BAR.SYNC.DEFER_BLOCKING 0x0 ;  /* 0x0000000000007b1d */ /* 0x000fe20000010000 */
[----:B----4-:R-:W-:Y:S02]  /*175300*/  PRMT R11, R11, 0x5410, R7 ;  /* 0x000054100b0b7816 */ /* 0x010fe40000000007 */
[----:B--2---:R-:W-:Y:S02]  /*175310*/  PRMT R7, R14, 0x5410, R29 ;  /* 0x000054100e077816 */ /* 0x004fe4000000001d */
[----:B---3--:R-:W-:Y:S02]  /*175320*/  PRMT R13, R13, 0x5410, R5 ;  /* 0x000054100d0d7816 */ /* 0x008fe40000000005 */
[----:B------:R-:W-:Y:S02]  /*175330*/  PRMT R12, R12, 0x5410, R6 ;  /* 0x000054100c0c7816 */ /* 0x000fe40000000006 */
[----:B------:R-:W-:-:S02]  /*175340*/  PRMT R6, R16, 0x5410, R15 ;  /* 0x0000541010067816 */ /* 0x000fc4000000000f */
[----:B------:R-:W-:Y:S01]  /*175350*/  PRMT R5, R18, 0x5410, R17 ;  /* 0x0000541012057816 */ /* 0x000fe20000000011 */
[----:B------:R0:W-:Y:S04]  /*175360*/  STL.64 [R1+0x5650], R26 ;  /* 0x0056501a01007387 */ /* 0x0001e80000100a00 */
[----:B------:R2:W-:Y:S01]  /*175370*/  STL.64 [R1+0x5648], R24 ;  /* 0x0056481801007387 */ /* 0x0005e20000100a00 */
[----:B0-----:R-:W-:Y:S02]  /*175380*/  IMAD.MOV.U32 R26, RZ, RZ, R11 ;  /* 0x000000ffff1a7224 */ /* 0x001fe400078e000b */
[----:B------:R-:W-:Y:S02]  /*175390*/  IMAD.MOV.U32 R27, RZ, RZ, R7 ;  /* 0x000000ffff1b7224 */ /* 0x000fe400078e0007 */
[----:B--2---:R-:W-:-:S02]  /*1753a0*/  IMAD.MOV.U32 R24, RZ, RZ, R13 ;  /* 0x000000ffff187224 */ /* 0x004fc400078e000d */
[----:B------:R-:W-:Y:S01]  /*1753b0*/  IMAD.MOV.U32 R25, RZ, RZ, R12 ;  /* 0x000000ffff197224 */ /* 0x000fe200078e000c */
[----:B------:R0:W-:Y:S04]  /*1753c0*/  STL.64 [R1+0x5660], R26 ;  /* 0x0056601a01007387 */ /* 0x0001e80000100a00 */
[----:B------:R2:W-:Y:S01]  /*1753d0*/  STL.64 [R1+0x5658], R24 ;  /* 0x0056581801007387 */ /* 0x0005e20000100a00 */
[----:B0-----:R-:W-:Y:S02]  /*1753e0*/  IMAD.MOV.U32 R26, RZ, RZ, R4 ;  /* 0x000000ffff1a7224 */ /* 0x001fe400078e0004 */
[----:B------:R-:W-:Y:S02]  /*1753f0*/  IMAD.MOV.U32 R27, RZ, RZ, R3 ;  /* 0x000000ffff1b7224 */ /* 0x000fe400078e0003 */
[----:B--2---:R-:W-:-:S02]  /*175400*/  IMAD.MOV.U32 R24, RZ, RZ, R6 ;  /* 0x000000ffff187224 */ /* 0x004fc400078e0006 */
[----:B------:R-:W-:Y:S01]  /*175410*/  IMAD.MOV.U32 R25, RZ, RZ, R5 ;  /* 0x000000ffff197224 */ /* 0x000fe200078e0005 */
[----:B------:R-:W-:Y:S04]  /*175420*/  STL.64 [R1+0x5670], R26 ;  /* 0x0056701a01007387 */ /* 0x000fe80000100a00 */
[----:B------:R-:W-:Y:S04]  /*175430*/  STL.64 [R1+0x5668], R24 ;  /* 0x0056681801007387 */ /* 0x000fe80000100a00 */
[----:B------:R-:W2:Y:S04]  /*175440*/  LDL.LU R19, [R1+0x1480] ;  /* 0x0014800001137983 */ /* 0x000ea80000300800 */
[----:B------:R-:W3:Y:S04]  /*175450*/  LDL.LU R20, [R1+0x240] ;  /* 0x0002400001147983 */ /* 0x000ee80000300800 */
[----:B------:R-:W3:Y:S04]  /*175460*/  LDL.LU R21, [R1+0x3b0] ;  /* 0x0003b00001157983 */ /* 0x000ee80000300800 */
[----:B------:R-:W4:Y:S04]  /*175470*/  LDL.LU R4, [R1+0xc70] ;  /* 0x000c700001047983 */ /* 0x000f280000300800 */
[----:B------:R-:W2:Y:S04]  /*175480*/  LDL.LU R13, [R1+0x14e0] ;  /* 0x0014e000010d7983 */ /* 0x000ea80000300800 */
[----:B------:R-:W2:Y:S04]  /*175490*/  LDL.LU R3, [R1+0xc5c] ;  /* 0x000c5c0001037983 */ /* 0x000ea80000300800 */
[----:B------:R-:W2:Y:S04]  /*1754a0*/  LDL.LU R12, [R1+0x14dc] ;  /* 0x0014dc00010c7983 */ /* 0x000ea80000300800 */
[----:B------:R-:W4:Y:S04]  /*1754b0*/  LDL.LU R5, [R1+0xc58] ;  /* 0x000c580001057983 */ /* 0x000f280000300800 */
[----:B------:R-:W2:Y:S04]  /*1754c0*/  LDL.LU R7, [R1+0x14d8] ;  /* 0x0014d80001077983 */ /* 0x000ea80000300800 */
[----:B------:R-:W2:Y:S04]  /*1754d0*/  LDL.LU R6, [R1+0xc30] ;  /* 0x000c300001067983 */ /* 0x000ea80000300800 */
[----:B------:R-:W0:Y:S04]  /*1754e0*/  LDS.128 R24, [R23] ;  /* 0x0000000017187984 */ /* 0x000e280000000c00 */
[----:B--2---:R2:W-:Y:S04]  /*1754f0*/  STL.64 [R1+0x5630], R6 ;  /* 0x0056300601007387 */ /* 0x0045e80000100a00 */
[----:B--2---:R-:W2:Y:S04]  /*175500*/  LDL.LU R6, [R1+0xbb4] ;  /* 0x000bb40001067983 */ /* 0x004ea80000300800 */
[----:B------:R-:W2:Y:S04]  /*175510*/  LDL.LU R7, [R1+0x1484] ;  /* 0x0014840001077983 */ /* 0x000ea80000300800 */
[----:B----4-:R4:W-:Y:S04]  /*175520*/  STL.64 [R1+0x5628], R4 ;  /* 0x0056280401007387 */ /* 0x0109e80000100a00 */
[----:B----4-:R-:W4:Y:S04]  /*175530*/  LDL.LU R4, [R1+0x14a8] ;  /* 0x0014a80001047983 */ /* 0x010f280000300800 */
[----:B------:R-:W2:Y:S04]  /*175540*/  LDL.LU R5, [R1+0x1488] ;  /* 0x0014880001057983 */ /* 0x000ea80000300800 */
[----:B------:R-:W2:Y:S04]  /*175550*/  LDL.LU R29, [R1+0x14bc] ;  /* 0x0014bc00011d7983 */ /* 0x000ea80000300800 */
[----:B------:R-:W2:Y:S04]  /*175560*/  LDL.LU R14, [R1+0xc18] ;  /* 0x000c1800010e7983 */ /* 0x000ea80000300800 */
[----:B------:R-:W2:Y:S04]  /*175570*/  LDL.LU R15, [R1+0x14c8] ;  /* 0x0014c800010f7983 */ /* 0x000ea80000300800 */
[----:B--2---:R2:W-:Y:S04]  /*175580*/  STL.64 [R1+0x5640], R14 ;  /* 0x0056400e01007387 */ /* 0x0045e80000100a00 */
[----:B--2---:R-:W4:Y:S04]  /*175590*/  LDL.LU R14, [R1+0xbbc] ;  /* 0x000bbc00010e7983 */ /* 0x004f280000300800 */
[----:B------:R-:W2:Y:S04]  /*1755a0*/  LDL.LU R15, [R1+0xbb8] ;  /* 0x000bb800010f7983 */ /* 0x000ea80000300800 */
        /* <DEDUP_REMOVED lines=9> */
[----:B------:R-:W0:Y:S04]  /*175640*/  LDS.128 R24, [R23+0x400] ;  /* 0x0004000017187984 */ /* 0x000e280000000c00 */
[----:B0-----:R-:W-:Y:S01]  /*175650*/  STL [R1+0x260], R24 ;  /* 0x0002601801007387 */ /* 0x001fe20000100800 */
[----:B------:R-:W-:-:S03]  /*175660*/  IMAD.MOV.U32 R22, RZ, RZ, R25 ;  /* 0x000000ffff167224 */ /* 0x000fc600078e0019 */
[----:B------:R0:W-:Y:S04]  /*175670*/  STL.64 [R1+0x268], R26 ;  /* 0x0002681a01007387 */ /* 0x0001e80000100a00 */
[----:B0-----:R-:W2:Y:S04]  /*175680*/  LDL.LU.64 R26, [R1+0x5670] ;  /* 0x00567000011a7983 */ /* 0x001ea80000300a00 */
[----:B------:R-:W2:Y:S01]  /*175690*/  LDL.LU.64 R24, [R1+0x5668] ;  /* 0x0056680001187983 */ /* 0x000ea20000300a00 */
[----:B------:R-:W-:Y:S06]  /*1756a0*/  BAR.SYNC.DEFER_BLOCKING 0x0 ;  /* 0x0000000000007b1d */ /* 0x000fec0000010000 */
[----:B------:R0:W-:Y:S04]  /*1756b0*/  STL [R1+0x54e0], R22 ;  /* 0x0054e01601007387 */ /* 0x0001e80000100800 */
[----:B0-----:R-:W3:Y:S04]  /*1756c0*/  LDL.LU R22, [R1+0xbd8] ;  /* 0x000bd80001167983 */ /* 0x001ee80000300800 */
[----:B--2---:R0:W-:Y:S04]  /*1756d0*/  STSM.16.M88.4 [R28], R24 ;  /* 0x000000181c007844 */ /* 0x0041e80000000200 */
[----:B0-----:R-:W2:Y:S04]  /*1756e0*/  LDL.LU.64 R26, [R1+0x5660] ;  /* 0x00566000011a7983 */ /* 0x001ea80000300a00 */
[----:B------:R-:W2:Y:S04]  /*1756f0*/  LDL.LU.64 R24, [R1+0x5658] ;  /* 0x0056580001187983 */ /* 0x000ea80000300a00 */
[----:B--2---:R0:W-:Y:S04]  /*175700*/  STSM.16.M88.4 [R28+0x200], R24 ;  /* 0x000200181c007844 */ /* 0x0041e80000000200 */
[----:B0-----:R-:W2:Y:S04]  /*175710*/  LDL.LU.64 R26, [R1+0x5650] ;  /* 0x00565000011a7983 */ /* 0x001ea80000300a00 */
[----:B------:R-:W3:Y:S01]  /*175720*/  LDL.LU.64 R24, [R1+0x5648] ;  /* 0x0056480001187983 */ /* 0x000ee20000300a00 */
[----:B----4-:R-:W-:-:S02]  /*175730*/  PRMT R4, R4, 0x5410, R14 ;  /* 0x0000541004047816 */ /* 0x010fc4000000000e */
[----:B------:R-:W-:Y:S02]  /*175740*/  PRMT R5, R5, 0x5410, R15 ;  /* 0x0000541005057816 */ /* 0x000fe4000000000f */
[----:B------:R-:W-:Y:S01]  /*175750*/  PRMT R6, R7, 0x5410, R6 ;  /* 0x0000541007067816 */ /* 0x000fe20000000006 */
[----:B------:R-:W-:Y:S01]  /*175760*/  BAR.SYNC.DEFER_BLOCKING 0x0 ;  /* 0x0000000000007b1d */ /* 0x000fe20000010000 */
[----:B--2---:R-:W-:Y:S02]  /*175770*/  PRMT R26, R26, 0x5410, R13 ;  /* 0x000054101a1a7816 */ /* 0x004fe4000000000d */
[----:B---3--:R-:W-:-:S03]  /*175780*/  PRMT R25, R25, 0x5410, R12 ;  /* 0x0000541019197816 */ /* 0x008fc6000000000c */
[----:B------:R-:W0:Y:S01]  /*175790*/  LDS.128 R12, [R23] ;  /* 0x00000000170c7984 */ /* 0x000e220000000c00 */
[----:B------:R-:W-:Y:S02]  /*1757a0*/  PRMT R7, R19, 0x5410, R27 ;  /* 0x0000541013077816 */ /* 0x000fe4000000001b */
[----:B------:R-:W-:Y:S01]  /*1757b0*/  PRMT R27, R21, 0x5410, R20 ;  /* 0x00005410151b7816 */ /* 0x000fe20000000014 */
[----:B------:R-:W2:Y:S04]  /*1757c0*/  LDL.LU R19, [R1+0x320] ;  /* 0x0003200001137983 */ /* 0x000ea80000300800 */
[----:B------:R-:W2:Y:S04]  /*1757d0*/  LDL.LU R20, [R1+0x39c] ;  /* 0x00039c0001147983 */ /* 0x000ea80000300800 */
[----:B0-----:R-:W-:Y:S04]  /*1757e0*/  STL.64 [R1+0x250], R12 ;  /* 0x0002500c01007387 */ /* 0x001fe80000100a00 */
[----:B------:R-:W-:Y:S04]  /*1757f0*/  STL.64 [R1+0x258], R14 ;  /* 0x0002580e01007387 */ /* 0x000fe80000100a00 */
[----:B------:R-:W0:Y:S01]  /*175800*/  LDS.128 R12, [R23+0x400] ;  /* 0x00040000170c7984 */ /* 0x000e220000000c00 */
[----:B------:R-:W-:Y:S06]  /*175810*/  BAR.SYNC.DEFER_BLOCKING 0x0 ;  /* 0x0000000000007b1d */ /* 0x000fec0000010000 */
[----:B------:R-:W-:Y:S04]  /*175820*/  STSM.16.M88.4 [R28], R4 ;  /* 0x000000041c007844 */ /* 0x000fe80000000200 */
[----:B0-----:R-:W-:Y:S01]  /*175830*/  STL.64 [R1+0x240], R12 ;  /* 0x0002400c01007387 */ /* 0x001fe20000100a00 */
[----:B------:R-:W-:-:S03]  /*175840*/  IMAD.MOV.U32 R21, RZ, RZ, R14 ;  /* 0x000000ffff157224 */ /* 0x000fc600078e000e */
[----:B------:R0:W-:Y:S04]  /*175850*/  STL [R1+0x24c], R15 ;  /* 0x00024c0f01007387 */ /* 0x0001e80000100800 */
[----:B0-----:R-:W3:Y:S04]  /*175860*/  LDL.LU.64 R14, [R1+0x5640] ;  /* 0x00564000010e7983 */ /* 0x001ee80000300a00 */
[----:B------:R-:W4:Y:S04]  /*175870*/  LDL.LU.64 R12, [R1+0x5638] ;  /* 0x00563800010c7983 */ /* 0x000f280000300a00 */
[----:B------:R-:W2:Y:S04]  /*175880*/  LDL.LU.64 R6, [R1+0x5630] ;  /* 0x0056300001067983 */ /* 0x000ea80000300a00 */
[----:B------:R-:W4:Y:S01]  /*175890*/  LDL.LU.64 R4, [R1+0x5628] ;  /* 0x0056280001047983 */ /* 0x000f220000300a00 */
[----:B------:R-:W-:-:S05]  /*1758a0*/  PRMT R24, R24, 0x5410, R22 ;  /* 0x0000541018187816 */ /* 0x000fca0000000016 */
[----:B------:R0:W-:Y:S04]  /*1758b0*/  STSM.16.M88.4 [R28+0x200], R24 ;  /* 0x000200181c007844 */ /* 0x0001e80000000200 */
[----:B0-----:R-:W3:Y:S04]  /*1758c0*/  LDL.LU R24, [R1+0x1550] ;  /* 0x0015500001187983 */ /* 0x001ee80000300800 */
[----:B------:R-:W3:Y:S04]  /*1758d0*/  LDL.LU R25, [R1+0x152c] ;  /* 0x00152c0001197983 */ /* 0x000ee80000300800 */
[----:B------:R-:W3:Y:S01]  /*1758e0*/  LDL.LU R22, [R1+0xc9c] ;  /* 0x000c9c0001167983 */ /* 0x000ee20000300800 */
[----:B------:R-:W-:Y:S01]  /*1758f0*/  BAR.SYNC.DEFER_BLOCKING 0x0 ;  /* 0x0000000000007b1d */ /* 0x000fe20000010000 */
[----:B----4-:R-:W-:-:S02]  /*175900*/  PRMT R13, R13, 0x5410, R4 ;  /* 0x000054100d0d7816 */ /* 0x010fc40000000004 */
[----:B------:R-:W-:-:S03]  /*175910*/  PRMT R4, R16, 0x5410, R11 ;  /* 0x0000541010047816 */ /* 0x000fc6000000000b */
[----:B------:R-:W4:Y:S01]  /*175920*/  LDL.LU R11, [R1+0x150c] ;  /* 0x00150c00010b7983 */ /* 0x000f220000300800 */
[----:B--2---:R-:W-:Y:S02]  /*175930*/  PRMT R7, R7, 0x5410, R5 ;  /* 0x0000541007077816 */ /* 0x004fe40000000005 */
[----:B------:R-:W-:Y:S02]  /*175940*/  PRMT R6, R29, 0x5410, R6 ;  /* 0x000054101d067816 */ /* 0x000fe40000000006 */
[----:B------:R-:W-:Y:S02]  /*175950*/  PRMT R12, R12, 0x5410, R3 ;  /* 0x000054100c0c7816 */ /* 0x000fe40000000003 */
[----:B---3--:R-:W-:Y:S02]  /*175960*/  PRMT R5, R15, 0x5410, R14 ;  /* 0x000054100f057816 */ /* 0x008fe4000000000e */
[----:B------:R-:W-:Y:S01]  /*175970*/  PRMT R3, R18, 0x5410, R17 ;  /* 0x0000541012037816 */ /* 0x000fe20000000011 */
[----:B----4-:R0:W-:Y:S04]  /*175980*/  STL.64 [R1+0x5600], R10 ;  /* 0x0056000a01007387 */ /* 0x0101e80000100a00 */
[----:B------:R2:W-:Y:S01]  /*175990*/  STL.64 [R1+0x55f8], R8 ;  /* 0x0055f80801007387 */ /* 0x0005e20000100a00 */
[----:B0-----:R-:W-:-:S02]  /*1759a0*/  IMAD.MOV.U32 R10, RZ, RZ, R7 ;  /* 0x000000ffff0a7224 */ /* 0x001fc400078e0007 */
[----:B------:R-:W-:Y:S02]  /*1759b0*/  IMAD.MOV.U32 R11, RZ, RZ, R6 ;  /* 0x000000ffff0b7224 */ /* 0x000fe400078e0006 */
[----:B--2---:R-:W-:Y:S02]  /*1759c0*/  IMAD.MOV.U32 R8, RZ, RZ, R13 ;  /* 0x000000ffff087224 */ /* 0x004fe400078e000d */
[----:B------:R-:W-:Y:S01]  /*1759d0*/  IMAD.MOV.U32 R9, RZ, RZ, R12 ;  /* 0x000000ffff097224 */ /* 0x000fe200078e000c */
[----:B------:R0:W-:Y:S04]  /*1759e0*/  STL.64 [R1+0x5610], R10 ;  /* 0x0056100a01007387 */ /* 0x0001e80000100a00 */
[----:B------:R2:W-:Y:S04]  /*1759f0*/  STL.64 [R1+0x5608], R8 ;  /* 0x0056080801007387 */ /* 0x0005e80000100a00 */
[----:B------:R-:W3:Y:S01]  /*175a00*/  LDL.LU R12, [R1+0xc98] ;  /* 0x000c9800010c7983 */ /* 0x000ee20000300800 */
[----:B0-----:R-:W-:Y:S01]  /*175a10*/  IMAD.MOV.U32 R10, RZ, RZ, R3 ;  /* 0x000000ffff0a7224 */ /* 0x001fe200078e0003 */
[----:B------:R-:W-:-:S02]  /*175a20*/  PRMT R11, R20, 0x5410, R19 ;  /* 0x00005410140b7816 */ /* 0x000fc40000000013 */
[----:B------:R-:W3:Y:S01]  /*175a30*/  LDL.LU R13, [R1+0x1508] ;  /* 0x00150800010d7983 */ /* 0x000ee20000300800 */
[----:B--2---:R-:W-:Y:S02]  /*175a40*/  IMAD.MOV.U32 R8, RZ, RZ, R5 ;  /* 0x000000ffff087224 */ /* 0x004fe400078e0005 */
[----:B------:R-:W-:Y:S01]  /*175a50*/  IMAD.MOV.U32 R9, RZ, RZ, R4 ;  /* 0x000000ffff097224 */ /* 0x000fe200078e0004 */
[----:B------:R-:W2:Y:S04]  /*175a60*/  LDL.LU R16, [R1+0xc7c] ;  /* 0x000c7c0001107983 */ /* 0x000ea80000300800 */
[----:B------:R-:W0:Y:S04]  /*175a70*/  LDS.128 R4, [R23] ;  /* 0x0000000017047984 */ /* 0x000e280000000c00 */
[----:B------:R-:W2:Y:S04]  /*175a80*/  LDL.LU R17, [R1+0x14f0] ;  /* 0x0014f00001117983 */ /* 0x000ea80000300800 */
[----:B------:R-:W-:Y:S04]  /*175a90*/  STL.64 [R1+0x5620], R10 ;  /* 0x0056200a01007387 */ /* 0x000fe80000100a00 */
[----:B------:R-:W-:Y:S04]  /*175aa0*/  STL.64 [R1+0x5618], R8 ;  /* 0x0056180801007387 */ /* 0x000fe80000100a00 */
[----:B------:R-:W4:Y:S04]  /*175ab0*/  LDL.LU R18, [R1+0x324] ;  /* 0x0003240001127983 */ /* 0x000f280000300800 */
[----:B------:R-:W4:Y:S04]  /*175ac0*/  LDL.LU R19, [R1+0x3e8] ;  /* 0x0003e80001137983 */ /* 0x000f280000300800 */
[----:B------:R-:W1:Y:S04]  /*175ad0*/  LDS.128 R8, [R23+0x400] ;  /* 0x0004000017087984 */ /* 0x000e680000000c00 */
[----:B0-----:R-:W-:Y:S04]  /*175ae0*/  STL.64 [R1+0x230], R4 ;  /* 0x0002300401007387 */ /* 0x001fe80000100a00 */
[----:B------:R-:W-:Y:S04]  /*175af0*/  STL [R1+0x238], R6 ;  /* 0x0002380601007387 */ /* 0x000fe80000100800 */
[----:B------:R-:W2:Y:S04]  /*175b00*/  LDL.LU R26, [R1+0xcfc] ;  /* 0x000cfc00011a7983 */ /* 0x000ea80000300800 */
[----:B------:R-:W2:Y:S01]  /*175b10*/  LDL.LU R27, [R1+0x15bc] ;  /* 0x0015bc00011b7983 */ /* 0x000ea20000300800 */
[----:B------:R-:W-:Y:S01]  /*175b20*/  IMAD.MOV.U32 R20, RZ, RZ, R7 ;  /* 0x000000ffff147224 */ /* 0x000fe200078e0007 */
[----:B------:R-:W-:Y:S06]  /*175b30*/  BAR.SYNC.DEFER_BLOCKING 0x0 ;  /* 0x0000000000007b1d */ /* 0x000fec0000010000 */
        /* <DEDUP_REMOVED lines=13> */
[----:B------:R0:W-:Y:S04]  /*175c10*/  STL.64 [R1+0x55d8], R4 ;  /* 0x0055d80401007387 */ /* 0x0001e80000100a00 */
[----:B0-----:R-:W2:Y:S04]  /*175c20*/  LDL.LU R4, [R1+0xcd0] ;  /* 0x000cd00001047983 */ /* 0x001ea80000300800 */
[----:B------:R-:W2:Y:S04]  /*175c30*/  LDL.LU R5, [R1+0xcbc] ;  /* 0x000cbc0001057983 */ /* 0x000ea80000300800 */
[----:B------:R-:W2:Y:S04]  /*175c40*/  LDL.LU R29, [R1+0x159c] ;  /* 0x00159c00011d7983 */ /* 0x000ea80000300800 */
[----:B------:R-:W-:Y:S04]  /*175c50*/  STL.64 [R1+0x51f8], R20 ;  /* 0x0051f81401007387 */ /* 0x000fe80000100a00 */
[----:B-1----:R-:W-:Y:S04]  /*175c60*/  STL.64 [R1+0x220], R8 ;  /* 0x0002200801007387 */ /* 0x002fe80000100a00 */
[----:B------:R0:W-:Y:S04]  /*175c70*/  STL.64 [R1+0x228], R10 ;  /* 0x0002280a01007387 */ /* 0x0001e80000100a00 */
[----:B0-----:R-:W2:Y:S04]  /*175c80*/  LDL.LU.64 R10, [R1+0x5620] ;  /* 0x00562000010a7983 */ /* 0x001ea80000300a00 */
[----:B------:R-:W2:Y:S04]  /*175c90*/  LDL.LU.64 R8, [R1+0x5618] ;  /* 0x0056180001087983 */ /* 0x000ea80000300a00 */
[----:B--2---:R0:W-:Y:S04]  /*175ca0*/  STSM.16.M88.4 [R28], R8 ;  /* 0x000000081c007844 */ /* 0x0041e80000000200 */
[----:B0-----:R-:W2:Y:S04]  /*175cb0*/  LDL.LU.64 R10, [R1+0x5610] ;  /* 0x00561000010a7983 */ /* 0x001ea80000300a00 */
[----:B------:R-:W2:Y:S01]  /*175cc0*/  LDL.LU.64 R8, [R1+0x5608] ;  /* 0x0056080001087983 */ /* 0x000ea20000300a00 */
[----:B------:R-:W-:-:S03]  /*175cd0*/  PRMT R24, R24, 0x5410, R4 ;  /* 0x0000541018187816 */ /* 0x000fc60000000004 */
[----:B--2---:R0:W-:Y:S04]  /*175ce0*/  STSM.16.M88.4 [R28+0x200], R8 ;  /* 0x000200081c007844 */ /* 0x0041e80000000200 */
[----:B0-----:R-:W2:Y:S01]  /*175cf0*/  LDL.LU.64 R10, [R1+0x5600] ;  /* 0x00560000010a7983 */ /* 0x001ea20000300a00 */
[----:B------:R-:W-:Y:S02]  /*175d00*/  PRMT R26, R26, 0x5410, R6 ;  /* 0x000054101a1a7816 */ /* 0x000fe40000000006 */
[----:B------:R-:W-:Y:S01]  /*175d10*/  PRMT R4, R27, 0x5410, R7 ;  /* 0x000054101b047816 */ /* 0x000fe20000000007 */
[----:B------:R-:W2:Y:S01]  /*175d20*/  LDL.LU.64 R8, [R1+0x55f8] ;  /* 0x0055f80001087983 */ /* 0x000ea20000300a00 */
[----:B------:R-:W-:Y:S02]  /*175d30*/  PRMT R25, R25, 0x5410, R5 ;  /* 0x0000541019197816 */ /* 0x000fe40000000005 */
[----:B---3--:R-:W-:-:S02]  /*175d40*/  PRMT R6, R13, 0x5410, R12 ;  /* 0x000054100d067816 */ /* 0x008fc4000000000c */
[----:B------:R-:W-:-:S05]  /*175d50*/  PRMT R7, R17, 0x5410, R16 ;  /* 0x0000541011077816 */ /* 0x000fca0000000010 */
[----:B------:R-:W-:Y:S01]  /*175d60*/  STL.64 [R1+0x55f0], R6 ;  /* 0x0055f00601007387 */ /* 0x000fe20000100a00 */
[----:B----4-:R-:W-:Y:S01]  /*175d70*/  PRMT R27, R19, 0x5410, R18 ;  /* 0x00005410131b7816 */ /* 0x010fe20000000012 */
[----:B------:R-:W-:Y:S01]  /*175d80*/  BAR.SYNC.DEFER_BLOCKING 0x0 ;  /* 0x0000000000007b1d */ /* 0x000fe20000010000 */
[----:B--2---:R-:W-:-:S05]  /*175d90*/  PRMT R5, R11, 0x5410, R22 ;  /* 0x000054100b057816 */ /* 0x004fca0000000016 */
[----:B------:R-:W-:Y:S04]  /*175da0*/  STL.64 [R1+0x55e8], R4 ;  /* 0x0055e80401007387 */ /* 0x000fe80000100a00 */
[----:B------:R-:W0:Y:S04]  /*175db0*/  LDS.128 R4, [R23] ;  /* 0x0000000017047984 */ /* 0x000e280000000c00 */
[----:B------:R-:W2:Y:S04]  /*175dc0*/  LDL.LU R11, [R1+0xcd8] ;  /* 0x000cd800010b7983 */ /* 0x000ea80000300800 */
[----:B------:R-:W2:Y:S04]  /*175dd0*/  LDL.LU R12, [R1+0x1568] ;  /* 0x00156800010c7983 */ /* 0x000ea80000300800 */
[----:B------:R-:W3:Y:S04]  /*175de0*/  LDL.LU R16, [R1+0xcd4] ;  /* 0x000cd40001107983 */ /* 0x000ee80000300800 */
[----:B------:R-:W3:Y:S04]  /*175df0*/  LDL.LU R17, [R1+0x1564] ;  /* 0x0015640001117983 */ /* 0x000ee80000300800 */
[----:B0-----:R-:W-:Y:S04]  /*175e00*/  STL.64 [R1+0x210], R4 ;  /* 0x0002100401007387 */ /* 0x001fe80000100a00 */
[----:B------:R-:W-:Y:S04]  /*175e10*/  STL.64 [R1+0x218], R6 ;  /* 0x0002180601007387 */ /* 0x000fe80000100a00 */
[----:B------:R-:W0:Y:S04]  /*175e20*/  LDS.128 R4, [R23+0x400] ;  /* 0x0004000017047984 */ /* 0x000e280000000c00 */
[----:B0-----:R-:W-:Y:S01]  /*175e30*/  STL [R1+0x204], R5 ;  /* 0x0002040501007387 */ /* 0x001fe20000100800 */
[----:B------:R-:W-:-:S03]  /*175e40*/  IMAD.MOV.U32 R19, RZ, RZ, R4 ;  /* 0x000000ffff137224 */ /* 0x000fc600078e0004 */
[----:B------:R0:W-:Y:S04]  /*175e50*/  STL.64 [R1+0x208], R6 ;  /* 0x0002080601007387 */ /* 0x0001e80000100a00 */
[----:B0-----:R-:W4:Y:S04]  /*175e60*/  LDL.LU.64 R6, [R1+0x55f0] ;  /* 0x0055f00001067983 */ /* 0x001f280000300a00 */
[----:B------:R-:W4:Y:S01]  /*175e70*/  LDL.LU.64 R4, [R1+0x55e8] ;  /* 0x0055e80001047983 */ /* 0x000f220000300a00 */
[----:B------:R-:W-:Y:S06]  /*175e80*/  BAR.SYNC.DEFER_BLOCKING 0x0 ;  /* 0x0000000000007b1d */ /* 0x000fec0000010000 */
[----:B----4-:R0:W-:Y:S04]  /*175e90*/  STSM.16.M88.4 [R28], R4 ;  /* 0x000000041c007844 */ /* 0x0101e80000000200 */
[----:B0-----:R-:W4:Y:S04]  /*175ea0*/  LDL.LU.64 R6, [R1+0x55e0] ;  /* 0x0055e00001067983 */ /* 0x001f280000300a00 */
[----:B------:R-:W2:Y:S04]  /*175eb0*/  LDL.LU.64 R4, [R1+0x55d8] ;  /* 0x0055d80001047983 */ /* 0x000ea80000300a00 */
[----:B------:R0:W-:Y:S04]  /*175ec0*/  STSM.16.M88.4 [R28+0x200], R24 ;  /* 0x000200181c007844 */ /* 0x0001e80000000200 */
[----:B0-----:R-:W3:Y:S04]  /*175ed0*/  LDL.LU.64 R26, [R1+0x55d0] ;  /* 0x0055d000011a7983 */ /* 0x001ee80000300a00 */
[----:B------:R-:W3:Y:S04]  /*175ee0*/  LDL.LU R13, [R1+0x328] ;  /* 0x00032800010d7983 */ /* 0x000ee80000300800 */
[----:B------:R-:W3:Y:S04]  /*175ef0*/  LDL.LU R18, [R1+0x3dc] ;  /* 0x0003dc0001127983 */ /* 0x000ee80000300800 */
[----:B------:R-:W3:Y:S04]  /*175f00*/  LDL.LU R22, [R1+0x15f4] ;  /* 0x0015f40001167983 */ /* 0x000ee80000300800 */
[----:B------:R-:W3:Y:S04]  /*175f10*/  LDL.LU R20, [R1+0xd3c] ;  /* 0x000d3c0001147983 */ /* 0x000ee80000300800 */
[----:B------:R-:W3:Y:S01]  /*175f20*/  LDL.LU R21, [R1+0x15e4] ;  /* 0x0015e40001157983 */ /* 0x000ee20000300800 */
[----:B------:R-:W-:Y:S01]  /*175f30*/  BAR.SYNC.DEFER_BLOCKING 0x0 ;  /* 0x0000000000007b1d */ /* 0x000fe20000010000 */
[----:B----4-:R-:W-:-:S02]  /*175f40*/  PRMT R14, R14, 0x5410, R6 ;  /* 0x000054100e0e7816 */ /* 0x010fc40000000006 */
[----:B--2---:R-:W-:Y:S02]  /*175f50*/  PRMT R24, R3, 0x5410, R4 ;  /* 0x0000541003187816 */ /* 0x004fe40000000004 */
[----:B------:R-:W-:Y:S01]  /*175f60*/  PRMT R15, R15, 0x5410, R5 ;  /* 0x000054100f0f7816 */ /* 0x000fe20000000005 */
[----:B------:R-:W2:Y:S01]  /*175f70*/  LDL.LU R4, [R1+0xd38] ;  /* 0x000d380001047983 */ /* 0x000ea20000300800 */
[----:B------:R-:W-:-:S03]  /*175f80*/  PRMT R3, R29, 0x5410, R7 ;  /* 0x000054101d037816 */ /* 0x000fc60000000007 */
[----:B------:R-:W2:Y:S04]  /*175f90*/  LDL.LU R5, [R1+0x15e0] ;  /* 0x0015e00001057983 */ /* 0x000ea80000300800 */
[----:B------:R-:W4:Y:S04]  /*175fa0*/  LDL.LU R6, [R1+0xd34] ;  /* 0x000d340001067983 */ /* 0x000f280000300800 */
[----:B------:R-:W4:Y:S01]  /*175fb0*/  LDL.LU R7, [R1+0x15fc] ;  /* 0x0015fc0001077983 */ /* 0x000f220000300800 */
[----:B---3--:R-:W-:-:S03]  /*175fc0*/  PRMT R25, R27, 0x5410, R26 ;  /* 0x000054101b197816 */ /* 0x008fc6000000001a */
[----:B----4-:R0:W-:Y:S04]  /*175fd0*/  STL.64 [R1+0x55b0], R6 ;  /* 0x0055b00601007387 */ /* 0x0101e80000100a00 */
[----:B--2---:R1:W-:Y:S01]  /*175fe0*/  STL.64 [R1+0x55a8], R4 ;  /* 0x0055a80401007387 */ /* 0x0043e20000100a00 */
[----:B0-----:R-:W-:Y:S02]  /*175ff0*/  IMAD.MOV.U32 R6, RZ, RZ, R15 ;  /* 0x000000ffff067224 */ /* 0x001fe400078e000f */
[----:B------:R-:W-:Y:S02]  /*176000*/  IMAD.MOV.U32 R7, RZ, RZ, R14 ;  /* 0x000000ffff077224 */ /* 0x000fe400078e000e */
[----:B-1----:R-:W-:Y:S02]  /*176010*/  IMAD.MOV.U32 R4, RZ, RZ, R25 ;  /* 0x000000ffff047224 */ /* 0x002fe400078e0019 */
[----:B------:R-:W-:Y:S01]  /*176020*/  IMAD.MOV.U32 R5, RZ, RZ, R24 ;  /* 0x000000ffff057224 */ /* 0x000fe200078e0018 */
[----:B------:R0:W-:Y:S04]  /*176030*/  STL.64 [R1+0x55c0], R6 ;  /* 0x0055c00601007387 */ /* 0x0001e80000100a00 */
[----:B------:R1:W-:Y:S04]  /*176040*/  STL.64 [R1+0x55b8], R4 ;  /* 0x0055b80401007387 */ /* 0x0003e80000100a00 */
[----:B------:R-:W2:Y:S01]  /*176050*/  LDL.LU R25, [R1+0x15dc] ;  /* 0x0015dc0001197983 */ /* 0x000ea20000300800 */
[----:B0-----:R-:W-:-:S03]  /*176060*/  PRMT R7, R18, 0x5410, R13 ;  /* 0x0000541012077816 */ /* 0x001fc6000000000d */
[----:B------:R-:W3:Y:S01]  /*176070*/  LDL.LU R26, [R1+0xd14] ;  /* 0x000d1400011a7983 */ /* 0x000ee20000300800 */
[----:B-1----:R-:W-:Y:S01]  /*176080*/  PRMT R5, R12, 0x5410, R11 ;  /* 0x000054100c057816 */ /* 0x002fe2000000000b */
[----:B------:R-:W-:Y:S02]  /*176090*/  IMAD.MOV.U32 R4, RZ, RZ, R3 ;  /* 0x000000ffff047224 */ /* 0x000fe400078e0003 */
[----:B------:R-:W0:Y:S01]  /*1760a0*/  LDS.128 R12, [R23] ;  /* 0x00000000170c7984 */ /* 0x000e220000000c00 */
[----:B------:R-:W-:-:S03]  /*1760b0*/  PRMT R6, R17, 0x5410, R16 ;  /* 0x0000541011067816 */ /* 0x000fc60000000010 */
[----:B------:R-:W3:Y:S04]  /*1760c0*/  LDL.LU R27, [R1+0x15d8] ;  /* 0x0015d800011b7983 */ /* 0x000ee80000300800 */
[----:B------:R-:W4:Y:S04]  /*1760d0*/  LDL.LU R3, [R1+0xd10] ;  /* 0x000d100001037983 */ /* 0x000f280000300800 */
[----:B------:R-:W4:Y:S04]  /*1760e0*/  LDL.LU R29, [R1+0x15d4] ;  /* 0x0015d400011d7983 */ /* 0x000f280000300800 */
[----:B------:R-:W2:Y:S04]  /*1760f0*/  LDL.LU R16, [R1+0x32c] ;  /* 0x00032c0001107983 */ /* 0x000ea80000300800 */
[----:B------:R-:W2:Y:S04]  /*176100*/  LDL.LU R17, [R1+0xc34] ;  /* 0x000c340001117983 */ /* 0x000ea80000300800 */
[----:B0-----:R-:W-:Y:S04]  /*176110*/  STL.64 [R1+0x1f0], R12 ;  /* 0x0001f00c01007387 */ /* 0x001fe80000100a00 */
[----:B------:R-:W-:Y:S04]  /*176120*/  STL.64 [R1+0x1f8], R14 ;  /* 0x0001f80e01007387 */ /* 0x000fe80000100a00 */
[----:B------:R-:W0:Y:S01]  /*176130*/  LDS.128 R12, [R23+0x400] ;  /* 0x00040000170c7984 */ /* 0x000e220000000c00 */
[----:B------:R-:W-:Y:S01]  /*176140*/  IMAD.MOV.U32 R24, RZ, RZ, R10 ;  /* 0x000000ffff187224 */ /* 0x000fe200078e000a */
[----:B------:R-:W-:Y:S06]  /*176150*/  BAR.SYNC.DEFER_BLOCKING 0x0 ;  /* 0x0000000000007b1d */ /* 0x000fec0000010000 */
[----:B0-----:R-:W-:Y:S01]  /*176160*/  STL.64 [R1+0x1e0], R12 ;  /* 0x0001e00c01007387 */ /* 0x001fe20000100a00 */
[----:B------:R-:W-:-:S03]  /*176170*/  IMAD.MOV.U32 R18, RZ, RZ, R14 ;  /* 0x000000ffff127224 */ /* 0x000fc600078e000e */
[----:B------:R0:W-:Y:S04]  /*176180*/  STL [R1+0x1ec], R15 ;  /* 0x0001ec0f01007387 */ /* 0x0001e80000100800 */
[----:B0-----:R-:W2:Y:S04]  /*176190*/  LDL.LU.64 R14, [R1+0x55c8] ;  /* 0x0055c800010e7983 */ /* 0x001ea80000300a00 */
[----:B------:R0:W-:Y:S04]  /*1761a0*/  STL [R1+0x5590], R24 ;  /* 0x0055901801007387 */ /* 0x0001e80000100800 */
[----:B0-----:R-:W2:Y:S04]  /*1761b0*/  LDL.LU R24, [R1+0xd50] ;  /* 0x000d500001187983 */ /* 0x001ea80000300800 */
[----:B------:R-:W2:Y:S04]  /*1761c0*/  LDL.LU R10, [R1+0xd5c] ;  /* 0x000d5c00010a7983 */ /* 0x000ea80000300800 */
[----:B------:R-:W2:Y:S04]  /*1761d0*/  LDL.LU R11, [R1+0x1610] ;  /* 0x00161000010b7983 */ /* 0x000ea80000300800 */
[----:B------:R-:W-:Y:S04]  /*1761e0*/  STSM.16.M88.4 [R28], R4 ;  /* 0x000000041c007844 */ /* 0x000fe80000000200 */
[----:B--2---:R0:W-:Y:S04]  /*1761f0*/  STL.64 [R1+0x55a0], R10 ;  /* 0x0055a00a01007387 */ /* 0x0041e80000100a00 */
[----:B0-----:R-:W2:Y:S04]  /*176200*/  LDL.LU R11, [R1+0xd18] ;  /* 0x000d1800010b7983 */ /* 0x001ea80000300800 */
[----:B------:R-:W-:Y:S04]  /*176210*/  STL.64 [R1+0x5598], R8 ;  /* 0x0055980801007387 */ /* 0x000fe80000100a00 */
[----:B------:R-:W2:Y:S04]  /*176220*/  LDL.LU R12, [R1+0x330] ;  /* 0x00033000010c7983 */ /* 0x000ea80000300800 */
[----:B------:R-:W2:Y:S04]  /*176230*/  LDL.LU R13, [R1+0xbf0] ;  /* 0x000bf000010d7983 */ /* 0x000ea80000300800 */
[----:B------:R-:W-:Y:S04]  /*176240*/  STL [R1+0x5190], R18 ;  /* 0x0051901201007387 */ /* 0x000fe80000100800 */
[----:B------:R-:W2:Y:S04]  /*176250*/  LDL.LU.64 R6, [R1+0x55c0] ;  /* 0x0055c00001067983 */ /* 0x000ea80000300a00 */
[----:B------:R-:W2:Y:S04]  /*176260*/  LDL.LU.64 R4, [R1+0x55b8] ;  /* 0x0055b80001047983 */ /* 0x000ea80000300a00 */
[----:B--2---:R0:W-:Y:S04]  /*176270*/  STSM.16.M88.4 [R28+0x200], R4 ;  /* 0x000200041c007844 */ /* 0x0041e80000000200 */
[----:B0-----:R-:W2:Y:S04]  /*176280*/  LDL.LU.64 R6, [R1+0x55b0] ;  /* 0x0055b00001067983 */ /* 0x001ea80000300a00 */
[----:B------:R-:W2:Y:S01]  /*176290*/  LDL.LU.64 R4, [R1+0x55a8] ;  /* 0x0055a80001047983 */ /* 0x000ea20000300a00 */
[----:B------:R-:W-:Y:S01]  /*1762a0*/  PRMT R25, R25, 0x5410, R11 ;  /* 0x0000541019197816 */ /* 0x000fe2000000000b */
[----:B------:R-:W-:Y:S06]  /*1762b0*/  BAR.SYNC.DEFER_BLOCKING 0x0 ;  /* 0x0000000000007b1d */ /* 0x000fec0000010000 */
[----:B------:R-:W0:Y:S01]  /*1762c0*/  LDS.128 R8, [R23] ;  /* 0x0000000017087984 */ /* 0x000e220000000c00 */
[----:B------:R-:W-:-:S02]  /*1762d0*/  PRMT R21, R21, 0x5410, R20 ;  /* 0x0000541015157816 */ /* 0x000fc40000000014 */
[----:B------:R-:W-:Y:S02]  /*1762e0*/  PRMT R22, R22, 0x5410, R24 ;  /* 0x0000541016167816 */ /* 0x000fe40000000018 */
[----:B---3--:R-:W-:Y:S02]  /*1762f0*/  PRMT R26, R27, 0x5410, R26 ;  /* 0x000054101b1a7816 */ /* 0x008fe4000000001a */
[----:B----4-:R-:W-:Y:S02]  /*176300*/  PRMT R27, R29, 0x5410, R3 ;  /* 0x000054101d1b7816 */ /* 0x010fe40000000003 */
[----:B------:R-:W-:Y:S01]  /*176310*/  PRMT R3, R17, 0x5410, R16 ;  /* 0x0000541011037816 */ /* 0x000fe20000000010 */
[----:B0-----:R-:W-:Y:S02]  /*176320*/  IMAD.MOV.U32 R18, RZ, RZ, R8 ;  /* 0x000000ffff127224 */ /* 0x001fe400078e0008 */
[----:B------:R-:W-:Y:S01]  /*176330*/  IMAD.MOV.U32 R17, RZ, RZ, R11 ;  /* 0x000000ffff117224 */ /* 0x000fe200078e000b */
[----:B--2---:R-:W-:Y:S01]  /*176340*/  PRMT R24, R7, 0x5410, R6 ;  /* 0x0000541007187816 */ /* 0x004fe20000000006 */
[----:B------:R-:W-:Y:S01]  /*176350*/  IMAD.MOV.U32 R7, RZ, RZ, R14 ;  /* 0x000000ffff077224 */ /* 0x000fe200078e000e */
[----:B------:R-:W-:-:S02]  /*176360*/  PRMT R20, R5, 0x5410, R4 ;  /* 0x0000541005147816 */ /* 0x000fc40000000004 */
[----:B------:R-:W2:Y:S01]  /*176370*/  LDL.LU R4, [R1+0x60] ;  /* 0x0000600001047983 */ /* 0x000ea20000300800 */
[----:B------:R-:W-:-:S03]  /*176380*/  IMAD.MOV.U32 R6, RZ, RZ, R15 ;  /* 0x000000ffff067224 */ /* 0x000fc600078e000f */
[----:B------:R-:W2:Y:S04]  /*176390*/  LDL.LU R5, [R1+0x64] ;  /* 0x0000640001057983 */ /* 0x000ea80000300800 */
[----:B------:R-:W3:Y:S04]  /*1763a0*/  LDL.LU R14, [R1+0x334] ;  /* 0x00033400010e7983 */ /* 0x000ee80000300800 */
[----:B------:R-:W3:Y:S04]  /*1763b0*/  LDL.LU R15, [R1+0xc1c] ;  /* 0x000c1c00010f7983 */ /* 0x000ee80000300800 */
[----:B------:R-:W-:Y:S04]  /*1763c0*/  STL [R1+0x1d4], R9 ;  /* 0x0001d40901007387 */ /* 0x000fe80000100800 */
[----:B------:R-:W-:Y:S04]  /*1763d0*/  STL [R1+0x1d8], R10 ;  /* 0x0001d80a01007387 */ /* 0x000fe80000100800 */
[----:B------:R-:W0:Y:S01]  /*1763e0*/  LDS.128 R8, [R23+0x400] ;  /* 0x0004000017087984 */ /* 0x000e220000000c00 */
[----:B------:R-:W-:Y:S06]  /*1763f0*/  BAR.SYNC.DEFER_BLOCKING 0x0 ;  /* 0x0000000000007b1d */ /* 0x000fec0000010000 */
[----:B------:R1:W-:Y:S02]  /*176400*/  STL.64 [R1+0x51a8], R18 ;  /* 0x0051a81201007387 */ /* 0x0003e40000100a00 */
[----:B-1----:R-:W-:-:S02]  /*176410*/  IMAD.MOV.U32 R18, RZ, RZ, R20 ;  /* 0x000000ffff127224 */ /* 0x002fc400078e0014 */
[----:B------:R-:W-:Y:S01]  /*176420*/  IMAD.MOV.U32 R19, RZ, RZ, R3 ;  /* 0x000000ffff137224 */ /* 0x000fe200078e0003 */
[----:B------:R-:W-:Y:S01]  /*176430*/  STSM.16.M88.4 [R28], R24 ;  /* 0x000000181c007844 */ /* 0x000fe20000000200 */
[----:B0-----:R-:W-:-:S03]  /*176440*/  IMAD.MOV.U32 R16, RZ, RZ, R11 ;  /* 0x000000ffff107224 */ /* 0x001fc600078e000b */
[----:B------:R-:W-:Y:S04]  /*176450*/  STL.64 [R1+0x1c0], R8 ;  /* 0x0001c00801007387 */ /* 0x000fe80000100a00 */
[----:B------:R0:W-:Y:S04]  /*176460*/  STL [R1+0x1c8], R10 ;  /* 0x0001c80a01007387 */ /* 0x0001e80000100800 */
[----:B0-----:R-:W4:Y:S04]  /*176470*/  LDL.LU.64 R10, [R1+0x55a0] ;  /* 0x0055a000010a7983 */ /* 0x001f280000300a00 */
[----:B------:R-:W2:Y:S04]  /*176480*/  LDL.LU.64 R8, [R1+0x5598] ;  /* 0x0055980001087983 */ /* 0x000ea80000300a00 */
[----:B------:R0:W-:Y:S04]  /*176490*/  STL [R1+0x5154], R16 ;  /* 0x0051541001007387 */ /* 0x0001e80000100800 */
[----:B------:R1:W-:Y:S04]  /*1764a0*/  STL [R1+0x52a4], R17 ;  /* 0x0052a41101007387 */ /* 0x0003e80000100800 */
[----:B------:R-:W2:Y:S01]  /*1764b0*/  LDL.LU R24, [R1+0x5590] ;  /* 0x0055900001187983 */ /* 0x000ea20000300800 */
[----:B0-----:R-:W-:-:S02]  /*1764c0*/  IMAD.MOV.U32 R16, RZ, RZ, R22 ;  /* 0x000000ffff107224 */ /* 0x001fc400078e0016 */
[----:B-1----:R-:W-:-:S05]  /*1764d0*/  IMAD.MOV.U32 R17, RZ, RZ, R21 ;  /* 0x000000ffff117224 */ /* 0x002fca00078e0015 */
[----:B------:R-:W-:Y:S01]  /*1764e0*/  STSM.16.M88.4 [R28+0x200], R16 ;  /* 0x000200101c007844 */ /* 0x000fe20000000200 */
[----:B------:R-:W-:Y:S06]  /*1764f0*/  BAR.SYNC.DEFER_BLOCKING 0x0 ;  /* 0x0000000000007b1d */ /* 0x000fec0000010000 */
[----:B------:R-:W0:Y:S04]  /*176500*/  LDS.128 R16, [R23] ;  /* 0x0000000017107984 */ /* 0x000e280000000c00 */
[----:B0-----:R-:W-:Y:S04]  /*176510*/  STL.64 [R1+0x1b0], R16 ;  /* 0x0001b01001007387 */ /* 0x001fe80000100a00 */
[----:B------:R-:W-:Y:S04]  /*176520*/  STL.64 [R1+0x1b8], R18 ;  /* 0x0001b81201007387 */ /* 0x000fe80000100a00 */
[----:B------:R-:W0:Y:S04]  /*176530*/  LDS.128 R16, [R23+0x400] ;  /* 0x0004000017107984 */ /* 0x000e280000000c00 */
[----:B0-----:R0:W-:Y:S04]  /*176540*/  STL.64 [R1+0x1a0], R16 ;  /* 0x0001a01001007387 */ /* 0x0011e80000100a00 */
[----:B------:R1:W-:Y:S04]  /*176550*/  STL.64 [R1+0x1a8], R18 ;  /* 0x0001a81201007387 */ /* 0x0003e80000100a00 */
[----:B0-----:R-:W2:Y:S04]  /*176560*/  LDL.LU R16, [R1+0xb0] ;  /* 0x0000b00001107983 */ /* 0x001ea80000300800 */
[----:B------:R-:W2:Y:S04]  /*176570*/  LDL.LU R17, [R1+0xb4] ;  /* 0x0000b40001117983 */ /* 0x000ea80000300800 */
[----:B-1----:R-:W2:Y:S01]  /*176580*/  LDL.LU R18, [R1+0xb8] ;  /* 0x0000b80001127983 */ /* 0x002ea20000300800 */
[----:B------:R-:W-:-:S02]  /*176590*/  PRMT R27, R13, 0x5410, R12 ;  /* 0x000054100d1b7816 */ /* 0x000fc4000000000c */
[----:B------:R-:W-:Y:S02]  /*1765a0*/  PRMT R25, R0, 0x5410, R2 ;  /* 0x0000541000197816 */ /* 0x000fe40000000002 */
[----:B----4-:R-:W-:Y:S01]  /*1765b0*/  PRMT R26, R11, 0x5410, R10 ;  /* 0x000054100b1a7816 */ /* 0x010fe2000000000a */
[----:B------:R-:W-:Y:S06]  /*1765c0*/  BAR.SYNC.DEFER_BLOCKING 0x0 ;  /* 0x0000000000007b1d */ /* 0x000fec0000010000 */
[----:B--2---:R-:W-:Y:S04]  /*1765d0*/  STL [R1+0x5558], R18 ;  /* 0x0055581201007387 */ /* 0x004fe80000100800 */
[----:B------:R0:W-:Y:S04]  /*1765e0*/  STL.64 [R1+0x5550], R16 ;  /* 0x0055501001007387 */ /* 0x0001e80000100a00 */
[----:B0-----:R-:W2:Y:S04]  /*1765f0*/  LDL.LU R16, [R1+0xa0] ;  /* 0x0000a00001107983 */ /* 0x001ea80000300800 */
[----:B------:R-:W2:Y:S04]  /*176600*/  LDL.LU R17, [R1+0xa4] ;  /* 0x0000a40001117983 */ /* 0x000ea80000300800 */
[----:B------:R-:W4:Y:S04]  /*176610*/  LDL.LU R18, [R1+0xa8] ;  /* 0x0000a80001127983 */ /* 0x000f280000300800 */
[----:B------:R0:W-:Y:S04]  /*176620*/  STSM.16.M88.4 [R28], R24 ;  /* 0x000000181c007844 */ /* 0x0001e80000000200 */
[----:B----4-:R-:W-:Y:S04]  /*176630*/  STL [R1+0x5578], R18 ;  /* 0x0055781201007387 */ /* 0x010fe80000100800 */
[----:B--2---:R1:W-:Y:S04]  /*176640*/  STL.64 [R1+0x5570], R16 ;  /* 0x0055701001007387 */ /* 0x0043e80000100a00 */
[----:B0-----:R-:W2:Y:S04]  /*176650*/  LDL.LU R24, [R1+0xc0] ;  /* 0x0000c00001187983 */ /* 0x001ea80000300800 */
[----:B------:R-:W2:Y:S04]  /*176660*/  LDL.LU R25, [R1+0xc4] ;  /* 0x0000c40001197983 */ /* 0x000ea80000300800 */
[----:B------:R-:W4:Y:S04]  /*176670*/  LDL.LU R26, [R1+0xc8] ;  /* 0x0000c800011a7983 */ /* 0x000f280000300800 */
[----:B-1----:R-:W2:Y:S04]  /*176680*/  LDL.LU R16, [R1+0x20] ;  /* 0x0000200001107983 */ /* 0x002ea80000300800 */
[----:B------:R-:W2:Y:S04]  /*176690*/  LDL.LU R17, [R1+0x24] ;  /* 0x0000240001117983 */ /* 0x000ea80000300800 */
[----:B------:R-:W2:Y:S04]  /*1766a0*/  LDL.LU R18, [R1+0x28] ;  /* 0x0000280001127983 */ /* 0x000ea80000300800 */
[----:B------:R-:W2:Y:S01]  /*1766b0*/  LDL.LU R19, [R1+0x2c] ;  /* 0x00002c0001137983 */ /* 0x000ea20000300800 */
[----:B---3--:R-:W-:-:S03]  /*1766c0*/  PRMT R0, R15, 0x5410, R14 ;  /* 0x000054100f007816 */ /* 0x008fc6000000000e */
[----:B--2---:R-:W-:Y:S04]  /*1766d0*/  STL.64 [R1+0x5588], R18 ;  /* 0x0055881201007387 */ /* 0x004fe80000100a00 */
[----:B------:R-:W-:Y:S04]  /*1766e0*/  STL.64 [R1+0x5580], R16 ;  /* 0x0055801001007387 */ /* 0x000fe80000100a00 */
[----:B------:R-:W2:Y:S04]  /*1766f0*/  LDL.LU R29, [R1+0x338] ;  /* 0x00033800011d7983 */ /* 0x000ea80000300800 */
[----:B------:R-:W2:Y:S04]  /*176700*/  LDL.LU R14, [R1+0x3f8] ;  /* 0x0003f800010e7983 */ /* 0x000ea80000300800 */
[----:B------:R-:W3:Y:S04]  /*176710*/  LDL.LU R2, [R1+0x33c] ;  /* 0x00033c0001027983 */ /* 0x000ee80000300800 */
[----:B------:R-:W3:Y:S04]  /*176720*/  LDL.LU R13, [R1+0xbf8] ;  /* 0x000bf800010d7983 */ /* 0x000ee80000300800 */
[----:B----4-:R-:W-:Y:S04]  /*176730*/  STL [R1+0x5538], R26 ;  /* 0x0055381a01007387 */ /* 0x010fe80000100800 */
[----:B------:R0:W-:Y:S04]  /*176740*/  STL.64 [R1+0x5530], R24 ;  /* 0x0055301801007387 */ /* 0x0001e80000100a00 */
[----:B0-----:R-:W4:Y:S04]  /*176750*/  LDL.LU R24, [R1+0x50] ;  /* 0x0000500001187983 */ /* 0x001f280000300800 */
[----:B------:R-:W4:Y:S04]  /*176760*/  LDL.LU R25, [R1+0x54] ;  /* 0x0000540001197983 */ /* 0x000f280000300800 */
[----:B------:R-:W2:Y:S04]  /*176770*/  LDL.LU R26, [R1+0x58] ;  /* 0x00005800011a7983 */ /* 0x000ea80000300800 */
[----:B------:R-:W2:Y:S04]  /*176780*/  LDL.LU R27, [R1+0x5c] ;  /* 0x00005c00011b7983 */ /* 0x000ea80000300800 */
[----:B------:R-:W-:Y:S01]  /*176790*/  STSM.16.M88.4 [R28+0x200], R4 ;  /* 0x000200041c007844 */ /* 0x000fe20000000200 */
[----:B------:R-:W-:Y:S06]  /*1767a0*/  BAR.SYNC.DEFER_BLOCKING 0x0 ;  /* 0x0000000000007b1d */ /* 0x000fec0000010000 */
[----:B------:R-:W0:Y:S04]  /*1767b0*/  LDS.128 R16, [R23] ;  /* 0x0000000017107984 */ /* 0x000e280000000c00 */
[----:B--2---:R-:W-:Y:S04]  /*1767c0*/  STL.64 [R1+0x5548], R26 ;  /* 0x0055481a01007387 */ /* 0x004fe80000100a00 */
[----:B----4-:R1:W-:Y:S04]  /*1767d0*/  STL.64 [R1+0x5540], R24 ;  /* 0x0055401801007387 */ /* 0x0103e80000100a00 */
[----:B-1----:R-:W2:Y:S04]  /*1767e0*/  LDL.LU R24, [R1+0x30] ;  /* 0x0000300001187983 */ /* 0x002ea80000300800 */
[----:B------:R-:W2:Y:S04]  /*1767f0*/  LDL.LU R25, [R1+0x34] ;  /* 0x0000340001197983 */ /* 0x000ea80000300800 */
[----:B------:R-:W4:Y:S04]  /*176800*/  LDL.LU R26, [R1+0x38] ;  /* 0x00003800011a7983 */ /* 0x000f280000300800 */
[----:B------:R-:W4:Y:S04]  /*176810*/  LDL.LU R27, [R1+0x3c] ;  /* 0x00003c00011b7983 */ /* 0x000f280000300800 */
[----:B----4-:R1:W-:Y:S04]  /*176820*/  STL.64 [R1+0x5568], R26 ;  /* 0x0055681a01007387 */ /* 0x0103e80000100a00 */
[----:B--2---:R2:W-:Y:S01]  /*176830*/  STL.64 [R1+0x5560], R24 ;  /* 0x0055601801007387 */ /* 0x0045e20000100a00 */
[----:B-1----:R-:W-:-:S03]  /*176840*/  IMAD.MOV.U32 R27, RZ, RZ, R0 ;  /* 0x000000ffff1b7224 */ /* 0x002fc600078e0000 */
[----:B--2---:R-:W2:Y:S04]  /*176850*/  LDL.LU R24, [R1+0x80] ;  /* 0x0000800001187983 */ /* 0x004ea80000300800 */
[----:B------:R-:W2:Y:S04]  /*176860*/  LDL.LU R25, [R1+0x84] ;  /* 0x0000840001197983 */ /* 0x000ea80000300800 */
[----:B------:R-:W2:Y:S04]  /*176870*/  LDL.LU R26, [R1+0x88] ;  /* 0x00008800011a7983 */ /* 0x000ea80000300800 */
[----:B------:R-:W4:Y:S04]  /*176880*/  LDL.LU R0, [R1+0x340] ;  /* 0x0003400001007983 */ /* 0x000f280000300800 */
[----:B------:R-:W4:Y:S04]  /*176890*/  LDL.LU R12, [R1+0x3b8] ;  /* 0x0003b800010c7983 */ /* 0x000f280000300800 */
[----:B------:R-:W2:Y:S04]  /*1768a0*/  LDL.LU R4, [R1+0x70] ;  /* 0x0000700001047983 */ /* 0x000ea80000300800 */
[----:B0-----:R-:W-:Y:S04]  /*1768b0*/  STL.64 [R1+0x190], R16 ;  /* 0x0001901001007387 */ /* 0x001fe80000100a00 */
[----:B------:R-:W-:Y:S04]  /*1768c0*/  STL.64 [R1+0x198], R18 ;  /* 0x0001981201007387 */ /* 0x000fe80000100a00 */
[----:B------:R-:W0:Y:S04]  /*1768d0*/  LDS.128 R16, [R23+0x400] ;  /* 0x0004000017107984 */ /* 0x000e280000000c00 */
[----:B------:R-:W2:Y:S04]  /*1768e0*/  LDL.LU R5, [R1+0x74] ;  /* 0x0000740001057983 */ /* 0x000ea80000300800 */
[----:B------:R-:W2:Y:S04]  /*1768f0*/  LDL.LU R6, [R1+0x78] ;  /* 0x0000780001067983 */ /* 0x000ea80000300800 */
[----:B------:R-:W2:Y:S04]  /*176900*/  LDL.LU R7, [R1+0x7c] ;  /* 0x00007c0001077983 */ /* 0x000ea80000300800 */
[----:B------:R-:W2:Y:S04]  /*176910*/  LDL.LU R10, [R1+0x344] ;  /* 0x00034400010a7983 */ /* 0x000ea80000300800 */
[----:B------:R-:W2:Y:S04]  /*176920*/  LDL.LU R11, [R1+0xbf4] ;  /* 0x000bf400010b7983 */ /* 0x000ea80000300800 */
[----:B0-----:R-:W-:Y:S01]  /*176930*/  STL.64 [R1+0x180], R16 ;  /* 0x0001801001007387 */ /* 0x001fe20000100a00 */
[----:B------:R-:W-:-:S03]  /*176940*/  IMAD.MOV.U32 R15, RZ, RZ, R18 ;  /* 0x000000ffff0f7224 */ /* 0x000fc600078e0012 */
[----:B------:R0:W-:Y:S04]  /*176950*/  STL [R1+0x18c], R19 ;  /* 0x00018c1301007387 */ /* 0x0001e80000100800 */
[----:B0-----:R-:W2:Y:S04]  /*176960*/  LDL.LU.64 R18, [R1+0x5588] ;  /* 0x0055880001127983 */ /* 0x001ea80000300a00 */
[----:B------:R-:W2:Y:S01]  /*176970*/  LDL.LU.64 R16, [R1+0x5580] ;  /* 0x0055800001107983 */ /* 0x000ea20000300a00 */
[----:B------:R-:W-:Y:S06]  /*176980*/  BAR.SYNC.DEFER_BLOCKING 0x0 ;  /* 0x0000000000007b1d */ /* 0x000fec0000010000 */
[----:B--2---:R0:W-:Y:S04]  /*176990*/  STSM.16.M88.4 [R28], R16 ;  /* 0x000000101c007844 */ /* 0x0041e80000000200 */
[----:B------:R-:W-:Y:S01]  /*1769a0*/  STSM.16.M88.4 [R28+0x200], R24 ;  /* 0x000200181c007844 */ /* 0x000fe20000000200 */
[----:B------:R-:W-:Y:S06]  /*1769b0*/  BAR.SYNC.DEFER_BLOCKING 0x0 ;  /* 0x0000000000007b1d */ /* 0x000fec0000010000 */
[----:B0-----:R-:W2:Y:S01]  /*1769c0*/  LDL.LU R18, [R1+0x5578] ;  /* 0x0055780001127983 */ /* 0x001ea20000300800 */
[----:B------:R-:W-:-:S03]  /*1769d0*/  PRMT R19, R14, 0x5410, R29 ;  /* 0x000054100e137816 */ /* 0x000fc6000000001d */
[----:B------:R-:W2:Y:S04]  /*1769e0*/  LDL.LU.64 R16, [R1+0x5570] ;  /* 0x0055700001107983 */ /* 0x000ea80000300a00 */
[----:B------:R-:W0:Y:S04]  /*1769f0*/  LDS.128 R24, [R23] ;  /* 0x0000000017187984 */ /* 0x000e280000000c00 */
[----:B0-----:R-:W-:Y:S01]  /*176a00*/  STL [R1+0x170], R24 ;  /* 0x0001701801007387 */ /* 0x001fe20000100800 */
[----:B------:R-:W-:-:S03]  /*176a10*/  IMAD.MOV.U32 R14, RZ, RZ, R25 ;  /* 0x000000ffff0e7224 */ /* 0x000fc600078e0019 */
[----:B------:R-:W-:Y:S04]  /*176a20*/  STL.64 [R1+0x178], R26 ;  /* 0x0001781a01007387 */ /* 0x000fe80000100a00 */
[----:B------:R-:W0:Y:S04]  /*176a30*/  LDS.128 R24, [R23+0x400] ;  /* 0x0004000017187984 */ /* 0x000e280000000c00 */
[----:B------:R-:W-:Y:S01]  /*176a40*/  STL.64 [R1+0x5110], R14 ;  /* 0x0051100e01007387 */ /* 0x000fe20000100a00 */
[----:B------:R-:W-:Y:S06]  /*176a50*/  BAR.SYNC.DEFER_BLOCKING 0x0 ;  /* 0x0000000000007b1d */ /* 0x000fec0000010000 */
[----:B0-----:R-:W-:Y:S04]  /*176a60*/  STL.64 [R1+0x160], R24 ;  /* 0x0001601801007387 */ /* 0x001fe80000100a00 */
[----:B------:R0:W-:Y:S04]  /*176a70*/  STL.64 [R1+0x168], R26 ;  /* 0x0001681a01007387 */ /* 0x0001e80000100a00 */
[----:B0-----:R-:W3:Y:S04]  /*176a80*/  LDL.LU.64 R26, [R1+0x5568] ;  /* 0x00556800011a7983 */ /* 0x001ee80000300a00 */
[----:B------:R-:W3:Y:S04]  /*176a90*/  LDL.LU.64 R24, [R1+0x5560] ;  /* 0x0055600001187983 */ /* 0x000ee80000300a00 */
[----:B--2---:R0:W-:Y:S04]  /*176aa0*/  STSM.16.M88.4 [R28], R16 ;  /* 0x000000101c007844 */ /* 0x0041e80000000200 */
[----:B0-----:R-:W2:Y:S04]  /*176ab0*/  LDL.LU R18, [R1+0x5558] ;  /* 0x0055580001127983 */ /* 0x001ea80000300800 */
[----:B------:R-:W2:Y:S04]  /*176ac0*/  LDL.LU.64 R16, [R1+0x5550] ;  /* 0x0055500001107983 */ /* 0x000ea80000300a00 */
[----:B---3--:R-:W-:Y:S01]  /*176ad0*/  STSM.16.M88.4 [R28+0x200], R24 ;  /* 0x000200181c007844 */ /* 0x008fe20000000200 */
[----:B------:R-:W-:Y:S06]  /*176ae0*/  BAR.SYNC.DEFER_BLOCKING 0x0 ;  /* 0x0000000000007b1d */ /* 0x000fec0000010000 */
[----:B------:R-:W0:Y:S04]  /*176af0*/  LDS.128 R24, [R23] ;  /* 0x0000000017187984 */ /* 0x000e280000000c00 */
[----:B0-----:R-:W-:Y:S04]  /*176b00*/  STL.64 [R1+0x150], R24 ;  /* 0x0001501801007387 */ /* 0x001fe80000100a00 */
[----:B------:R-:W-:Y:S04]  /*176b10*/  STL.64 [R1+0x158], R26 ;  /* 0x0001581a01007387 */ /* 0x000fe80000100a00 */
[----:B------:R-:W0:Y:S01]  /*176b20*/  LDS.128 R24, [R23+0x400] ;  /* 0x0004000017187984 */ /* 0x000e220000000c00 */
[----:B------:R-:W-:-:S03]  /*176b30*/  PRMT R19, R13, 0x5410, R2 ;  /* 0x000054100d137816 */ /* 0x000fc60000000002 */
[----:B0-----:R-:W-:Y:S01]  /*176b40*/  STL [R1+0x144], R25 ;  /* 0x0001441901007387 */ /* 0x001fe20000100800 */
[----:B------:R-:W-:-:S03]  /*176b50*/  IMAD.MOV.U32 R13, RZ, RZ, R24 ;  /* 0x000000ffff0d7224 */ /* 0x000fc600078e0018 */
[----:B------:R0:W-:Y:S04]  /*176b60*/  STL.64 [R1+0x148], R26 ;  /* 0x0001481a01007387 */ /* 0x0001e80000100a00 */
[----:B0-----:R-:W3:Y:S04]  /*176b70*/  LDL.LU.64 R26, [R1+0x5548] ;  /* 0x00554800011a7983 */ /* 0x001ee80000300a00 */
[----:B------:R-:W3:Y:S01]  /*176b80*/  LDL.LU.64 R24, [R1+0x5540] ;  /* 0x0055400001187983 */ /* 0x000ee20000300a00 */
[----:B------:R-:W-:Y:S06]  /*176b90*/  BAR.SYNC.DEFER_BLOCKING 0x0 ;  /* 0x0000000000007b1d */ /* 0x000fec0000010000 */
[----:B---3--:R0:W-:Y:S04]  /*176ba0*/  STSM.16.M88.4 [R28], R24 ;  /* 0x000000181c007844 */ /* 0x0081e80000000200 */
[----:B0-----:R-:W3:Y:S04]  /*176bb0*/  LDL.LU R26, [R1+0x5538] ;  /* 0x00553800011a7983 */ /* 0x001ee80000300800 */
[----:B------:R-:W3:Y:S04]  /*176bc0*/  LDL.LU.64 R24, [R1+0x5530] ;  /* 0x0055300001187983 */ /* 0x000ee80000300a00 */
[----:B--2---:R-:W-:Y:S01]  /*176bd0*/  STSM.16.M88.4 [R28+0x200], R16 ;  /* 0x000200101c007844 */ /* 0x004fe20000000200 */
[----:B------:R-:W-:Y:S06]  /*176be0*/  BAR.SYNC.DEFER_BLOCKING 0x0 ;  /* 0x0000000000007b1d */ /* 0x000fec0000010000 */
[----:B------:R-:W0:Y:S01]  /*176bf0*/  LDS.128 R16, [R23] ;  /* 0x0000000017107984 */ /* 0x000e220000000c00 */
[----:B----4-:R-:W-:Y:S01]  /*176c00*/  PRMT R27, R12, 0x5410, R0 ;  /* 0x000054100c1b7816 */ /* 0x010fe20000000000 */
[----:B0-----:R-:W-:-:S02]  /*176c10*/  IMAD.MOV.U32 R12, RZ, RZ, R17 ;  /* 0x000000ffff0c7224 */ /* 0x001fc400078e0011 */
[----:B------:R-:W-:Y:S04]  /*176c20*/  STL [R1+0x130], R16 ;  /* 0x0001301001007387 */ /* 0x000fe80000100800 */
[----:B------:R-:W-:Y:S04]  /*176c30*/  STL.64 [R1+0x138], R18 ;  /* 0x0001381201007387 */ /* 0x000fe80000100a00 */
[----:B------:R-:W-:Y:S04]  /*176c40*/  STL.64 [R1+0x50d0], R12 ;  /* 0x0050d00c01007387 */ /* 0x000fe80000100a00 */
[----:B------:R-:W0:Y:S01]  /*176c50*/  LDS.128 R12, [R23+0x400] ;  /* 0x00040000170c7984 */ /* 0x000e220000000c00 */
[----:B------:R-:W-:Y:S01]  /*176c60*/  BAR.SYNC.DEFER_BLOCKING 0x0 ;  /* 0x0000000000007b1d */ /* 0x000fe20000010000 */
[----:B------:R-:W-:-:S05]  /*176c70*/  PRMT R0, R11, 0x5410, R10 ;  /* 0x000054100b007816 */ /* 0x000fca000000000a */
[----:B0-----:R-:W-:Y:S04]  /*176c80*/  STL.64 [R1+0x120], R12 ;  /* 0x0001200c01007387 */ /* 0x001fe80000100a00 */
[----:B------:R-:W-:Y:S04]  /*176c90*/  STL.64 [R1+0x128], R14 ;  /* 0x0001280e01007387 */ /* 0x000fe80000100a00 */
[----:B---3--:R-:W-:Y:S04]  /*176ca0*/  STSM.16.M88.4 [R28], R24 ;  /* 0x000000181c007844 */ /* 0x008fe80000000200 */
[----:B------:R-:W-:Y:S01]  /*176cb0*/  STSM.16.M88.4 [R28+0x200], R4 ;  /* 0x000200041c007844 */ /* 0x000fe20000000200 */
[----:B------:R-:W-:Y:S06]  /*176cc0*/  BAR.SYNC.DEFER_BLOCKING 0x0 ;  /* 0x0000000000007b1d */ /* 0x000fec0000010000 */
[----:B------:R-:W0:Y:S02]  /*176cd0*/  LDS.128 R4, [R23] ;  /* 0x0000000017047984 */ /* 0x000e240000000c00 */
[----:B0-----:R-:W-:-:S02]  /*176ce0*/  IMAD.MOV.U32 R11, RZ, RZ, R7 ;  /* 0x000000ffff0b7224 */ /* 0x001fc400078e0007 */
[----:B------:R-:W-:Y:S04]  /*176cf0*/  STL.64 [R1+0x110], R4 ;  /* 0x0001100401007387 */ /* 0x000fe80000100a00 */
[----:B------:R-:W-:Y:S04]  /*176d00*/  STL [R1+0x118], R6 ;  /* 0x0001180601007387 */ /* 0x000fe80000100800 */
[----:B------:R-:W-:Y:S04]  /*176d10*/  STL [R1+0x5528], R11 ;  /* 0x0055280b01007387 */ /* 0x000fe80000100800 */
[----:B------:R-:W-:Y:S04]  /*176d20*/  STL.64 [R1+0x5520], R8 ;  /* 0x0055200801007387 */ /* 0x000fe80000100a00 */
[----:B------:R-:W2:Y:S04]  /*176d30*/  LDL.LU R7, [R1+0x1490] ;  /* 0x0014900001077983 */ /* 0x000ea80000300800 */
[----:B------:R-:W0:Y:S01]  /*176d40*/  LDS.128 R8, [R23+0x400] ;  /* 0x0004000017087984 */ /* 0x000e220000000c00 */
[----:B------:R-:W-:Y:S06]  /*176d50*/  BAR.SYNC.DEFER_BLOCKING 0x0 ;  /* 0x0000000000007b1d */ /* 0x000fec0000010000 */
[----:B--2---:R1:W-:Y:S04]  /*176d60*/  STL [R1+0x54fc], R7 ;  /* 0x0054fc0701007387 */ /* 0x0043e80000100800 */
[----:B-1----:R-:W2:Y:S04]  /*176d70*/  LDL.LU R7, [R1+0x1498] ;  /* 0x0014980001077983 */ /* 0x002ea80000300800 */
[----:B------:R-:W3:Y:S04]  /*176d80*/  LDL.LU R29, [R1+0x16e4] ;  /* 0x0016e400011d7983 */ /* 0x000ee80000300800 */
[----:B------:R-:W4:Y:S04]  /*176d90*/  LDL.LU R3, [R1+0x148c] ;  /* 0x00148c0001037983 */ /* 0x000f280000300800 */
[----:B------:R-:W2:Y:S04]  /*176da0*/  LDL.LU R12, [R1+0x16dc] ;  /* 0x0016dc00010c7983 */ /* 0x000ea80000300800 */
[----:B------:R-:W2:Y:S04]  /*176db0*/  LDL.LU R13, [R1+0x16d8] ;  /* 0x0016d800010d7983 */ /* 0x000ea80000300800 */
[----:B------:R-:W2:Y:S04]  /*176dc0*/  LDL.LU R14, [R1+0x16d4] ;  /* 0x0016d400010e7983 */ /* 0x000ea80000300800 */
[----:B------:R-:W2:Y:S04]  /*176dd0*/  LDL.LU R15, [R1+0x3f4] ;  /* 0x0003f400010f7983 */ /* 0x000ea80000300800 */
[----:B--2---:R-:W-:Y:S04]  /*176de0*/  STL.64 [R1+0x5508], R14 ;  /* 0x0055080e01007387 */ /* 0x004fe80000100a00 */
[----:B------:R1:W-:Y:S04]  /*176df0*/  STL.64 [R1+0x5500], R12 ;  /* 0x0055000c01007387 */ /* 0x0003e80000100a00 */
[----:B-1----:R-:W2:Y:S04]  /*176e00*/  LDL.LU R12, [R1+0xd0] ;  /* 0x0000d000010c7983 */ /* 0x002ea80000300800 */
[----:B------:R-:W2:Y:S04]  /*176e10*/  LDL.LU R13, [R1+0xd4] ;  /* 0x0000d400010d7983 */ /* 0x000ea80000300800 */
[----:B------:R-:W2:Y:S01]  /*176e20*/  LDL.LU R14, [R1+0xd8] ;  /* 0x0000d800010e7983 */ /* 0x000ea20000300800 */
[----:B------:R-:W-:-:S05]  /*176e30*/  IMAD.MOV.U32 R15, RZ, RZ, R0 ;  /* 0x000000ffff0f7224 */ /* 0x000fca00078e0000 */
[----:B--2---:R-:W-:Y:S04]  /*176e40*/  STL.64 [R1+0x5518], R14 ;  /* 0x0055180e01007387 */ /* 0x004fe80000100a00 */
[----:B------:R1:W-:Y:S04]  /*176e50*/  STL.64 [R1+0x5510], R12 ;  /* 0x0055100c01007387 */ /* 0x0003e80000100a00 */
        /* <DEDUP_REMOVED lines=9> */
[----:B-1----:R-:W2:Y:S04]  /*176ef0*/  LDL.LU R18, [R1+0x1474] ;  /* 0x0014740001127983 */ /* 0x002ea80000300800 */
[----:B------:R-:W2:Y:S04]  /*176f00*/  LDL.LU R19, [R1+0x348] ;  /* 0x0003480001137983 */ /* 0x000ea80000300800 */
        /* <DEDUP_REMOVED lines=15> */
[----:B0-----:R-:W-:Y:S04]  /*177000*/  STL.64 [R1+0x100], R8 ;  /* 0x0001000801007387 */ /* 0x001fe80000100a00 */
[----:B------:R0:W-:Y:S02]  /*177010*/  STL [R1+0x108], R10 ;  /* 0x0001080a01007387 */ /* 0x0001e40000100800 */
[----:B0-----:R-:W-:-:S02]  /*177020*/  IMAD.MOV.U32 R10, RZ, RZ, R11 ;  /* 0x000000ffff0a7224 */ /* 0x001fc400078e000b */
[----:B------:R-:W2:Y:S04]  /*177030*/  LDL.LU R11, [R1+0x5528] ;  /* 0x00552800010b7983 */ /* 0x000ea80000300800 */
[----:B------:R-:W3:Y:S04]  /*177040*/  LDL.LU.64 R8, [R1+0x5520] ;  /* 0x0055200001087983 */ /* 0x000ee80000300a00 */
[----:B------:R-:W-:Y:S04]  /*177050*/  STSM.16.M88.4 [R28], R12 ;  /* 0x0000000c1c007844 */ /* 0x000fe80000000200 */
[----:B--2---:R0:W-:Y:S04]  /*177060*/  STL.64 [R1+0x5088], R10 ;  /* 0x0050880a01007387 */ /* 0x0041e80000100a00 */
[----:B0-----:R-:W2:Y:S04]  /*177070*/  LDL.LU R10, [R1+0x16e8] ;  /* 0x0016e800010a7983 */ /* 0x001ea80000300800 */
[----:B------:R-:W4:Y:S04]  /*177080*/  LDL.LU R11, [R1+0x16e0] ;  /* 0x0016e000010b7983 */ /* 0x000f280000300800 */
[----:B---3--:R0:W-:Y:S04]  /*177090*/  STL.64 [R1+0x5380], R8 ;  /* 0x0053800801007387 */ /* 0x0081e80000100a00 */
[----:B0-----:R-:W3:Y:S04]  /*1770a0*/  LDL.LU R8, [R1+0x16ec] ;  /* 0x0016ec0001087983 */ /* 0x001ee80000300800 */
[----:B------:R-:W2:Y:S04]  /*1770b0*/  LDL.LU R9, [R1+0x1494] ;  /* 0x0014940001097983 */ /* 0x000ea80000300800 */
[----:B------:R-:W2:Y:S04]  /*1770c0*/  LDL.LU.64 R14, [R1+0x5518] ;  /* 0x00551800010e7983 */ /* 0x000ea80000300a00 */
[----:B------:R-:W2:Y:S04]  /*1770d0*/  LDL.LU.64 R12, [R1+0x5510] ;  /* 0x00551000010c7983 */ /* 0x000ea80000300a00 */
[----:B--2---:R0:W-:Y:S04]  /*1770e0*/  STSM.16.M88.4 [R28+0x200], R12 ;  /* 0x0002000c1c007844 */ /* 0x0041e80000000200 */
[----:B0-----:R-:W2:Y:S04]  /*1770f0*/  LDL.LU.64 R14, [R1+0x5508] ;  /* 0x00550800010e7983 */ /* 0x001ea80000300a00 */
[----:B------:R-:W2:Y:S01]  /*177100*/  LDL.LU.64 R12, [R1+0x5500] ;  /* 0x00550000010c7983 */ /* 0x000ea20000300a00 */
[----:B---3--:R-:W-:-:S03]  /*177110*/  PRMT R8, R8, 0x5410, R7 ;  /* 0x0000541008087816 */ /* 0x008fc60000000007 */
[----:B------:R-:W3:Y:S01]  /*177120*/  LDL.LU R7, [R1+0x54fc] ;  /* 0x0054fc0001077983 */ /* 0x000ee20000300800 */
[----:B------:R-:W-:Y:S02]  /*177130*/  PRMT R9, R10, 0x5410, R9 ;  /* 0x000054100a097816 */ /* 0x000fe40000000009 */
[----:B----4-:R-:W-:Y:S01]  /*177140*/  PRMT R11, R11, 0x5410, R3 ;  /* 0x000054100b0b7816 */ /* 0x010fe20000000003 */
[----:B------:R-:W-:Y:S01]  /*177150*/  BAR.SYNC.DEFER_BLOCKING 0x0 ;  /* 0x0000000000007b1d */ /* 0x000fe20000010000 */
[----:B--2---:R-:W-:Y:S02]  /*177160*/  PRMT R14, R14, 0x5410, R18 ;  /* 0x000054100e0e7816 */ /* 0x004fe40000000012 */
[----:B------:R-:W-:Y:S02]  /*177170*/  PRMT R15, R15, 0x5410, R19 ;  /* 0x000054100f0f7816 */ /* 0x000fe40000000013 */
[----:B------:R-:W-:Y:S02]  /*177180*/  PRMT R12, R12, 0x5410, R16 ;  /* 0x000054100c0c7816 */ /* 0x000fe40000000010 */
[----:B------:R-:W-:-:S02]  /*177190*/  PRMT R13, R13, 0x5410, R17 ;  /* 0x000054100d0d7816 */ /* 0x000fc40000000011 */
[----:B------:R-:W0:Y:S01]  /*1771a0*/  LDS.128 R16, [R23] ;  /* 0x0000000017107984 */ /* 0x000e220000000c00 */
[----:B---3--:R-:W-:-:S03]  /*1771b0*/  PRMT R10, R29, 0x5410, R7 ;  /* 0x000054101d0a7816 */ /* 0x008fc60000000007 */
[----:B------:R-:W2:Y:S04]  /*1771c0*/  LDL.LU R7, [R1+0x1528] ;  /* 0x0015280001077983 */ /* 0x000ea80000300800 */
[----:B------:R-:W2:Y:S04]  /*1771d0*/  LDL.LU R29, [R1+0x1724] ;  /* 0x00172400011d7983 */ /* 0x000ea80000300800 */
[----:B------:R-:W3:Y:S04]  /*1771e0*/  LDL.LU R3, [R1+0x54f8] ;  /* 0x0054f80001037983 */ /* 0x000ee80000300800 */
[----:B0-----:R-:W-:Y:S04]  /*1771f0*/  STL.64 [R1+0xf0], R16 ;  /* 0x0000f01001007387 */ /* 0x001fe80000100a00 */
[----:B------:R-:W-:Y:S04]  /*177200*/  STL.64 [R1+0xf8], R18 ;  /* 0x0000f81201007387 */ /* 0x000fe80000100a00 */
[----:B------:R-:W0:Y:S01]  /*177210*/  LDS.128 R16, [R23+0x400] ;  /* 0x0004000017107984 */ /* 0x000e220000000c00 */
[----:B------:R-:W-:Y:S06]  /*177220*/  BAR.SYNC.DEFER_BLOCKING 0x0 ;  /* 0x0000000000007b1d */ /* 0x000fec0000010000 */
[----:B0-----:R-:W-:Y:S04]  /*177230*/  STL.64 [R1+0xe0], R16 ;  /* 0x0000e01001007387 */ /* 0x001fe80000100a00 */
[----:B------:R0:W-:Y:S04]  /*177240*/  STL.64 [R1+0xe8], R18 ;  /* 0x0000e81201007387 */ /* 0x0001e80000100a00 */
[----:B0-----:R-:W4:Y:S04]  /*177250*/  LDL.LU.64 R18, [R1+0x54f0] ;  /* 0x0054f00001127983 */ /* 0x001f280000300a00 */
[----:B------:R-:W3:Y:S04]  /*177260*/  LDL.LU.64 R16, [R1+0x54e8] ;  /* 0x0054e80001107983 */ /* 0x000ee80000300a00 */
[----:B------:R-:W-:Y:S04]  /*177270*/  STSM.16.M88.4 [R28], R12 ;  /* 0x0000000c1c007844 */ /* 0x000fe80000000200 */
[----:B------:R0:W-:Y:S02]  /*177280*/  STSM.16.M88.4 [R28+0x200], R8 ;  /* 0x000200081c007844 */ /* 0x0001e40000000200 */
[----:B0-----:R-:W-:-:S02]  /*177290*/  PRMT R11, R0, 0x5410, R2 ;  /* 0x00005410000b7816 */ /* 0x001fc40000000002 */
[----:B------:R-:W-:Y:S02]  /*1772a0*/  PRMT R12, R24, 0x5410, R22 ;  /* 0x00005410180c7816 */ /* 0x000fe40000000016 */
[----:B------:R-:W-:Y:S02]  /*1772b0*/  PRMT R13, R26, 0x5410, R25 ;  /* 0x000054101a0d7816 */ /* 0x000fe40000000019 */
[----:B------:R-:W-:Y:S02]  /*1772c0*/  PRMT R14, R4, 0x5410, R27 ;  /* 0x00005410040e7816 */ /* 0x000fe4000000001b */
[----:B------:R-:W-:Y:S01]  /*1772d0*/  PRMT R15, R6, 0x5410, R5 ;  /* 0x00005410060f7816 */ /* 0x000fe20000000005 */
[----:B------:R-:W-:Y:S01]  /*1772e0*/  BAR.SYNC.DEFER_BLOCKING 0x0 ;  /* 0x0000000000007b1d */ /* 0x000fe20000010000 */
[----:B------:R-:W-:Y:S02]  /*1772f0*/  PRMT R10, R21, 0x5410, R20 ;  /* 0x00005410150a7816 */ /* 0x000fe40000000014 */
[----:B--2---:R-:W-:-:S02]  /*177300*/  PRMT R4, R29, 0x5410, R7 ;  /* 0x000054101d047816 */ /* 0x004fc40000000007 */
[----:B----4-:R-:W-:Y:S02]  /*177310*/  PRMT R9, R19, 0x5410, R18 ;  /* 0x0000541013097816 */ /* 0x010fe40000000012 */
[----:B---3--:R-:W-:Y:S02]  /*177320*/  PRMT R8, R16, 0x5410, R17 ;  /* 0x0000541010087816 */ /* 0x008fe40000000011 */
[----:B------:R-:W0:Y:S04]  /*177330*/  LDS.128 R16, [R23] ;  /* 0x0000000017107984 */ /* 0x000e280000000c00 */
[----:B0-----:R-:W-:Y:S01]  /*177340*/  STL [R1+0xd4], R17 ;  /* 0x0000d41101007387 */ /* 0x001fe20000100800 */
[----:B------:R-:W-:-:S03]  /*177350*/  IMAD.MOV.U32 R0, RZ, RZ, R16 ;  /* 0x000000ffff007224 */ /* 0x000fc600078e0010 */
[----:B------:R-:W-:Y:S04]  /*177360*/  STL.64 [R1+0xd8], R18 ;  /* 0x0000d81201007387 */ /* 0x000fe80000100a00 */
[----:B------:R-:W0:Y:S01]  /*177370*/  LDS.128 R16, [R23+0x400] ;  /* 0x0004000017107984 */ /* 0x000e220000000c00 */
[----:B------:R-:W-:Y:S06]  /*177380*/  BAR.SYNC.DEFER_BLOCKING 0x0 ;  /* 0x0000000000007b1d */ /* 0x000fec0000010000 */
[----:B------:R-:W-:Y:S04]  /*177390*/  STL [R1+0x5090], R0 ;  /* 0x0050900001007387 */ /* 0x000fe80000100800 */
[----:B------:R-:W-:Y:S04]  /*1773a0*/  STSM.16.M88.4 [R28], R12 ;  /* 0x0000000c1c007844 */ /* 0x000fe80000000200 */
[----:B------:R-:W-:Y:S01]  /*1773b0*/  STSM.16.M88.4 [R28+0x200], R8 ;  /* 0x000200081c007844 */ /* 0x000fe20000000200 */
[----:B0-----:R-:W-:-:S03]  /*1773c0*/  IMAD.MOV.U32 R2, RZ, RZ, R17 ;  /* 0x000000ffff027224 */ /* 0x001fc600078e0011 */
[----:B------:R-:W-:Y:S04]  /*1773d0*/  STL [R1+0xc0], R16 ;  /* 0x0000c01001007387 */ /* 0x000fe80000100800 */
[----:B------:R-:W-:Y:S04]  /*1773e0*/  STL.64 [R1+0xc8], R18 ;  /* 0x0000c81201007387 */ /* 0x000fe80000100a00 */
[----:B------:R-:W-:Y:S04]  /*1773f0*/  STL [R1+0x54e4], R23 ;  /* 0x0054e41701007387 */ /* 0x000fe80000100800 */
[----:B------:R0:W-:Y:S04]  /*177400*/  STL.64 [R1+0x52f8], R2 ;  /* 0x0052f80201007387 */ /* 0x0001e80000100a00 */
[----:B------:R-:W2:Y:S04]  /*177410*/  LDL.LU R7, [R1+0x1524] ;  /* 0x0015240001077983 */ /* 0x000ea80000300800 */
[----:B------:R-:W2:Y:S04]  /*177420*/  LDL.LU R29, [R1+0x1720] ;  /* 0x00172000011d7983 */ /* 0x000ea80000300800 */
[----:B0-----:R-:W3:Y:S04]  /*177430*/  LDL.LU R2, [R1+0x1590] ;  /* 0x0015900001027983 */ /* 0x001ee80000300800 */
[----:B------:R-:W4:Y:S04]  /*177440*/  LDL.LU R8, [R1+0x1740] ;  /* 0x0017400001087983 */ /* 0x000f280000300800 */
[----:B------:R-:W2:Y:S04]  /*177450*/  LDL.LU R3, [R1+0x1578] ;  /* 0x0015780001037983 */ /* 0x000ea80000300800 */
[----:B------:R-:W4:Y:S04]  /*177460*/  LDL.LU R9, [R1+0x1734] ;  /* 0x0017340001097983 */ /* 0x000f280000300800 */
[----:B------:R-:W2:Y:S04]  /*177470*/  LDL.LU R0, [R1+0x1574] ;  /* 0x0015740001007983 */ /* 0x000ea80000300800 */
[----:B------:R-:W2:Y:S04]  /*177480*/  LDL.LU R10, [R1+0x1730] ;  /* 0x00173000010a7983 */ /* 0x000ea80000300800 */
[----:B------:R-:W2:Y:S01]  /*177490*/  LDL.LU R11, [R1+0x1570] ;  /* 0x00157000010b7983 */ /* 0x000ea20000300800 */
[----:B------:R-:W-:Y:S06]  /*1774a0*/  BAR.SYNC.DEFER_BLOCKING 0x0 ;  /* 0x0000000000007b1d */ /* 0x000fec0000010000 */
[----:B--2---:R0:W-:Y:S04]  /*1774b0*/  STL.64 [R1+0x54b8], R10 ;  /* 0x0054b80a01007387 */ /* 0x0041e80000100a00 */
[----:B----4-:R-:W-:Y:S04]  /*1774c0*/  STL.64 [R1+0x54b0], R8 ;  /* 0x0054b00801007387 */ /* 0x010fe80000100a00 */
[----:B------:R-:W2:Y:S04]  /*1774d0*/  LDL.LU R23, [R1+0x1500] ;  /* 0x0015000001177983 */ /* 0x000ea80000300800 */
[----:B0-----:R-:W2:Y:S04]  /*1774e0*/  LDL.LU R10, [R1+0x1714] ;  /* 0x00171400010a7983 */ /* 0x001ea80000300800 */
[----:B------:R-:W4:Y:S04]  /*1774f0*/  LDL.LU R22, [R1+0x14fc] ;  /* 0x0014fc0001167983 */ /* 0x000f280000300800 */
[----:B------:R-:W4:Y:S04]  /*177500*/  LDL.LU R11, [R1+0x1710] ;  /* 0x00171000010b7983 */ /* 0x000f280000300800 */
        /* <DEDUP_REMOVED lines=11> */
[----:B------:R-:W2:Y:S04]  /*1775c0*/  LDL.LU R16, [R1+0x1554] ;  /* 0x0015540001107983 */ /* 0x000ea80000300800 */
[----:B------:R-:W2:Y:S04]  /*1775d0*/  LDL.LU R18, [R1+0x1728] ;  /* 0x0017280001127983 */ /* 0x000ea80000300800 */
[----:B------:R-:W2:Y:S01]  /*1775e0*/  LDL.LU R19, [R1+0x354] ;  /* 0x0003540001137983 */ /* 0x000ea20000300800 */
[----:B------:R-:W-:Y:S01]  /*1775f0*/  PRMT R9, R29, 0x5410, R7 ;  /* 0x000054101d097816 */ /* 0x000fe20000000007 */
[----:B------:R-:W-:Y:S01]  /*177600*/  IMAD.MOV.U32 R8, RZ, RZ, R4 ;  /* 0x000000ffff087224 */ /* 0x000fe200078e0004 */
[----:B------:R-:W-:Y:S01]  /*177610*/  PRMT R10, R10, 0x5410, R23 ;  /* 0x000054100a0a7816 */ /* 0x000fe20000000017 */
[----:B--2---:R0:W-:Y:S04]  /*177620*/  STL.64 [R1+0x54d8], R18 ;  /* 0x0054d81201007387 */ /* 0x0041e80000100a00 */
[----:B0-----:R-:W2:Y:S04]  /*177630*/  LDL.LU R18, [R1+0x14e4] ;  /* 0x0014e40001127983 */ /* 0x001ea80000300800 */
[----:B------:R-:W3:Y:S04]  /*177640*/  LDL.LU R19, [R1+0x350] ;  /* 0x0003500001137983 */ /* 0x000ee80000300800 */
[----:B------:R0:W-:Y:S04]  /*177650*/  STL.64 [R1+0x54d0], R16 ;  /* 0x0054d01001007387 */ /* 0x0001e80000100a00 */
        /* <DEDUP_REMOVED lines=14> */
[----:B----4-:R-:W-:-:S03]  /*177740*/  PRMT R11, R11, 0x5410, R22 ;  /* 0x000054100b0b7816 */ /* 0x010fc60000000016 */
[----:B------:R-:W4:Y:S01]  /*177750*/  LDL.LU R22, [R1+0x54e0] ;  /* 0x0054e00001167983 */ /* 0x000f220000300800 */
[----:B--2---:R-:W-:Y:S02]  /*177760*/  PRMT R14, R14, 0x5410, R18 ;  /* 0x000054100e0e7816 */ /* 0x004fe40000000012 */
[----:B---3--:R-:W-:Y:S02]  /*177770*/  PRMT R15, R15, 0x5410, R19 ;  /* 0x000054100f0f7816 */ /* 0x008fe40000000013 */
[----:B------:R-:W-:Y:S02]  /*177780*/  PRMT R12, R12, 0x5410, R16 ;  /* 0x000054100c0c7816 */ /* 0x000fe40000000010 */
[----:B------:R-:W-:Y:S02]  /*177790*/  PRMT R13, R13, 0x5410, R17 ;  /* 0x000054100d0d7816 */ /* 0x000fe40000000011 */
[----:B------:R-:W0:Y:S04]  /*1777a0*/  LDS.128 R16, [R23] ;  /* 0x0000000017107984 */ /* 0x000e280000000c00 */
[----:B0-----:R-:W-:Y:S04]  /*1777b0*/  STL.64 [R1+0xb0], R16 ;  /* 0x0000b01001007387 */ /* 0x001fe80000100a00 */
[----:B------:R-:W-:Y:S04]  /*1777c0*/  STL.64 [R1+0xb8], R18 ;  /* 0x0000b81201007387 */ /* 0x000fe80000100a00 */
[----:B------:R-:W0:Y:S01]  /*1777d0*/  LDS.128 R16, [R23+0x400] ;  /* 0x0004000017107984 */ /* 0x000e220000000c00 */
[----:B------:R-:W-:Y:S06]  /*1777e0*/  BAR.SYNC.DEFER_BLOCKING 0x0 ;  /* 0x0000000000007b1d */ /* 0x000fec0000010000 */
[----:B------:R-:W-:Y:S04]  /*1777f0*/  STSM.16.M88.4 [R28], R12 ;  /* 0x0000000c1c007844 */ /* 0x000fe80000000200 */
[----:B------:R-:W-:Y:S04]  /*177800*/  STSM.16.M88.4 [R28+0x200], R8 ;  /* 0x000200081c007844 */ /* 0x000fe80000000200 */
[----:B0-----:R-:W-:Y:S04]  /*177810*/  STL.64 [R1+0xa0], R16 ;  /* 0x0000a01001007387 */ /* 0x001fe80000100a00 */
[----:B------:R0:W-:Y:S04]  /*177820*/  STL.64 [R1+0xa8], R18 ;  /* 0x0000a81201007387 */ /* 0x0001e80000100a00 */
[----:B0-----:R-:W2:Y:S04]  /*177830*/  LDL.LU.64 R18, [R1+0x54d8] ;  /* 0x0054d80001127983 */ /* 0x001ea80000300a00 */
[----:B------:R-:W3:Y:S04]  /*177840*/  LDL.LU.64 R16, [R1+0x54d0] ;  /* 0x0054d00001107983 */ /* 0x000ee80000300a00 */
[----:B------:R-:W2:Y:S04]  /*177850*/  LDL.LU.64 R14, [R1+0x54c8] ;  /* 0x0054c800010e7983 */ /* 0x000ea80000300a00 */
[----:B------:R-:W2:Y:S04]  /*177860*/  LDL.LU.64 R12, [R1+0x54c0] ;  /* 0x0054c000010c7983 */ /* 0x000ea80000300a00 */
[----:B------:R-:W4:Y:S04]  /*177870*/  LDL.LU.64 R10, [R1+0x54b8] ;  /* 0x0054b800010a7983 */ /* 0x000f280000300a00 */
[----:B------:R-:W4:Y:S01]  /*177880*/  LDL.LU.64 R8, [R1+0x54b0] ;  /* 0x0054b00001087983 */ /* 0x000f220000300a00 */
[----:B------:R-:W-:Y:S01]  /*177890*/  PRMT R6, R6, 0x5410, R4 ;  /* 0x0000541006067816 */ /* 0x000fe20000000004 */
[----:B------:R-:W-:Y:S01]  /*1778a0*/  BAR.SYNC.DEFER_BLOCKING 0x0 ;  /* 0x0000000000007b1d */ /* 0x000fe20000010000 */
[----:B--2---:R-:W-:-:S02]  /*1778b0*/  PRMT R13, R14, 0x5410, R13 ;  /* 0x000054100e0d7816 */ /* 0x004fc4000000000d */
[----:B---3--:R-:W-:Y:S02]  /*1778c0*/  PRMT R14, R17, 0x5410, R15 ;  /* 0x00005410110e7816 */ /* 0x008fe4000000000f */
[----:B----4-:R-:W-:Y:S02]  /*1778d0*/  PRMT R12, R12, 0x5410, R11 ;  /* 0x000054100c0c7816 */ /* 0x010fe4000000000b */
[----:B------:R-:W-:Y:S02]  /*1778e0*/  PRMT R15, R18, 0x5410, R16 ;  /* 0x00005410120f7816 */ /* 0x000fe40000000010 */
[----:B------:R-:W-:Y:S02]  /*1778f0*/  PRMT R11, R20, 0x5410, R19 ;  /* 0x00005410140b7816 */ /* 0x000fe40000000013 */
[----:B------:R-:W0:Y:S01]  /*177900*/  LDS.128 R16, [R23] ;  /* 0x0000000017107984 */ /* 0x000e220000000c00 */
[----:B------:R-:W-:-:S03]  /*177910*/  PRMT R8, R8, 0x5410, R2 ;  /* 0x0000541008087816 */ /* 0x000fc60000000002 */
[----:B0-----:R-:W-:Y:S04]  /*177920*/  STL.64 [R1+0x90], R16 ;  /* 0x0000901001007387 */ /* 0x001fe80000100a00 */
[----:B------:R-:W-:Y:S04]  /*177930*/  STL.64 [R1+0x98], R18 ;  /* 0x0000981201007387 */ /* 0x000fe80000100a00 */
[----:B------:R-:W0:Y:S01]  /*177940*/  LDS.128 R16, [R23+0x400] ;  /* 0x0004000017107984 */ /* 0x000e220000000c00 */
[----:B------:R-:W-:Y:S01]  /*177950*/  BAR.SYNC.DEFER_BLOCKING 0x0 ;  /* 0x0000000000007b1d */ /* 0x000fe20000010000 */
[----:B------:R-:W-:-:S02]  /*177960*/  PRMT R9, R9, 0x5410, R3 ;  /* 0x0000541009097816 */ /* 0x000fc40000000003 */
[----:B------:R-:W-:-:S03]  /*177970*/  PRMT R10, R10, 0x5410, R0 ;  /* 0x000054100a0a7816 */ /* 0x000fc60000000000 */
[----:B------:R-:W-:Y:S04]  /*177980*/  STSM.16.M88.4 [R28], R12 ;  /* 0x0000000c1c007844 */ /* 0x000fe80000000200 */
[----:B------:R1:W-:Y:S04]  /*177990*/  STSM.16.M88.4 [R28+0x200], R8 ;  /* 0x000200081c007844 */ /* 0x0003e80000000200 */
[----:B0-----:R-:W-:Y:S04]  /*1779a0*/  STL.64 [R1+0x80], R16 ;  /* 0x0000801001007387 */ /* 0x001fe80000100a00 */
[----:B------:R-:W-:Y:S04]  /*1779b0*/  STL.64 [R1+0x88], R18 ;  /* 0x0000881201007387 */ /* 0x000fe80000100a00 */
[----:B------:R-:W2:Y:S04]  /*1779c0*/  LDL.LU R4, [R1+0x1608] ;  /* 0x0016080001047983 */ /* 0x000ea80000300800 */
[----:B-1----:R-:W3:Y:S04]  /*1779d0*/  LDL.LU R8, [R1+0x1780] ;  /* 0x0017800001087983 */ /* 0x002ee80000300800 */
[----:B------:R-:W3:Y:S04]  /*1779e0*/  LDL.LU R9, [R1+0x177c] ;  /* 0x00177c0001097983 */ /* 0x000ee80000300800 */
[----:B------:R-:W4:Y:S04]  /*1779f0*/  LDL.LU R10, [R1+0x1778] ;  /* 0x00177800010a7983 */ /* 0x000f280000300800 */
[----:B------:R-:W2:Y:S04]  /*177a00*/  LDL.LU R12, [R1+0x1774] ;  /* 0x00177400010c7983 */ /* 0x000ea80000300800 */
[----:B------:R-:W2:Y:S04]  /*177a10*/  LDL.LU R13, [R1+0x176c] ;  /* 0x00176c00010d7983 */ /* 0x000ea80000300800 */
[----:B------:R-:W2:Y:S04]  /*177a20*/  LDL.LU R2, [R1+0x15e8] ;  /* 0x0015e80001027983 */ /* 0x000ea80000300800 */
[----:B------:R-:W2:Y:S04]  /*177a30*/  LDL.LU R3, [R1+0x1764] ;  /* 0x0017640001037983 */ /* 0x000ea80000300800 */
[----:B------:R-:W2:Y:S04]  /*177a40*/  LDL.LU R0, [R1+0x35c] ;  /* 0x00035c0001007983 */ /* 0x000ea80000300800 */
[----:B------:R-:W4:Y:S01]  /*177a50*/  LDL.LU R11, [R1+0xc74] ;  /* 0x000c7400010b7983 */ /* 0x000f220000300800 */
[----:B------:R-:W-:-:S02]  /*177a60*/  PRMT R7, R7, 0x5410, R27 ;  /* 0x0000541007077816 */ /* 0x000fc4000000001b */
[----:B------:R-:W-:Y:S02]  /*177a70*/  PRMT R15, R24, 0x5410, R21 ;  /* 0x00005410180f7816 */ /* 0x000fe40000000015 */
[----:B------:R-:W-:Y:S02]  /*177a80*/  PRMT R14, R26, 0x5410, R25 ;  /* 0x000054101a0e7816 */ /* 0x000fe40000000019 */
[----:B------:R-:W-:Y:S01]  /*177a90*/  PRMT R5, R29, 0x5410, R5 ;  /* 0x000054101d057816 */ /* 0x000fe20000000005 */
[----:B------:R-:W-:Y:S06]  /*177aa0*/  BAR.SYNC.DEFER_BLOCKING 0x0 ;  /* 0x0000000000007b1d */ /* 0x000fec0000010000 */
[----:B----4-:R0:W-:Y:S04]  /*177ab0*/  STL.64 [R1+0x5488], R10 ;  /* 0x0054880a01007387 */ /* 0x0101e80000100a00 */
[----:B---3--:R1:W-:Y:S01]  /*177ac0*/  STL.64 [R1+0x5480], R8 ;  /* 0x0054800801007387 */ /* 0x0083e20000100a00 */
[----:B0-----:R-:W-:-:S02]  /*177ad0*/  IMAD.MOV.U32 R10, RZ, RZ, R7 ;  /* 0x000000ffff0a7224 */ /* 0x001fc400078e0007 */
[----:B------:R-:W-:Y:S02]  /*177ae0*/  IMAD.MOV.U32 R11, RZ, RZ, R6 ;  /* 0x000000ffff0b7224 */ /* 0x000fe400078e0006 */
[----:B-1----:R-:W-:Y:S02]  /*177af0*/  IMAD.MOV.U32 R8, RZ, RZ, R15 ;  /* 0x000000ffff087224 */ /* 0x002fe400078e000f */
[----:B------:R-:W-:Y:S01]  /*177b00*/  IMAD.MOV.U32 R9, RZ, RZ, R14 ;  /* 0x000000ffff097224 */ /* 0x000fe200078e000e */
[----:B------:R0:W-:Y:S04]  /*177b10*/  STL.64 [R1+0x5498], R10 ;  /* 0x0054980a01007387 */ /* 0x0001e80000100a00 */
[----:B0-----:R-:W3:Y:S04]  /*177b20*/  LDL.LU R10, [R1+0x1744] ;  /* 0x00174400010a7983 */ /* 0x001ee80000300800 */
[----:B------:R-:W4:Y:S04]  /*177b30*/  LDL.LU R11, [R1+0xc3c] ;  /* 0x000c3c00010b7983 */ /* 0x000f280000300800 */
[----:B------:R0:W-:Y:S04]  /*177b40*/  STL.64 [R1+0x5490], R8 ;  /* 0x0054900801007387 */ /* 0x0001e80000100a00 */
[----:B0-----:R-:W2:Y:S04]  /*177b50*/  LDL.LU R9, [R1+0x1748] ;  /* 0x0017480001097983 */ /* 0x001ea80000300800 */
[----:B------:R-:W2:Y:S04]  /*177b60*/  LDL.LU R14, [R1+0x1628] ;  /* 0x00162800010e7983 */ /* 0x000ea80000300800 */
[----:B------:R-:W2:Y:S04]  /*177b70*/  LDL.LU R18, [R1+0x17a0] ;  /* 0x0017a00001127983 */ /* 0x000ea80000300800 */
[----:B------:R-:W2:Y:S04]  /*177b80*/  LDL.LU R15, [R1+0x1624] ;  /* 0x00162400010f7983 */ /* 0x000ea80000300800 */
[----:B--2---:R0:W-:Y:S04]  /*177b90*/  STL.64 [R1+0x5460], R14 ;  /* 0x0054600e01007387 */ /* 0x0041e80000100a00 */
[----:B0-----:R-:W2:Y:S04]  /*177ba0*/  LDL.LU R14, [R1+0x15ec] ;  /* 0x0015ec00010e7983 */ /* 0x001ea80000300800 */
[----:B------:R-:W2:Y:S04]  /*177bb0*/  LDL.LU R15, [R1+0x1768] ;  /* 0x00176800010f7983 */ /* 0x000ea80000300800 */
[----:B--2---:R0:W-:Y:S04]  /*177bc0*/  STL.64 [R1+0x54a8], R14 ;  /* 0x0054a80e01007387 */ /* 0x0041e80000100a00 */
[----:B0-----:R-:W3:Y:S04]  /*177bd0*/  LDL.LU R14, [R1+0x15a8] ;  /* 0x0015a800010e7983 */ /* 0x001ee80000300800 */
[----:B------:R-:W4:Y:S04]  /*177be0*/  LDL.LU R15, [R1+0x358] ;  /* 0x00035800010f7983 */ /* 0x000f280000300800 */
[----:B------:R0:W-:Y:S04]  /*177bf0*/  STL.64 [R1+0x54a0], R12 ;  /* 0x0054a00c01007387 */ /* 0x0001e80000100a00 */
[----:B0-----:R-:W2:Y:S04]  /*177c00*/  LDL.LU R13, [R1+0x15ac] ;  /* 0x0015ac00010d7983 */ /* 0x001ea80000300800 */
[----:B------:R-:W2:Y:S04]  /*177c10*/  LDL.LU R17, [R1+0x179c] ;  /* 0x00179c0001117983 */ /* 0x000ea80000300800 */
[----:B------:R-:W2:Y:S04]  /*177c20*/  LDL.LU R16, [R1+0x1620] ;  /* 0x0016200001107983 */ /* 0x000ea80000300800 */
[----:B------:R-:W2:Y:S01]  /*177c30*/  LDL.LU R19, [R1+0x178c] ;  /* 0x00178c0001137983 */ /* 0x000ea20000300800 */
[----:B------:R-:W-:Y:S01]  /*177c40*/  IMAD.MOV.U32 R8, RZ, RZ, R5 ;  /* 0x000000ffff087224 */ /* 0x000fe200078e0005 */
[----:B---3--:R-:W-:-:S02]  /*177c50*/  PRMT R10, R10, 0x5410, R14 ;  /* 0x000054100a0a7816 */ /* 0x008fc4000000000e */
[----:B----4-:R-:W-:Y:S02]  /*177c60*/  PRMT R11, R11, 0x5410, R15 ;  /* 0x000054100b0b7816 */ /* 0x010fe4000000000f */
[----:B--2---:R-:W-:Y:S02]  /*177c70*/  PRMT R9, R9, 0x5410, R13 ;  /* 0x0000541009097816 */ /* 0x004fe4000000000d */
[----:B------:R-:W0:Y:S04]  /*177c80*/  LDS.128 R12, [R23] ;  /* 0x00000000170c7984 */ /* 0x000e280000000c00 */
[----:B------:R1:W-:Y:S04]  /*177c90*/  STL.64 [R1+0x5470], R18 ;  /* 0x0054701201007387 */ /* 0x0003e80000100a00 */
[----:B-1----:R-:W2:Y:S04]  /*177ca0*/  LDL.LU R18, [R1+0x15f8] ;  /* 0x0015f80001127983 */ /* 0x002ea80000300800 */
[----:B------:R-:W3:Y:S04]  /*177cb0*/  LDL.LU R19, [R1+0x15f0] ;  /* 0x0015f00001137983 */ /* 0x000ee80000300800 */
[----:B------:R1:W-:Y:S04]  /*177cc0*/  STL.64 [R1+0x5468], R16 ;  /* 0x0054681001007387 */ /* 0x0003e80000100a00 */
[----:B-1----:R-:W4:Y:S04]  /*177cd0*/  LDL.LU R16, [R1+0x1604] ;  /* 0x0016040001107983 */ /* 0x002f280000300800 */
        /* <DEDUP_REMOVED lines=12> */
[----:B------:R-:W-:Y:S04]  /*177da0*/  STL.64 [R1+0x78], R14 ;  /* 0x0000780e01007387 */ /* 0x000fe80000100a00 */
[----:B------:R-:W0:Y:S01]  /*177db0*/  LDS.128 R12, [R23+0x400] ;  /* 0x00040000170c7984 */ /* 0x000e220000000c00 */
[----:B------:R-:W-:Y:S06]  /*177dc0*/  BAR.SYNC.DEFER_BLOCKING 0x0 ;  /* 0x0000000000007b1d */ /* 0x000fec0000010000 */
[----:B------:R-:W-:Y:S04]  /*177dd0*/  STSM.16.M88.4 [R28], R8 ;  /* 0x000000081c007844 */ /* 0x000fe80000000200 */
[----:B0-----:R-:W-:Y:S04]  /*177de0*/  STL.64 [R1+0x60], R12 ;  /* 0x0000600c01007387 */ /* 0x001fe80000100a00 */
[----:B------:R0:W-:Y:S04]  /*177df0*/  STL.64 [R1+0x68], R14 ;  /* 0x0000680e01007387 */ /* 0x0001e80000100a00 */
[----:B0-----:R-:W2:Y:S04]  /*177e00*/  LDL.LU.64 R14, [R1+0x54a8] ;  /* 0x0054a800010e7983 */ /* 0x001ea80000300a00 */
[----:B------:R-:W2:Y:S04]  /*177e10*/  LDL.LU.64 R12, [R1+0x54a0] ;  /* 0x0054a000010c7983 */ /* 0x000ea80000300a00 */
[----:B------:R-:W2:Y:S04]  /*177e20*/  LDL.LU.64 R10, [R1+0x5498] ;  /* 0x00549800010a7983 */ /* 0x000ea80000300a00 */
[----:B------:R-:W2:Y:S04]  /*177e30*/  LDL.LU.64 R8, [R1+0x5490] ;  /* 0x0054900001087983 */ /* 0x000ea80000300a00 */
[----:B--2---:R0:W-:Y:S04]  /*177e40*/  STSM.16.M88.4 [R28+0x200], R8 ;  /* 0x000200081c007844 */ /* 0x0041e80000000200 */
[----:B0-----:R-:W2:Y:S04]  /*177e50*/  LDL.LU.64 R10, [R1+0x5488] ;  /* 0x00548800010a7983 */ /* 0x001ea80000300a00 */
[----:B------:R-:W4:Y:S01]  /*177e60*/  LDL.LU.64 R8, [R1+0x5480] ;  /* 0x0054800001087983 */ /* 0x000f220000300a00 */
[----:B------:R-:W-:-:S02]  /*177e70*/  PRMT R12, R12, 0x5410, R18 ;  /* 0x000054100c0c7816 */ /* 0x000fc40000000012 */
[----:B---3--:R-:W-:Y:S02]  /*177e80*/  PRMT R13, R13, 0x5410, R19 ;  /* 0x000054100d0d7816 */ /* 0x008fe40000000013 */
[----:B------:R-:W-:Y:S02]  /*177e90*/  PRMT R14, R15, 0x5410, R14 ;  /* 0x000054100f0e7816 */ /* 0x000fe4000000000e */
[----:B------:R-:W-:Y:S01]  /*177ea0*/  PRMT R15, R3, 0x5410, R2 ;  /* 0x00005410030f7816 */ /* 0x000fe20000000002 */
[----:B------:R-:W-:Y:S01]  /*177eb0*/  BAR.SYNC.DEFER_BLOCKING 0x0 ;  /* 0x0000000000007b1d */ /* 0x000fe20000010000 */
[----:B--2---:R-:W-:Y:S02]  /*177ec0*/  PRMT R10, R10, 0x5410, R17 ;  /* 0x000054100a0a7816 */ /* 0x004fe40000000011 */
[----:B----4-:R-:W-:-:S03]  /*177ed0*/  PRMT R9, R9, 0x5410, R16 ;  /* 0x0000541009097816 */ /* 0x010fc60000000010 */
[----:B------:R-:W0:Y:S01]  /*177ee0*/  LDS.128 R16, [R23] ;  /* 0x0000000017107984 */ /* 0x000e220000000c00 */
[----:B------:R-:W-:-:S03]  /*177ef0*/  PRMT R8, R8, 0x5410, R4 ;  /* 0x0000541008087816 */ /* 0x000fc60000000004 */
        /* <DEDUP_REMOVED lines=8> */
[----:B0-----:R-:W3:Y:S04]  /*177f80*/  LDL.LU.64 R18, [R1+0x5470] ;  /* 0x0054700001127983 */ /* 0x001ee80000300a00 */
[----:B------:R-:W4:Y:S04]  /*177f90*/  LDL.LU.64 R16, [R1+0x5468] ;  /* 0x0054680001107983 */ /* 0x000f280000300a00 */
[----:B------:R-:W3:Y:S01]  /*177fa0*/  LDL.LU.64 R14, [R1+0x5460] ;  /* 0x00546000010e7983 */ /* 0x000ee20000300a00 */
[----:B------:R-:W-:-:S05]  /*177fb0*/  PRMT R11, R11, 0x5410, R0 ;  /* 0x000054100b0b7816 */ /* 0x000fca0000000000 */
[----:B------:R0:W-:Y:S01]  /*177fc0*/  STSM.16.M88.4 [R28+0x200], R8 ;  /* 0x000200081c007844 */ /* 0x0001e20000000200 */
[----:B------:R-:W-:Y:S02]  /*177fd0*/  PRMT R13, R27, 0x5410, R26 ;  /* 0x000054101b0d7816 */ /* 0x000fe4000000001a */
[----:B------:R-:W-:Y:S02]  /*177fe0*/  PRMT R12, R6, 0x5410, R5 ;  /* 0x00005410060c7816 */ /* 0x000fe40000000005 */
[----:B------:R-:W-:Y:S01]  /*177ff0*/  PRMT R5, R29, 0x5410, R7 ;  /* 0x000054101d057816 */ /* 0x000fe20000000007 */
[----:B0-----:R-:W2:Y:S04]  /*178000*/  LDL.LU R8, [R1+0x17c0] ;  /* 0x0017c00001087983 */ /* 0x001ea80000300800 */
[----:B------:R-:W2:Y:S01]  /*178010*/  LDL.LU R9, [R1+0x17b4] ;  /* 0x0017b40001097983 */ /* 0x000ea20000300800 */
[----:B------:R-:W-:Y:S01]  /*178020*/  BAR.SYNC.DEFER_BLOCKING 0x0 ;  /* 0x0000000000007b1d */ /* 0x000fe20000010000 */
[----:B---3--:R-:W-:-:S02]  /*178030*/  PRMT R18, R18, 0x5410, R14 ;  /* 0x0000541012127816 */ /* 0x008fc4000000000e */
[----:B------:R-:W-:-:S03]  /*178040*/  PRMT R14, R25, 0x5410, R24 ;  /* 0x00005410190e7816 */ /* 0x000fc60000000018 */
[----:B------:R-:W0:Y:S04]  /*178050*/  LDS.128 R24, [R23] ;  /* 0x0000000017187984 */ /* 0x000e280000000c00 */
[----:B0-----:R-:W-:Y:S04]  /*178060*/  STL.64 [R1+0x30], R24 ;  /* 0x0000301801007387 */ /* 0x001fe80000100a00 */
[----:B------:R0:W-:Y:S04]  /*178070*/  STL.64 [R1+0x38], R26 ;  /* 0x0000381a01007387 */ /* 0x0001e80000100a00 */
[----:B------:R-:W3:Y:S04]  /*178080*/  LDL.LU R2, [R1+0x17b8] ;  /* 0x0017b80001027983 */ /* 0x000ee80000300800 */
        /* <DEDUP_REMOVED lines=8> */
[----:B----4-:R-:W-:-:S03]  /*178110*/  PRMT R17, R17, 0x5410, R15 ;  /* 0x0000541011117816 */ /* 0x010fc6000000000f */
[----:B--2---:R0:W-:Y:S04]  /*178120*/  STL.64 [R1+0x5408], R10 ;  /* 0x0054080a01007387 */ /* 0x0041e80000100a00 */
[----:B0-----:R-:W2:Y:S04]  /*178130*/  LDL.LU R10, [R1+0x17ac] ;  /* 0x0017ac00010a7983 */ /* 0x001ea80000300800 */
[----:B------:R-:W2:Y:S01]  /*178140*/  LDL.LU R11, [R1+0x1634] ;  /* 0x00163400010b7983 */ /* 0x000ea20000300800 */
[----:B------:R-:W-:Y:S02]  /*178150*/  PRMT R16, R19, 0x5410, R16 ;  /* 0x0000541013107816 */ /* 0x000fe40000000010 */
[----:B------:R-:W-:Y:S01]  /*178160*/  PRMT R15, R21, 0x5410, R20 ;  /* 0x00005410150f7816 */ /* 0x000fe20000000014 */
[----:B--2---:R0:W-:Y:S04]  /*178170*/  STL.64 [R1+0x5438], R10 ;  /* 0x0054380a01007387 */ /* 0x0041e80000100a00 */
[----:B------:R1:W-:Y:S01]  /*178180*/  STL.64 [R1+0x5430], R8 ;  /* 0x0054300801007387 */ /* 0x0003e20000100a00 */
[----:B0-----:R-:W-:-:S02]  /*178190*/  IMAD.MOV.U32 R10, RZ, RZ, R16 ;  /* 0x000000ffff0a7224 */ /* 0x001fc400078e0010 */
[----:B------:R-:W-:Y:S02]  /*1781a0*/  IMAD.MOV.U32 R11, RZ, RZ, R15 ;  /* 0x000000ffff0b7224 */ /* 0x000fe400078e000f */
[----:B-1----:R-:W-:Y:S02]  /*1781b0*/  IMAD.MOV.U32 R8, RZ, RZ, R18 ;  /* 0x000000ffff087224 */ /* 0x002fe400078e0012 */
[----:B------:R-:W-:Y:S01]  /*1781c0*/  IMAD.MOV.U32 R9, RZ, RZ, R17 ;  /* 0x000000ffff097224 */ /* 0x000fe200078e0011 */
[----:B------:R0:W-:Y:S04]  /*1781d0*/  STL.64 [R1+0x5448], R10 ;  /* 0x0054480a01007387 */ /* 0x0001e80000100a00 */
[----:B------:R1:W-:Y:S01]  /*1781e0*/  STL.64 [R1+0x5440], R8 ;  /* 0x0054400801007387 */ /* 0x0003e20000100a00 */
[----:B0-----:R-:W-:-:S02]  /*1781f0*/  IMAD.MOV.U32 R10, RZ, RZ, R12 ;  /* 0x000000ffff0a7224 */ /* 0x001fc400078e000c */
[----:B------:R-:W-:Y:S02]  /*178200*/  IMAD.MOV.U32 R11, RZ, RZ, R5 ;  /* 0x000000ffff0b7224 */ /* 0x000fe400078e0005 */
[----:B-1----:R-:W-:Y:S02]  /*178210*/  IMAD.MOV.U32 R8, RZ, RZ, R14 ;  /* 0x000000ffff087224 */ /* 0x002fe400078e000e */
[----:B------:R-:W-:Y:S01]  /*178220*/  IMAD.MOV.U32 R9, RZ, RZ, R13 ;  /* 0x000000ffff097224 */ /* 0x000fe200078e000d */
[----:B------:R-:W-:Y:S04]  /*178230*/  STL.64 [R1+0x5458], R10 ;  /* 0x0054580a01007387 */ /* 0x000fe80000100a00 */
[----:B------:R-:W-:Y:S04]  /*178240*/  STL.64 [R1+0x5450], R8 ;  /* 0x0054500801007387 */ /* 0x000fe80000100a00 */
[----:B------:R-:W2:Y:S04]  /*178250*/  LDL.LU R12, [R1+0x165c] ;  /* 0x00165c00010c7983 */ /* 0x000ea80000300800 */
[----:B------:R-:W2:Y:S04]  /*178260*/  LDL.LU R13, [R1+0x17dc] ;  /* 0x0017dc00010d7983 */ /* 0x000ea80000300800 */
[----:B------:R-:W4:Y:S04]  /*178270*/  LDL.LU R14, [R1+0x1658] ;  /* 0x00165800010e7983 */ /* 0x000f280000300800 */
[----:B------:R-:W4:Y:S04]  /*178280*/  LDL.LU R15, [R1+0x17d8] ;  /* 0x0017d800010f7983 */ /* 0x000f280000300800 */
[----:B------:R-:W0:Y:S01]  /*178290*/  LDS.128 R8, [R23+0x400] ;  /* 0x0004000017087984 */ /* 0x000e220000000c00 */
[----:B------:R-:W-:Y:S06]  /*1782a0*/  BAR.SYNC.DEFER_BLOCKING 0x0 ;  /* 0x0000000000007b1d */ /* 0x000fec0000010000 */
[----:B----4-:R1:W-:Y:S04]  /*1782b0*/  STL.64 [R1+0x5418], R14 ;  /* 0x0054180e01007387 */ /* 0x0103e80000100a00 */
[----:B-1----:R-:W4:Y:S04]  /*1782c0*/  LDL.LU R14, [R1+0x1638] ;  /* 0x00163800010e7983 */ /* 0x002f280000300800 */
[----:B------:R-:W4:Y:S04]  /*1782d0*/  LDL.LU R15, [R1+0x17bc] ;  /* 0x0017bc00010f7983 */ /* 0x000f280000300800 */
[----:B--2---:R1:W-:Y:S04]  /*1782e0*/  STL.64 [R1+0x5410], R12 ;  /* 0x0054100c01007387 */ /* 0x0043e80000100a00 */
[----:B-1----:R-:W2:Y:S04]  /*1782f0*/  LDL.LU R12, [R1+0x1640] ;  /* 0x00164000010c7983 */ /* 0x002ea80000300800 */
        /* <DEDUP_REMOVED lines=8> */
[----:B------:R-:W-:Y:S04]  /*178380*/  STL.64 [R1+0x5420], R16 ;  /* 0x0054201001007387 */ /* 0x000fe80000100a00 */
[----:B------:R-:W2:Y:S04]  /*178390*/  LDL.LU R25, [R1+0x17c8] ;  /* 0x0017c80001197983 */ /* 0x000ea80000300800 */
[----:B------:R-:W2:Y:S04]  /*1783a0*/  LDL.LU R20, [R1+0x1648] ;  /* 0x0016480001147983 */ /* 0x000ea80000300800 */
[----:B------:R-:W2:Y:S04]  /*1783b0*/  LDL.LU R26, [R1+0x17c4] ;  /* 0x0017c400011a7983 */ /* 0x000ea80000300800 */
[----:B------:R-:W2:Y:S04]  /*1783c0*/  LDL.LU R21, [R1+0x368] ;  /* 0x0003680001157983 */ /* 0x000ea80000300800 */
[----:B------:R-:W2:Y:S04]  /*1783d0*/  LDL.LU R5, [R1+0xc10] ;  /* 0x000c100001057983 */ /* 0x000ea80000300800 */
[----:B0-----:R-:W-:Y:S04]  /*1783e0*/  STL.64 [R1+0x20], R8 ;  /* 0x0000200801007387 */ /* 0x001fe80000100a00 */
        /* <DEDUP_REMOVED lines=9> */
[----:B------:R-:W-:Y:S01]  /*178480*/  BAR.SYNC.DEFER_BLOCKING 0x0 ;  /* 0x0000000000007b1d */ /* 0x000fe20000010000 */
[----:B--2---:R-:W-:-:S02]  /*178490*/  PRMT R9, R9, 0x5410, R12 ;  /* 0x0000541009097816 */ /* 0x004fc4000000000c */
[----:B----4-:R-:W-:Y:S02]  /*1784a0*/  PRMT R12, R15, 0x5410, R14 ;  /* 0x000054100f0c7816 */ /* 0x010fe4000000000e */
[----:B------:R-:W-:Y:S02]  /*1784b0*/  PRMT R14, R6, 0x5410, R27 ;  /* 0x00005410060e7816 */ /* 0x000fe4000000001b */
[----:B------:R-:W2:Y:S01]  /*1784c0*/  LDL.LU R27, [R1+0x167c] ;  /* 0x00167c00011b7983 */ /* 0x000ea20000300800 */
[----:B------:R-:W-:-:S03]  /*1784d0*/  PRMT R8, R8, 0x5410, R19 ;  /* 0x0000541008087816 */ /* 0x000fc60000000013 */
[----:B------:R-:W0:Y:S01]  /*1784e0*/  LDS.128 R16, [R23] ;  /* 0x0000000017107984 */ /* 0x000e220000000c00 */
[----:B------:R-:W-:Y:S02]  /*1784f0*/  PRMT R15, R29, 0x5410, R7 ;  /* 0x000054101d0f7816 */ /* 0x000fe40000000007 */
[----:B------:R-:W-:Y:S02]  /*178500*/  PRMT R10, R10, 0x5410, R13 ;  /* 0x000054100a0a7816 */ /* 0x000fe4000000000d */
[----:B---3--:R-:W-:Y:S02]  /*178510*/  PRMT R13, R2, 0x5410, R11 ;  /* 0x00005410020d7816 */ /* 0x008fe4000000000b */
[----:B------:R-:W-:Y:S01]  /*178520*/  PRMT R11, R0, 0x5410, R3 ;  /* 0x00005410000b7816 */ /* 0x000fe20000000003 */
[----:B--2---:R-:W-:Y:S04]  /*178530*/  STL [R1+0x5400], R27 ;  /* 0x0054001b01007387 */ /* 0x004fe80000100800 */
[----:B------:R-:W2:Y:S04]  /*178540*/  LDL.LU R6, [R1+0x1800] ;  /* 0x0018000001067983 */ /* 0x000ea80000300800 */
[----:B------:R-:W3:Y:S04]  /*178550*/  LDL.LU R7, [R1+0x1678] ;  /* 0x0016780001077983 */ /* 0x000ee80000300800 */
[----:B------:R-:W3:Y:S04]  /*178560*/  LDL.LU R29, [R1+0x17fc] ;  /* 0x0017fc00011d7983 */ /* 0x000ee80000300800 */
[----:B0-----:R-:W-:Y:S04]  /*178570*/  STL.64 [R1+0x10], R16 ;  /* 0x0000101001007387 */ /* 0x001fe80000100a00 */
[----:B------:R-:W-:Y:S04]  /*178580*/  STL.64 [R1+0x18], R18 ;  /* 0x0000181201007387 */ /* 0x000fe80000100a00 */
[----:B------:R-:W0:Y:S01]  /*178590*/  LDS.128 R16, [R23+0x400] ;  /* 0x0004000017107984 */ /* 0x000e220000000c00 */
[----:B------:R-:W-:Y:S06]  /*1785a0*/  BAR.SYNC.DEFER_BLOCKING 0x0 ;  /* 0x0000000000007b1d */ /* 0x000fec0000010000 */
[----:B------:R-:W-:Y:S04]  /*1785b0*/  STSM.16.M88.4 [R28], R12 ;  /* 0x0000000c1c007844 */ /* 0x000fe80000000200 */
[----:B------:R-:W-:Y:S04]  /*1785c0*/  STSM.16.M88.4 [R28+0x200], R8 ;  /* 0x000200081c007844 */ /* 0x000fe80000000200 */
[----:B0-----:R-:W-:Y:S04]  /*1785d0*/  STL.64 [R1], R16 ;  /* 0x0000001001007387 */ /* 0x001fe80000100a00 */
[----:B------:R0:W-:Y:S04]  /*1785e0*/  STL.64 [R1+0x8], R18 ;  /* 0x0000081201007387 */ /* 0x0001e80000100a00 */
[----:B0-----:R-:W4:Y:S04]  /*1785f0*/  LDL.LU.64 R18, [R1+0x5428] ;  /* 0x0054280001127983 */ /* 0x001f280000300a00 */
[----:B------:R-:W2:Y:S04]  /*178600*/  LDL.LU.64 R16, [R1+0x5420] ;  /* 0x0054200001107983 */ /* 0x000ea80000300a00 */
[----:B------:R-:W2:Y:S04]  /*178610*/  LDL.LU.64 R14, [R1+0x5418] ;  /* 0x00541800010e7983 */ /* 0x000ea80000300a00 */
[----:B------:R-:W2:Y:S04]  /*178620*/  LDL.LU.64 R12, [R1+0x5410] ;  /* 0x00541000010c7983 */ /* 0x000ea80000300a00 */
[----:B------:R-:W3:Y:S01]  /*178630*/  LDL.LU.64 R10, [R1+0x5408] ;  /* 0x00540800010a7983 */ /* 0x000ee20000300a00 */
[----:B------:R-:W-:-:S03]  /*178640*/  PRMT R27, R5, 0x5410, R21 ;  /* 0x00005410051b7816 */ /* 0x000fc60000000015 */
[----:B------:R-:W3:Y:S01]  /*178650*/  LDL.LU R5, [R1+0x17f8] ;  /* 0x0017f80001057983 */ /* 0x000ee20000300800 */
[----:B------:R-:W-:Y:S01]  /*178660*/  PRMT R26, R26, 0x5410, R20 ;  /* 0x000054101a1a7816 */ /* 0x000fe20000000014 */
[----:B------:R-:W-:Y:S01]  /*178670*/  BAR.SYNC.DEFER_BLOCKING 0x0 ;  /* 0x0000000000007b1d */ /* 0x000fe20000010000 */
[----:B----4-:R-:W-:Y:S02]  /*178680*/  PRMT R24, R24, 0x5410, R18 ;  /* 0x0000541018187816 */ /* 0x010fe40000000012 */
[----:B------:R-:W-:Y:S02]  /*178690*/  PRMT R25, R25, 0x5410, R19 ;  /* 0x0000541019197816 */ /* 0x000fe40000000013 */
[----:B--2---:R-:W-:Y:S02]  /*1786a0*/  PRMT R9, R13, 0x5410, R12 ;  /* 0x000054100d097816 */ /* 0x004fe4000000000c */
[----:B---3--:R-:W-:Y:S02]  /*1786b0*/  PRMT R8, R11, 0x5410, R10 ;  /* 0x000054100b087816 */ /* 0x008fe4000000000a */
[----:B------:R-:W-:-:S02]  /*1786c0*/  PRMT R11, R16, 0x5410, R17 ;  /* 0x00005410100b7816 */ /* 0x000fc40000000011 */
[----:B------:R-:W0:Y:S01]  /*1786d0*/  LDS.128 R16, [R23] ;  /* 0x0000000017107984 */ /* 0x000e220000000c00 */
[----:B------:R-:W-:-:S03]  /*1786e0*/  PRMT R10, R15, 0x5410, R14 ;  /* 0x000054100f0a7816 */ /* 0x000fc6000000000e */
[----:B------:R-:W1:Y:S01]  /*1786f0*/  LDS.128 R12, [R23+0x400] ;  /* 0x00040000170c7984 */ /* 0x000e620000000c00 */
[----:B------:R-:W-:Y:S06]  /*178700*/  BAR.SYNC.DEFER_BLOCKING 0x0 ;  /* 0x0000000000007b1d */ /* 0x000fec0000010000 */
[----:B0-----:R-:W-:Y:S04]  /*178710*/  STL.64 [R1+0x320], R16 ;  /* 0x0003201001007387 */ /* 0x001fe80000100a00 */
[----:B------:R-:W-:Y:S04]  /*178720*/  STL.64 [R1+0x328], R18 ;  /* 0x0003281201007387 */ /* 0x000fe80000100a00 */
[----:B------:R-:W2:Y:S04]  /*178730*/  LDL.LU R2, [R1+0x17ec] ;  /* 0x0017ec0001027983 */ /* 0x000ea80000300800 */
[----:B-1----:R-:W-:Y:S04]  /*178740*/  STL.64 [R1+0x3d0], R12 ;  /* 0x0003d00c01007387 */ /* 0x002fe80000100a00 */
[----:B------:R0:W-:Y:S04]  /*178750*/  STL.64 [R1+0x3d8], R14 ;  /* 0x0003d80e01007387 */ /* 0x0001e80000100a00 */
[----:B------:R1:W-:Y:S04]  /*178760*/  STSM.16.M88.4 [R28], R24 ;  /* 0x000000181c007844 */ /* 0x0003e80000000200 */
[----:B0-----:R-:W3:Y:S04]  /*178770*/  LDL.LU R14, [R1+0x1668] ;  /* 0x00166800010e7983 */ /* 0x001ee80000300800 */
[----:B------:R-:W3:Y:S04]  /*178780*/  LDL.LU R15, [R1+0x17e8] ;  /* 0x0017e800010f7983 */ /* 0x000ee80000300800 */
[----:B------:R-:W4:Y:S04]  /*178790*/  LDL.LU R17, [R1+0x1664] ;  /* 0x0016640001117983 */ /* 0x000f280000300800 */
[----:B------:R-:W4:Y:S04]  /*1787a0*/  LDL.LU R16, [R1+0x17e4] ;  /* 0x0017e40001107983 */ /* 0x000f280000300800 */
[----:B------:R-:W2:Y:S04]  /*1787b0*/  LDL.LU R18, [R1+0x36c] ;  /* 0x00036c0001127983 */ /* 0x000ea80000300800 */
[----:B------:R-:W2:Y:S04]  /*1787c0*/  LDL.LU R19, [R1+0xc90] ;  /* 0x000c900001137983 */ /* 0x000ea80000300800 */
[----:B-1----:R-:W2:Y:S04]  /*1787d0*/  LDL.LU R27, [R1+0x5400] ;  /* 0x00540000011b7983 */ /* 0x002ea80000300800 */
[----:B------:R0:W-:Y:S04]  /*1787e0*/  STSM.16.M88.4 [R28+0x200], R8 ;  /* 0x000200081c007844 */ /* 0x0001e80000000200 */
[----:B------:R-:W3:Y:S04]  /*1787f0*/  LDL.LU R3, [R1+0x1698] ;  /* 0x0016980001037983 */ /* 0x000ee80000300800 */
[----:B0-----:R-:W3:Y:S04]  /*178800*/  LDL.LU R8, [R1+0x1820] ;  /* 0x0018200001087983 */ /* 0x001ee80000300800 */
[----:B------:R-:W3:Y:S04]  /*178810*/  LDL.LU R0, [R1+0x1694] ;  /* 0x0016940001007983 */ /* 0x000ee80000300800 */
[----:B------:R-:W3:Y:S04]  /*178820*/  LDL.LU R9, [R1+0x181c] ;  /* 0x00181c0001097983 */ /* 0x000ee80000300800 */
[----:B------:R-:W3:Y:S04]  /*178830*/  LDL.LU R10, [R1+0x1690] ;  /* 0x00169000010a7983 */ /* 0x000ee80000300800 */
[----:B------:R-:W3:Y:S01]  /*178840*/  LDL.LU R11, [R1+0x180c] ;  /* 0x00180c00010b7983 */ /* 0x000ee20000300800 */
[----:B------:R-:W-:Y:S01]  /*178850*/  PRMT R29, R29, 0x5410, R7 ;  /* 0x000054101d1d7816 */ /* 0x000fe20000000007 */
[----:B------:R-:W-:Y:S01]  /*178860*/  BAR.SYNC.DEFER_BLOCKING 0x0 ;  /* 0x0000000000007b1d */ /* 0x000fe20000010000 */
[----:B--2---:R-:W-:-:S05]  /*178870*/  PRMT R6, R6, 0x5410, R27 ;  /* 0x0000541006067816 */ /* 0x004fca000000001b */
[----:B---3--:R0:W-:Y:S04]  /*178880*/  STL.64 [R1+0x53e8], R10 ;  /* 0x0053e80a01007387 */ /* 0x0081e80000100a00 */
[----:B0-----:R-:W2:Y:S04]  /*178890*/  LDL.LU R10, [R1+0x17f4] ;  /* 0x0017f400010a7983 */ /* 0x001ea80000300800 */
[----:B------:R-:W3:Y:S04]  /*1788a0*/  LDL.LU R11, [R1+0x166c] ;  /* 0x00166c00010b7983 */ /* 0x000ee80000300800 */
[----:B------:R0:W-:Y:S04]  /*1788b0*/  STL.64 [R1+0x53e0], R8 ;  /* 0x0053e00801007387 */ /* 0x0001e80000100a00 */
        /* <DEDUP_REMOVED lines=10> */
[----:B--2---:R-:W-:-:S02]  /*178960*/  PRMT R5, R5, 0x5410, R8 ;  /* 0x0000541005057816 */ /* 0x004fc40000000008 */
[----:B---3--:R-:W-:Y:S02]  /*178970*/  PRMT R8, R10, 0x5410, R9 ;  /* 0x000054100a087816 */ /* 0x008fe40000000009 */
[----:B------:R-:W-:Y:S01]  /*178980*/  PRMT R10, R15, 0x5410, R14 ;  /* 0x000054100f0a7816 */ /* 0x000fe2000000000e */
[----:B----4-:R0:W-:Y:S04]  /*178990*/  STL.64 [R1+0x53f8], R26 ;  /* 0x0053f81a01007387 */ /* 0x0101e80000100a00 */
[----:B------:R-:W-:Y:S01]  /*1789a0*/  STL.64 [R1+0x53f0], R24 ;  /* 0x0053f01801007387 */ /* 0x000fe20000100a00 */
[----:B0-----:R-:W-:-:S03]  /*1789b0*/  IMAD.MOV.U32 R27, RZ, RZ, R6 ;  /* 0x000000ffff1b7224 */ /* 0x001fc600078e0006 */
[----:B------:R-:W2:Y:S04]  /*1789c0*/  LDL.LU R6, [R1+0x370] ;  /* 0x0003700001067983 */ /* 0x000ea80000300800 */
[----:B------:R-:W2:Y:S04]  /*1789d0*/  LDL.LU R7, [R1+0xbdc] ;  /* 0x000bdc0001077983 */ /* 0x000ea80000300800 */
[----:B------:R-:W3:Y:S04]  /*1789e0*/  LDL.LU R14, [R1+0x16b4] ;  /* 0x0016b400010e7983 */ /* 0x000ee80000300800 */
[----:B------:R-:W3:Y:S01]  /*1789f0*/  LDL.LU R15, [R1+0x1840] ;  /* 0x00184000010f7983 */ /* 0x000ee20000300800 */
[----:B------:R-:W-:-:S02]  /*178a00*/  PRMT R9, R2, 0x5410, R11 ;  /* 0x0000541002097816 */ /* 0x000fc4000000000b */
[----:B------:R-:W-:Y:S02]  /*178a10*/  PRMT R11, R16, 0x5410, R17 ;  /* 0x00005410100b7816 */ /* 0x000fe40000000011 */
[----:B------:R-:W-:Y:S02]  /*178a20*/  PRMT R2, R19, 0x5410, R18 ;  /* 0x0000541013027816 */ /* 0x000fe40000000012 */
[----:B------:R-:W0:Y:S04]  /*178a30*/  LDS.128 R16, [R23] ;  /* 0x0000000017107984 */ /* 0x000e280000000c00 */
[----:B0-----:R0:W-:Y:S04]  /*178a40*/  STL.64 [R1+0x3b0], R16 ;  /* 0x0003b01001007387 */ /* 0x0011e80000100a00 */
[----:B------:R1:W-:Y:S04]  /*178a50*/  STL.64 [R1+0x3b8], R18 ;  /* 0x0003b81201007387 */ /* 0x0003e80000100a00 */
[----:B---3--:R-:W-:Y:S04]  /*178a60*/  STL.64 [R1+0x53c8], R14 ;  /* 0x0053c80e01007387 */ /* 0x008fe80000100a00 */
[----:B0-----:R-:W3:Y:S04]  /*178a70*/  LDL.LU R17, [R1+0x16b0] ;  /* 0x0016b00001117983 */ /* 0x001ee80000300800 */
[----:B------:R-:W3:Y:S04]  /*178a80*/  LDL.LU R16, [R1+0x1834] ;  /* 0x0018340001107983 */ /* 0x000ee80000300800 */
[----:B-1----:R-:W4:Y:S04]  /*178a90*/  LDL.LU R18, [R1+0x16ac] ;  /* 0x0016ac0001127983 */ /* 0x002f280000300800 */
[----:B------:R-:W4:Y:S04]  /*178aa0*/  LDL.LU R19, [R1+0x182c] ;  /* 0x00182c0001137983 */ /* 0x000f280000300800 */
[----:B----4-:R-:W-:Y:S04]  /*178ab0*/  STL.64 [R1+0x53d8], R18 ;  /* 0x0053d81201007387 */ /* 0x010fe80000100a00 */
[----:B---3--:R0:W-:Y:S02]  /*178ac0*/  STL.64 [R1+0x53d0], R16 ;  /* 0x0053d01001007387 */ /* 0x0081e40000100a00 */
[----:B0-----:R-:W-:-:S02]  /*178ad0*/  IMAD.MOV.U32 R16, RZ, RZ, R27 ;  /* 0x000000ffff107224 */ /* 0x001fc400078e001b */
[----:B------:R-:W0:Y:S01]  /*178ae0*/  LDS.128 R24, [R23+0x400] ;  /* 0x0004000017187984 */ /* 0x000e220000000c00 */
[----:B------:R-:W-:Y:S01]  /*178af0*/  BAR.SYNC.DEFER_BLOCKING 0x0 ;  /* 0x0000000000007b1d */ /* 0x000fe20000010000 */
[----:B------:R-:W-:Y:S02]  /*178b00*/  IMAD.MOV.U32 R18, RZ, RZ, R5 ;  /* 0x000000ffff127224 */ /* 0x000fe400078e0005 */
[----:B------:R-:W-:-:S03]  /*178b10*/  IMAD.MOV.U32 R17, RZ, RZ, R29 ;  /* 0x000000ffff117224 */ /* 0x000fc600078e001d */
[----:B------:R-:W3:Y:S04]  /*178b20*/  LDL.LU R5, [R1+0x16a8] ;  /* 0x0016a80001057983 */ /* 0x000ee80000300800 */
[----:B------:R-:W3:Y:S04]  /*178b30*/  LDL.LU R29, [R1+0x183c] ;  /* 0x00183c00011d7983 */ /* 0x000ee80000300800 */
[----:B------:R-:W-:Y:S04]  /*178b40*/  STSM.16.M88.4 [R28], R8 ;  /* 0x000000081c007844 */ /* 0x000fe80000000200 */
[----:B0-----:R-:W-:Y:S04]  /*178b50*/  STL.64 [R1+0x390], R24 ;  /* 0x0003901801007387 */ /* 0x001fe80000100a00 */
[----:B------:R0:W-:Y:S04]  /*178b60*/  STL.64 [R1+0x398], R26 ;  /* 0x0003981a01007387 */ /* 0x0001e80000100a00 */
[----:B0-----:R-:W4:Y:S04]  /*178b70*/  LDL.LU.64 R26, [R1+0x53f8] ;  /* 0x0053f800011a7983 */ /* 0x001f280000300a00 */
[----:B------:R-:W3:Y:S04]  /*178b80*/  LDL.LU.64 R24, [R1+0x53f0] ;  /* 0x0053f00001187983 */ /* 0x000ee80000300a00 */
[----:B------:R-:W3:Y:S04]  /*178b90*/  LDL.LU.64 R10, [R1+0x53e8] ;  /* 0x0053e800010a7983 */ /* 0x000ee80000300a00 */
[----:B------:R-:W3:Y:S01]  /*178ba0*/  LDL.LU.64 R8, [R1+0x53e0] ;  /* 0x0053e00001087983 */ /* 0x000ee20000300a00 */
[----:B------:R-:W-:-:S05]  /*178bb0*/  IMAD.MOV.U32 R19, RZ, RZ, R2 ;  /* 0x000000ffff137224 */ /* 0x000fca00078e0002 */
[----:B------:R-:W-:Y:S01]  /*178bc0*/  STSM.16.M88.4 [R28+0x200], R16 ;  /* 0x000200101c007844 */ /* 0x000fe20000000200 */
[----:B------:R-:W-:Y:S06]  /*178bd0*/  BAR.SYNC.DEFER_BLOCKING 0x0 ;  /* 0x0000000000007b1d */ /* 0x000fec0000010000 */
[----:B------:R-:W0:Y:S01]  /*178be0*/  LDS.128 R16, [R23] ;  /* 0x0000000017107984 */ /* 0x000e220000000c00 */
[----:B--2---:R-:W-:Y:S02]  /*178bf0*/  PRMT R15, R7, 0x5410, R6 ;  /* 0x00005410070f7816 */ /* 0x004fe40000000006 */
[----:B----4-:R-:W-:-:S02]  /*178c00*/  PRMT R14, R27, 0x5410, R26 ;  /* 0x000054101b0e7816 */ /* 0x010fc4000000001a */
[----:B---3--:R-:W-:Y:S02]  /*178c10*/  PRMT R10, R11, 0x5410, R10 ;  /* 0x000054100b0a7816 */ /* 0x008fe4000000000a */
[----:B------:R-:W-:Y:S02]  /*178c20*/  PRMT R11, R13, 0x5410, R12 ;  /* 0x000054100d0b7816 */ /* 0x000fe4000000000c */
[----:B------:R-:W-:Y:S02]  /*178c30*/  PRMT R12, R21, 0x5410, R20 ;  /* 0x00005410150c7816 */ /* 0x000fe40000000014 */
[----:B------:R-:W2:Y:S01]  /*178c40*/  LDL.LU R20, [R1+0x16a4] ;  /* 0x0016a40001147983 */ /* 0x000ea20000300800 */
[----:B------:R-:W-:-:S03]  /*178c50*/  PRMT R13, R25, 0x5410, R24 ;  /* 0x00005410190d7816 */ /* 0x000fc60000000018 */
[----:B------:R-:W2:Y:S04]  /*178c60*/  LDL.LU R21, [R1+0x1838] ;  /* 0x0018380001157983 */ /* 0x000ea80000300800 */
[----:B------:R-:W3:Y:S04]  /*178c70*/  LDL.LU R24, [R1+0x16a0] ;  /* 0x0016a00001187983 */ /* 0x000ee80000300800 */
        /* <DEDUP_REMOVED lines=8> */
[----:B------:R-:W-:Y:S01]  /*178d00*/  BAR.SYNC.DEFER_BLOCKING 0x0 ;  /* 0x0000000000007b1d */ /* 0x000fe20000010000 */
[----:B------:R-:W-:-:S02]  /*178d10*/  PRMT R8, R8, 0x5410, R3 ;  /* 0x0000541008087816 */ /* 0x000fc40000000003 */
[----:B------:R-:W-:-:S03]  /*178d20*/  PRMT R9, R9, 0x5410, R0 ;  /* 0x0000541009097816 */ /* 0x000fc60000000000 */
[----:B------:R1:W-:Y:S04]  /*178d30*/  STSM.16.M88.4 [R28], R12 ;  /* 0x0000000c1c007844 */ /* 0x0003e80000000200 */
[----:B------:R-:W-:Y:S04]  /*178d40*/  STSM.16.M88.4 [R28+0x200], R8 ;  /* 0x000200081c007844 */ /* 0x000fe80000000200 */
[----:B0-----:R-:W-:Y:S04]  /*178d50*/  STL.64 [R1+0x370], R16 ;  /* 0x0003701001007387 */ /* 0x001fe80000100a00 */
[----:B------:R0:W-:Y:S01]  /*178d60*/  STL.64 [R1+0x378], R18 ;  /* 0x0003781201007387 */ /* 0x0001e20000100a00 */
[----:B-1----:R-:W-:-:S03]  /*178d70*/  PRMT R12, R29, 0x5410, R5 ;  /* 0x000054101d0c7816 */ /* 0x002fc60000000005 */
[----:B0-----:R-:W2:Y:S04]  /*178d80*/  LDL.LU.64 R18, [R1+0x53d8] ;  /* 0x0053d80001127983 */ /* 0x001ea80000300a00 */
[----:B------:R-:W3:Y:S04]  /*178d90*/  LDL.LU.64 R16, [R1+0x53d0] ;  /* 0x0053d00001107983 */ /* 0x000ee80000300a00 */
[----:B------:R-:W4:Y:S04]  /*178da0*/  LDL.LU.64 R14, [R1+0x53c8] ;  /* 0x0053c800010e7983 */ /* 0x000f280000300a00 */
[----:B------:R-:W4:Y:S04]  /*178db0*/  LDL.LU R29, [R1+0x16d0] ;  /* 0x0016d000011d7983 */ /* 0x000f280000300800 */
[----:B------:R-:W4:Y:S04]  /*178dc0*/  LDL.LU R8, [R1+0x1860] ;  /* 0x0018600001087983 */ /* 0x000f280000300800 */
[----:B------:R-:W4:Y:S04]  /*178dd0*/  LDL.LU R9, [R1+0x185c] ;  /* 0x00185c0001097983 */ /* 0x000f280000300800 */
[----:B------:R-:W4:Y:S04]  /*178de0*/  LDL.LU R10, [R1+0x1858] ;  /* 0x00185800010a7983 */ /* 0x000f280000300800 */
[----:B------:R-:W4:Y:S01]  /*178df0*/  LDL.LU R11, [R1+0x1854] ;  /* 0x00185400010b7983 */ /* 0x000f220000300800 */
[----:B------:R-:W-:Y:S01]  /*178e00*/  BAR.SYNC.DEFER_BLOCKING 0x0 ;  /* 0x0000000000007b1d */ /* 0x000fe20000010000 */
[----:B--2---:R-:W-:-:S02]  /*178e10*/  PRMT R0, R19, 0x5410, R18 ;  /* 0x0000541013007816 */ /* 0x004fc40000000012 */
[----:B---3--:R-:W-:Y:S02]  /*178e20*/  PRMT R2, R16, 0x5410, R17 ;  /* 0x0000541010027816 */ /* 0x008fe40000000011 */
[----:B----4-:R-:W-:Y:S01]  /*178e30*/  PRMT R3, R15, 0x5410, R14 ;  /* 0x000054100f037816 */ /* 0x010fe2000000000e */
[----:B------:R0:W-:Y:S04]  /*178e40*/  STL.64 [R1+0x53b8], R10 ;  /* 0x0053b80a01007387 */ /* 0x0001e80000100a00 */
[----:B------:R1:W-:Y:S01]  /*178e50*/  STL.64 [R1+0x53b0], R8 ;  /* 0x0053b00801007387 */ /* 0x0003e20000100a00 */
[----:B0-----:R-:W-:Y:S02]  /*178e60*/  IMAD.MOV.U32 R10, RZ, RZ, R0 ;  /* 0x000000ffff0a7224 */ /* 0x001fe400078e0000 */
[----:B-1----:R-:W-:-:S02]  /*178e70*/  IMAD.MOV.U32 R9, RZ, RZ, R2 ;  /* 0x000000ffff097224 */ /* 0x002fc400078e0002 */
[----:B------:R-:W-:Y:S01]  /*178e80*/  IMAD.MOV.U32 R8, RZ, RZ, R3 ;  /* 0x000000ffff087224 */ /* 0x000fe200078e0003 */
[----:B------:R-:W2:Y:S04]  /*178e90*/  LDL.LU R2, [R1+0x1848] ;  /* 0x0018480001027983 */ /* 0x000ea80000300800 */
[----:B------:R-:W3:Y:S04]  /*178ea0*/  LDL.LU R3, [R1+0x16b8] ;  /* 0x0016b80001037983 */ /* 0x000ee80000300800 */
[----:B------:R-:W3:Y:S04]  /*178eb0*/  LDL.LU R0, [R1+0x1844] ;  /* 0x0018440001007983 */ /* 0x000ee80000300800 */
[----:B------:R-:W4:Y:S04]  /*178ec0*/  LDL.LU R17, [R1+0x3ec] ;  /* 0x0003ec0001117983 */ /* 0x000f280000300800 */
[----:B------:R-:W2:Y:S04]  /*178ed0*/  LDL.LU R5, [R1+0x404] ;  /* 0x0004040001057983 */ /* 0x000ea80000300800 */
[----:B--2---:R0:W-:Y:S02]  /*178ee0*/  STL.64 [R1+0x53c0], R4 ;  /* 0x0053c00401007387 */ /* 0x0041e40000100a00 */
[----:B0-----:R-:W-:-:S02]  /*178ef0*/  IMAD.MOV.U32 R4, RZ, RZ, R12 ;  /* 0x000000ffff047224 */ /* 0x001fc400078e000c */
[----:B------:R-:W2:Y:S04]  /*178f00*/  LDL.LU.64 R12, [R1+0x2cc0] ;  /* 0x002cc000010c7983 */ /* 0x000ea80000300a00 */
[----:B------:R-:W2:Y:S01]  /*178f10*/  LDL.LU.64 R14, [R1+0x2cb8] ;  /* 0x002cb800010e7983 */ /* 0x000ea20000300a00 */
[----:B------:R-:W-:Y:S02]  /*178f20*/  PRMT R6, R6, 0x5410, R24 ;  /* 0x0000541006067816 */ /* 0x000fe40000000018 */
[----:B------:R-:W-:Y:S02]  /*178f30*/  PRMT R7, R7, 0x5410, R25 ;  /* 0x0000541007077816 */ /* 0x000fe40000000019 */
[----:B------:R-:W-:Y:S02]  /*178f40*/  PRMT R11, R27, 0x5410, R26 ;  /* 0x000054101b0b7816 */ /* 0x000fe4000000001a */
[----:B------:R-:W0:Y:S04]  /*178f50*/  LDS.128 R24, [R23] ;  /* 0x0000000017187984 */ /* 0x000e280000000c00 */
[----:B--2---:R1:W-:Y:S04]  /*178f60*/  STL.64 [R1+0x5390], R14 ;  /* 0x0053900e01007387 */ /* 0x0043e80000100a00 */
[----:B-1----:R-:W2:Y:S04]  /*178f70*/  LDL.LU R14, [R1+0x184c] ;  /* 0x00184c00010e7983 */ /* 0x002ea80000300800 */
[----:B------:R-:W2:Y:S04]  /*178f80*/  LDL.LU R15, [R1+0x16bc] ;  /* 0x0016bc00010f7983 */ /* 0x000ea80000300800 */
[----:B------:R1:W-:Y:S04]  /*178f90*/  STL.64 [R1+0x5388], R12 ;  /* 0x0053880c01007387 */ /* 0x0003e80000100a00 */
[----:B-1----:R-:W2:Y:S04]  /*178fa0*/  LDL.LU R12, [R1+0x16c4] ;  /* 0x0016c400010c7983 */ /* 0x002ea80000300800 */
[----:B------:R-:W2:Y:S04]  /*178fb0*/  LDL.LU R13, [R1+0x16c0] ;  /* 0x0016c000010d7983 */ /* 0x000ea80000300800 */
[----:B------:R-:W2:Y:S04]  /*178fc0*/  LDL.LU.64 R18, [R1+0x2cb0] ;  /* 0x002cb00001127983 */ /* 0x000ea80000300a00 */
[----:B------:R-:W3:Y:S01]  /*178fd0*/  LDL.LU R16, [R1+0x3c4] ;  /* 0x0003c40001107983 */ /* 0x000ee20000300800 */
[----:B------:R-:W-:-:S03]  /*178fe0*/  PRMT R5, R21, 0x5410, R20 ;  /* 0x0000541015057816 */ /* 0x000fc60000000014 */
[----:B--2---:R1:W-:Y:S04]  /*178ff0*/  STL.64 [R1+0x53a0], R18 ;  /* 0x0053a01201007387 */ /* 0x0043e80000100a00 */
[----:B-1----:R-:W2:Y:S04]  /*179000*/  LDL.LU R18, [R1+0x16c8] ;  /* 0x0016c80001127983 */ /* 0x002ea80000300800 */
[----:B------:R-:W2:Y:S04]  /*179010*/  LDL R19, [R1+0xde0] ;  /* 0x000de00001137983 */ /* 0x000ea80000100800 */
[----:B---3--:R1:W-:Y:S04]  /*179020*/  STL [R1+0x5398], R16 ;  /* 0x0053981001007387 */ /* 0x0083e80000100800 */
[----:B-1----:R-:W3:Y:S04]  /*179030*/  LDL.LU R16, [R1+0x16cc] ;  /* 0x0016cc0001107983 */ /* 0x002ee80000300800 */
[----:B------:R-:W3:Y:S04]  /*179040*/  LDL.LU.64 R20, [R1+0x2ca8] ;  /* 0x002ca80001147983 */ /* 0x000ee80000300a00 */
[----:B0-----:R-:W-:Y:S04]  /*179050*/  STL.64 [R1+0x360], R24 ;  /* 0x0003601801007387 */ /* 0x001fe80000100a00 */
[----:B------:R-:W-:Y:S04]  /*179060*/  STL.64 [R1+0x368], R26 ;  /* 0x0003681a01007387 */ /* 0x000fe80000100a00 */
[----:B------:R-:W0:Y:S01]  /*179070*/  LDS.128 R24, [R23+0x400] ;  /* 0x0004000017187984 */ /* 0x000e220000000c00 */
[----:B------:R-:W-:Y:S06]  /*179080*/  BAR.SYNC.DEFER_BLOCKING 0x0 ;  /* 0x0000000000007b1d */ /* 0x000fec0000010000 */
[----:B------:R-:W-:Y:S04]  /*179090*/  STSM.16.M88.4 [R28], R4 ;  /* 0x000000041c007844 */ /* 0x000fe80000000200 */
[----:B------:R-:W-:Y:S04]  /*1790a0*/  STSM.16.M88.4 [R28+0x200], R8 ;  /* 0x000200081c007844 */ /* 0x000fe80000000200 */
[----:B0-----:R0:W-:Y:S04]  /*1790b0*/  STL.64 [R1+0x350], R24 ;  /* 0x0003501801007387 */ /* 0x0011e80000100a00 */
[----:B------:R1:W-:Y:S04]  /*1790c0*/  STL.64 [R1+0x358], R26 ;  /* 0x0003581a01007387 */ /* 0x0003e80000100a00 */
[----:B0-----:R-:W3:Y:S04]  /*1790d0*/  LDL.LU.64 R24, [R1+0x2ca0] ;  /* 0x002ca00001187983 */ /* 0x001ee80000300a00 */
[----:B-1----:R-:W3:Y:S04]  /*1790e0*/  LDL.LU.64 R26, [R1+0x2c98] ;  /* 0x002c9800011a7983 */ /* 0x002ee80000300a00 */
[----:B------:R-:W4:Y:S04]  /*1790f0*/  LDL.LU.64 R4, [R1+0x53c0] ;  /* 0x0053c00001047983 */ /* 0x000f280000300a00 */
[----:B------:R-:W3:Y:S04]  /*179100*/  LDL.LU.64 R10, [R1+0x53b8] ;  /* 0x0053b800010a7983 */ /* 0x000ee80000300a00 */
[----:B------:R-:W4:Y:S04]  /*179110*/  LDL.LU.64 R8, [R1+0x53b0] ;  /* 0x0053b00001087983 */ /* 0x000f280000300a00 */
[----:B------:R-:W4:Y:S01]  /*179120*/  LDL.LU.64 R6, [R1+0x2c90] ;  /* 0x002c900001067983 */ /* 0x000f220000300a00 */
[----:B------:R-:W-:Y:S01]  /*179130*/  BAR.SYNC.DEFER_BLOCKING 0x0 ;  /* 0x0000000000007b1d */ /* 0x000fe20000010000 */
[----:B--2---:R-:W-:-:S05]  /*179140*/  ISETP.LT.AND P6, PT, R19, UR27, !P6 ;  /* 0x0000001b13007c0c */ /* 0x004fca000f7c1270 */
[----:B------:R-:W0:Y:S01]  /*179150*/  LDCU UR27, c[0x0][0x39c] ;  /* 0x00007380ff1b77ac */ /* 0x000e220008000800 */
[----:B---3--:R-:W-:Y:S02]  /*179160*/  PRMT R11, R11, 0x5410, R12 ;  /* 0x000054100b0b7816 */ /* 0x008fe4000000000c */
[----:B------:R-:W-:Y:S02]  /*179170*/  PRMT R12, R14, 0x5410, R13 ;  /* 0x000054100e0c7816 */ /* 0x000fe4000000000d */
[----:B------:R-:W-:Y:S02]  /*179180*/  PRMT R13, R2, 0x5410, R15 ;  /* 0x00005410020d7816 */ /* 0x000fe4000000000f */
[----:B----4-:R-:W-:Y:S02]  /*179190*/  PRMT R9, R9, 0x5410, R16 ;  /* 0x0000541009097816 */ /* 0x010fe40000000010 */
[----:B------:R-:W-:Y:S02]  /*1791a0*/  PRMT R10, R10, 0x5410, R18 ;  /* 0x000054100a0a7816 */ /* 0x000fe40000000012 */
[----:B------:R-:W-:-:S02]  /*1791b0*/  PRMT R15, R5, 0x5410, R17 ;  /* 0x00005410050f7816 */ /* 0x000fc40000000011 */
[----:B------:R-:W1:Y:S01]  /*1791c0*/  LDS.128 R16, [R23] ;  /* 0x0000000017107984 */ /* 0x000e620000000c00 */
[----:B------:R-:W-:-:S03]  /*1791d0*/  PRMT R8, R8, 0x5410, R29 ;  /* 0x0000541008087816 */ /* 0x000fc6000000001d */
[----:B------:R-:W2:Y:S04]  /*1791e0*/  LDL.LU R29, [R1+0x53ac] ;  /* 0x0053ac00011d7983 */ /* 0x000ea80000300800 */
[----:B-1----:R-:W-:Y:S04]  /*1791f0*/  STL.64 [R1+0x340], R16 ;  /* 0x0003401001007387 */ /* 0x002fe80000100a00 */
[----:B------:R-:W-:Y:S04]  /*179200*/  STL.64 [R1+0x348], R18 ;  /* 0x0003481201007387 */ /* 0x000fe80000100a00 */
[----:B------:R1:W3:Y:S01]  /*179210*/  LDS.128 R16, [R23+0x400] ;  /* 0x0004000017107984 */ /* 0x0002e20000000c00 */
[----:B------:R-:W-:Y:S01]  /*179220*/  PRMT R14, R0, 0x5410, R3 ;  /* 0x00005410000e7816 */ /* 0x000fe20000000003 */
[----:B------:R-:W-:Y:S06]  /*179230*/  BAR.SYNC.DEFER_BLOCKING 0x0 ;  /* 0x0000000000007b1d */ /* 0x000fec0000010000 */
[----:B-1----:R-:W4:Y:S04]  /*179240*/  LDL.LU R23, [R1+0x53a8] ;  /* 0x0053a80001177983 */ /* 0x002f280000300800 */
[----:B------:R-:W-:Y:S04]  /*179250*/  STSM.16.M88.4 [R28], R12 ;  /* 0x0000000c1c007844 */ /* 0x000fe80000000200 */
[----:B---3--:R-:W-:Y:S04]  /*179260*/  STL.64 [R1+0x330], R16 ;  /* 0x0003301001007387 */ /* 0x008fe80000100a00 */
[----:B------:R1:W-:Y:S04]  /*179270*/  STL.64 [R1+0x338], R18 ;  /* 0x0003381201007387 */ /* 0x0003e80000100a00 */
[----:B-1----:R-:W3:Y:S04]  /*179280*/  LDL.LU.64 R18, [R1+0x53a0] ;  /* 0x0053a00001127983 */ /* 0x002ee80000300a00 */
[----:B------:R-:W3:Y:S04]  /*179290*/  LDL.LU R16, [R1+0x5398] ;  /* 0x0053980001107983 */ /* 0x000ee80000300800 */
[----:B------:R-:W3:Y:S04]  /*1792a0*/  LDL.LU.64 R14, [R1+0x5390] ;  /* 0x00539000010e7983 */ /* 0x000ee80000300a00 */
[----:B------:R-:W3:Y:S04]  /*1792b0*/  LDL.LU.64 R12, [R1+0x5388] ;  /* 0x00538800010c7983 */ /* 0x000ee80000300a00 */
[----:B------:R1:W-:Y:S04]  /*1792c0*/  STSM.16.M88.4 [R28+0x200], R8 ;  /* 0x000200081c007844 */ /* 0x0003e80000000200 */
[----:B-1----:R-:W4:Y:S01]  /*1792d0*/  LDL.LU.64 R8, [R1+0x5380] ;  /* 0x0053800001087983 */ /* 0x002f220000300a00 */
[C---:B--2---:R-:W-:Y:S01]  /*1792e0*/  PRMT R0, R29.reuse, 0x7770, RZ ;  /* 0x000077701d007816 */ /* 0x044fe200000000ff */
[----:B------:R-:W-:Y:S01]  /*1792f0*/  BAR.SYNC.DEFER_BLOCKING 0x0 ;  /* 0x0000000000007b1d */ /* 0x000fe20000010000 */
[----:B------:R-:W-:-:S05]  /*179300*/  PRMT R28, R29, 0x7771, RZ ;  /* 0x000077711d1c7816 */ /* 0x000fca00000000ff */
[----:B---3--:R-:W-:Y:S04]  /*179310*/  @P6 STG.E.U8 desc[UR62][R12.64], R0 ;  /* 0x000000000c006986 */ /* 0x008fe8000c10113e */
[----:B------:R1:W-:Y:S02]  /*179320*/  @P5 STG.E.U8 desc[UR62][R14.64], R28 ;  /* 0x0000001c0e005986 */ /* 0x0003e4000c10113e */
[----:B-1----:R-:W-:-:S05]  /*179330*/  PRMT R28, R29, 0x7772, RZ ;  /* 0x000077721d1c7816 */ /* 0x002fca00000000ff */
[----:B------:R1:W-:Y:S02]  /*179340*/  @P4 STG.E.U8 desc[UR62][R18.64], R28 ;  /* 0x0000001c12004986 */ /* 0x0003e4000c10113e */
[----:B-1----:R-:W-:Y:S02]  /*179350*/  PRMT R28, R29, 0x7773, RZ ;  /* 0x000077731d1c7816 */ /* 0x002fe400000000ff */
[----:B------:R-:W2:Y:S04]  /*179360*/  LDL.LU R29, [R1+0x5378] ;  /* 0x00537800011d7983 */ /* 0x000ea80000300800 */
[----:B------:R1:W-:Y:S02]  /*179370*/  @P3 STG.E.U8 desc[UR62][R20.64], R28 ;  /* 0x0000001c14003986 */ /* 0x0003e4000c10113e */
[----:B-1----:R-:W-:-:S05]  /*179380*/  PRMT R28, R16, 0x7770, RZ ;  /* 0x00007770101c7816 */ /* 0x002fca00000000ff */
[----:B------:R1:W-:Y:S02]  /*179390*/  @P2 STG.E.U8 desc[UR62][R24.64], R28 ;  /* 0x0000001c18002986 */ /* 0x0003e4000c10113e */
[C---:B-1----:R-:W-:Y:S02]  /*1793a0*/  PRMT R28, R16.reuse, 0x7771, RZ ;  /* 0x00007771101c7816 */ /* 0x042fe400000000ff */
[----:B------:R-:W3:Y:S04]  /*1793b0*/  LDL.LU.64 R24, [R1+0x2c88] ;  /* 0x002c880001187983 */ /* 0x000ee80000300a00 */
[----:B------:R1:W-:Y:S02]  /*1793c0*/  @P1 STG.E.U8 desc[UR62][R26.64], R28 ;  /* 0x0000001c1a001986 */ /* 0x0003e4000c10113e */
[----:B-1----:R-:W-:-:S02]  /*1793d0*/  PRMT R28, R16, 0x7772, RZ ;  /* 0x00007772101c7816 */ /* 0x002fc400000000ff */
[----:B------:R-:W2:Y:S04]  /*1793e0*/  LDL.LU.64 R26, [R1+0x2c80] ;  /* 0x002c8000011a7983 */ /* 0x000ea80000300a00 */
[----:B------:R1:W-:Y:S04]  /*1793f0*/  @P0 STG.E.U8 desc[UR62][R6.64], R28 ;  /* 0x0000001c06000986 */ /* 0x0003e8000c10113e */
[----:B-1----:R-:W2:Y:S04]  /*179400*/  LDL.LU.64 R6, [R1+0x2c78] ;  /* 0x002c780001067983 */ /* 0x002ea80000300a00 */
[----:B------:R-:W2:Y:S04]  /*179410*/  LDL.LU.64 R18, [R1+0x2c70] ;  /* 0x002c700001127983 */ /* 0x000ea80000300a00 */
[----:B------:R-:W2:Y:S01]  /*179420*/  LDL.LU R5, [R1+0x3c8] ;  /* 0x0003c80001057983 */ /* 0x000ea20000300800 */
[----:B----4-:R-:W-:-:S02]  /*179430*/  LOP3.LUT P6, RZ, R8, 0x200, RZ, 0xc0, !PT ;  /* 0x0000020008ff7812 */ /* 0x010fc400078cc0ff */
[----:B------:R-:W-:Y:S01]  /*179440*/  LOP3.LUT R23, R23, 0xefffffff, RZ, 0xc0, !PT ;  /* 0xefffffff17177812 */ /* 0x000fe200078ec0ff */
[----:B------:R-:W4:Y:S01]  /*179450*/  LDL.LU.64 R20, [R1+0x2c68] ;  /* 0x002c680001147983 */ /* 0x000f220000300a00 */
[C---:B------:R-:W-:Y:S02]  /*179460*/  LOP3.LUT P3, RZ, R9.reuse, 0x40000, RZ, 0xc0, !PT ;  /* 0x0004000009ff7812 */ /* 0x040fe4000786c0ff */
[----:B------:R-:W-:Y:S01]  /*179470*/  LOP3.LUT P2, RZ, R9, 0x80000, RZ, 0xc0, !PT ;  /* 0x0008000009ff7812 */ /* 0x000fe2000784c0ff */
[----:B------:R-:W4:Y:S06]  /*179480*/  LDL.LU R10, [R1+0x3cc] ;  /* 0x0003cc00010a7983 */ /* 0x000f2c0000300800 */
[----:B------:R-:W-:-:S02]  /*179490*/  @P6 LOP3.LUT R23, R23, 0x10000000, RZ, 0xfc, !PT ;  /* 0x1000000017176812 */ /* 0x000fc400078efcff */
[----:B------:R-:W-:Y:S02]  /*1794a0*/  LOP3.LUT P6, RZ, R8, 0x100, RZ, 0xc0, !PT ;  /* 0x0000010008ff7812 */ /* 0x000fe400078cc0ff */
[----:B------:R-:W-:-:S11]  /*1794b0*/  LOP3.LUT R23, R23, 0xdfffffff, RZ, 0xc0, !PT ;  /* 0xdfffffff17177812 */ /* 0x000fd600078ec0ff */
[----:B------:R-:W-:Y:S02]  /*1794c0*/  @P6 LOP3.LUT R23, R23, 0x20000000, RZ, 0xfc, !PT ;  /* 0x2000000017176812 */ /* 0x000fe400078efcff */
[----:B------:R-:W-:Y:S02]  /*1794d0*/  LOP3.LUT P6, RZ, R8, 0x40, RZ, 0xc0, !PT ;  /* 0x0000004008ff7812 */ /* 0x000fe400078cc0ff */
[----:B------:R-:W-:Y:S02]  /*1794e0*/  LOP3.LUT R23, R23, 0xbfffffff, RZ, 0xc0, !PT ;  /* 0xbfffffff17177812 */ /* 0x000fe400078ec0ff */
[----:B------:R-:W-:-:S09]  /*1794f0*/  PRMT R28, R16, 0x7773, RZ ;  /* 0x00007773101c7816 */ /* 0x000fd200000000ff */
[----:B------:R-:W-:Y:S02]  /*179500*/  @P6 LOP3.LUT R23, R23, 0x40000000, RZ, 0xfc, !PT ;  /* 0x4000000017176812 */ /* 0x000fe400078efcff */
[----:B------:R-:W-:Y:S02]  /*179510*/  LOP3.LUT P6, RZ, R8, 0x20, RZ, 0xc0, !PT ;  /* 0x0000002008ff7812 */ /* 0x000fe400078cc0ff */
[----:B------:R-:W-:-:S11]  /*179520*/  LOP3.LUT R23, R23, 0x7fffffff, RZ, 0xc0, !PT ;  /* 0x7fffffff17177812 */ /* 0x000fd600078ec0ff */
[----:B------:R-:W-:-:S05]  /*179530*/  @P6 LOP3.LUT R23, R23, 0x80000000, RZ, 0xfc, !PT ;  /* 0x8000000017176812 */ /* 0x000fca00078efcff */
[----:B------:R-:W-:Y:S04]  /*179540*/  STL.64 [R1+0x5368], R22 ;  /* 0x0053681601007387 */ /* 0x000fe80000100a00 */
[----:B---3--:R1:W-:Y:S04]  /*179550*/  @P3 STG.E.U8 desc[UR62][R24.64], R28 ;  /* 0x0000001c18003986 */ /* 0x0083e8000c10113e */
[----:B-1----:R-:W3:Y:S01]  /*179560*/  LDL.LU.64 R24, [R1+0x2c60] ;  /* 0x002c600001187983 */ /* 0x002ee20000300a00 */
[----:B--2---:R-:W-:-:S05]  /*179570*/  PRMT R28, R5, 0x7770, RZ ;  /* 0x00007770051c7816 */ /* 0x004fca00000000ff */
[----:B------:R1:W-:Y:S04]  /*179580*/  @P2 STG.E.U8 desc[UR62][R26.64], R28 ;  /* 0x0000001c1a002986 */ /* 0x0003e8000c10113e */
[----:B-1----:R-:W2:Y:S04]  /*179590*/  LDL.LU.64 R26, [R1+0x2c58] ;  /* 0x002c5800011a7983 */ /* 0x002ea80000300a00 */
[----:B------:R-:W2:Y:S01]  /*1795a0*/  LDL.LU.64 R22, [R1+0x2c48] ;  /* 0x002c480001167983 */ /* 0x000ea20000300a00 */
[----:B------:R-:W-:Y:S02]  /*1795b0*/  LOP3.LUT P1, RZ, R9, 0x100000, RZ, 0xc0, !PT ;  /* 0x0010000009ff7812 */ /* 0x000fe4000782c0ff */
[----:B------:R-:W-:-:S11]  /*1795c0*/  PRMT R28, R5, 0x7771, RZ ;  /* 0x00007771051c7816 */ /* 0x000fd600000000ff */
[----:B------:R-:W-:Y:S01]  /*1795d0*/  @P1 STG.E.U8 desc[UR62][R6.64], R28 ;  /* 0x0000001c06001986 */ /* 0x000fe2000c10113e */
[----:B------:R-:W-:Y:S02]  /*1795e0*/  LOP3.LUT P6, RZ, R8, 0x10, RZ, 0xc0, !PT ;  /* 0x0000001008ff7812 */ /* 0x000fe400078cc0ff */
[----:B------:R-:W-:-:S11]  /*1795f0*/  LOP3.LUT R29, R29, 0xfffffffe, RZ, 0xc0, !PT ;  /* 0xfffffffe1d1d7812 */ /* 0x000fd600078ec0ff */
[----:B------:R-:W-:Y:S02]  /*179600*/  @P6 LOP3.LUT R29, R29, 0x1, RZ, 0xfc, !PT ;  /* 0x000000011d1d6812 */ /* 0x000fe400078efcff */
[----:B------:R-:W-:Y:S02]  /*179610*/  LOP3.LUT P6, RZ, R8, 0x4, RZ, 0xc0, !PT ;  /* 0x0000000408ff7812 */ /* 0x000fe400078cc0ff */
[----:B------:R-:W-:-:S11]  /*179620*/  LOP3.LUT R29, R29, 0xfffffffd, RZ, 0xc0, !PT ;  /* 0xfffffffd1d1d7812 */ /* 0x000fd600078ec0ff */
[----:B------:R-:W-:Y:S02]  /*179630*/  @P6 LOP3.LUT R29, R29, 0x2, RZ, 0xfc, !PT ;  /* 0x000000021d1d6812 */ /* 0x000fe400078efcff */
[----:B------:R-:W-:Y:S02]  /*179640*/  LOP3.LUT P6, RZ, R9, 0x2000000, RZ, 0xc0, !PT ;  /* 0x0200000009ff7812 */ /* 0x000fe400078cc0ff */
[----:B------:R-:W-:Y:S01]  /*179650*/  LOP3.LUT R29, R29, 0xfffffffb, RZ, 0xc0, !PT ;  /* 0xfffffffb1d1d7812 */ /* 0x000fe200078ec0ff */
[----:B--2---:R1:W-:Y:S04]  /*179660*/  STL.64 [R1+0x5370], R22 ;  /* 0x0053701601007387 */ /* 0x0043e80000100a00 */
[----:B-1----:R-:W2:Y:S04]  /*179670*/  LDL.LU.64 R22, [R1+0x2c50] ;  /* 0x002c500001167983 */ /* 0x002ea80000300a00 */
[----:B------:R-:W2:Y:S04]  /*179680*/  LDL.LU R11, [R1+0x3a0] ;  /* 0x0003a000010b7983 */ /* 0x000ea80000300800 */
[----:B------:R-:W2:Y:S01]  /*179690*/  LDL.LU.64 R6, [R1+0x2c38] ;  /* 0x002c380001067983 */ /* 0x000ea20000300a00 */
[----:B------:R-:W-:-:S02]  /*1796a0*/  @P6 LOP3.LUT R29, R29, 0x4, RZ, 0xfc, !PT ;  /* 0x000000041d1d6812 */ /* 0x000fc400078efcff */
[C---:B------:R-:W-:Y:S02]  /*1796b0*/  LOP3.LUT P6, RZ, R9.reuse, 0x800000, RZ, 0xc0, !PT ;  /* 0x0080000009ff7812 */ /* 0x040fe400078cc0ff */
[----:B------:R-:W-:Y:S02]  /*1796c0*/  LOP3.LUT P0, RZ, R9, 0x200000, RZ, 0xc0, !PT ;  /* 0x0020000009ff7812 */ /* 0x000fe4000780c0ff */
[----:B------:R-:W-:Y:S02]  /*1796d0*/  LOP3.LUT R29, R29, 0xfffffff7, RZ, 0xc0, !PT ;  /* 0xfffffff71d1d7812 */ /* 0x000fe400078ec0ff */
[----:B------:R-:W-:-:S07]  /*1796e0*/  PRMT R28, R5, 0x7772, RZ ;  /* 0x00007772051c7816 */ /* 0x000fce00000000ff */
[----:B------:R-:W-:Y:S02]  /*1796f0*/  @P6 LOP3.LUT R29, R29, 0x8, RZ, 0xfc, !PT ;  /* 0x000000081d1d6812 */ /* 0x000fe400078efcff */
[----:B------:R-:W-:Y:S01]  /*179700*/  LOP3.LUT P6, RZ, R9, 0x400000, RZ, 0xc0, !PT ;  /* 0x0040000009ff7812 */ /* 0x000fe200078cc0ff */
[----:B------:R1:W-:Y:S02]  /*179710*/  @P0 STG.E.U8 desc[UR62][R18.64], R28 ;  /* 0x0000001c12000986 */ /* 0x0003e4000c10113e */
[----:B-1----:R-:W-:-:S10]  /*179720*/  PRMT R28, R5, 0x7773, RZ ;  /* 0x00007773051c7816 */ /* 0x002fd400000000ff */
[----:B----4-:R1:W-:Y:S01]  /*179730*/  @P6 STG.E.U8 desc[UR62][R20.64], R28 ;  /* 0x0000001c14006986 */ /* 0x0103e2000c10113e */
[----:B------:R-:W-:Y:S02]  /*179740*/  LOP3.LUT P6, RZ, R29, 0x8, RZ, 0xc0, !PT ;  /* 0x000000081dff7812 */ /* 0x000fe400078cc0ff */
[----:B-1----:R-:W-:-:S11]  /*179750*/  PRMT R28, R10, 0x7770, RZ ;  /* 0x000077700a1c7816 */ /* 0x002fd600000000ff */
[----:B---3--:R1:W-:Y:S01]  /*179760*/  @P6 STG.E.U8 desc[UR62][R24.64], R28 ;  /* 0x0000001c18006986 */ /* 0x0083e2000c10113e */
[----:B------:R-:W-:Y:S02]  /*179770*/  LOP3.LUT P6, RZ, R29, 0x4, RZ, 0xc0, !PT ;  /* 0x000000041dff7812 */ /* 0x000fe400078cc0ff */
[----:B-1----:R-:W-:-:S11]  /*179780*/  PRMT R28, R10, 0x7771, RZ ;  /* 0x000077710a1c7816 */ /* 0x002fd600000000ff */
[----:B------:R1:W-:Y:S01]  /*179790*/  @P6 STG.E.U8 desc[UR62][R26.64], R28 ;  /* 0x0000001c1a006986 */ /* 0x0003e2000c10113e */
[C---:B------:R-:W-:Y:S02]  /*1797a0*/  LOP3.LUT P6, RZ, R29.reuse, 0x2, RZ, 0xc0, !PT ;  /* 0x000000021dff7812 */ /* 0x040fe400078cc0ff */
[----:B-1----:R-:W-:Y:S01]  /*1797b0*/  PRMT R28, R10, 0x7772, RZ ;  /* 0x000077720a1c7816 */ /* 0x002fe200000000ff */
[----:B--2---:R1:W-:Y:S04]  /*1797c0*/  STL.64 [R1+0x5360], R6 ;  /* 0x0053600601007387 */ /* 0x0043e80000100a00 */
[----:B-1----:R-:W2:Y:S04]  /*1797d0*/  LDL.LU.64 R6, [R1+0x2c40] ;  /* 0x002c400001067983 */ /* 0x002ea80000300a00 */
[----:B------:R-:W3:Y:S04]  /*1797e0*/  LDL.LU.64 R2, [R1+0x2c30] ;  /* 0x002c300001027983 */ /* 0x000ee80000300a00 */
[----:B------:R-:W4:Y:S04]  /*1797f0*/  LDL.LU.64 R12, [R1+0x2c28] ;  /* 0x002c2800010c7983 */ /* 0x000f280000300a00 */
[----:B------:R-:W2:Y:S04]  /*179800*/  LDL.LU.64 R14, [R1+0x2c20] ;  /* 0x002c2000010e7983 */ /* 0x000ea80000300a00 */
[----:B------:R-:W2:Y:S04]  /*179810*/  LDL.LU.64 R16, [R1+0x2c18] ;  /* 0x002c180001107983 */ /* 0x000ea80000300a00 */
[----:B------:R-:W2:Y:S04]  /*179820*/  LDL.LU.64 R18, [R1+0x2c10] ;  /* 0x002c100001127983 */ /* 0x000ea80000300a00 */
[----:B------:R-:W2:Y:S04]  /*179830*/  LDL.LU R5, [R1+0x3a8] ;  /* 0x0003a80001057983 */ /* 0x000ea80000300800 */
[----:B------:R-:W2:Y:S04]  /*179840*/  LDL.LU.64 R20, [R1+0x2c08] ;  /* 0x002c080001147983 */ /* 0x000ea80000300a00 */
[----:B------:R-:W2:Y:S04]  /*179850*/  LDL.LU.64 R24, [R1+0x2c00] ;  /* 0x002c000001187983 */ /* 0x000ea80000300a00 */
[----:B------:R-:W2:Y:S04]  /*179860*/  LDL.LU.64 R26, [R1+0x2bf8] ;  /* 0x002bf800011a7983 */ /* 0x000ea80000300a00 */
[----:B------:R1:W-:Y:S04]  /*179870*/  @P6 STG.E.U8 desc[UR62][R22.64], R28 ;  /* 0x0000001c16006986 */ /* 0x0003e8000c10113e */
[----:B-1----:R-:W2:Y:S01]  /*179880*/  LDL.LU.64 R22, [R1+0x5370] ;  /* 0x0053700001167983 */ /* 0x002ea20000300a00 */
[----:B------:R-:W-:-:S02]  /*179890*/  LOP3.LUT P6, RZ, R29, 0x1, RZ, 0xc0, !PT ;  /* 0x000000011dff7812 */ /* 0x000fc400078cc0ff */
[----:B------:R-:W-:-:S11]  /*1798a0*/  PRMT R28, R10, 0x7773, RZ ;  /* 0x000077730a1c7816 */ /* 0x000fd600000000ff */
[----:B--2---:R1:W-:Y:S04]  /*1798b0*/  @P6 STG.E.U8 desc[UR62][R22.64], R28 ;  /* 0x0000001c16006986 */ /* 0x0043e8000c10113e */
[----:B-1----:R-:W2:Y:S01]  /*1798c0*/  LDL.LU.64 R22, [R1+0x5368] ;  /* 0x0053680001167983 */ /* 0x002ea20000300a00 */
[----:B------:R-:W-:Y:S02]  /*1798d0*/  PRMT R28, R11, 0x7770, RZ ;  /* 0x000077700b1c7816 */ /* 0x000fe400000000ff */
[----:B--2---:R-:W-:-:S13]  /*1798e0*/  LOP3.LUT P6, RZ, R23, 0x80000000, RZ, 0xc0, !PT ;  /* 0x8000000017ff7812 */ /* 0x004fda00078cc0ff */
[----:B------:R1:W-:Y:S04]  /*1798f0*/  @P6 STG.E.U8 desc[UR62][R6.64], R28 ;  /* 0x0000001c06006986 */ /* 0x0003e8000c10113e */
[----:B-1----:R-:W2:Y:S01]  /*179900*/  LDL.LU.64 R6, [R1+0x5360] ;  /* 0x0053600001067983 */ /* 0x002ea20000300a00 */
[----:B------:R-:W-:Y:S02]  /*179910*/  LOP3.LUT P6, RZ, R23, 0x40000000, RZ, 0xc0, !PT ;  /* 0x4000000017ff7812 */ /* 0x000fe400078cc0ff */
[----:B------:R-:W-:Y:S02]  /*179920*/  PRMT R28, R11, 0x7771, RZ ;  /* 0x000077710b1c7816 */ /* 0x000fe400000000ff */
[----:B------:R-:W-:-:S09]  /*179930*/  LOP3.LUT P5, RZ, R8, 0x400, RZ, 0xc0, !PT ;  /* 0x0000040008ff7812 */ /* 0x000fd200078ac0ff */
[----:B--2---:R1:W-:Y:S04]  /*179940*/  @P6 STG.E.U8 desc[UR62][R6.64], R28 ;  /* 0x0000001c06006986 */ /* 0x0043e8000c10113e */
[----:B-1----:R-:W2:Y:S01]  /*179950*/  LDL.LU.64 R6, [R1+0x5358] ;  /* 0x0053580001067983 */ /* 0x002ea20000300a00 */
[----:B------:R-:W-:Y:S02]  /*179960*/  LOP3.LUT P6, RZ, R23, 0x20000000, RZ, 0xc0, !PT ;  /* 0x2000000017ff7812 */ /* 0x000fe400078cc0ff */
[----:B------:R-:W-:-:S11]  /*179970*/  PRMT R28, R11, 0x7772, RZ ;  /* 0x000077720b1c7816 */ /* 0x000fd600000000ff */
[----:B---3--:R1:W-:Y:S01]  /*179980*/  @P6 STG.E.U8 desc[UR62][R2.64], R28 ;  /* 0x0000001c02006986 */ /* 0x0083e2000c10113e */
[----:B------:R-:W-:Y:S02]  /*179990*/  LOP3.LUT P6, RZ, R23, 0x10000000, RZ, 0xc0, !PT ;  /* 0x1000000017ff7812 */ /* 0x000fe400078cc0ff */
[----:B------:R-:W-:Y:S02]  /*1799a0*/  LOP3.LUT P4, RZ, R8, 0x2000, RZ, 0xc0, !PT ;  /* 0x0000200008ff7812 */ /* 0x000fe4000788c0ff */
[----:B-1----:R-:W-:-:S09]  /*1799b0*/  PRMT R28, R11, 0x7773, RZ ;  /* 0x000077730b1c7816 */ /* 0x002fd200000000ff */
[----:B----4-:R2:W-:Y:S01]  /*1799c0*/  @P6 STG.E.U8 desc[UR62][R12.64], R28 ;  /* 0x0000001c0c006986 */ /* 0x0105e2000c10113e */
[C---:B------:R-:W-:Y:S02]  /*1799d0*/  LOP3.LUT P3, RZ, R8.reuse, 0x4000, RZ, 0xc0, !PT ;  /* 0x0000400008ff7812 */ /* 0x040fe4000786c0ff */
[C---:B------:R-:W-:Y:S02]  /*1799e0*/  LOP3.LUT P2, RZ, R8.reuse, 0x10000, RZ, 0xc0, !PT ;  /* 0x0001000008ff7812 */ /* 0x040fe4000784c0ff */
[----:B------:R-:W-:Y:S02]  /*1799f0*/  LOP3.LUT P1, RZ, R8, 0x40000, RZ, 0xc0, !PT ;  /* 0x0004000008ff7812 */ /* 0x000fe4000782c0ff */
[----:B--2---:R-:W-:-:S05]  /*179a00*/  PRMT R28, R7, 0x7770, RZ ;  /* 0x00007770071c7816 */ /* 0x004fca00000000ff */
[----:B------:R1:W-:Y:S02]  /*179a10*/  @P5 STG.E.U8 desc[UR62][R14.64], R28 ;  /* 0x0000001c0e005986 */ /* 0x0003e4000c10113e */
[----:B-1----:R-:W-:-:S05]  /*179a20*/  PRMT R28, R7, 0x7771, RZ ;  /* 0x00007771071c7816 */ /* 0x002fca00000000ff */
[----:B------:R1:W-:Y:S02]  /*179a30*/  @P4 STG.E.U8 desc[UR62][R16.64], R28 ;  /* 0x0000001c10004986 */ /* 0x0003e4000c10113e */
[----:B-1----:R-:W-:-:S05]  /*179a40*/  PRMT R28, R7, 0x7772, RZ ;  /* 0x00007772071c7816 */ /* 0x002fca00000000ff */
[----:B------:R1:W-:Y:S02]  /*179a50*/  @P3 STG.E.U8 desc[UR62][R18.64], R28 ;  /* 0x0000001c12003986 */ /* 0x0003e4000c10113e */
[----:B-1----:R-:W-:Y:S02]  /*179a60*/  PRMT R28, R7, 0x7773, RZ ;  /* 0x00007773071c7816 */ /* 0x002fe400000000ff */
[----:B------:R-:W2:Y:S04]  /*179a70*/  LDL.LU R7, [R1+0x5350] ;  /* 0x0053500001077983 */ /* 0x000ea80000300800 */
[----:B------:R1:W-:Y:S02]  /*179a80*/  @P2 STG.E.U8 desc[UR62][R20.64], R28 ;  /* 0x0000001c14002986 */ /* 0x0003e4000c10113e */
[----:B-1----:R-:W-:-:S02]  /*179a90*/  PRMT R28, R5, 0x7770, RZ ;  /* 0x00007770051c7816 */ /* 0x002fc400000000ff */
[----:B------:R-:W3:Y:S04]  /*179aa0*/  LDL.LU.64 R20, [R1+0x2bf0] ;  /* 0x002bf00001147983 */ /* 0x000ee80000300a00 */
[----:B------:R1:W-:Y:S04]  /*179ab0*/  @P1 STG.E.U8 desc[UR62][R24.64], R28 ;  /* 0x0000001c18001986 */ /* 0x0003e8000c10113e */
[----:B-1----:R-:W4:Y:S01]  /*179ac0*/  LDL.LU.64 R24, [R1+0x2be8] ;  /* 0x002be80001187983 */ /* 0x002f220000300a00 */
[C---:B------:R-:W-:Y:S02]  /*179ad0*/  LOP3.LUT P0, RZ, R8.reuse, 0x100000, RZ, 0xc0, !PT ;  /* 0x0010000008ff7812 */ /* 0x040fe4000780c0ff */
[----:B------:R-:W-:Y:S01]  /*179ae0*/  LOP3.LUT P3, RZ, R8, 0x400000, RZ, 0xc0, !PT ;  /* 0x0040000008ff7812 */ /* 0x000fe2000786c0ff */
[----:B------:R-:W2:Y:S01]  /*179af0*/  LDL.LU.64 R14, [R1+0x2be0] ;  /* 0x002be000010e7983 */ /* 0x000ea20000300a00 */
[----:B------:R-:W-:-:S02]  /*179b00*/  PRMT R28, R5, 0x7771, RZ ;  /* 0x00007771051c7816 */ /* 0x000fc400000000ff */
[----:B------:R-:W-:Y:S01]  /*179b10*/  LOP3.LUT P2, RZ, R8, 0x1000000, RZ, 0xc0, !PT ;  /* 0x0100000008ff7812 */ /* 0x000fe2000784c0ff */
[----:B------:R-:W2:Y:S04]  /*179b20*/  LDL.LU.64 R16, [R1+0x2bd8] ;  /* 0x002bd80001107983 */ /* 0x000ea80000300a00 */
[----:B------:R-:W2:Y:S04]  /*179b30*/  LDL.LU.64 R18, [R1+0x2bd0] ;  /* 0x002bd00001127983 */ /* 0x000ea80000300a00 */
[----:B------:R1:W-:Y:S02]  /*179b40*/  @P0 STG.E.U8 desc[UR62][R26.64], R28 ;  /* 0x0000001c1a000986 */ /* 0x0003e4000c10113e */
[----:B-1----:R-:W-:-:S02]  /*179b50*/  PRMT R28, R5, 0x7772, RZ ;  /* 0x00007772051c7816 */ /* 0x002fc400000000ff */
[----:B------:R-:W2:Y:S04]  /*179b60*/  LDL.LU R26, [R1+0x3ac] ;  /* 0x0003ac00011a7983 */ /* 0x000ea80000300800 */
[----:B------:R-:W-:Y:S04]  /*179b70*/  STL.64 [R1+0x5160], R8 ;  /* 0x0051600801007387 */ /* 0x000fe80000100a00 */
[----:B---3--:R1:W-:Y:S02]  /*179b80*/  @P3 STG.E.U8 desc[UR62][R20.64], R28 ;  /* 0x0000001c14003986 */ /* 0x0083e4000c10113e */
[----:B-1----:R-:W-:-:S02]  /*179b90*/  PRMT R28, R5, 0x7773, RZ ;  /* 0x00007773051c7816 */ /* 0x002fc400000000ff */
[----:B------:R-:W3:Y:S04]  /*179ba0*/  LDL.LU.64 R20, [R1+0x2bc8] ;  /* 0x002bc80001147983 */ /* 0x000ee80000300a00 */
[----:B------:R-:W2:Y:S04]  /*179bb0*/  LDL.LU R27, [R1+0x310] ;  /* 0x00031000011b7983 */ /* 0x000ea80000300800 */
[----:B----4-:R1:W-:Y:S04]  /*179bc0*/  @P2 STG.E.U8 desc[UR62][R24.64], R28 ;  /* 0x0000001c18002986 */ /* 0x0103e8000c10113e */
[----:B-1----:R-:W4:Y:S04]  /*179bd0*/  LDL.LU.64 R24, [R1+0x2bc0] ;  /* 0x002bc00001187983 */ /* 0x002f280000300a00 */
[----:B------:R-:W2:Y:S04]  /*179be0*/  LDL.LU R5, [R1+0x314] ;  /* 0x0003140001057983 */ /* 0x000ea80000300800 */
[----:B--2---:R1:W-:Y:S04]  /*179bf0*/  STL.64 [R1+0x5338], R4 ;  /* 0x0053380401007387 */ /* 0x0043e80000100a00 */
[----:B-1----:R-:W2:Y:S04]  /*179c00*/  LDL.LU.64 R4, [R1+0x2ba8] ;  /* 0x002ba80001047983 */ /* 0x002ea80000300a00 */
[----:B--2---:R1:W-:Y:S04]  /*179c10*/  STL.64 [R1+0x5340], R4 ;  /* 0x0053400401007387 */ /* 0x0043e80000100a00 */
[----:B-1----:R-:W2:Y:S01]  /*179c20*/  LDL.LU.64 R4, [R1+0x2bb0] ;  /* 0x002bb00001047983 */ /* 0x002ea20000300a00 */
[----:B------:R-:W-:-:S02]  /*179c30*/  LOP3.LUT P6, RZ, R7, 0x1000, RZ, 0xc0, !PT ;  /* 0x0000100007ff7812 */ /* 0x000fc400078cc0ff */
[----:B------:R-:W-:-:S11]  /*179c40*/  LOP3.LUT R23, R23, 0xffefffff, RZ, 0xc0, !PT ;  /* 0xffefffff17177812 */ /* 0x000fd600078ec0ff */
[----:B------:R-:W-:Y:S02]  /*179c50*/  @P6 LOP3.LUT R23, R23, 0x100000, RZ, 0xfc, !PT ;  /* 0x0010000017176812 */ /* 0x000fe400078efcff */
[----:B------:R-:W-:Y:S02]  /*179c60*/  LOP3.LUT P6, RZ, R7, 0x400, RZ, 0xc0, !PT ;  /* 0x0000040007ff7812 */ /* 0x000fe400078cc0ff */
        /* <DEDUP_REMOVED lines=14> */
[----:B-1----:R-:W2:Y:S06]  /*179d50*/  LDL.LU.64 R4, [R1+0x2bb8] ;  /* 0x002bb80001047983 */ /* 0x002eac0000300a00 */
[----:B------:R-:W-:-:S02]  /*179d60*/  @P6 LOP3.LUT R23, R23, 0x2000000, RZ, 0xfc, !PT ;  /* 0x0200000017176812 */ /* 0x000fc400078efcff */
[----:B------:R-:W-:Y:S02]  /*179d70*/  LOP3.LUT P6, RZ, R7, 0x1, RZ, 0xc0, !PT ;  /* 0x0000000107ff7812 */ /* 0x000fe400078cc0ff */
[----:B------:R-:W-:Y:S02]  /*179d80*/  LOP3.LUT R23, R23, 0xfbffffff, RZ, 0xc0, !PT ;  /* 0xfbffffff17177812 */ /* 0x000fe400078ec0ff */
[----:B------:R-:W-:-:S09]  /*179d90*/  LOP3.LUT P1, RZ, R8, 0x4000000, RZ, 0xc0, !PT ;  /* 0x0400000008ff7812 */ /* 0x000fd2000782c0ff */
[----:B------:R-:W-:Y:S02]  /*179da0*/  @P6 LOP3.LUT R23, R23, 0x4000000, RZ, 0xfc, !PT ;  /* 0x0400000017176812 */ /* 0x000fe400078efcff */
[C---:B------:R-:W-:Y:S02]  /*179db0*/  LOP3.LUT P6, RZ, R8.reuse, 0x80000000, RZ, 0xc0, !PT ;  /* 0x8000000008ff7812 */ /* 0x040fe400078cc0ff */
[----:B------:R-:W-:Y:S02]  /*179dc0*/  LOP3.LUT P0, RZ, R8, 0x10000000, RZ, 0xc0, !PT ;  /* 0x1000000008ff7812 */ /* 0x000fe4000780c0ff */
[----:B------:R-:W-:Y:S02]  /*179dd0*/  LOP3.LUT R23, R23, 0xf7ffffff, RZ, 0xc0, !PT ;  /* 0xf7ffffff17177812 */ /* 0x000fe400078ec0ff */
[----:B------:R-:W-:-:S05]  /*179de0*/  PRMT R28, R26, 0x7770, RZ ;  /* 0x000077701a1c7816 */ /* 0x000fca00000000ff */
[----:B------:R1:W-:Y:S02]  /*179df0*/  @P1 STG.E.U8 desc[UR62][R14.64], R28 ;  /* 0x0000001c0e001986 */ /* 0x0003e4000c10113e */
[----:B------:R-:W-:Y:S02]  /*179e00*/  @P6 LOP3.LUT R23, R23, 0x8000000, RZ, 0xfc, !PT ;  /* 0x0800000017176812 */ /* 0x000fe400078efcff */
[----:B------:R-:W-:Y:S02]  /*179e10*/  LOP3.LUT P6, RZ, R8, 0x20000000, RZ, 0xc0, !PT ;  /* 0x2000000008ff7812 */ /* 0x000fe400078cc0ff */
[----:B------:R-:W2:Y:S04]  /*179e20*/  LDL.LU.64 R8, [R1+0x2ba0] ;  /* 0x002ba00001087983 */ /* 0x000ea80000300a00 */
[----:B------:R-:W2:Y:S01]  /*179e30*/  LDL.LU.64 R2, [R1+0x2b98] ;  /* 0x002b980001027983 */ /* 0x000ea20000300a00 */
[----:B-1----:R-:W-:-:S03]  /*179e40*/  PRMT R28, R26, 0x7771, RZ ;  /* 0x000077711a1c7816 */ /* 0x002fc600000000ff */
[----:B------:R-:W2:Y:S04]  /*179e50*/  LDL.LU.64 R10, [R1+0x2b90] ;  /* 0x002b9000010a7983 */ /* 0x000ea80000300a00 */
[----:B------:R1:W-:Y:S04]  /*179e60*/  @P0 STG.E.U8 desc[UR62][R16.64], R28 ;  /* 0x0000001c10000986 */ /* 0x0003e8000c10113e */
[----:B------:R-:W2:Y:S04]  /*179e70*/  LDL.LU.64 R12, [R1+0x2b88] ;  /* 0x002b8800010c7983 */ /* 0x000ea80000300a00 */
[----:B------:R-:W2:Y:S01]  /*179e80*/  LDL.LU.64 R14, [R1+0x2b80] ;  /* 0x002b8000010e7983 */ /* 0x000ea20000300a00 */
[----:B-1----:R-:W-:-:S03]  /*179e90*/  PRMT R28, R26, 0x7772, RZ ;  /* 0x000077721a1c7816 */ /* 0x002fc600000000ff */
[----:B------:R-:W2:Y:S04]  /*179ea0*/  LDL.LU.64 R16, [R1+0x2b78] ;  /* 0x002b780001107983 */ /* 0x000ea80000300a00 */
[----:B------:R1:W-:Y:S01]  /*179eb0*/  @P6 STG.E.U8 desc[UR62][R18.64], R28 ;  /* 0x0000001c12006986 */ /* 0x0003e2000c10113e */
[C---:B------:R-:W-:Y:S02]  /*179ec0*/  LOP3.LUT P6, RZ, R23.reuse, 0x8000000, RZ, 0xc0, !PT ;  /* 0x0800000017ff7812 */ /* 0x040fe400078cc0ff */
[----:B-1----:R-:W-:Y:S01]  /*179ed0*/  PRMT R28, R26, 0x7773, RZ ;  /* 0x000077731a1c7816 */ /* 0x002fe200000000ff */
[----:B------:R-:W2:Y:S10]  /*179ee0*/  LDL.LU.64 R18, [R1+0x2b70] ;  /* 0x002b700001127983 */ /* 0x000eb40000300a00 */
[----:B---3--:R1:W-:Y:S01]  /*179ef0*/  @P6 STG.E.U8 desc[UR62][R20.64], R28 ;  /* 0x0000001c14006986 */ /* 0x0083e2000c10113e */
[----:B------:R-:W-:-:S02]  /*179f00*/  LOP3.LUT P6, RZ, R23, 0x4000000, RZ, 0xc0, !PT ;  /* 0x0400000017ff7812 */ /* 0x000fc400078cc0ff */
[----:B-1----:R-:W-:Y:S01]  /*179f10*/  PRMT R28, R27, 0x7770, RZ ;  /* 0x000077701b1c7816 */ /* 0x002fe200000000ff */
[----:B------:R-:W3:Y:S10]  /*179f20*/  LDL.LU.64 R20, [R1+0x2b68] ;  /* 0x002b680001147983 */ /* 0x000ef40000300a00 */
[----:B----4-:R1:W-:Y:S01]  /*179f30*/  @P6 STG.E.U8 desc[UR62][R24.64], R28 ;  /* 0x0000001c18006986 */ /* 0x0103e2000c10113e */
[----:B------:R-:W-:-:S03]  /*179f40*/  LOP3.LUT P6, RZ, R23, 0x2000000, RZ, 0xc0, !PT ;  /* 0x0200000017ff7812 */ /* 0x000fc600078cc0ff */
[----:B------:R-:W4:Y:S01]  /*179f50*/  LDL.LU R26, [R1+0x31c] ;  /* 0x00031c00011a7983 */ /* 0x000f220000300800 */
[----:B-1----:R-:W-:-:S03]  /*179f60*/  PRMT R28, R27, 0x7771, RZ ;  /* 0x000077711b1c7816 */ /* 0x002fc600000000ff */
[----:B------:R-:W3:Y:S06]  /*179f70*/  LDL.LU.64 R24, [R1+0x2b60] ;  /* 0x002b600001187983 */ /* 0x000eec0000300a00 */
[----:B--2---:R1:W-:Y:S04]  /*179f80*/  @P6 STG.E.U8 desc[UR62][R4.64], R28 ;  /* 0x0000001c04006986 */ /* 0x0043e8000c10113e */
[----:B-1----:R-:W2:Y:S01]  /*179f90*/  LDL.LU.64 R4, [R1+0x5348] ;  /* 0x0053480001047983 */ /* 0x002ea20000300a00 */
[----:B------:R-:W-:-:S02]  /*179fa0*/  LOP3.LUT P6, RZ, R23, 0x1000000, RZ, 0xc0, !PT ;  /* 0x0100000017ff7812 */ /* 0x000fc400078cc0ff */
[----:B------:R-:W-:-:S11]  /*179fb0*/  PRMT R28, R27, 0x7772, RZ ;  /* 0x000077721b1c7816 */ /* 0x000fd600000000ff */
[----:B--2---:R1:W-:Y:S04]  /*179fc0*/  @P6 STG.E.U8 desc[UR62][R4.64], R28 ;  /* 0x0000001c04006986 */ /* 0x0043e8000c10113e */
[----:B-1----:R-:W2:Y:S01]  /*179fd0*/  LDL.LU.64 R4, [R1+0x5340] ;  /* 0x0053400001047983 */ /* 0x002ea20000300a00 */
[----:B------:R-:W-:Y:S02]  /*179fe0*/  LOP3.LUT P6, RZ, R23, 0x800000, RZ, 0xc0, !PT ;  /* 0x0080000017ff7812 */ /* 0x000fe400078cc0ff */
[----:B------:R-:W-:-:S11]  /*179ff0*/  PRMT R28, R27, 0x7773, RZ ;  /* 0x000077731b1c7816 */ /* 0x000fd600000000ff */
[----:B--2---:R1:W-:Y:S04]  /*17a000*/  @P6 STG.E.U8 desc[UR62][R4.64], R28 ;  /* 0x0000001c04006986 */ /* 0x0043e8000c10113e */
[----:B-1----:R-:W2:Y:S01]  /*17a010*/  LDL.LU.64 R4, [R1+0x5338] ;  /* 0x0053380001047983 */ /* 0x002ea20000300a00 */
[----:B------:R-:W-:Y:S02]  /*17a020*/  LOP3.LUT P6, RZ, R23, 0x400000, RZ, 0xc0, !PT ;  /* 0x0040000017ff7812 */ /* 0x000fe400078cc0ff */
[C---:B------:R-:W-:Y:S02]  /*17a030*/  LOP3.LUT P5, RZ, R7.reuse, 0x4000, RZ, 0xc0, !PT ;  /* 0x0000400007ff7812 */ /* 0x040fe400078ac0ff */
[C---:B------:R-:W-:Y:S02]  /*17a040*/  LOP3.LUT P4, RZ, R7.reuse, 0x10000, RZ, 0xc0, !PT ;  /* 0x0001000007ff7812 */ /* 0x040fe4000788c0ff */
[----:B------:R-:W-:-:S02]  /*17a050*/  LOP3.LUT P3, RZ, R7, 0x40000, RZ, 0xc0, !PT ;  /* 0x0004000007ff7812 */ /* 0x000fc4000786c0ff */
[C---:B------:R-:W-:Y:S02]  /*17a060*/  LOP3.LUT P2, RZ, R7.reuse, 0x80000, RZ, 0xc0, !PT ;  /* 0x0008000007ff7812 */ /* 0x040fe4000784c0ff */
[C---:B------:R-:W-:Y:S02]  /*17a070*/  LOP3.LUT P1, RZ, R7.reuse, 0x200000, RZ, 0xc0, !PT ;  /* 0x0020000007ff7812 */ /* 0x040fe4000782c0ff */
[----:B------:R-:W-:Y:S02]  /*17a080*/  LOP3.LUT P0, RZ, R7, 0x400000, RZ, 0xc0, !PT ;  /* 0x0040000007ff7812 */ /* 0x000fe4000780c0ff */
[----:B--2---:R-:W-:-:S05]  /*17a090*/  PRMT R28, R5, 0x7770, RZ ;  /* 0x00007770051c7816 */ /* 0x004fca00000000ff */
[----:B------:R1:W-:Y:S01]  /*17a0a0*/  @P6 STG.E.U8 desc[UR62][R8.64], R28 ;  /* 0x0000001c08006986 */ /* 0x0003e2000c10113e */
[----:B------:R-:W-:Y:S02]  /*17a0b0*/  LOP3.LUT P6, RZ, R23, 0x200000, RZ, 0xc0, !PT ;  /* 0x0020000017ff7812 */ /* 0x000fe400078cc0ff */
[----:B-1----:R-:W-:-:S11]  /*17a0c0*/  PRMT R28, R5, 0x7771, RZ ;  /* 0x00007771051c7816 */ /* 0x002fd600000000ff */
[----:B------:R1:W-:Y:S01]  /*17a0d0*/  @P6 STG.E.U8 desc[UR62][R2.64], R28 ;  /* 0x0000001c02006986 */ /* 0x0003e2000c10113e */
[----:B------:R-:W-:Y:S02]  /*17a0e0*/  LOP3.LUT P6, RZ, R23, 0x100000, RZ, 0xc0, !PT ;  /* 0x0010000017ff7812 */ /* 0x000fe400078cc0ff */
[----:B-1----:R-:W-:-:S11]  /*17a0f0*/  PRMT R28, R5, 0x7772, RZ ;  /* 0x00007772051c7816 */ /* 0x002fd600000000ff */
[----:B------:R1:W-:Y:S02]  /*17a100*/  @P6 STG.E.U8 desc[UR62][R10.64], R28 ;  /* 0x0000001c0a006986 */ /* 0x0003e4000c10113e */
[----:B-1----:R-:W-:-:S05]  /*17a110*/  PRMT R28, R5, 0x7773, RZ ;  /* 0x00007773051c7816 */ /* 0x002fca00000000ff */
[----:B------:R1:W-:Y:S02]  /*17a120*/  @P5 STG.E.U8 desc[UR62][R12.64], R28 ;  /* 0x0000001c0c005986 */ /* 0x0003e4000c10113e */
[----:B-1----:R-:W-:-:S05]  /*17a130*/  PRMT R28, R6, 0x7770, RZ ;  /* 0x00007770061c7816 */ /* 0x002fca00000000ff */
[----:B------:R1:W-:Y:S02]  /*17a140*/  @P4 STG.E.U8 desc[UR62][R14.64], R28 ;  /* 0x0000001c0e004986 */ /* 0x0003e4000c10113e */
[----:B-1----:R-:W-:-:S05]  /*17a150*/  PRMT R28, R6, 0x7771, RZ ;  /* 0x00007771061c7816 */ /* 0x002fca00000000ff */
[----:B------:R1:W-:Y:S02]  /*17a160*/  @P3 STG.E.U8 desc[UR62][R16.64], R28 ;  /* 0x0000001c10003986 */ /* 0x0003e4000c10113e */
[----:B-1----:R-:W-:-:S05]  /*17a170*/  PRMT R28, R6, 0x7772, RZ ;  /* 0x00007772061c7816 */ /* 0x002fca00000000ff */
[----:B------:R1:W-:Y:S02]  /*17a180*/  @P2 STG.E.U8 desc[UR62][R18.64], R28 ;  /* 0x0000001c12002986 */ /* 0x0003e4000c10113e */
[----:B-1----:R-:W-:Y:S02]  /*17a190*/  PRMT R28, R6, 0x7773, RZ ;  /* 0x00007773061c7816 */ /* 0x002fe400000000ff */
[----:B------:R-:W2:Y:S04]  /*17a1a0*/  LDL.LU R6, [R1+0x5330] ;  /* 0x0053300001067983 */ /* 0x000ea80000300800 */
[----:B---3--:R4:W-:Y:S01]  /*17a1b0*/  @P1 STG.E.U8 desc[UR62][R20.64], R28 ;  /* 0x0000001c14001986 */ /* 0x0089e2000c10113e */
[----:B------:R-:W-:Y:S01]  /*17a1c0*/  IMAD.MOV.U32 R27, RZ, RZ, R4 ;  /* 0x000000ffff1b7224 */ /* 0x000fe200078e0004 */
[----:B----4-:R-:W-:-:S02]  /*17a1d0*/  PRMT R28, R26, 0x7770, RZ ;  /* 0x000077701a1c7816 */ /* 0x010fc400000000ff */
[----:B------:R-:W3:Y:S04]  /*17a1e0*/  LDL.LU.64 R20, [R1+0x2b58] ;  /* 0x002b580001147983 */ /* 0x000ee80000300a00 */
[----:B------:R1:W-:Y:S04]  /*17a1f0*/  @P0 STG.E.U8 desc[UR62][R24.64], R28 ;  /* 0x0000001c18000986 */ /* 0x0003e8000c10113e */
[----:B-1----:R-:W4:Y:S04]  /*17a200*/  LDL.LU.64 R24, [R1+0x2b50] ;  /* 0x002b500001187983 */ /* 0x002f280000300a00 */
[----:B------:R-:W2:Y:S01]  /*17a210*/  LDL.LU.64 R4, [R1+0x2b48] ;  /* 0x002b480001047983 */ /* 0x000ea20000300a00 */
[----:B------:R-:W-:-:S02]  /*17a220*/  LOP3.LUT P3, RZ, R7, 0x2000000, RZ, 0xc0, !PT ;  /* 0x0200000007ff7812 */ /* 0x000fc4000786c0ff */
[C---:B------:R-:W-:Y:S01]  /*17a230*/  LOP3.LUT P2, RZ, R7.reuse, 0x4000000, RZ, 0xc0, !PT ;  /* 0x0400000007ff7812 */ /* 0x040fe2000784c0ff */
[----:B------:R-:W2:Y:S01]  /*17a240*/  LDL.LU.64 R16, [R1+0x2b40] ;  /* 0x002b400001107983 */ /* 0x000ea20000300a00 */
[C---:B------:R-:W-:Y:S02]  /*17a250*/  PRMT R28, R26.reuse, 0x7771, RZ ;  /* 0x000077711a1c7816 */ /* 0x040fe400000000ff */
[----:B------:R-:W-:Y:S01]  /*17a260*/  LOP3.LUT P1, RZ, R7, 0x10000000, RZ, 0xc0, !PT ;  /* 0x1000000007ff7812 */ /* 0x000fe2000782c0ff */
[----:B------:R-:W2:Y:S04]  /*17a270*/  LDL.LU.64 R18, [R1+0x2b38] ;  /* 0x002b380001127983 */ /* 0x000ea80000300a00 */
[----:B------:R-:W2:Y:S04]  /*17a280*/  LDL.LU R29, [R1+0x300] ;  /* 0x00030000011d7983 */ /* 0x000ea80000300800 */
[----:B---3--:R1:W-:Y:S02]  /*17a290*/  @P3 STG.E.U8 desc[UR62][R20.64], R28 ;  /* 0x0000001c14003986 */ /* 0x0083e4000c10113e */
[----:B-1----:R-:W-:-:S02]  /*17a2a0*/  PRMT R28, R26, 0x7772, RZ ;  /* 0x000077721a1c7816 */ /* 0x002fc400000000ff */
[----:B------:R-:W3:Y:S04]  /*17a2b0*/  LDL.LU.64 R20, [R1+0x2b30] ;  /* 0x002b300001147983 */ /* 0x000ee80000300a00 */
[----:B----4-:R1:W-:Y:S04]  /*17a2c0*/  @P2 STG.E.U8 desc[UR62][R24.64], R28 ;  /* 0x0000001c18002986 */ /* 0x0103e8000c10113e */
[----:B------:R-:W4:Y:S01]  /*17a2d0*/  LDL.LU R0, [R1+0x304] ;  /* 0x0003040001007983 */ /* 0x000f220000300800 */
[----:B-1----:R-:W-:-:S03]  /*17a2e0*/  PRMT R28, R26, 0x7773, RZ ;  /* 0x000077731a1c7816 */ /* 0x002fc600000000ff */
[----:B------:R-:W3:Y:S04]  /*17a2f0*/  LDL.LU.64 R24, [R1+0x2b28] ;  /* 0x002b280001187983 */ /* 0x000ee80000300a00 */
[----:B--2---:R1:W-:Y:S04]  /*17a300*/  @P1 STG.E.U8 desc[UR62][R4.64], R28 ;  /* 0x0000001c04001986 */ /* 0x0043e8000c10113e */
        /* <DEDUP_REMOVED lines=23> */
[----:B------:R-:W-:Y:S01]  /*17a480*/  LOP3.LUT P6, RZ, R6, 0x10, RZ, 0xc0, !PT ;  /* 0x0000001006ff7812 */ /* 0x000fe200078cc0ff */
[----:B------:R-:W2:Y:S01]  /*17a490*/  LDL.LU.64 R8, [R1+0x2b08] ;  /* 0x002b080001087983 */ /* 0x000ea20000300a00 */
[----:B------:R-:W-:Y:S02]  /*17a4a0*/  LOP3.LUT R23, R23, 0xfffbffff, RZ, 0xc0, !PT ;  /* 0xfffbffff17177812 */ /* 0x000fe400078ec0ff */
[----:B------:R-:W-:Y:S01]  /*17a4b0*/  LOP3.LUT P0, RZ, R7, 0x40000000, RZ, 0xc0, !PT ;  /* 0x4000000007ff7812 */ /* 0x000fe2000780c0ff */
[----:B------:R-:W2:Y:S01]  /*17a4c0*/  LDL.LU R26, [R1+0x308] ;  /* 0x00030800011a7983 */ /* 0x000ea20000300800 */
[----:B------:R-:W-:-:S03]  /*17a4d0*/  PRMT R28, R29, 0x7770, RZ ;  /* 0x000077701d1c7816 */ /* 0x000fc600000000ff */
[----:B------:R-:W2:Y:S04]  /*17a4e0*/  LDL.LU.64 R2, [R1+0x2b00] ;  /* 0x002b000001027983 */ /* 0x000ea80000300a00 */
[----:B------:R-:W-:Y:S01]  /*17a4f0*/  @P6 LOP3.LUT R23, R23, 0x40000, RZ, 0xfc, !PT ;  /* 0x0004000017176812 */ /* 0x000fe200078efcff */
[----:B------:R-:W2:Y:S01]  /*17a500*/  LDL.LU.64 R10, [R1+0x2af8] ;  /* 0x002af800010a7983 */ /* 0x000ea20000300a00 */
[----:B------:R-:W-:Y:S02]  /*17a510*/  LOP3.LUT P6, RZ, R6, 0x4, RZ, 0xc0, !PT ;  /* 0x0000000406ff7812 */ /* 0x000fe400078cc0ff */
[----:B------:R-:W-:Y:S01]  /*17a520*/  LOP3.LUT R23, R23, 0xfff7ffff, RZ, 0xc0, !PT ;  /* 0xfff7ffff17177812 */ /* 0x000fe200078ec0ff */
[----:B------:R1:W-:Y:S04]  /*17a530*/  @P0 STG.E.U8 desc[UR62][R16.64], R28 ;  /* 0x0000001c10000986 */ /* 0x0003e8000c10113e */
[----:B------:R-:W2:Y:S04]  /*17a540*/  LDL.LU.64 R12, [R1+0x2af0] ;  /* 0x002af000010c7983 */ /* 0x000ea80000300a00 */
[----:B------:R-:W2:Y:S02]  /*17a550*/  LDL.LU.64 R14, [R1+0x2ae8] ;  /* 0x002ae800010e7983 */ /* 0x000ea40000300a00 */
[----:B------:R-:W-:-:S02]  /*17a560*/  @P6 LOP3.LUT R23, R23, 0x80000, RZ, 0xfc, !PT ;  /* 0x0008000017176812 */ /* 0x000fc400078efcff */
[----:B------:R-:W-:Y:S01]  /*17a570*/  LOP3.LUT P6, RZ, R6, 0x1, RZ, 0xc0, !PT ;  /* 0x0000000106ff7812 */ /* 0x000fe200078cc0ff */
[----:B-1----:R-:W2:Y:S01]  /*17a580*/  LDL.LU.64 R16, [R1+0x2ae0] ;  /* 0x002ae00001107983 */ /* 0x002ea20000300a00 */
[----:B------:R-:W-:-:S11]  /*17a590*/  PRMT R28, R29, 0x7771, RZ ;  /* 0x000077711d1c7816 */ /* 0x000fd600000000ff */
[----:B------:R1:W-:Y:S01]  /*17a5a0*/  @P6 STG.E.U8 desc[UR62][R18.64], R28 ;  /* 0x0000001c12006986 */ /* 0x0003e2000c10113e */
[----:B------:R-:W-:Y:S02]  /*17a5b0*/  LOP3.LUT P6, RZ, R23, 0x80000, RZ, 0xc0, !PT ;  /* 0x0008000017ff7812 */ /* 0x000fe400078cc0ff */
[----:B-1----:R-:W-:Y:S01]  /*17a5c0*/  PRMT R28, R29, 0x7772, RZ ;  /* 0x000077721d1c7816 */ /* 0x002fe200000000ff */
[----:B------:R-:W2:Y:S10]  /*17a5d0*/  LDL.LU.64 R18, [R1+0x2ad8] ;  /* 0x002ad80001127983 */ /* 0x000eb40000300a00 */
[----:B---3--:R1:W-:Y:S01]  /*17a5e0*/  @P6 STG.E.U8 desc[UR62][R20.64], R28 ;  /* 0x0000001c14006986 */ /* 0x0083e2000c10113e */
[----:B------:R-:W-:-:S02]  /*17a5f0*/  LOP3.LUT P6, RZ, R23, 0x40000, RZ, 0xc0, !PT ;  /* 0x0004000017ff7812 */ /* 0x000fc400078cc0ff */
[----:B-1----:R-:W-:Y:S01]  /*17a600*/  PRMT R28, R29, 0x7773, RZ ;  /* 0x000077731d1c7816 */ /* 0x002fe200000000ff */
[----:B------:R-:W3:Y:S10]  /*17a610*/  LDL.LU.64 R20, [R1+0x2ad0] ;  /* 0x002ad00001147983 */ /* 0x000ef40000300a00 */
[----:B------:R4:W-:Y:S01]  /*17a620*/  @P6 STG.E.U8 desc[UR62][R24.64], R28 ;  /* 0x0000001c18006986 */ /* 0x0009e2000c10113e */
[----:B------:R-:W-:-:S02]  /*17a630*/  LOP3.LUT P6, RZ, R23, 0x20000, RZ, 0xc0, !PT ;  /* 0x0002000017ff7812 */ /* 0x000fc400078cc0ff */
[----:B----4-:R-:W-:Y:S01]  /*17a640*/  PRMT R28, R0, 0x7770, RZ ;  /* 0x00007770001c7816 */ /* 0x010fe200000000ff */
[----:B------:R-:W4:Y:S10]  /*17a650*/  LDL.LU.64 R24, [R1+0x2ac8] ;  /* 0x002ac80001187983 */ /* 0x000f340000300a00 */
[----:B--2---:R1:W-:Y:S04]  /*17a660*/  @P6 STG.E.U8 desc[UR62][R4.64], R28 ;  /* 0x0000001c04006986 */ /* 0x0043e8000c10113e */
[----:B-1----:R-:W2:Y:S01]  /*17a670*/  LDL.LU.64 R4, [R1+0x5328] ;  /* 0x0053280001047983 */ /* 0x002ea20000300a00 */
[----:B------:R-:W-:-:S02]  /*17a680*/  LOP3.LUT P6, RZ, R23, 0x10000, RZ, 0xc0, !PT ;  /* 0x0001000017ff7812 */ /* 0x000fc400078cc0ff */
[----:B------:R-:W-:-:S11]  /*17a690*/  PRMT R28, R0, 0x7771, RZ ;  /* 0x00007771001c7816 */ /* 0x000fd600000000ff */
[----:B--2---:R1:W-:Y:S04]  /*17a6a0*/  @P6 STG.E.U8 desc[UR62][R4.64], R28 ;  /* 0x0000001c04006986 */ /* 0x0043e8000c10113e */
[----:B-1----:R-:W2:Y:S01]  /*17a6b0*/  LDL.LU.64 R4, [R1+0x5320] ;  /* 0x0053200001047983 */ /* 0x002ea20000300a00 */
[----:B------:R-:W-:Y:S02]  /*17a6c0*/  LOP3.LUT P6, RZ, R23, 0x8000, RZ, 0xc0, !PT ;  /* 0x0000800017ff7812 */ /* 0x000fe400078cc0ff */
[----:B------:R-:W-:Y:S02]  /*17a6d0*/  PRMT R28, R0, 0x7772, RZ ;  /* 0x00007772001c7816 */ /* 0x000fe400000000ff */
[C---:B------:R-:W-:Y:S02]  /*17a6e0*/  LOP3.LUT P5, RZ, R6.reuse, 0x10000, RZ, 0xc0, !PT ;  /* 0x0001000006ff7812 */ /* 0x040fe400078ac0ff */
[----:B------:R-:W-:-:S07]  /*17a6f0*/  LOP3.LUT P4, RZ, R6, 0x40000, RZ, 0xc0, !PT ;  /* 0x0004000006ff7812 */ /* 0x000fce000788c0ff */
[----:B--2---:R1:W-:Y:S04]  /*17a700*/  @P6 STG.E.U8 desc[UR62][R4.64], R28 ;  /* 0x0000001c04006986 */ /* 0x0043e8000c10113e */
[----:B-1----:R-:W2:Y:S01]  /*17a710*/  LDL.LU.64 R4, [R1+0x5318] ;  /* 0x0053180001047983 */ /* 0x002ea20000300a00 */
[----:B------:R-:W-:Y:S02]  /*17a720*/  LOP3.LUT P6, RZ, R23, 0x4000, RZ, 0xc0, !PT ;  /* 0x0000400017ff7812 */ /* 0x000fe400078cc0ff */
[----:B------:R-:W-:-:S11]  /*17a730*/  PRMT R28, R0, 0x7773, RZ ;  /* 0x00007773001c7816 */ /* 0x000fd600000000ff */
[----:B------:R1:W-:Y:S01]  /*17a740*/  @P6 STG.E.U8 desc[UR62][R8.64], R28 ;  /* 0x0000001c08006986 */ /* 0x0003e2000c10113e */
[----:B------:R-:W-:Y:S02]  /*17a750*/  LOP3.LUT P6, RZ, R23, 0x2000, RZ, 0xc0, !PT ;  /* 0x0000200017ff7812 */ /* 0x000fe400078cc0ff */
[----:B-1----:R-:W-:-:S11]  /*17a760*/  PRMT R28, R26, 0x7770, RZ ;  /* 0x000077701a1c7816 */ /* 0x002fd600000000ff */
[----:B------:R1:W-:Y:S01]  /*17a770*/  @P6 STG.E.U8 desc[UR62][R2.64], R28 ;  /* 0x0000001c02006986 */ /* 0x0003e2000c10113e */
[----:B------:R-:W-:Y:S02]  /*17a780*/  LOP3.LUT P6, RZ, R23, 0x1000, RZ, 0xc0, !PT ;  /* 0x0000100017ff7812 */ /* 0x000fe400078cc0ff */
[----:B-1----:R-:W-:-:S11]  /*17a790*/  PRMT R28, R26, 0x7771, RZ ;  /* 0x000077711a1c7816 */ /* 0x002fd600000000ff */
[----:B------:R1:W-:Y:S01]  /*17a7a0*/  @P6 STG.E.U8 desc[UR62][R10.64], R28 ;  /* 0x0000001c0a006986 */ /* 0x0003e2000c10113e */
[----:B------:R-:W-:Y:S02]  /*17a7b0*/  LOP3.LUT P3, RZ, R6, 0x100000, RZ, 0xc0, !PT ;  /* 0x0010000006ff7812 */ /* 0x000fe4000786c0ff */
[----:B-1----:R-:W-:-:S05]  /*17a7c0*/  PRMT R28, R26, 0x7772, RZ ;  /* 0x000077721a1c7816 */ /* 0x002fca00000000ff */
[----:B------:R1:W-:Y:S01]  /*17a7d0*/  @P5 STG.E.U8 desc[UR62][R12.64], R28 ;  /* 0x0000001c0c005986 */ /* 0x0003e2000c10113e */
[----:B------:R-:W-:Y:S02]  /*17a7e0*/  LOP3.LUT P2, RZ, R6, 0x400000, RZ, 0xc0, !PT ;  /* 0x0040000006ff7812 */ /* 0x000fe4000784c0ff */
[----:B-1----:R-:W-:-:S05]  /*17a7f0*/  PRMT R28, R26, 0x7773, RZ ;  /* 0x000077731a1c7816 */ /* 0x002fca00000000ff */
[----:B------:R2:W-:Y:S01]  /*17a800*/  @P4 STG.E.U8 desc[UR62][R14.64], R28 ;  /* 0x0000001c0e004986 */ /* 0x0005e2000c10113e */
[C---:B------:R-:W-:Y:S02]  /*17a810*/  LOP3.LUT P1, RZ, R6.reuse, 0x1000000, RZ, 0xc0, !PT ;  /* 0x0100000006ff7812 */ /* 0x040fe4000782c0ff */
[----:B------:R-:W-:Y:S02]  /*17a820*/  LOP3.LUT P0, RZ, R6, 0x4000000, RZ, 0xc0, !PT ;  /* 0x0400000006ff7812 */ /* 0x000fe4000780c0ff */
[----:B--2---:R-:W-:-:S05]  /*17a830*/  PRMT R28, R5, 0x7770, RZ ;  /* 0x00007770051c7816 */ /* 0x004fca00000000ff */
[----:B------:R1:W-:Y:S02]  /*17a840*/  @P3 STG.E.U8 desc[UR62][R16.64], R28 ;  /* 0x0000001c10003986 */ /* 0x0003e4000c10113e */
[----:B-1----:R-:W-:-:S05]  /*17a850*/  PRMT R28, R5, 0x7771, RZ ;  /* 0x00007771051c7816 */ /* 0x002fca00000000ff */
[----:B------:R1:W-:Y:S02]  /*17a860*/  @P2 STG.E.U8 desc[UR62][R18.64], R28 ;  /* 0x0000001c12002986 */ /* 0x0003e4000c10113e */
[----:B-1----:R-:W-:-:S05]  /*17a870*/  PRMT R28, R5, 0x7772, RZ ;  /* 0x00007772051c7816 */ /* 0x002fca00000000ff */
[----:B---3--:R1:W-:Y:S02]  /*17a880*/  @P1 STG.E.U8 desc[UR62][R20.64], R28 ;  /* 0x0000001c14001986 */ /* 0x0083e4000c10113e */
[----:B-1----:R-:W-:Y:S02]  /*17a890*/  PRMT R28, R5, 0x7773, RZ ;  /* 0x00007773051c7816 */ /* 0x002fe400000000ff */
[----:B------:R-:W2:Y:S04]  /*17a8a0*/  LDL.LU R5, [R1+0x5310] ;  /* 0x0053100001057983 */ /* 0x000ea80000300800 */
[----:B------:R-:W3:Y:S04]  /*17a8b0*/  LDL.LU.64 R20, [R1+0x2ac0] ;  /* 0x002ac00001147983 */ /* 0x000ee80000300a00 */
[----:B----4-:R1:W-:Y:S04]  /*17a8c0*/  @P0 STG.E.U8 desc[UR62][R24.64], R28 ;  /* 0x0000001c18000986 */ /* 0x0103e8000c10113e */
[----:B------:R-:W4:Y:S04]  /*17a8d0*/  LDL.LU.64 R10, [R1+0x2ab8] ;  /* 0x002ab800010a7983 */ /* 0x000f280000300a00 */
[----:B-1----:R-:W2:Y:S04]  /*17a8e0*/  LDL.LU.64 R24, [R1+0x2ab0] ;  /* 0x002ab00001187983 */ /* 0x002ea80000300a00 */
[----:B------:R-:W2:Y:S01]  /*17a8f0*/  LDL.LU R13, [R1+0x2f0] ;  /* 0x0002f000010d7983 */ /* 0x000ea20000300800 */
[----:B------:R-:W-:-:S03]  /*17a900*/  LOP3.LUT P3, RZ, R6, 0x10000000, RZ, 0xc0, !PT ;  /* 0x1000000006ff7812 */ /* 0x000fc6000786c0ff */
[----:B------:R-:W3:Y:S04]  /*17a910*/  LDL.LU.64 R14, [R1+0x2aa8] ;  /* 0x002aa800010e7983 */ /* 0x000ee80000300a00 */
[----:B------:R-:W4:Y:S04]  /*17a920*/  LDL.LU.64 R16, [R1+0x2aa0] ;  /* 0x002aa00001107983 */ /* 0x000f280000300a00 */
[----:B------:R-:W4:Y:S04]  /*17a930*/  LDL.LU.64 R18, [R1+0x2a98] ;  /* 0x002a980001127983 */ /* 0x000f280000300a00 */
[----:B------:R-:W4:Y:S04]  /*17a940*/  LDL.LU R26, [R1+0x2f4] ;  /* 0x0002f400011a7983 */ /* 0x000f280000300800 */
[----:B------:R-:W-:Y:S01]  /*17a950*/  STL.64 [R1+0x4fe0], R6 ;  /* 0x004fe00601007387 */ /* 0x000fe20000100a00 */
[----:B--2---:R-:W-:-:S05]  /*17a960*/  PRMT R28, R13, 0x7770, RZ ;  /* 0x000077700d1c7816 */ /* 0x004fca00000000ff */
[----:B---3--:R1:W-:Y:S04]  /*17a970*/  @P3 STG.E.U8 desc[UR62][R20.64], R28 ;  /* 0x0000001c14003986 */ /* 0x0083e8000c10113e */
[----:B-1----:R-:W2:Y:S04]  /*17a980*/  LDL.LU.64 R20, [R1+0x2a90] ;  /* 0x002a900001147983 */ /* 0x002ea80000300a00 */
[----:B------:R-:W3:Y:S04]  /*17a990*/  LDL.LU.64 R2, [R1+0x2a78] ;  /* 0x002a780001027983 */ /* 0x000ee80000300a00 */
[----:B---3--:R1:W-:Y:S04]  /*17a9a0*/  STL.64 [R1+0x5300], R2 ;  /* 0x0053000201007387 */ /* 0x0083e80000100a00 */
[----:B-1----:R-:W3:Y:S01]  /*17a9b0*/  LDL.LU.64 R2, [R1+0x2a80] ;  /* 0x002a800001027983 */ /* 0x002ee20000300a00 */
        /* <DEDUP_REMOVED lines=17> */
[----:B---3--:R1:W-:Y:S04]  /*17aad0*/  STL.64 [R1+0x5308], R2 ;  /* 0x0053080201007387 */ /* 0x0083e80000100a00 */
[----:B-1----:R-:W3:Y:S06]  /*17aae0*/  LDL.LU.64 R2, [R1+0x2a88] ;  /* 0x002a880001027983 */ /* 0x002eec0000300a00 */
[----:B------:R-:W-:-:S02]  /*17aaf0*/  @P6 LOP3.LUT R23, R23, 0x200, RZ, 0xfc, !PT ;  /* 0x0000020017176812 */ /* 0x000fc400078efcff */
[----:B------:R-:W-:Y:S02]  /*17ab00*/  LOP3.LUT P6, RZ, R5, 0x40, RZ, 0xc0, !PT ;  /* 0x0000004005ff7812 */ /* 0x000fe400078cc0ff */
[----:B------:R-:W-:Y:S02]  /*17ab10*/  LOP3.LUT R23, R23, 0xfffffbff, RZ, 0xc0, !PT ;  /* 0xfffffbff17177812 */ /* 0x000fe400078ec0ff */
[C---:B------:R-:W-:Y:S02]  /*17ab20*/  LOP3.LUT P2, RZ, R6.reuse, 0x40000000, RZ, 0xc0, !PT ;  /* 0x4000000006ff7812 */ /* 0x040fe4000784c0ff */
[----:B------:R-:W-:Y:S02]  /*17ab30*/  LOP3.LUT P1, RZ, R6, 0x80000000, RZ, 0xc0, !PT ;  /* 0x8000000006ff7812 */ /* 0x000fe4000782c0ff */
[----:B------:R-:W-:-:S05]  /*17ab40*/  PRMT R28, R13, 0x7771, RZ ;  /* 0x000077710d1c7816 */ /* 0x000fca00000000ff */
[----:B------:R-:W-:Y:S02]  /*17ab50*/  @P6 LOP3.LUT R23, R23, 0x400, RZ, 0xfc, !PT ;  /* 0x0000040017176812 */ /* 0x000fe400078efcff */
[C---:B------:R-:W-:Y:S02]  /*17ab60*/  LOP3.LUT P6, RZ, R5.reuse, 0x20, RZ, 0xc0, !PT ;  /* 0x0000002005ff7812 */ /* 0x040fe400078cc0ff */
[----:B------:R-:W-:Y:S01]  /*17ab70*/  LOP3.LUT P0, RZ, R5, 0x2, RZ, 0xc0, !PT ;  /* 0x0000000205ff7812 */ /* 0x000fe2000780c0ff */
[----:B----4-:R1:W-:Y:S01]  /*17ab80*/  @P2 STG.E.U8 desc[UR62][R10.64], R28 ;  /* 0x0000001c0a002986 */ /* 0x0103e2000c10113e */
[----:B------:R-:W-:Y:S02]  /*17ab90*/  LOP3.LUT R23, R23, 0xfffff7ff, RZ, 0xc0, !PT ;  /* 0xfffff7ff17177812 */ /* 0x000fe400078ec0ff */
[----:B-1----:R-:W-:-:S07]  /*17aba0*/  PRMT R28, R13, 0x7772, RZ ;  /* 0x000077720d1c7816 */ /* 0x002fce00000000ff */
[----:B------:R-:W-:Y:S02]  /*17abb0*/  @P6 LOP3.LUT R23, R23, 0x800, RZ, 0xfc, !PT ;  /* 0x0000080017176812 */ /* 0x000fe400078efcff */
[----:B------:R-:W-:Y:S01]  /*17abc0*/  LOP3.LUT P6, RZ, R5, 0x4, RZ, 0xc0, !PT ;  /* 0x0000000405ff7812 */ /* 0x000fe200078cc0ff */
[----:B------:R1:W-:Y:S02]  /*17abd0*/  @P1 STG.E.U8 desc[UR62][R24.64], R28 ;  /* 0x0000001c18001986 */ /* 0x0003e4000c10113e */
[----:B-1----:R-:W-:Y:S02]  /*17abe0*/  PRMT R28, R13, 0x7773, RZ ;  /* 0x000077730d1c7816 */ /* 0x002fe400000000ff */
[----:B------:R-:W4:Y:S04]  /*17abf0*/  LDL.LU.64 R24, [R1+0x2a70] ;  /* 0x002a700001187983 */ /* 0x000f280000300a00 */
[----:B------:R1:W-:Y:S04]  /*17ac00*/  @P0 STG.E.U8 desc[UR62][R14.64], R28 ;  /* 0x0000001c0e000986 */ /* 0x0003e8000c10113e */
[----:B------:R-:W4:Y:S04]  /*17ac10*/  LDL.LU.64 R6, [R1+0x2a68] ;  /* 0x002a680001067983 */ /* 0x000f280000300a00 */
[----:B------:R-:W4:Y:S01]  /*17ac20*/  LDL.LU.64 R8, [R1+0x2a60] ;  /* 0x002a600001087983 */ /* 0x000f220000300a00 */
[----:B-1----:R-:W-:-:S03]  /*17ac30*/  PRMT R28, R26, 0x7770, RZ ;  /* 0x000077701a1c7816 */ /* 0x002fc600000000ff */
[----:B------:R-:W4:Y:S04]  /*17ac40*/  LDL.LU.64 R10, [R1+0x2a58] ;  /* 0x002a5800010a7983 */ /* 0x000f280000300a00 */
[----:B------:R1:W-:Y:S01]  /*17ac50*/  @P6 STG.E.U8 desc[UR62][R16.64], R28 ;  /* 0x0000001c10006986 */ /* 0x0003e2000c10113e */
[----:B------:R-:W-:-:S03]  /*17ac60*/  LOP3.LUT P6, RZ, R23, 0x800, RZ, 0xc0, !PT ;  /* 0x0000080017ff7812 */ /* 0x000fc600078cc0ff */
[----:B------:R-:W4:Y:S04]  /*17ac70*/  LDL.LU.64 R12, [R1+0x2a50] ;  /* 0x002a5000010c7983 */ /* 0x000f280000300a00 */
[----:B------:R-:W4:Y:S01]  /*17ac80*/  LDL.LU.64 R14, [R1+0x2a48] ;  /* 0x002a4800010e7983 */ /* 0x000f220000300a00 */
[----:B-1----:R-:W-:-:S03]  /*17ac90*/  PRMT R28, R26, 0x7771, RZ ;  /* 0x000077711a1c7816 */ /* 0x002fc600000000ff */
[----:B------:R-:W4:Y:S04]  /*17aca0*/  LDL.LU.64 R16, [R1+0x2a40] ;  /* 0x002a400001107983 */ /* 0x000f280000300a00 */
[----:B------:R1:W-:Y:S01]  /*17acb0*/  @P6 STG.E.U8 desc[UR62][R18.64], R28 ;  /* 0x0000001c12006986 */ /* 0x0003e2000c10113e */
[C---:B------:R-:W-:Y:S02]  /*17acc0*/  LOP3.LUT P6, RZ, R23.reuse, 0x400, RZ, 0xc0, !PT ;  /* 0x0000040017ff7812 */ /* 0x040fe400078cc0ff */
[----:B-1----:R-:W-:Y:S01]  /*17acd0*/  PRMT R28, R26, 0x7772, RZ ;  /* 0x000077721a1c7816 */ /* 0x002fe200000000ff */
[----:B------:R-:W4:Y:S10]  /*17ace0*/  LDL.LU.64 R18, [R1+0x2a38] ;  /* 0x002a380001127983 */ /* 0x000f340000300a00 */
[----:B--2---:R1:W-:Y:S01]  /*17acf0*/  @P6 STG.E.U8 desc[UR62][R20.64], R28 ;  /* 0x0000001c14006986 */ /* 0x0043e2000c10113e */
[----:B------:R-:W-:-:S02]  /*17ad00*/  LOP3.LUT P6, RZ, R23, 0x200, RZ, 0xc0, !PT ;  /* 0x0000020017ff7812 */ /* 0x000fc400078cc0ff */
[----:B-1----:R-:W-:Y:S01]  /*17ad10*/  PRMT R28, R26, 0x7773, RZ ;  /* 0x000077731a1c7816 */ /* 0x002fe200000000ff */
[----:B------:R-:W2:Y:S10]  /*17ad20*/  LDL.LU.64 R20, [R1+0x2a30] ;  /* 0x002a300001147983 */ /* 0x000eb40000300a00 */
[----:B---3--:R1:W-:Y:S04]  /*17ad30*/  @P6 STG.E.U8 desc[UR62][R2.64], R28 ;  /* 0x0000001c02006986 */ /* 0x0083e8000c10113e */
[----:B-1----:R-:W3:Y:S01]  /*17ad40*/  LDL.LU.64 R2, [R1+0x5308] ;  /* 0x0053080001027983 */ /* 0x002ee20000300a00 */
[----:B------:R-:W-:-:S02]  /*17ad50*/  LOP3.LUT P6, RZ, R23, 0x100, RZ, 0xc0, !PT ;  /* 0x0000010017ff7812 */ /* 0x000fc400078cc0ff */
[----:B------:R-:W-:-:S11]  /*17ad60*/  PRMT R28, R4, 0x7770, RZ ;  /* 0x00007770041c7816 */ /* 0x000fd600000000ff */
[----:B---3--:R1:W-:Y:S04]  /*17ad70*/  @P6 STG.E.U8 desc[UR62][R2.64], R28 ;  /* 0x0000001c02006986 */ /* 0x0083e8000c10113e */
[----:B-1----:R-:W3:Y:S01]  /*17ad80*/  LDL.LU.64 R2, [R1+0x5300] ;  /* 0x0053000001027983 */ /* 0x002ee20000300a00 */
[----:B------:R-:W-:Y:S02]  /*17ad90*/  LOP3.LUT P6, RZ, R23, 0x80, RZ, 0xc0, !PT ;  /* 0x0000008017ff7812 */ /* 0x000fe400078cc0ff */
[----:B------:R-:W-:-:S11]  /*17ada0*/  PRMT R28, R4, 0x7771, RZ ;  /* 0x00007771041c7816 */ /* 0x000fd600000000ff */
[----:B---3--:R1:W-:Y:S01]  /*17adb0*/  @P6 STG.E.U8 desc[UR62][R2.64], R28 ;  /* 0x0000001c02006986 */ /* 0x0083e2000c10113e */
[C---:B------:R-:W-:Y:S02]  /*17adc0*/  LOP3.LUT P6, RZ, R23.reuse, 0x40, RZ, 0xc0, !PT ;  /* 0x0000004017ff7812 */ /* 0x040fe400078cc0ff */
[----:B-1----:R-:W-:Y:S01]  /*17add0*/  PRMT R28, R4, 0x7772, RZ ;  /* 0x00007772041c7816 */ /* 0x002fe200000000ff */
[----:B------:R-:W3:Y:S10]  /*17ade0*/  LDL.LU.64 R2, [R1+0x52f8] ;  /* 0x0052f80001027983 */ /* 0x000ef40000300a00 */
[----:B----4-:R1:W-:Y:S04]  /*17adf0*/  @P6 STG.E.U8 desc[UR62][R24.64], R28 ;  /* 0x0000001c18006986 */ /* 0x0103e8000c10113e */
[----:B-1----:R-:W4:Y:S01]  /*17ae00*/  LDL.LU.64 R24, [R1+0x52f0] ;  /* 0x0052f00001187983 */ /* 0x002f220000300a00 */
[----:B------:R-:W-:-:S02]  /*17ae10*/  LOP3.LUT P6, RZ, R23, 0x20, RZ, 0xc0, !PT ;  /* 0x0000002017ff7812 */ /* 0x000fc400078cc0ff */
[----:B------:R-:W-:Y:S02]  /*17ae20*/  PRMT R28, R4, 0x7773, RZ ;  /* 0x00007773041c7816 */ /* 0x000fe400000000ff */
[----:B------:R-:W-:Y:S01]  /*17ae30*/  LOP3.LUT P5, RZ, R5, 0x100000, RZ, 0xc0, !PT ;  /* 0x0010000005ff7812 */ /* 0x000fe200078ac0ff */
[----:B------:R-:W2:Y:S08]  /*17ae40*/  LDL.LU R4, [R1+0x52e8] ;  /* 0x0052e80001047983 */ /* 0x000eb00000300800 */
[----:B------:R4:W-:Y:S01]  /*17ae50*/  @P6 STG.E.U8 desc[UR62][R6.64], R28 ;  /* 0x0000001c06006986 */ /* 0x0009e2000c10113e */
[----:B------:R-:W-:-:S02]  /*17ae60*/  LOP3.LUT P6, RZ, R23, 0x10, RZ, 0xc0, !PT ;  /* 0x0000001017ff7812 */ /* 0x000fc400078cc0ff */
[C---:B------:R-:W-:Y:S02]  /*17ae70*/  LOP3.LUT P4, RZ, R5.reuse, 0x200000, RZ, 0xc0, !PT ;  /* 0x0020000005ff7812 */ /* 0x040fe4000788c0ff */
[C---:B------:R-:W-:Y:S02]  /*17ae80*/  LOP3.LUT P3, RZ, R5.reuse, 0x800000, RZ, 0xc0, !PT ;  /* 0x0080000005ff7812 */ /* 0x040fe4000786c0ff */
[C---:B------:R-:W-:Y:S02]  /*17ae90*/  LOP3.LUT P2, RZ, R5.reuse, 0x1000000, RZ, 0xc0, !PT ;  /* 0x0100000005ff7812 */ /* 0x040fe4000784c0ff */
[C---:B------:R-:W-:Y:S02]  /*17aea0*/  LOP3.LUT P1, RZ, R5.reuse, 0x8000000, RZ, 0xc0, !PT ;  /* 0x0800000005ff7812 */ /* 0x040fe4000782c0ff */
[----:B------:R-:W-:Y:S02]  /*17aeb0*/  LOP3.LUT P0, RZ, R5, 0x10000000, RZ, 0xc0, !PT ;  /* 0x1000000005ff7812 */ /* 0x000fe4000780c0ff */
[----:B----4-:R-:W-:-:S05]  /*17aec0*/  PRMT R28, R24, 0x7770, RZ ;  /* 0x00007770181c7816 */ /* 0x010fca00000000ff */
[----:B------:R1:W-:Y:S02]  /*17aed0*/  @P6 STG.E.U8 desc[UR62][R8.64], R28 ;  /* 0x0000001c08006986 */ /* 0x0003e4000c10113e */
[----:B-1----:R-:W-:-:S05]  /*17aee0*/  PRMT R28, R24, 0x7771, RZ ;  /* 0x00007771181c7816 */ /* 0x002fca00000000ff */
[----:B------:R1:W-:Y:S02]  /*17aef0*/  @P5 STG.E.U8 desc[UR62][R10.64], R28 ;  /* 0x0000001c0a005986 */ /* 0x0003e4000c10113e */
[----:B-1----:R-:W-:-:S05]  /*17af00*/  PRMT R28, R24, 0x7772, RZ ;  /* 0x00007772181c7816 */ /* 0x002fca00000000ff */
[----:B------:R1:W-:Y:S02]  /*17af10*/  @P4 STG.E.U8 desc[UR62][R12.64], R28 ;  /* 0x0000001c0c004986 */ /* 0x0003e4000c10113e */
[----:B-1----:R-:W-:Y:S02]  /*17af20*/  PRMT R28, R24, 0x7773, RZ ;  /* 0x00007773181c7816 */ /* 0x002fe400000000ff */
[----:B------:R-:W4:Y:S04]  /*17af30*/  LDL.LU R24, [R1+0x52e4] ;  /* 0x0052e40001187983 */ /* 0x000f280000300800 */
[----:B------:R3:W-:Y:S02]  /*17af40*/  @P3 STG.E.U8 desc[UR62][R14.64], R28 ;  /* 0x0000001c0e003986 */ /* 0x0007e4000c10113e */
[----:B---3--:R-:W-:-:S05]  /*17af50*/  PRMT R28, R3, 0x7770, RZ ;  /* 0x00007770031c7816 */ /* 0x008fca00000000ff */
[----:B------:R1:W-:Y:S02]  /*17af60*/  @P2 STG.E.U8 desc[UR62][R16.64], R28 ;  /* 0x0000001c10002986 */ /* 0x0003e4000c10113e */
[C---:B-1----:R-:W-:Y:S02]  /*17af70*/  PRMT R28, R3.reuse, 0x7771, RZ ;  /* 0x00007771031c7816 */ /* 0x042fe400000000ff */
[----:B------:R-:W3:Y:S04]  /*17af80*/  LDL.LU.64 R16, [R1+0x2a28] ;  /* 0x002a280001107983 */ /* 0x000ee80000300a00 */
[----:B------:R1:W-:Y:S02]  /*17af90*/  @P1 STG.E.U8 desc[UR62][R18.64], R28 ;  /* 0x0000001c12001986 */ /* 0x0003e4000c10113e */
[----:B-1----:R-:W-:-:S02]  /*17afa0*/  PRMT R28, R3, 0x7772, RZ ;  /* 0x00007772031c7816 */ /* 0x002fc400000000ff */
[----:B------:R-:W3:Y:S04]  /*17afb0*/  LDL.LU.64 R18, [R1+0x2a20] ;  /* 0x002a200001127983 */ /* 0x000ee80000300a00 */
[----:B------:R-:W3:Y:S04]  /*17afc0*/  LDL.LU.64 R10, [R1+0x2a18] ;  /* 0x002a1800010a7983 */ /* 0x000ee80000300a00 */
[----:B--2---:R1:W-:Y:S04]  /*17afd0*/  @P0 STG.E.U8 desc[UR62][R20.64], R28 ;  /* 0x0000001c14000986 */ /* 0x0043e8000c10113e */
[----:B------:R-:W2:Y:S04]  /*17afe0*/  LDL.LU.64 R12, [R1+0x2a10] ;  /* 0x002a1000010c7983 */ /* 0x000ea80000300a00 */
[----:B-1----:R-:W2:Y:S01]  /*17aff0*/  LDL.LU R20, [R1+0x2e4] ;  /* 0x0002e40001147983 */ /* 0x002ea20000300800 */
[----:B------:R-:W-:-:S02]  /*17b000*/  LOP3.LUT P6, RZ, R4, 0x100000, RZ, 0xc0, !PT ;  /* 0x0010000004ff7812 */ /* 0x000fc400078cc0ff */
[----:B------:R-:W-:Y:S01]  /*17b010*/  LOP3.LUT P3, RZ, R5, 0x40000000, RZ, 0xc0, !PT ;  /* 0x4000000005ff7812 */ /* 0x000fe2000786c0ff */
[----:B------:R-:W-:Y:S01]  /*17b020*/  IMAD.MOV.U32 R26, RZ, RZ, R27 ;  /* 0x000000ffff1a7224 */ /* 0x000fe200078e001b */
[----:B------:R-:W-:Y:S01]  /*17b030*/  LOP3.LUT P2, RZ, R4, 0x1, RZ, 0xc0, !PT ;  /* 0x0000000104ff7812 */ /* 0x000fe2000784c0ff */
[----:B------:R-:W2:Y:S01]  /*17b040*/  LDL.LU.64 R14, [R1+0x2a08] ;  /* 0x002a0800010e7983 */ /* 0x000ea20000300a00 */
[----:B------:R-:W-:-:S03]  /*17b050*/  PRMT R28, R3, 0x7773, RZ ;  /* 0x00007773031c7816 */ /* 0x000fc600000000ff */
[----:B------:R-:W2:Y:S01]  /*17b060*/  LDL.LU R27, [R1+0x2e8] ;  /* 0x0002e800011b7983 */ /* 0x000ea20000300800 */
[----:B----4-:R-:W-:-:S04]  /*17b070*/  LOP3.LUT R24, R24, 0xefffffff, RZ, 0xc0, !PT ;  /* 0xefffffff18187812 */ /* 0x010fc800078ec0ff */
        /* <DEDUP_REMOVED lines=9> */
[----:B---3--:R1:W-:Y:S10]  /*17b110*/  @P3 STG.E.U8 desc[UR62][R16.64], R28 ;  /* 0x0000001c10003986 */ /* 0x0083f4000c10113e */
[----:B------:R-:W-:-:S05]  /*17b120*/  @P6 LOP3.LUT R24, R24, 0x80000000, RZ, 0xfc, !PT ;  /* 0x8000000018186812 */ /* 0x000fca00078efcff */
[----:B------:R-:W-:Y:S04]  /*17b130*/  STL.64 [R1+0x52c8], R24 ;  /* 0x0052c81801007387 */ /* 0x000fe80000100a00 */
[----:B------:R-:W3:Y:S04]  /*17b140*/  LDL.LU R3, [R1+0x52e0] ;  /* 0x0052e00001037983 */ /* 0x000ee80000300800 */
[----:B-1----:R-:W4:Y:S01]  /*17b150*/  LDL.LU.64 R16, [R1+0x2a00] ;  /* 0x002a000001107983 */ /* 0x002f220000300a00 */
[----:B--2---:R-:W-:-:S05]  /*17b160*/  PRMT R28, R20, 0x7770, RZ ;  /* 0x00007770141c7816 */ /* 0x004fca00000000ff */
[----:B------:R1:W-:Y:S04]  /*17b170*/  @P2 STG.E.U8 desc[UR62][R18.64], R28 ;  /* 0x0000001c12002986 */ /* 0x0003e8000c10113e */
[----:B-1----:R-:W2:Y:S04]  /*17b180*/  LDL.LU.64 R18, [R1+0x29f8] ;  /* 0x0029f80001127983 */ /* 0x002ea80000300a00 */
[----:B------:R-:W2:Y:S01]  /*17b190*/  LDL.LU.64 R24, [R1+0x29e8] ;  /* 0x0029e80001187983 */ /* 0x000ea20000300a00 */
[----:B------:R-:W-:Y:S02]  /*17b1a0*/  LOP3.LUT P6, RZ, R4, 0x2000, RZ, 0xc0, !PT ;  /* 0x0000200004ff7812 */ /* 0x000fe400078cc0ff */
[----:B------:R-:W-:-:S11]  /*17b1b0*/  LOP3.LUT R23, R23, 0xfffffffe, RZ, 0xc0, !PT ;  /* 0xfffffffe17177812 */ /* 0x000fd600078ec0ff */
[----:B------:R-:W-:Y:S02]  /*17b1c0*/  @P6 LOP3.LUT R23, R23, 0x1, RZ, 0xfc, !PT ;  /* 0x0000000117176812 */ /* 0x000fe400078efcff */
[----:B------:R-:W-:Y:S02]  /*17b1d0*/  LOP3.LUT P6, RZ, R4, 0x800, RZ, 0xc0, !PT ;  /* 0x0000080004ff7812 */ /* 0x000fe400078cc0ff */
[----:B------:R-:W-:-:S11]  /*17b1e0*/  LOP3.LUT R23, R23, 0xfffffffd, RZ, 0xc0, !PT ;  /* 0xfffffffd17177812 */ /* 0x000fd600078ec0ff */
[----:B------:R-:W-:Y:S02]  /*17b1f0*/  @P6 LOP3.LUT R23, R23, 0x2, RZ, 0xfc, !PT ;  /* 0x0000000217176812 */ /* 0x000fe400078efcff */
[C---:B------:R-:W-:Y:S02]  /*17b200*/  LOP3.LUT P6, RZ, R4.reuse, 0x400, RZ, 0xc0, !PT ;  /* 0x0000040004ff7812 */ /* 0x040fe400078cc0ff */
[----:B------:R-:W-:Y:S02]  /*17b210*/  LOP3.LUT R23, R23, 0xfffffffb, RZ, 0xc0, !PT ;  /* 0xfffffffb17177812 */ /* 0x000fe400078ec0ff */
[----:B------:R-:W-:-:S09]  /*17b220*/  LOP3.LUT P1, RZ, R4, 0x4, RZ, 0xc0, !PT ;  /* 0x0000000404ff7812 */ /* 0x000fd2000782c0ff */
[----:B------:R-:W-:Y:S02]  /*17b230*/  @P6 LOP3.LUT R23, R23, 0x4, RZ, 0xfc, !PT ;  /* 0x0000000417176812 */ /* 0x000fe400078efcff */
[----:B------:R-:W-:Y:S02]  /*17b240*/  LOP3.LUT P6, RZ, R4, 0x100, RZ, 0xc0, !PT ;  /* 0x0000010004ff7812 */ /* 0x000fe400078cc0ff */
[----:B------:R-:W-:Y:S02]  /*17b250*/  PRMT R28, R20, 0x7771, RZ ;  /* 0x00007771141c7816 */ /* 0x000fe400000000ff */
[----:B------:R-:W-:Y:S02]  /*17b260*/  LOP3.LUT R23, R23, 0xfffffff7, RZ, 0xc0, !PT ;  /* 0xfffffff717177812 */ /* 0x000fe400078ec0ff */
[C---:B------:R-:W-:Y:S01]  /*17b270*/  LOP3.LUT P0, RZ, R4.reuse, 0x10, RZ, 0xc0, !PT ;  /* 0x0000001004ff7812 */ /* 0x040fe2000780c0ff */
[----:B------:R-:W-:Y:S01]  /*17b280*/  @P1 STG.E.U8 desc[UR62][R10.64], R28 ;  /* 0x0000001c0a001986 */ /* 0x000fe2000c10113e */
[----:B------:R-:W-:-:S02]  /*17b290*/  LOP3.LUT P5, RZ, R4, 0x400000, RZ, 0xc0, !PT ;  /* 0x0040000004ff7812 */ /* 0x000fc400078ac0ff */
[C---:B------:R-:W-:Y:S02]  /*17b2a0*/  LOP3.LUT P4, RZ, R4.reuse, 0x1000000, RZ, 0xc0, !PT ;  /* 0x0100000004ff7812 */ /* 0x040fe4000788c0ff */
[C---:B------:R-:W-:Y:S02]  /*17b2b0*/  LOP3.LUT P3, RZ, R4.reuse, 0x4000000, RZ, 0xc0, !PT ;  /* 0x0400000004ff7812 */ /* 0x040fe4000786c0ff */
[----:B------:R-:W-:Y:S02]  /*17b2c0*/  @P6 LOP3.LUT R23, R23, 0x8, RZ, 0xfc, !PT ;  /* 0x0000000817176812 */ /* 0x000fe400078efcff */
[C---:B------:R-:W-:Y:S02]  /*17b2d0*/  LOP3.LUT P6, RZ, R4.reuse, 0x40, RZ, 0xc0, !PT ;  /* 0x0000004004ff7812 */ /* 0x040fe400078cc0ff */
[C---:B------:R-:W-:Y:S02]  /*17b2e0*/  LOP3.LUT P2, RZ, R4.reuse, 0x10000000, RZ, 0xc0, !PT ;  /* 0x1000000004ff7812 */ /* 0x040fe4000784c0ff */
[----:B------:R-:W-:Y:S01]  /*17b2f0*/  LOP3.LUT P1, RZ, R4, 0x40000000, RZ, 0xc0, !PT ;  /* 0x4000000004ff7812 */ /* 0x000fe2000782c0ff */
[----:B--2---:R1:W-:Y:S04]  /*17b300*/  STL.64 [R1+0x52d8], R24 ;  /* 0x0052d81801007387 */ /* 0x0043e80000100a00 */
[----:B-1----:R-:W2:Y:S04]  /*17b310*/  LDL.LU.64 R24, [R1+0x29f0] ;  /* 0x0029f00001187983 */ /* 0x002ea80000300a00 */
[----:B------:R-:W3:Y:S04]  /*17b320*/  LDL.LU R0, [R1+0x2ec] ;  /* 0x0002ec0001007983 */ /* 0x000ee80000300800 */
[----:B------:R1:W-:Y:S04]  /*17b330*/  STL.64 [R1+0x4fe8], R4 ;  /* 0x004fe80401007387 */ /* 0x0003e80000100a00 */
[----:B-1----:R-:W3:Y:S01]  /*17b340*/  LDL.LU.64 R4, [R1+0x29d0] ;  /* 0x0029d00001047983 */ /* 0x002ee20000300a00 */
[----:B------:R-:W-:-:S05]  /*17b350*/  PRMT R28, R20, 0x7772, RZ ;  /* 0x00007772141c7816 */ /* 0x000fca00000000ff */
[----:B------:R1:W-:Y:S02]  /*17b360*/  @P0 STG.E.U8 desc[UR62][R12.64], R28 ;  /* 0x0000001c0c000986 */ /* 0x0003e4000c10113e */
[----:B-1----:R-:W-:-:S05]  /*17b370*/  PRMT R28, R20, 0x7773, RZ ;  /* 0x00007773141c7816 */ /* 0x002fca00000000ff */
[----:B------:R1:W-:Y:S01]  /*17b380*/  @P6 STG.E.U8 desc[UR62][R14.64], R28 ;  /* 0x0000001c0e006986 */ /* 0x0003e2000c10113e */
[----:B------:R-:W-:Y:S02]  /*17b390*/  LOP3.LUT P6, RZ, R23, 0x8, RZ, 0xc0, !PT ;  /* 0x0000000817ff7812 */ /* 0x000fe400078cc0ff */
[----:B-1----:R-:W-:-:S11]  /*17b3a0*/  PRMT R28, R27, 0x7770, RZ ;  /* 0x000077701b1c7816 */ /* 0x002fd600000000ff */
[----:B----4-:R1:W-:Y:S01]  /*17b3b0*/  @P6 STG.E.U8 desc[UR62][R16.64], R28 ;  /* 0x0000001c10006986 */ /* 0x0103e2000c10113e */
[----:B------:R-:W-:Y:S02]  /*17b3c0*/  LOP3.LUT P6, RZ, R23, 0x4, RZ, 0xc0, !PT ;  /* 0x0000000417ff7812 */ /* 0x000fe400078cc0ff */
[----:B-1----:R-:W-:-:S11]  /*17b3d0*/  PRMT R28, R27, 0x7771, RZ ;  /* 0x000077711b1c7816 */ /* 0x002fd600000000ff */
[----:B------:R1:W-:Y:S01]  /*17b3e0*/  @P6 STG.E.U8 desc[UR62][R18.64], R28 ;  /* 0x0000001c12006986 */ /* 0x0003e2000c10113e */
[----:B------:R-:W-:Y:S02]  /*17b3f0*/  LOP3.LUT P6, RZ, R23, 0x2, RZ, 0xc0, !PT ;  /* 0x0000000217ff7812 */ /* 0x000fe400078cc0ff */
[----:B-1----:R-:W-:-:S11]  /*17b400*/  PRMT R28, R27, 0x7772, RZ ;  /* 0x000077721b1c7816 */ /* 0x002fd600000000ff */
[----:B--2---:R-:W-:Y:S04]  /*17b410*/  @P6 STG.E.U8 desc[UR62][R24.64], R28 ;  /* 0x0000001c18006986 */ /* 0x004fe8000c10113e */
[----:B---3--:R1:W-:Y:S04]  /*17b420*/  STL.64 [R1+0x52c0], R4 ;  /* 0x0052c00401007387 */ /* 0x0083e80000100a00 */
[----:B-1----:R-:W2:Y:S04]  /*17b430*/  LDL.LU.64 R4, [R1+0x29e0] ;  /* 0x0029e00001047983 */ /* 0x002ea80000300a00 */
[----:B------:R-:W3:Y:S04]  /*17b440*/  LDL.LU R21, [R1+0x2d0] ;  /* 0x0002d00001157983 */ /* 0x000ee80000300800 */
[----:B------:R-:W4:Y:S04]  /*17b450*/  LDL.LU.64 R6, [R1+0x29c8] ;  /* 0x0029c80001067983 */ /* 0x000f280000300a00 */
[----:B------:R-:W2:Y:S04]  /*17b460*/  LDL.LU.64 R8, [R1+0x29c0] ;  /* 0x0029c00001087983 */ /* 0x000ea80000300a00 */
[----:B------:R-:W2:Y:S04]  /*17b470*/  LDL.LU.64 R10, [R1+0x29b8] ;  /* 0x0029b800010a7983 */ /* 0x000ea80000300a00 */
[----:B------:R-:W2:Y:S04]  /*17b480*/  LDL.LU R20, [R1+0x2d4] ;  /* 0x0002d40001147983 */ /* 0x000ea80000300800 */
[----:B------:R-:W2:Y:S04]  /*17b490*/  LDL.LU.64 R12, [R1+0x29b0] ;  /* 0x0029b000010c7983 */ /* 0x000ea80000300a00 */
[----:B------:R-:W2:Y:S04]  /*17b4a0*/  LDL.LU.64 R14, [R1+0x29a8] ;  /* 0x0029a800010e7983 */ /* 0x000ea80000300a00 */
[----:B------:R-:W2:Y:S04]  /*17b4b0*/  LDL.LU.64 R16, [R1+0x29a0] ;  /* 0x0029a00001107983 */ /* 0x000ea80000300a00 */
[----:B------:R-:W2:Y:S04]  /*17b4c0*/  LDL.LU.64 R18, [R1+0x2998] ;  /* 0x0029980001127983 */ /* 0x000ea80000300a00 */
[----:B------:R-:W2:Y:S01]  /*17b4d0*/  LDL.LU.64 R24, [R1+0x52d8] ;  /* 0x0052d80001187983 */ /* 0x000ea20000300a00 */
[----:B------:R-:W-:-:S02]  /*17b4e0*/  LOP3.LUT P6, RZ, R23, 0x1, RZ, 0xc0, !PT ;  /* 0x0000000117ff7812 */ /* 0x000fc400078cc0ff */
[----:B------:R-:W-:Y:S01]  /*17b4f0*/  PRMT R23, R27, 0x7773, RZ ;  /* 0x000077731b177816 */ /* 0x000fe200000000ff */
[----:B------:R-:W3:Y:S04]  /*17b500*/  LDL.LU.64 R28, [R1+0x29d8] ;  /* 0x0029d800011c7983 */ /* 0x000ee80000300a00 */
[----:B------:R-:W3:Y:S06]  /*17b510*/  LDL.LU R27, [R1+0x52d0] ;  /* 0x0052d000011b7983 */ /* 0x000eec0000300800 */
[----:B--2---:R1:W-:Y:S04]  /*17b520*/  @P6 STG.E.U8 desc[UR62][R24.64], R23 ;  /* 0x0000001718006986 */ /* 0x0043e8000c10113e */
[----:B-1----:R-:W2:Y:S01]  /*17b530*/  LDL.LU.64 R24, [R1+0x52c8] ;  /* 0x0052c80001187983 */ /* 0x002ea20000300a00 */
[----:B------:R-:W-:-:S02]  /*17b540*/  PRMT R23, R0, 0x7770, RZ ;  /* 0x0000777000177816 */ /* 0x000fc400000000ff */
[----:B--2---:R-:W-:-:S13]  /*17b550*/  LOP3.LUT P6, RZ, R24, 0x80000000, RZ, 0xc0, !PT ;  /* 0x8000000018ff7812 */ /* 0x004fda00078cc0ff */
[----:B------:R1:W-:Y:S04]  /*17b560*/  @P6 STG.E.U8 desc[UR62][R4.64], R23 ;  /* 0x0000001704006986 */ /* 0x0003e8000c10113e */
[----:B-1----:R-:W2:Y:S01]  /*17b570*/  LDL.LU.64 R4, [R1+0x52c0] ;  /* 0x0052c00001047983 */ /* 0x002ea20000300a00 */
[----:B------:R-:W-:Y:S02]  /*17b580*/  LOP3.LUT P6, RZ, R24, 0x40000000, RZ, 0xc0, !PT ;  /* 0x4000000018ff7812 */ /* 0x000fe400078cc0ff */
[----:B------:R-:W-:-:S11]  /*17b590*/  PRMT R23, R0, 0x7771, RZ ;  /* 0x0000777100177816 */ /* 0x000fd600000000ff */
[----:B---3--:R1:W-:Y:S01]  /*17b5a0*/  @P6 STG.E.U8 desc[UR62][R28.64], R23 ;  /* 0x000000171c006986 */ /* 0x0083e2000c10113e */
[----:B------:R-:W-:Y:S02]  /*17b5b0*/  LOP3.LUT P6, RZ, R24, 0x20000000, RZ, 0xc0, !PT ;  /* 0x2000000018ff7812 */ /* 0x000fe400078cc0ff */
[----:B-1----:R-:W-:Y:S02]  /*17b5c0*/  PRMT R23, R0, 0x7772, RZ ;  /* 0x0000777200177816 */ /* 0x002fe400000000ff */
[----:B------:R-:W-:-:S09]  /*17b5d0*/  LOP3.LUT P0, RZ, R3, 0x1, RZ, 0xc0, !PT ;  /* 0x0000000103ff7812 */ /* 0x000fd2000780c0ff */
[----:B--2---:R1:W-:Y:S01]  /*17b5e0*/  @P6 STG.E.U8 desc[UR62][R4.64], R23 ;  /* 0x0000001704006986 */ /* 0x0043e2000c10113e */
[----:B------:R-:W-:Y:S02]  /*17b5f0*/  LOP3.LUT P6, RZ, R24, 0x10000000, RZ, 0xc0, !PT ;  /* 0x1000000018ff7812 */ /* 0x000fe400078cc0ff */
[----:B-1----:R-:W-:-:S11]  /*17b600*/  PRMT R23, R0, 0x7773, RZ ;  /* 0x0000777300177816 */ /* 0x002fd600000000ff */
[----:B----4-:R1:W-:Y:S02]  /*17b610*/  @P6 STG.E.U8 desc[UR62][R6.64], R23 ;  /* 0x0000001706006986 */ /* 0x0103e4000c10113e */
        /* <DEDUP_REMOVED lines=8> */
[C---:B-1----:R-:W-:Y:S02]  /*17b6a0*/  PRMT R23, R20.reuse, 0x7770, RZ ;  /* 0x0000777014177816 */ /* 0x042fe400000000ff */
[----:B------:R-:W2:Y:S04]  /*17b6b0*/  LDL.LU.64 R14, [R1+0x2990] ;  /* 0x00299000010e7983 */ /* 0x000ea80000300a00 */
[----:B------:R1:W-:Y:S02]  /*17b6c0*/  @P1 STG.E.U8 desc[UR62][R16.64], R23 ;  /* 0x0000001710001986 */ /* 0x0003e4000c10113e */
[----:B-1----:R-:W-:-:S05]  /*17b6d0*/  PRMT R23, R20, 0x7771, RZ ;  /* 0x0000777114177816 */ /* 0x002fca00000000ff */
[----:B------:R1:W-:Y:S04]  /*17b6e0*/  @P0 STG.E.U8 desc[UR62][R18.64], R23 ;  /* 0x0000001712000986 */ /* 0x0003e8000c10113e */
[----:B-1----:R-:W3:Y:S01]  /*17b6f0*/  LDL.LU.64 R18, [R1+0x2988] ;  /* 0x0029880001127983 */ /* 0x002ee20000300a00 */
[C---:B------:R-:W-:Y:S02]  /*17b700*/  LOP3.LUT P3, RZ, R3.reuse, 0x2, RZ, 0xc0, !PT ;  /* 0x0000000203ff7812 */ /* 0x040fe4000786c0ff */
[----:B------:R-:W-:Y:S01]  /*17b710*/  LOP3.LUT P2, RZ, R3, 0x8, RZ, 0xc0, !PT ;  /* 0x0000000803ff7812 */ /* 0x000fe2000784c0ff */
[----:B------:R-:W4:Y:S01]  /*17b720*/  LDL.LU.64 R10, [R1+0x2980] ;  /* 0x00298000010a7983 */ /* 0x000f220000300a00 */
[----:B------:R-:W-:Y:S01]  /*17b730*/  PRMT R23, R20, 0x7772, RZ ;  /* 0x0000777214177816 */ /* 0x000fe200000000ff */
[----:B------:R-:W-:-:S02]  /*17b740*/  IMAD.MOV.U32 R21, RZ, RZ, R26 ;  /* 0x000000ffff157224 */ /* 0x000fc400078e001a */
[----:B------:R-:W4:Y:S04]  /*17b750*/  LDL.LU.64 R16, [R1+0x2978] ;  /* 0x0029780001107983 */ /* 0x000f280000300a00 */
[----:B------:R-:W4:Y:S04]  /*17b760*/  LDL.LU.64 R12, [R1+0x2970] ;  /* 0x00297000010c7983 */ /* 0x000f280000300a00 */
[----:B------:R-:W4:Y:S04]  /*17b770*/  LDL.LU R26, [R1+0x2d8] ;  /* 0x0002d800011a7983 */ /* 0x000f280000300800 */
[----:B--2---:R1:W-:Y:S02]  /*17b780*/  @P3 STG.E.U8 desc[UR62][R14.64], R23 ;  /* 0x000000170e003986 */ /* 0x0043e4000c10113e */
[----:B-1----:R-:W-:-:S02]  /*17b790*/  PRMT R23, R20, 0x7773, RZ ;  /* 0x0000777314177816 */ /* 0x002fc400000000ff */
[----:B------:R-:W2:Y:S04]  /*17b7a0*/  LDL.LU.64 R14, [R1+0x2968] ;  /* 0x00296800010e7983 */ /* 0x000ea80000300a00 */
[----:B------:R-:W2:Y:S04]  /*17b7b0*/  LDL.LU R0, [R1+0x2dc] ;  /* 0x0002dc0001007983 */ /* 0x000ea80000300800 */
[----:B---3--:R1:W-:Y:S04]  /*17b7c0*/  @P2 STG.E.U8 desc[UR62][R18.64], R23 ;  /* 0x0000001712002986 */ /* 0x0083e8000c10113e */
[----:B-1----:R-:W3:Y:S04]  /*17b7d0*/  LDL.LU.64 R18, [R1+0x2960] ;  /* 0x0029600001127983 */ /* 0x002ee80000300a00 */
[----:B------:R-:W2:Y:S01]  /*17b7e0*/  LDL.LU R20, [R1+0x2c0] ;  /* 0x0002c00001147983 */ /* 0x000ea20000300800 */
[----:B------:R-:W-:-:S02]  /*17b7f0*/  LOP3.LUT P1, RZ, R3, 0x10, RZ, 0xc0, !PT ;  /* 0x0000001003ff7812 */ /* 0x000fc4000782c0ff */
[----:B------:R-:W-:Y:S02]  /*17b800*/  LOP3.LUT P0, RZ, R3, 0x80, RZ, 0xc0, !PT ;  /* 0x0000008003ff7812 */ /* 0x000fe4000780c0ff */
[----:B----4-:R-:W-:-:S09]  /*17b810*/  PRMT R23, R26, 0x7770, RZ ;  /* 0x000077701a177816 */ /* 0x010fd200000000ff */
[----:B------:R1:W-:Y:S02]  /*17b820*/  @P1 STG.E.U8 desc[UR62][R10.64], R23 ;  /* 0x000000170a001986 */ /* 0x0003e4000c10113e */
[----:B-1----:R-:W-:-:S05]  /*17b830*/  PRMT R23, R26, 0x7771, RZ ;  /* 0x000077711a177816 */ /* 0x002fca00000000ff */
[----:B------:R-:W-:Y:S04]  /*17b840*/  @P0 STG.E.U8 desc[UR62][R16.64], R23 ;  /* 0x0000001710000986 */ /* 0x000fe8000c10113e */
[----:B--2---:R1:W-:Y:S04]  /*17b850*/  STL.64 [R1+0x52b8], R20 ;  /* 0x0052b81401007387 */ /* 0x0043e80000100a00 */
[----:B-1----:R-:W2:Y:S04]  /*17b860*/  LDL.LU.64 R20, [R1+0x2958] ;  /* 0x0029580001147983 */ /* 0x002ea80000300a00 */
[----:B------:R-:W4:Y:S04]  /*17b870*/  LDL.LU.64 R16, [R1+0x2940] ;  /* 0x0029400001107983 */ /* 0x000f280000300a00 */
[----:B----4-:R1:W-:Y:S04]  /*17b880*/  STL.64 [R1+0x52a8], R16 ;  /* 0x0052a81001007387 */ /* 0x0103e80000100a00 */
[----:B-1----:R-:W4:Y:S01]  /*17b890*/  LDL.LU.64 R16, [R1+0x2948] ;  /* 0x0029480001107983 */ /* 0x002f220000300a00 */
        /* <DEDUP_REMOVED lines=18> */
[----:B------:R-:W-:Y:S01]  /*17b9c0*/  LOP3.LUT P6, RZ, R3, 0x800, RZ, 0xc0, !PT ;  /* 0x0000080003ff7812 */ /* 0x000fe200078cc0ff */
[----:B----4-:R1:W-:Y:S04]  /*17b9d0*/  STL.64 [R1+0x52b0], R16 ;  /* 0x0052b01001007387 */ /* 0x0103e80000100a00 */
[----:B-1----:R-:W4:Y:S01]  /*17b9e0*/  LDL.LU.64 R16, [R1+0x2950] ;  /* 0x0029500001107983 */ /* 0x002f220000300a00 */
[----:B------:R-:W-:Y:S02]  /*17b9f0*/  LOP3.LUT R24, R24, 0xfbffffff, RZ, 0xc0, !PT ;  /* 0xfbffffff18187812 */ /* 0x000fe400078ec0ff */
[----:B------:R-:W-:Y:S01]  /*17ba00*/  PRMT R23, R26, 0x7772, RZ ;  /* 0x000077721a177816 */ /* 0x000fe200000000ff */
[----:B------:R-:W4:Y:S04]  /*17ba10*/  LDL.LU.64 R28, [R1+0x2938] ;  /* 0x00293800011c7983 */ /* 0x000f280000300a00 */
[----:B------:R-:W-:-:S02]  /*17ba20*/  @P6 LOP3.LUT R24, R24, 0x4000000, RZ, 0xfc, !PT ;  /* 0x0400000018186812 */ /* 0x000fc400078efcff */
[----:B------:R-:W-:Y:S01]  /*17ba30*/  LOP3.LUT P6, RZ, R3, 0x400, RZ, 0xc0, !PT ;  /* 0x0000040003ff7812 */ /* 0x000fe200078cc0ff */
[----:B------:R-:W4:Y:S01]  /*17ba40*/  LDL.LU.64 R4, [R1+0x2930] ;  /* 0x0029300001047983 */ /* 0x000f220000300a00 */
[----:B------:R-:W-:-:S03]  /*17ba50*/  LOP3.LUT R24, R24, 0xf7ffffff, RZ, 0xc0, !PT ;  /* 0xf7ffffff18187812 */ /* 0x000fc600078ec0ff */
[----:B------:R-:W4:Y:S04]  /*17ba60*/  LDL.LU.64 R6, [R1+0x2928] ;  /* 0x0029280001067983 */ /* 0x000f280000300a00 */
[----:B------:R-:W4:Y:S04]  /*17ba70*/  LDL.LU.64 R8, [R1+0x2920] ;  /* 0x0029200001087983 */ /* 0x000f280000300a00 */
[----:B------:R-:W-:Y:S01]  /*17ba80*/  @P6 LOP3.LUT R24, R24, 0x8000000, RZ, 0xfc, !PT ;  /* 0x0800000018186812 */ /* 0x000fe200078efcff */
[----:B------:R-:W4:Y:S01]  /*17ba90*/  LDL.LU.64 R10, [R1+0x2918] ;  /* 0x00291800010a7983 */ /* 0x000f220000300a00 */
[----:B------:R-:W-:-:S13]  /*17baa0*/  LOP3.LUT P6, RZ, R3, 0x100, RZ, 0xc0, !PT ;  /* 0x0000010003ff7812 */ /* 0x000fda00078cc0ff */
[----:B------:R1:W-:Y:S01]  /*17bab0*/  @P6 STG.E.U8 desc[UR62][R12.64], R23 ;  /* 0x000000170c006986 */ /* 0x0003e2000c10113e */
[----:B------:R-:W-:Y:S02]  /*17bac0*/  LOP3.LUT P6, RZ, R24, 0x8000000, RZ, 0xc0, !PT ;  /* 0x0800000018ff7812 */ /* 0x000fe400078cc0ff */
[----:B-1----:R-:W-:Y:S01]  /*17bad0*/  PRMT R23, R26, 0x7773, RZ ;  /* 0x000077731a177816 */ /* 0x002fe200000000ff */
[----:B------:R-:W4:Y:S10]  /*17bae0*/  LDL.LU.64 R12, [R1+0x2910] ;  /* 0x00291000010c7983 */ /* 0x000f340000300a00 */
[----:B------:R1:W-:Y:S01]  /*17baf0*/  @P6 STG.E.U8 desc[UR62][R14.64], R23 ;  /* 0x000000170e006986 */ /* 0x0003e2000c10113e */
[----:B------:R-:W-:-:S02]  /*17bb00*/  LOP3.LUT P6, RZ, R24, 0x4000000, RZ, 0xc0, !PT ;  /* 0x0400000018ff7812 */ /* 0x000fc400078cc0ff */
[----:B-1----:R-:W-:Y:S01]  /*17bb10*/  PRMT R23, R0, 0x7770, RZ ;  /* 0x0000777000177816 */ /* 0x002fe200000000ff */
[----:B------:R-:W4:Y:S10]  /*17bb20*/  LDL.LU.64 R14, [R1+0x2908] ;  /* 0x00290800010e7983 */ /* 0x000f340000300a00 */
[----:B---3--:R1:W-:Y:S01]  /*17bb30*/  @P6 STG.E.U8 desc[UR62][R18.64], R23 ;  /* 0x0000001712006986 */ /* 0x0083e2000c10113e */
[----:B------:R-:W-:-:S03]  /*17bb40*/  LOP3.LUT P6, RZ, R24, 0x2000000, RZ, 0xc0, !PT ;  /* 0x0200000018ff7812 */ /* 0x000fc600078cc0ff */
[----:B------:R-:W3:Y:S01]  /*17bb50*/  LDL.LU R26, [R1+0x2c8] ;  /* 0x0002c800011a7983 */ /* 0x000ee20000300800 */
[----:B-1----:R-:W-:-:S03]  /*17bb60*/  PRMT R23, R0, 0x7771, RZ ;  /* 0x0000777100177816 */ /* 0x002fc600000000ff */
[----:B------:R-:W3:Y:S06]  /*17bb70*/  LDL.LU.64 R18, [R1+0x2900] ;  /* 0x0029000001127983 */ /* 0x000eec0000300a00 */
[----:B--2---:R1:W-:Y:S01]  /*17bb80*/  @P6 STG.E.U8 desc[UR62][R20.64], R23 ;  /* 0x0000001714006986 */ /* 0x0043e2000c10113e */
[----:B------:R-:W-:Y:S02]  /*17bb90*/  LOP3.LUT P6, RZ, R24, 0x1000000, RZ, 0xc0, !PT ;  /* 0x0100000018ff7812 */ /* 0x000fe400078cc0ff */
[----:B-1----:R-:W-:Y:S01]  /*17bba0*/  PRMT R23, R0, 0x7772, RZ ;  /* 0x0000777200177816 */ /* 0x002fe200000000ff */
[----:B------:R-:W2:Y:S10]  /*17bbb0*/  LDL.LU.64 R20, [R1+0x52b8] ;  /* 0x0052b80001147983 */ /* 0x000eb40000300a00 */
[----:B----4-:R1:W-:Y:S04]  /*17bbc0*/  @P6 STG.E.U8 desc[UR62][R16.64], R23 ;  /* 0x0000001710006986 */ /* 0x0103e8000c10113e */
[----:B-1----:R-:W4:Y:S01]  /*17bbd0*/  LDL.LU.64 R16, [R1+0x52b0] ;  /* 0x0052b00001107983 */ /* 0x002f220000300a00 */
[----:B------:R-:W-:-:S02]  /*17bbe0*/  LOP3.LUT P6, RZ, R24, 0x800000, RZ, 0xc0, !PT ;  /* 0x0080000018ff7812 */ /* 0x000fc400078cc0ff */
[----:B------:R-:W-:-:S11]  /*17bbf0*/  PRMT R23, R0, 0x7773, RZ ;  /* 0x0000777300177816 */ /* 0x000fd600000000ff */
[----:B----4-:R1:W-:Y:S04]  /*17bc00*/  @P6 STG.E.U8 desc[UR62][R16.64], R23 ;  /* 0x0000001710006986 */ /* 0x0103e8000c10113e */
[----:B-1----:R-:W4:Y:S01]  /*17bc10*/  LDL.LU.64 R16, [R1+0x52a8] ;  /* 0x0052a80001107983 */ /* 0x002f220000300a00 */
[----:B------:R-:W-:Y:S02]  /*17bc20*/  LOP3.LUT P6, RZ, R24, 0x400000, RZ, 0xc0, !PT ;  /* 0x0040000018ff7812 */ /* 0x000fe400078cc0ff */
[----:B--2---:R-:W-:Y:S02]  /*17bc30*/  PRMT R23, R20, 0x7770, RZ ;  /* 0x0000777014177816 */ /* 0x004fe400000000ff */
[C---:B------:R-:W-:Y:S02]  /*17bc40*/  LOP3.LUT P5, RZ, R3.reuse, 0x40000, RZ, 0xc0, !PT ;  /* 0x0004000003ff7812 */ /* 0x040fe400078ac0ff */
[----:B------:R-:W-:-:S02]  /*17bc50*/  LOP3.LUT P4, RZ, R3, 0x80000, RZ, 0xc0, !PT ;  /* 0x0008000003ff7812 */ /* 0x000fc4000788c0ff */
[C---:B------:R-:W-:Y:S02]  /*17bc60*/  LOP3.LUT P3, RZ, R3.reuse, 0x100000, RZ, 0xc0, !PT ;  /* 0x0010000003ff7812 */ /* 0x040fe4000786c0ff */
[C---:B------:R-:W-:Y:S02]  /*17bc70*/  LOP3.LUT P2, RZ, R3.reuse, 0x200000, RZ, 0xc0, !PT ;  /* 0x0020000003ff7812 */ /* 0x040fe4000784c0ff */
[C---:B------:R-:W-:Y:S02]  /*17bc80*/  LOP3.LUT P1, RZ, R3.reuse, 0x400000, RZ, 0xc0, !PT ;  /* 0x0040000003ff7812 */ /* 0x040fe4000782c0ff */
[----:B------:R-:W-:Y:S01]  /*17bc90*/  LOP3.LUT P0, RZ, R3, 0x800000, RZ, 0xc0, !PT ;  /* 0x0080000003ff7812 */ /* 0x000fe2000780c0ff */
[----:B----4-:R1:W-:Y:S01]  /*17bca0*/  @P6 STG.E.U8 desc[UR62][R16.64], R23 ;  /* 0x0000001710006986 */ /* 0x0103e2000c10113e */
[----:B------:R-:W-:Y:S02]  /*17bcb0*/  LOP3.LUT P6, RZ, R24, 0x200000, RZ, 0xc0, !PT ;  /* 0x0020000018ff7812 */ /* 0x000fe400078cc0ff */
[----:B-1----:R-:W-:Y:S01]  /*17bcc0*/  PRMT R23, R20, 0x7771, RZ ;  /* 0x0000777114177816 */ /* 0x002fe200000000ff */
[----:B------:R-:W2:Y:S10]  /*17bcd0*/  LDL.LU R17, [R1+0x52a4] ;  /* 0x0052a40001117983 */ /* 0x000eb40000300800 */
[----:B------:R1:W-:Y:S01]  /*17bce0*/  @P6 STG.E.U8 desc[UR62][R28.64], R23 ;  /* 0x000000171c006986 */ /* 0x0003e2000c10113e */
[----:B------:R-:W-:-:S02]  /*17bcf0*/  LOP3.LUT P6, RZ, R24, 0x100000, RZ, 0xc0, !PT ;  /* 0x0010000018ff7812 */ /* 0x000fc400078cc0ff */
        /* <DEDUP_REMOVED lines=11> */
[----:B------:R-:W4:Y:S04]  /*17bdb0*/  LDL.LU R27, [R1+0x52a0] ;  /* 0x0052a000011b7983 */ /* 0x000f280000300800 */
[----:B------:R-:W2:Y:S04]  /*17bdc0*/  LDL.LU.64 R8, [R1+0x28e8] ;  /* 0x0028e80001087983 */ /* 0x000ea80000300a00 */
[----:B------:R3:W-:Y:S04]  /*17bdd0*/  @P1 STG.E.U8 desc[UR62][R14.64], R23 ;  /* 0x000000170e001986 */ /* 0x0007e8000c10113e */
[----:B------:R-:W2:Y:S04]  /*17bde0*/  LDL.LU.64 R10, [R1+0x28e0] ;  /* 0x0028e000010a7983 */ /* 0x000ea80000300a00 */
[----:B------:R-:W2:Y:S01]  /*17bdf0*/  LDL.LU.64 R12, [R1+0x28d8] ;  /* 0x0028d800010c7983 */ /* 0x000ea20000300a00 */
[----:B---3--:R-:W-:-:S03]  /*17be00*/  PRMT R23, R26, 0x7770, RZ ;  /* 0x000077701a177816 */ /* 0x008fc600000000ff */
[----:B------:R-:W3:Y:S04]  /*17be10*/  LDL.LU.64 R14, [R1+0x28f8] ;  /* 0x0028f800010e7983 */ /* 0x000ee80000300a00 */
[----:B------:R1:W-:Y:S02]  /*17be20*/  @P0 STG.E.U8 desc[UR62][R18.64], R23 ;  /* 0x0000001712000986 */ /* 0x0003e4000c10113e */
[----:B-1----:R-:W-:Y:S02]  /*17be30*/  IMAD.MOV.U32 R19, RZ, RZ, R21 ;  /* 0x000000ffff137224 */ /* 0x002fe400078e0015 */
[----:B------:R-:W2:Y:S01]  /*17be40*/  LDL.LU.64 R20, [R1+0x28f0] ;  /* 0x0028f00001147983 */ /* 0x000ea20000300a00 */
[----:B------:R-:W-:Y:S02]  /*17be50*/  LOP3.LUT R24, R24, 0xffffefff, RZ, 0xc0, !PT ;  /* 0xffffefff18187812 */ /* 0x000fe400078ec0ff */
[----:B------:R-:W-:-:S02]  /*17be60*/  LOP3.LUT P3, RZ, R3, 0x1000000, RZ, 0xc0, !PT ;  /* 0x0100000003ff7812 */ /* 0x000fc4000786c0ff */
[C---:B------:R-:W-:Y:S02]  /*17be70*/  LOP3.LUT P2, RZ, R3.reuse, 0x2000000, RZ, 0xc0, !PT ;  /* 0x0200000003ff7812 */ /* 0x040fe4000784c0ff */
[----:B------:R-:W-:Y:S01]  /*17be80*/  PRMT R23, R26, 0x7771, RZ ;  /* 0x000077711a177816 */ /* 0x000fe200000000ff */
[----:B------:R-:W-:Y:S01]  /*17be90*/  STL.64 [R1+0x5028], R2 ;  /* 0x0050280201007387 */ /* 0x000fe20000100a00 */
[C---:B------:R-:W-:Y:S02]  /*17bea0*/  LOP3.LUT P1, RZ, R3.reuse, 0x4000000, RZ, 0xc0, !PT ;  /* 0x0400000003ff7812 */ /* 0x040fe4000782c0ff */
[----:B------:R-:W-:Y:S02]  /*17beb0*/  LOP3.LUT P0, RZ, R3, 0x8000000, RZ, 0xc0, !PT ;  /* 0x0800000003ff7812 */ /* 0x000fe4000780c0ff */
[----:B----4-:R-:W-:-:S13]  /*17bec0*/  LOP3.LUT P6, RZ, R27, 0x10, RZ, 0xc0, !PT ;  /* 0x000000101bff7812 */ /* 0x010fda00078cc0ff */
        /* <DEDUP_REMOVED lines=19> */
[----:B------:R-:W-:-:S02]  /*17c000*/  @P6 LOP3.LUT R24, R24, 0x40000, RZ, 0xfc, !PT ;  /* 0x0004000018186812 */ /* 0x000fc400078efcff */
[----:B------:R-:W-:Y:S01]  /*17c010*/  LOP3.LUT P6, RZ, R3, 0x20000000, RZ, 0xc0, !PT ;  /* 0x2000000003ff7812 */ /* 0x000fe200078cc0ff */
[----:B-1----:R-:W3:Y:S01]  /*17c020*/  LDL.LU.64 R14, [R1+0x28d0] ;  /* 0x0028d000010e7983 */ /* 0x002ee20000300a00 */
[----:B------:R-:W-:Y:S02]  /*17c030*/  PRMT R23, R26, 0x7772, RZ ;  /* 0x000077721a177816 */ /* 0x000fe400000000ff */
[----:B------:R-:W-:Y:S01]  /*17c040*/  LOP3.LUT R24, R24, 0xfff7ffff, RZ, 0xc0, !PT ;  /* 0xfff7ffff18187812 */ /* 0x000fe200078ec0ff */
[----:B------:R-:W4:Y:S04]  /*17c050*/  LDL.LU R0, [R1+0x2b0] ;  /* 0x0002b00001007983 */ /* 0x000f280000300800 */
[----:B--2---:R1:W-:Y:S04]  /*17c060*/  @P2 STG.E.U8 desc[UR62][R20.64], R23 ;  /* 0x0000001714002986 */ /* 0x0043e8000c10113e */
[----:B------:R-:W-:-:S02]  /*17c070*/  @P6 LOP3.LUT R24, R24, 0x80000, RZ, 0xfc, !PT ;  /* 0x0008000018186812 */ /* 0x000fc400078efcff */
[----:B------:R-:W-:Y:S01]  /*17c080*/  LOP3.LUT P6, RZ, R3, 0x10000000, RZ, 0xc0, !PT ;  /* 0x1000000003ff7812 */ /* 0x000fe200078cc0ff */
[----:B-1----:R-:W2:Y:S04]  /*17c090*/  LDL.LU.64 R20, [R1+0x28c8] ;  /* 0x0028c80001147983 */ /* 0x002ea80000300a00 */
[----:B------:R-:W2:Y:S04]  /*17c0a0*/  LDL.LU.64 R2, [R1+0x28b0] ;  /* 0x0028b00001027983 */ /* 0x000ea80000300a00 */
[----:B--2---:R1:W-:Y:S04]  /*17c0b0*/  STL.64 [R1+0x5290], R2 ;  /* 0x0052900201007387 */ /* 0x0043e80000100a00 */
[----:B-1----:R-:W2:Y:S01]  /*17c0c0*/  LDL.LU.64 R2, [R1+0x28b8] ;  /* 0x0028b80001027983 */ /* 0x002ea20000300a00 */
[----:B------:R-:W-:-:S05]  /*17c0d0*/  PRMT R23, R26, 0x7773, RZ ;  /* 0x000077731a177816 */ /* 0x000fca00000000ff */
[----:B------:R1:W-:Y:S02]  /*17c0e0*/  @P1 STG.E.U8 desc[UR62][R8.64], R23 ;  /* 0x0000001708001986 */ /* 0x0003e4000c10113e */
[----:B-1----:R-:W-:-:S05]  /*17c0f0*/  PRMT R23, R19, 0x7770, RZ ;  /* 0x0000777013177816 */ /* 0x002fca00000000ff */
[----:B------:R1:W-:Y:S02]  /*17c100*/  @P0 STG.E.U8 desc[UR62][R10.64], R23 ;  /* 0x000000170a000986 */ /* 0x0003e4000c10113e */
[----:B-1----:R-:W-:-:S05]  /*17c110*/  PRMT R23, R19, 0x7771, RZ ;  /* 0x0000777113177816 */ /* 0x002fca00000000ff */
[----:B------:R-:W-:Y:S04]  /*17c120*/  @P6 STG.E.U8 desc[UR62][R12.64], R23 ;  /* 0x000000170c006986 */ /* 0x000fe8000c10113e */
[----:B--2---:R1:W-:Y:S04]  /*17c130*/  STL.64 [R1+0x5298], R2 ;  /* 0x0052980201007387 */ /* 0x0043e80000100a00 */
[----:B-1----:R-:W2:Y:S01]  /*17c140*/  LDL.LU.64 R2, [R1+0x28c0] ;  /* 0x0028c00001027983 */ /* 0x002ea20000300a00 */
[C---:B------:R-:W-:Y:S02]  /*17c150*/  LOP3.LUT P6, RZ, R24.reuse, 0x80000, RZ, 0xc0, !PT ;  /* 0x0008000018ff7812 */ /* 0x040fe400078cc0ff */
[----:B------:R-:W-:Y:S01]  /*17c160*/  PRMT R23, R19, 0x7772, RZ ;  /* 0x0000777213177816 */ /* 0x000fe200000000ff */
[----:B------:R-:W2:Y:S04]  /*17c170*/  LDL.LU.64 R28, [R1+0x28a8] ;  /* 0x0028a800011c7983 */ /* 0x000ea80000300a00 */
[----:B------:R-:W2:Y:S04]  /*17c180*/  LDL.LU R16, [R1+0x2b4] ;  /* 0x0002b40001107983 */ /* 0x000ea80000300800 */
[----:B------:R-:W2:Y:S04]  /*17c190*/  LDL.LU.64 R4, [R1+0x28a0] ;  /* 0x0028a00001047983 */ /* 0x000ea80000300a00 */
[----:B---3--:R1:W-:Y:S01]  /*17c1a0*/  @P6 STG.E.U8 desc[UR62][R14.64], R23 ;  /* 0x000000170e006986 */ /* 0x0083e2000c10113e */
[----:B------:R-:W-:-:S03]  /*17c1b0*/  LOP3.LUT P6, RZ, R24, 0x40000, RZ, 0xc0, !PT ;  /* 0x0004000018ff7812 */ /* 0x000fc600078cc0ff */
[----:B------:R-:W3:Y:S04]  /*17c1c0*/  LDL.LU.64 R6, [R1+0x2898] ;  /* 0x0028980001067983 */ /* 0x000ee80000300a00 */
[----:B------:R-:W3:Y:S01]  /*17c1d0*/  LDL.LU R26, [R1+0x2b8] ;  /* 0x0002b800011a7983 */ /* 0x000ee20000300800 */
[----:B-1----:R-:W-:-:S03]  /*17c1e0*/  IMAD.MOV.U32 R23, RZ, RZ, R19 ;  /* 0x000000ffff177224 */ /* 0x002fc600078e0013 */
[----:B------:R-:W3:Y:S02]  /*17c1f0*/  LDL.LU.64 R8, [R1+0x2890] ;  /* 0x0028900001087983 */ /* 0x000ee40000300a00 */
[----:B------:R-:W-:Y:S02]  /*17c200*/  PRMT R23, R23, 0x7773, RZ ;  /* 0x0000777317177816 */ /* 0x000fe400000000ff */
[----:B------:R-:W3:Y:S04]  /*17c210*/  LDL.LU.64 R10, [R1+0x2888] ;  /* 0x00288800010a7983 */ /* 0x000ee80000300a00 */
[----:B------:R4:W-:Y:S01]  /*17c220*/  @P6 STG.E.U8 desc[UR62][R20.64], R23 ;  /* 0x0000001714006986 */ /* 0x0009e2000c10113e */
[----:B------:R-:W-:-:S03]  /*17c230*/  LOP3.LUT P6, RZ, R24, 0x20000, RZ, 0xc0, !PT ;  /* 0x0002000018ff7812 */ /* 0x000fc600078cc0ff */
[----:B------:R-:W3:Y:S04]  /*17c240*/  LDL.LU.64 R12, [R1+0x2880] ;  /* 0x00288000010c7983 */ /* 0x000ee80000300a00 */
[----:B------:R-:W3:Y:S01]  /*17c250*/  LDL.LU.64 R14, [R1+0x2878] ;  /* 0x00287800010e7983 */ /* 0x000ee20000300a00 */
[----:B----4-:R-:W-:-:S03]  /*17c260*/  PRMT R23, R0, 0x7770, RZ ;  /* 0x0000777000177816 */ /* 0x010fc600000000ff */
[----:B------:R-:W4:Y:S04]  /*17c270*/  LDL.LU.64 R18, [R1+0x2870] ;  /* 0x0028700001127983 */ /* 0x000f280000300a00 */
[----:B------:R-:W3:Y:S04]  /*17c280*/  LDL.LU.64 R20, [R1+0x2868] ;  /* 0x0028680001147983 */ /* 0x000ee80000300a00 */
        /* <DEDUP_REMOVED lines=9> */
[----:B------:R-:W-:-:S02]  /*17c320*/  LOP3.LUT P4, RZ, R27, 0x40, RZ, 0xc0, !PT ;  /* 0x000000401bff7812 */ /* 0x000fc4000788c0ff */
[C---:B------:R-:W-:Y:S02]  /*17c330*/  LOP3.LUT P3, RZ, R27.reuse, 0x80, RZ, 0xc0, !PT ;  /* 0x000000801bff7812 */ /* 0x040fe4000786c0ff */
[C---:B------:R-:W-:Y:S02]  /*17c340*/  LOP3.LUT P2, RZ, R27.reuse, 0x100, RZ, 0xc0, !PT ;  /* 0x000001001bff7812 */ /* 0x040fe4000784c0ff */
[C---:B------:R-:W-:Y:S02]  /*17c350*/  LOP3.LUT P1, RZ, R27.reuse, 0x200, RZ, 0xc0, !PT ;  /* 0x000002001bff7812 */ /* 0x040fe4000782c0ff */
[----:B------:R-:W-:Y:S01]  /*17c360*/  LOP3.LUT P0, RZ, R27, 0x400, RZ, 0xc0, !PT ;  /* 0x000004001bff7812 */ /* 0x000fe2000780c0ff */
[----:B--2---:R1:W-:Y:S01]  /*17c370*/  @P6 STG.E.U8 desc[UR62][R2.64], R23 ;  /* 0x0000001702006986 */ /* 0x0043e2000c10113e */
[----:B------:R-:W-:Y:S02]  /*17c380*/  LOP3.LUT P6, RZ, R24, 0x4000, RZ, 0xc0, !PT ;  /* 0x0000400018ff7812 */ /* 0x000fe400078cc0ff */
[----:B-1----:R-:W-:-:S11]  /*17c390*/  PRMT R23, R0, 0x7773, RZ ;  /* 0x0000777300177816 */ /* 0x002fd600000000ff */
[----:B------:R1:W-:Y:S01]  /*17c3a0*/  @P6 STG.E.U8 desc[UR62][R28.64], R23 ;  /* 0x000000171c006986 */ /* 0x0003e2000c10113e */
[----:B------:R-:W-:Y:S02]  /*17c3b0*/  LOP3.LUT P6, RZ, R24, 0x2000, RZ, 0xc0, !PT ;  /* 0x0000200018ff7812 */ /* 0x000fe400078cc0ff */
[----:B-1----:R-:W-:-:S11]  /*17c3c0*/  PRMT R23, R16, 0x7770, RZ ;  /* 0x0000777010177816 */ /* 0x002fd600000000ff */
[----:B------:R1:W-:Y:S01]  /*17c3d0*/  @P6 STG.E.U8 desc[UR62][R4.64], R23 ;  /* 0x0000001704006986 */ /* 0x0003e2000c10113e */
[----:B------:R-:W-:Y:S02]  /*17c3e0*/  LOP3.LUT P6, RZ, R24, 0x1000, RZ, 0xc0, !PT ;  /* 0x0000100018ff7812 */ /* 0x000fe400078cc0ff */
[----:B-1----:R-:W-:-:S11]  /*17c3f0*/  PRMT R23, R16, 0x7771, RZ ;  /* 0x0000777110177816 */ /* 0x002fd600000000ff */
[----:B---3--:R1:W-:Y:S02]  /*17c400*/  @P6 STG.E.U8 desc[UR62][R6.64], R23 ;  /* 0x0000001706006986 */ /* 0x0083e4000c10113e */
        /* <DEDUP_REMOVED lines=9> */
[----:B----4-:R1:W-:Y:S02]  /*17c4a0*/  @P1 STG.E.U8 desc[UR62][R18.64], R23 ;  /* 0x0000001712001986 */ /* 0x0103e4000c10113e */
[----:B-1----:R-:W-:-:S05]  /*17c4b0*/  PRMT R23, R26, 0x7773, RZ ;  /* 0x000077731a177816 */ /* 0x002fca00000000ff */
[----:B------:R1:W-:Y:S04]  /*17c4c0*/  @P0 STG.E.U8 desc[UR62][R20.64], R23 ;  /* 0x0000001714000986 */ /* 0x0003e8000c10113e */
[----:B-1----:R-:W2:Y:S04]  /*17c4d0*/  LDL.LU.64 R20, [R1+0x2860] ;  /* 0x0028600001147983 */ /* 0x002ea80000300a00 */
[----:B------:R-:W3:Y:S04]  /*17c4e0*/  LDL.LU.64 R8, [R1+0x2858] ;  /* 0x0028580001087983 */ /* 0x000ee80000300a00 */
[----:B------:R-:W4:Y:S04]  /*17c4f0*/  LDL.LU.64 R10, [R1+0x2850] ;  /* 0x00285000010a7983 */ /* 0x000f280000300a00 */
[----:B------:R-:W2:Y:S01]  /*17c500*/  LDL.LU R16, [R1+0x2bc] ;  /* 0x0002bc0001107983 */ /* 0x000ea20000300800 */
[----:B------:R-:W-:-:S03]  /*17c510*/  LOP3.LUT P3, RZ, R27, 0x800, RZ, 0xc0, !PT ;  /* 0x000008001bff7812 */ /* 0x000fc6000786c0ff */
[----:B------:R-:W3:Y:S04]  /*17c520*/  LDL.LU.64 R12, [R1+0x2848] ;  /* 0x00284800010c7983 */ /* 0x000ee80000300a00 */
[----:B------:R-:W3:Y:S04]  /*17c530*/  LDL.LU.64 R14, [R1+0x2840] ;  /* 0x00284000010e7983 */ /* 0x000ee80000300a00 */
[----:B------:R-:W3:Y:S04]  /*17c540*/  LDL.LU R26, [R1+0x2a0] ;  /* 0x0002a000011a7983 */ /* 0x000ee80000300800 */
[----:B------:R-:W3:Y:S01]  /*17c550*/  LDL.LU.64 R18, [R1+0x2838] ;  /* 0x0028380001127983 */ /* 0x000ee20000300a00 */
[----:B--2---:R-:W-:-:S05]  /*17c560*/  PRMT R23, R16, 0x7770, RZ ;  /* 0x0000777010177816 */ /* 0x004fca00000000ff */
[----:B------:R1:W-:Y:S04]  /*17c570*/  @P3 STG.E.U8 desc[UR62][R20.64], R23 ;  /* 0x0000001714003986 */ /* 0x0003e8000c10113e */
[----:B-1----:R-:W2:Y:S04]  /*17c580*/  LDL.LU.64 R20, [R1+0x2830] ;  /* 0x0028300001147983 */ /* 0x002ea80000300a00 */
[----:B------:R-:W2:Y:S04]  /*17c590*/  LDL.LU R0, [R1+0x2a4] ;  /* 0x0002a40001007983 */ /* 0x000ea80000300800 */
[----:B------:R-:W2:Y:S04]  /*17c5a0*/  LDL.LU.64 R2, [R1+0x2818] ;  /* 0x0028180001027983 */ /* 0x000ea80000300a00 */
        /* <DEDUP_REMOVED lines=22> */
[C---:B------:R-:W-:Y:S01]  /*17c710*/  LOP3.LUT P6, RZ, R27.reuse, 0x20000, RZ, 0xc0, !PT ;  /* 0x000200001bff7812 */ /* 0x040fe200078cc0ff */
[----:B------:R-:W2:Y:S01]  /*17c720*/  LDL.LU.64 R28, [R1+0x2810] ;  /* 0x00281000011c7983 */ /* 0x000ea20000300a00 */
[----:B------:R-:W-:Y:S02]  /*17c730*/  LOP3.LUT R24, R24, 0xfffffbff, RZ, 0xc0, !PT ;  /* 0xfffffbff18187812 */ /* 0x000fe400078ec0ff */
[C---:B------:R-:W-:Y:S01]  /*17c740*/  LOP3.LUT P2, RZ, R27.reuse, 0x1000, RZ, 0xc0, !PT ;  /* 0x000010001bff7812 */ /* 0x040fe2000784c0ff */
[----:B------:R-:W2:Y:S01]  /*17c750*/  LDL.LU.64 R4, [R1+0x2808] ;  /* 0x0028080001047983 */ /* 0x000ea20000300a00 */
[----:B------:R-:W-:Y:S02]  /*17c760*/  LOP3.LUT P1, RZ, R27, 0x2000, RZ, 0xc0, !PT ;  /* 0x000020001bff7812 */ /* 0x000fe4000782c0ff */
[----:B------:R-:W-:Y:S01]  /*17c770*/  PRMT R23, R16, 0x7771, RZ ;  /* 0x0000777110177816 */ /* 0x000fe200000000ff */
[----:B------:R-:W2:Y:S04]  /*17c780*/  LDL.LU.64 R6, [R1+0x2800] ;  /* 0x0028000001067983 */ /* 0x000ea80000300a00 */
[----:B------:R-:W-:-:S02]  /*17c790*/  @P6 LOP3.LUT R24, R24, 0x400, RZ, 0xfc, !PT ;  /* 0x0000040018186812 */ /* 0x000fc400078efcff */
[C---:B------:R-:W-:Y:S02]  /*17c7a0*/  LOP3.LUT P6, RZ, R27.reuse, 0x10000, RZ, 0xc0, !PT ;  /* 0x000100001bff7812 */ /* 0x040fe400078cc0ff */
[----:B------:R-:W-:Y:S01]  /*17c7b0*/  LOP3.LUT P0, RZ, R27, 0x4000, RZ, 0xc0, !PT ;  /* 0x000040001bff7812 */ /* 0x000fe2000780c0ff */
[----:B---3--:R1:W-:Y:S01]  /*17c7c0*/  @P2 STG.E.U8 desc[UR62][R8.64], R23 ;  /* 0x0000001708002986 */ /* 0x0083e2000c10113e */
[----:B------:R-:W-:Y:S02]  /*17c7d0*/  LOP3.LUT R24, R24, 0xfffff7ff, RZ, 0xc0, !PT ;  /* 0xfffff7ff18187812 */ /* 0x000fe400078ec0ff */
[----:B-1----:R-:W-:Y:S01]  /*17c7e0*/  PRMT R23, R16, 0x7772, RZ ;  /* 0x0000777210177816 */ /* 0x002fe200000000ff */
[----:B------:R-:W3:Y:S06]  /*17c7f0*/  LDL.LU.64 R8, [R1+0x27f8] ;  /* 0x0027f80001087983 */ /* 0x000eec0000300a00 */
[----:B------:R-:W-:-:S02]  /*17c800*/  @P6 LOP3.LUT R24, R24, 0x800, RZ, 0xfc, !PT ;  /* 0x0000080018186812 */ /* 0x000fc400078efcff */
[----:B------:R-:W-:Y:S01]  /*17c810*/  LOP3.LUT P6, RZ, R27, 0x8000, RZ, 0xc0, !PT ;  /* 0x000080001bff7812 */ /* 0x000fe200078cc0ff */
[----:B----4-:R1:W-:Y:S02]  /*17c820*/  @P1 STG.E.U8 desc[UR62][R10.64], R23 ;  /* 0x000000170a001986 */ /* 0x0103e4000c10113e */
[----:B-1----:R-:W-:Y:S02]  /*17c830*/  PRMT R23, R16, 0x7773, RZ ;  /* 0x0000777310177816 */ /* 0x002fe400000000ff */
[----:B------:R-:W4:Y:S04]  /*17c840*/  LDL.LU.64 R10, [R1+0x27f0] ;  /* 0x0027f000010a7983 */ /* 0x000f280000300a00 */
[----:B------:R1:W-:Y:S02]  /*17c850*/  @P0 STG.E.U8 desc[UR62][R12.64], R23 ;  /* 0x000000170c000986 */ /* 0x0003e4000c10113e */
[----:B-1----:R-:W-:-:S02]  /*17c860*/  PRMT R23, R26, 0x7770, RZ ;  /* 0x000077701a177816 */ /* 0x002fc400000000ff */
[----:B------:R-:W3:Y:S04]  /*17c870*/  LDL.LU.64 R12, [R1+0x27e8] ;  /* 0x0027e800010c7983 */ /* 0x000ee80000300a00 */
[----:B------:R1:W-:Y:S01]  /*17c880*/  @P6 STG.E.U8 desc[UR62][R14.64], R23 ;  /* 0x000000170e006986 */ /* 0x0003e2000c10113e */
[----:B------:R-:W-:-:S03]  /*17c890*/  LOP3.LUT P6, RZ, R24, 0x800, RZ, 0xc0, !PT ;  /* 0x0000080018ff7812 */ /* 0x000fc600078cc0ff */
[----:B------:R-:W3:Y:S01]  /*17c8a0*/  LDL.LU R16, [R1+0x2ac] ;  /* 0x0002ac0001107983 */ /* 0x000ee20000300800 */
[----:B-1----:R-:W-:-:S03]  /*17c8b0*/  PRMT R23, R26, 0x7771, RZ ;  /* 0x000077711a177816 */ /* 0x002fc600000000ff */
[----:B------:R-:W3:Y:S06]  /*17c8c0*/  LDL.LU.64 R14, [R1+0x27e0] ;  /* 0x0027e000010e7983 */ /* 0x000eec0000300a00 */
[----:B------:R1:W-:Y:S01]  /*17c8d0*/  @P6 STG.E.U8 desc[UR62][R18.64], R23 ;  /* 0x0000001712006986 */ /* 0x0003e2000c10113e */
[----:B------:R-:W-:Y:S02]  /*17c8e0*/  LOP3.LUT P6, RZ, R24, 0x400, RZ, 0xc0, !PT ;  /* 0x0000040018ff7812 */ /* 0x000fe400078cc0ff */
[----:B-1----:R-:W-:Y:S01]  /*17c8f0*/  PRMT R23, R26, 0x7772, RZ ;  /* 0x000077721a177816 */ /* 0x002fe200000000ff */
[----:B------:R-:W3:Y:S10]  /*17c900*/  LDL.LU.64 R18, [R1+0x27d8] ;  /* 0x0027d80001127983 */ /* 0x000ef40000300a00 */
[----:B------:R1:W-:Y:S01]  /*17c910*/  @P6 STG.E.U8 desc[UR62][R20.64], R23 ;  /* 0x0000001714006986 */ /* 0x0003e2000c10113e */
[----:B------:R-:W-:-:S02]  /*17c920*/  LOP3.LUT P6, RZ, R24, 0x200, RZ, 0xc0, !PT ;  /* 0x0000020018ff7812 */ /* 0x000fc400078cc0ff */
[----:B-1----:R-:W-:Y:S01]  /*17c930*/  PRMT R23, R26, 0x7773, RZ ;  /* 0x000077731a177816 */ /* 0x002fe200000000ff */
[----:B------:R-:W3:Y:S04]  /*17c940*/  LDL.LU.64 R20, [R1+0x27d0] ;  /* 0x0027d00001147983 */ /* 0x000ee80000300a00 */
[----:B------:R-:W3:Y:S06]  /*17c950*/  LDL.LU R26, [R1+0x5288] ;  /* 0x00528800011a7983 */ /* 0x000eec0000300800 */
        /* <DEDUP_REMOVED lines=22> */
[----:B---3--:R-:W-:-:S11]  /*17cac0*/  PRMT R23, R26, 0x7770, RZ ;  /* 0x000077701a177816 */ /* 0x008fd600000000ff */
[----:B------:R1:W-:Y:S02]  /*17cad0*/  @P6 STG.E.U8 desc[UR62][R6.64], R23 ;  /* 0x0000001706006986 */ /* 0x0003e4000c10113e */
[----:B-1----:R-:W-:-:S05]  /*17cae0*/  PRMT R23, R26, 0x7771, RZ ;  /* 0x000077711a177816 */ /* 0x002fca00000000ff */
[----:B------:R1:W-:Y:S02]  /*17caf0*/  @P5 STG.E.U8 desc[UR62][R8.64], R23 ;  /* 0x0000001708005986 */ /* 0x0003e4000c10113e */
[----:B-1----:R-:W-:-:S05]  /*17cb00*/  PRMT R23, R26, 0x7772, RZ ;  /* 0x000077721a177816 */ /* 0x002fca00000000ff */
[----:B----4-:R1:W-:Y:S02]  /*17cb10*/  @P4 STG.E.U8 desc[UR62][R10.64], R23 ;  /* 0x000000170a004986 */ /* 0x0103e4000c10113e */
[----:B-1----:R-:W-:Y:S02]  /*17cb20*/  PRMT R23, R26, 0x7773, RZ ;  /* 0x000077731a177816 */ /* 0x002fe400000000ff */
[----:B------:R-:W2:Y:S04]  /*17cb30*/  LDL.LU R26, [R1+0x5270] ;  /* 0x00527000011a7983 */ /* 0x000ea80000300800 */
[----:B------:R1:W-:Y:S02]  /*17cb40*/  @P3 STG.E.U8 desc[UR62][R12.64], R23 ;  /* 0x000000170c003986 */ /* 0x0003e4000c10113e */
[----:B-1----:R-:W-:-:S05]  /*17cb50*/  PRMT R23, R16, 0x7770, RZ ;  /* 0x0000777010177816 */ /* 0x002fca00000000ff */
[----:B------:R1:W-:Y:S02]  /*17cb60*/  @P2 STG.E.U8 desc[UR62][R14.64], R23 ;  /* 0x000000170e002986 */ /* 0x0003e4000c10113e */
[----:B-1----:R-:W-:-:S05]  /*17cb70*/  PRMT R23, R16, 0x7771, RZ ;  /* 0x0000777110177816 */ /* 0x002fca00000000ff */
[----:B------:R1:W-:Y:S02]  /*17cb80*/  @P1 STG.E.U8 desc[UR62][R18.64], R23 ;  /* 0x0000001712001986 */ /* 0x0003e4000c10113e */
[----:B-1----:R-:W-:Y:S02]  /*17cb90*/  PRMT R23, R16, 0x7772, RZ ;  /* 0x0000777210177816 */ /* 0x002fe400000000ff */
[----:B------:R-:W3:Y:S04]  /*17cba0*/  LDL.LU.64 R18, [R1+0x27c8] ;  /* 0x0027c80001127983 */ /* 0x000ee80000300a00 */
[----:B------:R1:W-:Y:S04]  /*17cbb0*/  @P0 STG.E.U8 desc[UR62][R20.64], R23 ;  /* 0x0000001714000986 */ /* 0x0003e8000c10113e */
[----:B-1----:R-:W4:Y:S04]  /*17cbc0*/  LDL.LU.64 R20, [R1+0x27c0] ;  /* 0x0027c00001147983 */ /* 0x002f280000300a00 */
[----:B------:R-:W2:Y:S04]  /*17cbd0*/  LDL.LU.64 R8, [R1+0x27b8] ;  /* 0x0027b80001087983 */ /* 0x000ea80000300a00 */
[----:B------:R-:W2:Y:S04]  /*17cbe0*/  LDL.LU.64 R10, [R1+0x27b0] ;  /* 0x0027b000010a7983 */ /* 0x000ea80000300a00 */
[----:B------:R-:W2:Y:S01]  /*17cbf0*/  LDL.LU R13, [R1+0x290] ;  /* 0x00029000010d7983 */ /* 0x000ea20000300800 */
[----:B------:R-:W-:-:S02]  /*17cc00*/  LOP3.LUT P3, RZ, R27, 0x40000000, RZ, 0xc0, !PT ;  /* 0x400000001bff7812 */ /* 0x000fc4000786c0ff */
[----:B------:R-:W-:Y:S01]  /*17cc10*/  LOP3.LUT P2, RZ, R27, 0x80000000, RZ, 0xc0, !PT ;  /* 0x800000001bff7812 */ /* 0x000fe2000784c0ff */
[----:B------:R-:W4:Y:S01]  /*17cc20*/  LDL.LU.64 R14, [R1+0x27a8] ;  /* 0x0027a800010e7983 */ /* 0x000f220000300a00 */
[----:B------:R-:W-:-:S03]  /*17cc30*/  PRMT R23, R16, 0x7773, RZ ;  /* 0x0000777310177816 */ /* 0x000fc600000000ff */
[----:B------:R-:W4:Y:S06]  /*17cc40*/  LDL.LU R0, [R1+0x294] ;  /* 0x0002940001007983 */ /* 0x000f2c0000300800 */
[----:B---3--:R1:W-:Y:S04]  /*17cc50*/  @P3 STG.E.U8 desc[UR62][R18.64], R23 ;  /* 0x0000001712003986 */ /* 0x0083e8000c10113e */
[----:B-1----:R-:W3:Y:S01]  /*17cc60*/  LDL.LU.64 R18, [R1+0x27a0] ;  /* 0x0027a00001127983 */ /* 0x002ee20000300a00 */
[----:B--2---:R-:W-:-:S05]  /*17cc70*/  PRMT R23, R13, 0x7770, RZ ;  /* 0x000077700d177816 */ /* 0x004fca00000000ff */
[----:B----4-:R1:W-:Y:S04]  /*17cc80*/  @P2 STG.E.U8 desc[UR62][R20.64], R23 ;  /* 0x0000001714002986 */ /* 0x0103e8000c10113e */
[----:B-1----:R-:W2:Y:S04]  /*17cc90*/  LDL.LU.64 R20, [R1+0x2798] ;  /* 0x0027980001147983 */ /* 0x002ea80000300a00 */
[----:B------:R-:W4:Y:S04]  /*17cca0*/  LDL.LU R16, [R1+0x298] ;  /* 0x0002980001107983 */ /* 0x000f280000300800 */
        /* <DEDUP_REMOVED lines=19> */
[----:B-1----:R-:W4:Y:S04]  /*17cde0*/  LDL.LU.64 R16, [R1+0x2790] ;  /* 0x0027900001107983 */ /* 0x002f280000300a00 */
[----:B------:R-:W4:Y:S01]  /*17cdf0*/  LDL.LU.64 R2, [R1+0x2778] ;  /* 0x0027780001027983 */ /* 0x000f220000300a00 */
[----:B------:R-:W-:-:S04]  /*17ce00*/  LOP3.LUT R24, R24, 0xfffffffd, RZ, 0xc0, !PT ;  /* 0xfffffffd18187812 */ /* 0x000fc800078ec0ff */
[----:B------:R-:W-:Y:S02]  /*17ce10*/  @P6 LOP3.LUT R24, R24, 0x2, RZ, 0xfc, !PT ;  /* 0x0000000218186812 */ /* 0x000fe400078efcff */
        /* <DEDUP_REMOVED lines=11> */
[----:B-1----:R-:W-:-:S05]  /*17ced0*/  PRMT R23, R13, 0x7772, RZ ;  /* 0x000077720d177816 */ /* 0x002fca00000000ff */
[----:B------:R1:W-:Y:S02]  /*17cee0*/  @P0 STG.E.U8 desc[UR62][R10.64], R23 ;  /* 0x000000170a000986 */ /* 0x0003e4000c10113e */
[----:B-1----:R-:W-:-:S05]  /*17cef0*/  PRMT R23, R13, 0x7773, RZ ;  /* 0x000077730d177816 */ /* 0x002fca00000000ff */
[----:B------:R1:W-:Y:S01]  /*17cf00*/  @P6 STG.E.U8 desc[UR62][R14.64], R23 ;  /* 0x000000170e006986 */ /* 0x0003e2000c10113e */
[----:B------:R-:W-:Y:S02]  /*17cf10*/  LOP3.LUT P6, RZ, R24, 0x8, RZ, 0xc0, !PT ;  /* 0x0000000818ff7812 */ /* 0x000fe400078cc0ff */
[----:B-1----:R-:W-:-:S11]  /*17cf20*/  PRMT R23, R0, 0x7770, RZ ;  /* 0x0000777000177816 */ /* 0x002fd600000000ff */
[----:B---3--:R1:W-:Y:S01]  /*17cf30*/  @P6 STG.E.U8 desc[UR62][R18.64], R23 ;  /* 0x0000001712006986 */ /* 0x0083e2000c10113e */
[----:B------:R-:W-:Y:S02]  /*17cf40*/  LOP3.LUT P6, RZ, R24, 0x4, RZ, 0xc0, !PT ;  /* 0x0000000418ff7812 */ /* 0x000fe400078cc0ff */
[----:B-1----:R-:W-:-:S11]  /*17cf50*/  PRMT R23, R0, 0x7771, RZ ;  /* 0x0000777100177816 */ /* 0x002fd600000000ff */
[----:B--2---:R1:W-:Y:S01]  /*17cf60*/  @P6 STG.E.U8 desc[UR62][R20.64], R23 ;  /* 0x0000001714006986 */ /* 0x0043e2000c10113e */
[----:B------:R-:W-:Y:S02]  /*17cf70*/  LOP3.LUT P6, RZ, R24, 0x2, RZ, 0xc0, !PT ;  /* 0x0000000218ff7812 */ /* 0x000fe400078cc0ff */
[----:B-1----:R-:W-:Y:S01]  /*17cf80*/  PRMT R23, R0, 0x7772, RZ ;  /* 0x0000777200177816 */ /* 0x002fe200000000ff */
[----:B----4-:R1:W-:Y:S04]  /*17cf90*/  STL.64 [R1+0x5258], R2 ;  /* 0x0052580201007387 */ /* 0x0103e80000100a00 */
        /* <DEDUP_REMOVED lines=16> */
[----:B------:R-:W-:Y:S02]  /*17d0a0*/  LOP3.LUT P6, RZ, R27, 0x80000000, RZ, 0xc0, !PT ;  /* 0x800000001bff7812 */ /* 0x000fe400078cc0ff */
[----:B--2---:R-:W-:-:S11]  /*17d0b0*/  PRMT R23, R16, 0x7770, RZ ;  /* 0x0000777010177816 */ /* 0x004fd600000000ff */
[----:B------:R1:W-:Y:S04]  /*17d0c0*/  @P6 STG.E.U8 desc[UR62][R2.64], R23 ;  /* 0x0000001702006986 */ /* 0x0003e8000c10113e */
        /* <DEDUP_REMOVED lines=12> */
[----:B---3--:R1:W-:Y:S01]  /*17d190*/  @P6 STG.E.U8 desc[UR62][R4.64], R23 ;  /* 0x0000001704006986 */ /* 0x0083e2000c10113e */
        /* <DEDUP_REMOVED lines=20> */
[----:B------:R-:W2:Y:S04]  /*17d2e0*/  LDL.LU.64 R12, [R1+0x2710] ;  /* 0x00271000010c7983 */ /* 0x000ea80000300a00 */
[----:B------:R-:W2:Y:S01]  /*17d2f0*/  LDL.LU R16, [R1+0x284] ;  /* 0x0002840001107983 */ /* 0x000ea20000300800 */
[----:B------:R-:W-:-:S02]  /*17d300*/  LOP3.LUT P3, RZ, R26, 0x20000, RZ, 0xc0, !PT ;  /* 0x000200001aff7812 */ /* 0x000fc4000786c0ff */
[C---:B------:R-:W-:Y:S02]  /*17d310*/  LOP3.LUT P2, RZ, R26.reuse, 0x40000, RZ, 0xc0, !PT ;  /* 0x000400001aff7812 */ /* 0x040fe4000784c0ff */
[----:B------:R-:W-:Y:S02]  /*17d320*/  PRMT R23, R29, 0x7772, RZ ;  /* 0x000077721d177816 */ /* 0x000fe400000000ff */
[----:B------:R-:W-:-:S07]  /*17d330*/  LOP3.LUT P1, RZ, R26, 0x80000, RZ, 0xc0, !PT ;  /* 0x000800001aff7812 */ /* 0x000fce000782c0ff */
[----:B---3--:R1:W-:Y:S02]  /*17d340*/  @P3 STG.E.U8 desc[UR62][R18.64], R23 ;  /* 0x0000001712003986 */ /* 0x0083e4000c10113e */
[----:B-1----:R-:W-:Y:S02]  /*17d350*/  PRMT R23, R29, 0x7773, RZ ;  /* 0x000077731d177816 */ /* 0x002fe400000000ff */
[----:B------:R-:W3:Y:S04]  /*17d360*/  LDL.LU.64 R18, [R1+0x2708] ;  /* 0x0027080001127983 */ /* 0x000ee80000300a00 */
[----:B----4-:R1:W-:Y:S04]  /*17d370*/  @P2 STG.E.U8 desc[UR62][R20.64], R23 ;  /* 0x0000001714002986 */ /* 0x0103e8000c10113e */
[----:B------:R-:W4:Y:S04]  /*17d380*/  LDL.LU R0, [R1+0x288] ;  /* 0x0002880001007983 */ /* 0x000f280000300800 */
[----:B-1----:R-:W3:Y:S01]  /*17d390*/  LDL.LU.64 R20, [R1+0x2700] ;  /* 0x0027000001147983 */ /* 0x002ee20000300a00 */
[----:B--2---:R-:W-:-:S05]  /*17d3a0*/  PRMT R23, R16, 0x7770, RZ ;  /* 0x0000777010177816 */ /* 0x004fca00000000ff */
[----:B------:R1:W-:Y:S04]  /*17d3b0*/  @P1 STG.E.U8 desc[UR62][R14.64], R23 ;  /* 0x000000170e001986 */ /* 0x0003e8000c10113e */
[----:B-1----:R-:W2:Y:S04]  /*17d3c0*/  LDL.LU R14, [R1+0x28c] ;  /* 0x00028c00010e7983 */ /* 0x002ea80000300800 */
[----:B------:R-:W2:Y:S04]  /*17d3d0*/  LDL.LU.64 R2, [R1+0x26e0] ;  /* 0x0026e00001027983 */ /* 0x000ea80000300a00 */
        /* <DEDUP_REMOVED lines=36> */
[----:B------:R-:W2:Y:S06]  /*17d620*/  LDL.LU.64 R8, [R1+0x26c0] ;  /* 0x0026c00001087983 */ /* 0x000eac0000300a00 */
[----:B------:R-:W-:-:S02]  /*17d630*/  @P6 LOP3.LUT R27, R27, 0x8000000, RZ, 0xfc, !PT ;  /* 0x080000001b1b6812 */ /* 0x000fc400078efcff */
[----:B------:R-:W-:Y:S01]  /*17d640*/  LOP3.LUT P6, RZ, R26, 0x200000, RZ, 0xc0, !PT ;  /* 0x002000001aff7812 */ /* 0x000fe200078cc0ff */
[----:B-1----:R-:W2:Y:S01]  /*17d650*/  LDL.LU.64 R10, [R1+0x26b8] ;  /* 0x0026b800010a7983 */ /* 0x002ea20000300a00 */
[----:B------:R-:W-:-:S11]  /*17d660*/  PRMT R23, R16, 0x7772, RZ ;  /* 0x0000777210177816 */ /* 0x000fd600000000ff */
[----:B------:R1:W-:Y:S01]  /*17d670*/  @P6 STG.E.U8 desc[UR62][R12.64], R23 ;  /* 0x000000170c006986 */ /* 0x0003e2000c10113e */
[C---:B------:R-:W-:Y:S02]  /*17d680*/  LOP3.LUT P6, RZ, R27.reuse, 0x8000000, RZ, 0xc0, !PT ;  /* 0x080000001bff7812 */ /* 0x040fe400078cc0ff */
[----:B-1----:R-:W-:Y:S01]  /*17d690*/  PRMT R23, R16, 0x7773, RZ ;  /* 0x0000777310177816 */ /* 0x002fe200000000ff */
[----:B------:R-:W2:Y:S10]  /*17d6a0*/  LDL.LU.64 R12, [R1+0x26b0] ;  /* 0x0026b000010c7983 */ /* 0x000eb40000300a00 */
[----:B---3--:R4:W-:Y:S01]  /*17d6b0*/  @P6 STG.E.U8 desc[UR62][R18.64], R23 ;  /* 0x0000001712006986 */ /* 0x0089e2000c10113e */
[----:B------:R-:W-:-:S02]  /*17d6c0*/  LOP3.LUT P6, RZ, R27, 0x4000000, RZ, 0xc0, !PT ;  /* 0x040000001bff7812 */ /* 0x000fc400078cc0ff */
[----:B----4-:R-:W-:Y:S01]  /*17d6d0*/  PRMT R23, R0, 0x7770, RZ ;  /* 0x0000777000177816 */ /* 0x010fe200000000ff */
[----:B------:R-:W3:Y:S10]  /*17d6e0*/  LDL.LU.64 R18, [R1+0x26a8] ;  /* 0x0026a80001127983 */ /* 0x000ef40000300a00 */
[----:B------:R1:W-:Y:S01]  /*17d6f0*/  @P6 STG.E.U8 desc[UR62][R20.64], R23 ;  /* 0x0000001714006986 */ /* 0x0003e2000c10113e */
        /* <DEDUP_REMOVED lines=38> */
[----:B---3--:R4:W-:Y:S02]  /*17d960*/  @P1 STG.E.U8 desc[UR62][R18.64], R23 ;  /* 0x0000001712001986 */ /* 0x0089e4000c10113e */
[----:B----4-:R-:W-:-:S05]  /*17d970*/  PRMT R23, R16, 0x7770, RZ ;  /* 0x0000777010177816 */ /* 0x010fca00000000ff */
[----:B------:R1:W-:Y:S04]  /*17d980*/  @P0 STG.E.U8 desc[UR62][R20.64], R23 ;  /* 0x0000001714000986 */ /* 0x0003e8000c10113e */
[----:B-1----:R-:W2:Y:S01]  /*17d990*/  LDL.LU.64 R20, [R1+0x2698] ;  /* 0x0026980001147983 */ /* 0x002ea20000300a00 */
[C---:B------:R-:W-:Y:S02]  /*17d9a0*/  LOP3.LUT P3, RZ, R25.reuse, 0x10, RZ, 0xc0, !PT ;  /* 0x0000001019ff7812 */ /* 0x040fe4000786c0ff */
[----:B------:R-:W-:Y:S01]  /*17d9b0*/  PRMT R23, R16, 0x7771, RZ ;  /* 0x0000777110177816 */ /* 0x000fe200000000ff */
[----:B------:R-:W3:Y:S04]  /*17d9c0*/  LDL.LU.64 R8, [R1+0x2690] ;  /* 0x0026900001087983 */ /* 0x000ee80000300a00 */
[----:B------:R-:W4:Y:S04]  /*17d9d0*/  LDL.LU.64 R10, [R1+0x2688] ;  /* 0x00268800010a7983 */ /* 0x000f280000300a00 */
[----:B------:R-:W3:Y:S04]  /*17d9e0*/  LDL.LU.64 R12, [R1+0x2680] ;  /* 0x00268000010c7983 */ /* 0x000ee80000300a00 */
[----:B------:R-:W3:Y:S04]  /*17d9f0*/  LDL.LU.64 R14, [R1+0x2678] ;  /* 0x00267800010e7983 */ /* 0x000ee80000300a00 */
[----:B------:R-:W3:Y:S04]  /*17da00*/  LDL.LU R24, [R1+0x278] ;  /* 0x0002780001187983 */ /* 0x000ee80000300800 */
[----:B------:R-:W3:Y:S04]  /*17da10*/  LDL.LU.64 R18, [R1+0x2670] ;  /* 0x0026700001127983 */ /* 0x000ee80000300a00 */
[----:B--2---:R1:W-:Y:S04]  /*17da20*/  @P3 STG.E.U8 desc[UR62][R20.64], R23 ;  /* 0x0000001714003986 */ /* 0x0043e8000c10113e */
        /* <DEDUP_REMOVED lines=28> */
[C---:B------:R-:W-:Y:S02]  /*17dbf0*/  LOP3.LUT P2, RZ, R25.reuse, 0x20, RZ, 0xc0, !PT ;  /* 0x0000002019ff7812 */ /* 0x040fe4000784c0ff */
[----:B------:R-:W-:Y:S02]  /*17dc00*/  LOP3.LUT P1, RZ, R25, 0x40, RZ, 0xc0, !PT ;  /* 0x0000004019ff7812 */ /* 0x000fe4000782c0ff */
[----:B------:R-:W-:-:S05]  /*17dc10*/  PRMT R23, R16, 0x7772, RZ ;  /* 0x0000777210177816 */ /* 0x000fca00000000ff */
[----:B------:R-:W-:Y:S02]  /*17dc20*/  @P6 LOP3.LUT R27, R27, 0x40000, RZ, 0xfc, !PT ;  /* 0x000400001b1b6812 */ /* 0x000fe400078efcff */
[C---:B------:R-:W-:Y:S02]  /*17dc30*/  LOP3.LUT P6, RZ, R25.reuse, 0x200, RZ, 0xc0, !PT ;  /* 0x0000020019ff7812 */ /* 0x040fe400078cc0ff */
[----:B------:R-:W-:Y:S01]  /*17dc40*/  LOP3.LUT P0, RZ, R25, 0x80, RZ, 0xc0, !PT ;  /* 0x0000008019ff7812 */ /* 0x000fe2000780c0ff */
[----:B---3--:R1:W-:Y:S01]  /*17dc50*/  @P2 STG.E.U8 desc[UR62][R8.64], R23 ;  /* 0x0000001708002986 */ /* 0x0083e2000c10113e */
[----:B------:R-:W-:Y:S02]  /*17dc60*/  LOP3.LUT R27, R27, 0xfff7ffff, RZ, 0xc0, !PT ;  /* 0xfff7ffff1b1b7812 */ /* 0x000fe400078ec0ff */
[----:B-1----:R-:W-:-:S07]  /*17dc70*/  PRMT R23, R16, 0x7773, RZ ;  /* 0x0000777310177816 */ /* 0x002fce00000000ff */
[----:B------:R-:W-:Y:S01]  /*17dc80*/  @P6 LOP3.LUT R27, R27, 0x80000, RZ, 0xfc, !PT ;  /* 0x000800001b1b6812 */ /* 0x000fe200078efcff */
[----:B------:R-:W3:Y:S01]  /*17dc90*/  LDL.LU R16, [R1+0x260] ;  /* 0x0002600001107983 */ /* 0x000ee20000300800 */
[----:B------:R-:W-:-:S03]  /*17dca0*/  LOP3.LUT P6, RZ, R25, 0x100, RZ, 0xc0, !PT ;  /* 0x0000010019ff7812 */ /* 0x000fc600078cc0ff */
[----:B----4-:R1:W-:Y:S04]  /*17dcb0*/  @P1 STG.E.U8 desc[UR62][R10.64], R23 ;  /* 0x000000170a001986 */ /* 0x0103e8000c10113e */
[----:B------:R-:W4:Y:S04]  /*17dcc0*/  LDL.LU.64 R4, [R1+0x2640] ;  /* 0x0026400001047983 */ /* 0x000f280000300a00 */
[----:B------:R-:W3:Y:S01]  /*17dcd0*/  LDL.LU.64 R6, [R1+0x2638] ;  /* 0x0026380001067983 */ /* 0x000ee20000300a00 */
[----:B-1----:R-:W-:-:S03]  /*17dce0*/  PRMT R23, R24, 0x7770, RZ ;  /* 0x0000777018177816 */ /* 0x002fc600000000ff */
[----:B------:R-:W3:Y:S04]  /*17dcf0*/  LDL.LU.64 R8, [R1+0x2630] ;  /* 0x0026300001087983 */ /* 0x000ee80000300a00 */
[----:B------:R1:W-:Y:S04]  /*17dd00*/  @P0 STG.E.U8 desc[UR62][R12.64], R23 ;  /* 0x000000170c000986 */ /* 0x0003e8000c10113e */
[----:B------:R-:W3:Y:S01]  /*17dd10*/  LDL.LU.64 R10, [R1+0x2628] ;  /* 0x00262800010a7983 */ /* 0x000ee20000300a00 */
[----:B-1----:R-:W-:-:S03]  /*17dd20*/  PRMT R23, R24, 0x7771, RZ ;  /* 0x0000777118177816 */ /* 0x002fc600000000ff */
[----:B------:R-:W3:Y:S04]  /*17dd30*/  LDL.LU.64 R12, [R1+0x2620] ;  /* 0x00262000010c7983 */ /* 0x000ee80000300a00 */
[----:B------:R1:W-:Y:S01]  /*17dd40*/  @P6 STG.E.U8 desc[UR62][R14.64], R23 ;  /* 0x000000170e006986 */ /* 0x0003e2000c10113e */
[C---:B------:R-:W-:Y:S02]  /*17dd50*/  LOP3.LUT P6, RZ, R27.reuse, 0x80000, RZ, 0xc0, !PT ;  /* 0x000800001bff7812 */ /* 0x040fe400078cc0ff */
[----:B-1----:R-:W-:Y:S01]  /*17dd60*/  PRMT R23, R24, 0x7772, RZ ;  /* 0x0000777218177816 */ /* 0x002fe200000000ff */
[----:B------:R-:W3:Y:S10]  /*17dd70*/  LDL.LU.64 R14, [R1+0x2618] ;  /* 0x00261800010e7983 */ /* 0x000ef40000300a00 */
[----:B------:R1:W-:Y:S01]  /*17dd80*/  @P6 STG.E.U8 desc[UR62][R18.64], R23 ;  /* 0x0000001712006986 */ /* 0x0003e2000c10113e */
[----:B------:R-:W-:-:S02]  /*17dd90*/  LOP3.LUT P6, RZ, R27, 0x40000, RZ, 0xc0, !PT ;  /* 0x000400001bff7812 */ /* 0x000fc400078cc0ff */
[----:B-1----:R-:W-:Y:S01]  /*17dda0*/  PRMT R23, R24, 0x7773, RZ ;  /* 0x0000777318177816 */ /* 0x002fe200000000ff */
[----:B------:R-:W3:Y:S10]  /*17ddb0*/  LDL.LU.64 R18, [R1+0x2610] ;  /* 0x0026100001127983 */ /* 0x000ef40000300a00 */
[----:B------:R1:W-:Y:S01]  /*17ddc0*/  @P6 STG.E.U8 desc[UR62][R20.64], R23 ;  /* 0x0000001714006986 */ /* 0x0003e2000c10113e */
[----:B------:R-:W-:-:S02]  /*17ddd0*/  LOP3.LUT P6, RZ, R27, 0x20000, RZ, 0xc0, !PT ;  /* 0x000200001bff7812 */ /* 0x000fc400078cc0ff */
[----:B-1----:R-:W-:Y:S01]  /*17dde0*/  PRMT R23, R0, 0x7770, RZ ;  /* 0x0000777000177816 */ /* 0x002fe200000000ff */
[----:B------:R-:W3:Y:S10]  /*17ddf0*/  LDL.LU.64 R20, [R1+0x2608] ;  /* 0x0026080001147983 */ /* 0x000ef40000300a00 */
        /* <DEDUP_REMOVED lines=19> */
[----:B---3--:R-:W-:-:S11]  /*17df30*/  PRMT R23, R16, 0x7770, RZ ;  /* 0x0000777010177816 */ /* 0x008fd600000000ff */
[----:B----4-:R1:W-:Y:S01]  /*17df40*/  @P6 STG.E.U8 desc[UR62][R4.64], R23 ;  /* 0x0000001704006986 */ /* 0x0103e2000c10113e */
        /* <DEDUP_REMOVED lines=15> */
[----:B------:R1:W-:Y:S04]  /*17e040*/  @P0 STG.E.U8 desc[UR62][R20.64], R23 ;  /* 0x0000001714000986 */ /* 0x0003e8000c10113e */
[----:B------:R-:W3:Y:S04]  /*17e050*/  LDL.LU.64 R18, [R1+0x2600] ;  /* 0x0026000001127983 */ /* 0x000ee80000300a00 */
[----:B-1----:R-:W4:Y:S04]  /*17e060*/  LDL.LU.64 R20, [R1+0x25f8] ;  /* 0x0025f80001147983 */ /* 0x002f280000300a00 */
[----:B------:R-:W3:Y:S04]  /*17e070*/  LDL.LU.64 R8, [R1+0x25f0] ;  /* 0x0025f00001087983 */ /* 0x000ee80000300a00 */
[----:B------:R-:W3:Y:S01]  /*17e080*/  LDL.LU R16, [R1+0x268] ;  /* 0x0002680001107983 */ /* 0x000ee20000300800 */
[----:B------:R-:W-:-:S02]  /*17e090*/  LOP3.LUT R27, R27, 0xffffffef, RZ, 0xc0, !PT ;  /* 0xffffffef1b1b7812 */ /* 0x000fc400078ec0ff */
[C---:B------:R-:W-:Y:S01]  /*17e0a0*/  LOP3.LUT P3, RZ, R25.reuse, 0x800000, RZ, 0xc0, !PT ;  /* 0x0080000019ff7812 */ /* 0x040fe2000786c0ff */
[----:B------:R-:W3:Y:S01]  /*17e0b0*/  LDL.LU.64 R12, [R1+0x25e8] ;  /* 0x0025e800010c7983 */ /* 0x000ee20000300a00 */
[----:B------:R-:W-:-:S03]  /*17e0c0*/  LOP3.LUT P2, RZ, R25, 0x1000000, RZ, 0xc0, !PT ;  /* 0x0100000019ff7812 */ /* 0x000fc6000784c0ff */
[----:B------:R-:W3:Y:S04]  /*17e0d0*/  LDL.LU.64 R14, [R1+0x25e0] ;  /* 0x0025e000010e7983 */ /* 0x000ee80000300a00 */
[----:B------:R-:W3:Y:S01]  /*17e0e0*/  LDL.LU R0, [R1+0x26c] ;  /* 0x00026c0001007983 */ /* 0x000ee20000300800 */
[----:B------:R-:W-:-:S03]  /*17e0f0*/  LOP3.LUT P1, RZ, R25, 0x2000000, RZ, 0xc0, !PT ;  /* 0x0200000019ff7812 */ /* 0x000fc6000782c0ff */
[----:B------:R-:W-:Y:S01]  /*17e100*/  STL [R1+0x5208], R25 ;  /* 0x0052081901007387 */ /* 0x000fe20000100800 */
[----:B------:R-:W-:Y:S02]  /*17e110*/  LOP3.LUT P0, RZ, R25, 0x4000000, RZ, 0xc0, !PT ;  /* 0x0400000019ff7812 */ /* 0x000fe4000780c0ff */
[----:B--2---:R-:W-:-:S13]  /*17e120*/  LOP3.LUT P6, RZ, R22, 0x8, RZ, 0xc0, !PT ;  /* 0x0000000816ff7812 */ /* 0x004fda00078cc0ff */
        /* <DEDUP_REMOVED lines=17> */
[----:B------:R-:W-:Y:S02]  /*17e240*/  LOP3.LUT R27, R27, 0xfffffbff, RZ, 0xc0, !PT ;  /* 0xfffffbff1b1b7812 */ /* 0x000fe400078ec0ff */
[----:B---3--:R-:W-:-:S09]  /*17e250*/  PRMT R23, R16, 0x7770, RZ ;  /* 0x0000777010177816 */ /* 0x008fd200000000ff */
[----:B------:R-:W-:Y:S02]  /*17e260*/  @P6 LOP3.LUT R27, R27, 0x400, RZ, 0xfc, !PT ;  /* 0x000004001b1b6812 */ /* 0x000fe400078efcff */
[----:B------:R-:W-:Y:S01]  /*17e270*/  LOP3.LUT P6, RZ, R25, 0x10000000, RZ, 0xc0, !PT ;  /* 0x1000000019ff7812 */ /* 0x000fe200078cc0ff */
[----:B------:R1:W-:Y:S01]  /*17e280*/  @P3 STG.E.U8 desc[UR62][R18.64], R23 ;  /* 0x0000001712003986 */ /* 0x0003e2000c10113e */
[----:B------:R-:W-:Y:S02]  /*17e290*/  LOP3.LUT R27, R27, 0xfffff7ff, RZ, 0xc0, !PT ;  /* 0xfffff7ff1b1b7812 */ /* 0x000fe400078ec0ff */
[----:B-1----:R-:W-:Y:S01]  /*17e2a0*/  PRMT R23, R16, 0x7771, RZ ;  /* 0x0000777110177816 */ /* 0x002fe200000000ff */
[----:B------:R-:W2:Y:S08]  /*17e2b0*/  LDL.LU.64 R18, [R1+0x25d8] ;  /* 0x0025d80001127983 */ /* 0x000eb00000300a00 */
[----:B------:R-:W-:Y:S01]  /*17e2c0*/  @P6 LOP3.LUT R27, R27, 0x800, RZ, 0xfc, !PT ;  /* 0x000008001b1b6812 */ /* 0x000fe200078efcff */
[----:B----4-:R1:W-:Y:S01]  /*17e2d0*/  @P2 STG.E.U8 desc[UR62][R20.64], R23 ;  /* 0x0000001714002986 */ /* 0x0103e2000c10113e */
[----:B------:R-:W-:-:S03]  /*17e2e0*/  LOP3.LUT P6, RZ, R25, 0x8000000, RZ, 0xc0, !PT ;  /* 0x0800000019ff7812 */ /* 0x000fc600078cc0ff */
[----:B-1----:R-:W3:Y:S04]  /*17e2f0*/  LDL.LU.64 R20, [R1+0x25d0] ;  /* 0x0025d00001147983 */ /* 0x002ee80000300a00 */
[----:B------:R-:W4:Y:S04]  /*17e300*/  LDL.LU R10, [R1+0x250] ;  /* 0x00025000010a7983 */ /* 0x000f280000300800 */
        /* <DEDUP_REMOVED lines=13> */
[----:B------:R-:W4:Y:S04]  /*17e3e0*/  LDL.LU.64 R2, [R1+0x25b0] ;  /* 0x0025b00001027983 */ /* 0x000f280000300a00 */
[----:B------:R-:W4:Y:S04]  /*17e3f0*/  LDL.LU.64 R28, [R1+0x25a8] ;  /* 0x0025a800011c7983 */ /* 0x000f280000300a00 */
[----:B------:R-:W4:Y:S04]  /*17e400*/  LDL.LU R11, [R1+0x254] ;  /* 0x00025400010b7983 */ /* 0x000f280000300800 */
[----:B------:R1:W-:Y:S01]  /*17e410*/  @P6 STG.E.U8 desc[UR62][R18.64], R23 ;  /* 0x0000001712006986 */ /* 0x0003e2000c10113e */
[----:B------:R-:W-:-:S03]  /*17e420*/  LOP3.LUT P6, RZ, R27, 0x400, RZ, 0xc0, !PT ;  /* 0x000004001bff7812 */ /* 0x000fc600078cc0ff */
[----:B------:R-:W4:Y:S04]  /*17e430*/  LDL.LU.64 R4, [R1+0x25a0] ;  /* 0x0025a00001047983 */ /* 0x000f280000300a00 */
[----:B------:R-:W4:Y:S01]  /*17e440*/  LDL.LU.64 R6, [R1+0x2598] ;  /* 0x0025980001067983 */ /* 0x000f220000300a00 */
[----:B-1----:R-:W-:-:S03]  /*17e450*/  PRMT R23, R0, 0x7772, RZ ;  /* 0x0000777200177816 */ /* 0x002fc600000000ff */
[----:B------:R-:W4:Y:S04]  /*17e460*/  LDL.LU.64 R8, [R1+0x2590] ;  /* 0x0025900001087983 */ /* 0x000f280000300a00 */
[----:B---3--:R1:W-:Y:S01]  /*17e470*/  @P6 STG.E.U8 desc[UR62][R20.64], R23 ;  /* 0x0000001714006986 */ /* 0x0083e2000c10113e */
[----:B------:R-:W-:-:S03]  /*17e480*/  LOP3.LUT P6, RZ, R27, 0x200, RZ, 0xc0, !PT ;  /* 0x000002001bff7812 */ /* 0x000fc600078cc0ff */
[----:B------:R-:W3:Y:S04]  /*17e490*/  LDL.LU.64 R12, [R1+0x2588] ;  /* 0x00258800010c7983 */ /* 0x000ee80000300a00 */
[----:B------:R-:W3:Y:S01]  /*17e4a0*/  LDL.LU R16, [R1+0x258] ;  /* 0x0002580001107983 */ /* 0x000ee20000300800 */
[----:B-1----:R-:W-:-:S03]  /*17e4b0*/  PRMT R23, R0, 0x7773, RZ ;  /* 0x0000777300177816 */ /* 0x002fc600000000ff */
[----:B------:R-:W3:Y:S04]  /*17e4c0*/  LDL.LU.64 R14, [R1+0x2580] ;  /* 0x00258000010e7983 */ /* 0x000ee80000300a00 */
[----:B------:R-:W3:Y:S04]  /*17e4d0*/  LDL.LU.64 R18, [R1+0x2578] ;  /* 0x0025780001127983 */ /* 0x000ee80000300a00 */
[----:B------:R-:W3:Y:S04]  /*17e4e0*/  LDL.LU.64 R20, [R1+0x2570] ;  /* 0x0025700001147983 */ /* 0x000ee80000300a00 */
[----:B--2---:R1:W-:Y:S04]  /*17e4f0*/  @P6 STG.E.U8 desc[UR62][R24.64], R23 ;  /* 0x0000001718006986 */ /* 0x0043e8000c10113e */
[----:B-1----:R-:W2:Y:S01]  /*17e500*/  LDL.LU.64 R24, [R1+0x5218] ;  /* 0x0052180001187983 */ /* 0x002ea20000300a00 */
[----:B------:R-:W-:-:S02]  /*17e510*/  LOP3.LUT P6, RZ, R27, 0x100, RZ, 0xc0, !PT ;  /* 0x000001001bff7812 */ /* 0x000fc400078cc0ff */
[----:B----4-:R-:W-:-:S11]  /*17e520*/  PRMT R23, R10, 0x7770, RZ ;  /* 0x000077700a177816 */ /* 0x010fd600000000ff */
        /* <DEDUP_REMOVED lines=11> */
[C---:B------:R-:W-:Y:S02]  /*17e5e0*/  LOP3.LUT P6, RZ, R27.reuse, 0x40, RZ, 0xc0, !PT ;  /* 0x000000401bff7812 */ /* 0x040fe400078cc0ff */
[----:B-1----:R-:W-:Y:S01]  /*17e5f0*/  PRMT R23, R10, 0x7772, RZ ;  /* 0x000077720a177816 */ /* 0x002fe200000000ff */
[----:B------:R-:W2:Y:S10]  /*17e600*/  LDL.LU R25, [R1+0x5208] ;  /* 0x0052080001197983 */ /* 0x000eb40000300800 */
[----:B------:R1:W-:Y:S01]  /*17e610*/  @P6 STG.E.U8 desc[UR62][R2.64], R23 ;  /* 0x0000001702006986 */ /* 0x0003e2000c10113e */
[----:B------:R-:W-:-:S02]  /*17e620*/  LOP3.LUT P6, RZ, R27, 0x20, RZ, 0xc0, !PT ;  /* 0x000000201bff7812 */ /* 0x000fc400078cc0ff */
        /* <DEDUP_REMOVED lines=10> */
[----:B---3--:R1:W-:Y:S02]  /*17e6d0*/  @P3 STG.E.U8 desc[UR62][R12.64], R23 ;  /* 0x000000170c003986 */ /* 0x0083e4000c10113e */
        /* <DEDUP_REMOVED lines=15> */
[----:B------:R-:W4:Y:S04]  /*17e7d0*/  LDL.LU.64 R14, [R1+0x2540] ;  /* 0x00254000010e7983 */ /* 0x000f280000300a00 */
[----:B------:R-:W4:Y:S04]  /*17e7e0*/  LDL.LU R24, [R1+0x240] ;  /* 0x0002400001187983 */ /* 0x000f280000300800 */
[----:B---3--:R1:W-:Y:S04]  /*17e7f0*/  @P3 STG.E.U8 desc[UR62][R18.64], R23 ;  /* 0x0000001712003986 */ /* 0x0083e8000c10113e */
[----:B-1----:R-:W3:Y:S01]  /*17e800*/  LDL.LU.64 R18, [R1+0x2538] ;  /* 0x0025380001127983 */ /* 0x002ee20000300a00 */
[----:B--2---:R-:W-:-:S05]  /*17e810*/  PRMT R23, R11, 0x7770, RZ ;  /* 0x000077700b177816 */ /* 0x004fca00000000ff */
[----:B----4-:R1:W-:Y:S04]  /*17e820*/  @P2 STG.E.U8 desc[UR62][R20.64], R23 ;  /* 0x0000001714002986 */ /* 0x0103e8000c10113e */
[----:B-1----:R-:W2:Y:S01]  /*17e830*/  LDL.LU.64 R20, [R1+0x2528] ;  /* 0x0025280001147983 */ /* 0x002ea20000300a00 */
        /* <DEDUP_REMOVED lines=21> */
[----:B------:R-:W4:Y:S01]  /*17e990*/  LDL.LU R16, [R1+0x244] ;  /* 0x0002440001107983 */ /* 0x000f220000300800 */
[----:B------:R-:W-:Y:S02]  /*17e9a0*/  LOP3.LUT R27, R27, 0xfffffffb, RZ, 0xc0, !PT ;  /* 0xfffffffb1b1b7812 */ /* 0x000fe400078ec0ff */
[C---:B------:R-:W-:Y:S01]  /*17e9b0*/  LOP3.LUT P1, RZ, R22.reuse, 0x1000, RZ, 0xc0, !PT ;  /* 0x0000100016ff7812 */ /* 0x040fe2000782c0ff */
[----:B------:R-:W4:Y:S01]  /*17e9c0*/  LDL.LU.64 R2, [R1+0x2518] ;  /* 0x0025180001027983 */ /* 0x000f220000300a00 */
[C---:B------:R-:W-:Y:S02]  /*17e9d0*/  LOP3.LUT P0, RZ, R22.reuse, 0x2000, RZ, 0xc0, !PT ;  /* 0x0000200016ff7812 */ /* 0x040fe4000780c0ff */
[----:B------:R-:W-:Y:S01]  /*17e9e0*/  PRMT R23, R11, 0x7771, RZ ;  /* 0x000077710b177816 */ /* 0x000fe200000000ff */
[----:B------:R-:W4:Y:S04]  /*17e9f0*/  LDL.LU.64 R28, [R1+0x2510] ;  /* 0x00251000011c7983 */ /* 0x000f280000300a00 */
[----:B------:R-:W-:Y:S01]  /*17ea00*/  @P6 LOP3.LUT R27, R27, 0x4, RZ, 0xfc, !PT ;  /* 0x000000041b1b6812 */ /* 0x000fe200078efcff */
[----:B------:R-:W4:Y:S01]  /*17ea10*/  LDL.LU.64 R4, [R1+0x2508] ;  /* 0x0025080001047983 */ /* 0x000f220000300a00 */
[----:B------:R-:W-:-:S02]  /*17ea20*/  LOP3.LUT P6, RZ, R22, 0x8000, RZ, 0xc0, !PT ;  /* 0x0000800016ff7812 */ /* 0x000fc400078cc0ff */
[----:B------:R-:W-:Y:S01]  /*17ea30*/  LOP3.LUT R27, R27, 0xfffffff7, RZ, 0xc0, !PT ;  /* 0xfffffff71b1b7812 */ /* 0x000fe200078ec0ff */
[----:B------:R1:W-:Y:S10]  /*17ea40*/  @P1 STG.E.U8 desc[UR62][R6.64], R23 ;  /* 0x0000001706001986 */ /* 0x0003f4000c10113e */
[----:B------:R-:W-:-:S02]  /*17ea50*/  @P6 LOP3.LUT R27, R27, 0x8, RZ, 0xfc, !PT ;  /* 0x000000081b1b6812 */ /* 0x000fc400078efcff */
[----:B------:R-:W-:Y:S01]  /*17ea60*/  LOP3.LUT P6, RZ, R22, 0x4000, RZ, 0xc0, !PT ;  /* 0x0000400016ff7812 */ /* 0x000fe200078cc0ff */
[----:B-1----:R-:W4:Y:S01]  /*17ea70*/  LDL.LU.64 R6, [R1+0x2500] ;  /* 0x0025000001067983 */ /* 0x002f220000300a00 */
[----:B------:R-:W-:-:S05]  /*17ea80*/  PRMT R23, R11, 0x7772, RZ ;  /* 0x000077720b177816 */ /* 0x000fca00000000ff */
[----:B------:R1:W-:Y:S02]  /*17ea90*/  @P0 STG.E.U8 desc[UR62][R8.64], R23 ;  /* 0x0000001708000986 */ /* 0x0003e4000c10113e */
[----:B-1----:R-:W-:Y:S02]  /*17eaa0*/  PRMT R23, R11, 0x7773, RZ ;  /* 0x000077730b177816 */ /* 0x002fe400000000ff */
[----:B------:R-:W4:Y:S04]  /*17eab0*/  LDL.LU.64 R8, [R1+0x24f8] ;  /* 0x0024f80001087983 */ /* 0x000f280000300a00 */
[----:B------:R1:W-:Y:S01]  /*17eac0*/  @P6 STG.E.U8 desc[UR62][R12.64], R23 ;  /* 0x000000170c006986 */ /* 0x0003e2000c10113e */
[----:B------:R-:W-:-:S03]  /*17ead0*/  LOP3.LUT P6, RZ, R27, 0x8, RZ, 0xc0, !PT ;  /* 0x000000081bff7812 */ /* 0x000fc600078cc0ff */
[----:B------:R-:W4:Y:S04]  /*17eae0*/  LDL.LU.64 R10, [R1+0x24f0] ;  /* 0x0024f000010a7983 */ /* 0x000f280000300a00 */
[----:B------:R-:W4:Y:S01]  /*17eaf0*/  LDL.LU R0, [R1+0x24c] ;  /* 0x00024c0001007983 */ /* 0x000f220000300800 */
[----:B-1----:R-:W-:-:S03]  /*17eb00*/  PRMT R23, R24, 0x7770, RZ ;  /* 0x0000777018177816 */ /* 0x002fc600000000ff */
[----:B------:R-:W4:Y:S04]  /*17eb10*/  LDL.LU.64 R12, [R1+0x24e8] ;  /* 0x0024e800010c7983 */ /* 0x000f280000300a00 */
[----:B------:R1:W-:Y:S01]  /*17eb20*/  @P6 STG.E.U8 desc[UR62][R14.64], R23 ;  /* 0x000000170e006986 */ /* 0x0003e2000c10113e */
[C---:B------:R-:W-:Y:S02]  /*17eb30*/  LOP3.LUT P6, RZ, R27.reuse, 0x4, RZ, 0xc0, !PT ;  /* 0x000000041bff7812 */ /* 0x040fe400078cc0ff */
[----:B-1----:R-:W-:Y:S01]  /*17eb40*/  PRMT R23, R24, 0x7771, RZ ;  /* 0x0000777118177816 */ /* 0x002fe200000000ff */
[----:B------:R-:W4:Y:S10]  /*17eb50*/  LDL.LU.64 R14, [R1+0x24e0] ;  /* 0x0024e000010e7983 */ /* 0x000f340000300a00 */
[----:B---3--:R1:W-:Y:S01]  /*17eb60*/  @P6 STG.E.U8 desc[UR62][R18.64], R23 ;  /* 0x0000001712006986 */ /* 0x0083e2000c10113e */
[----:B------:R-:W-:-:S02]  /*17eb70*/  LOP3.LUT P6, RZ, R27, 0x2, RZ, 0xc0, !PT ;  /* 0x000000021bff7812 */ /* 0x000fc400078cc0ff */
[----:B-1----:R-:W-:Y:S01]  /*17eb80*/  PRMT R23, R24, 0x7772, RZ ;  /* 0x0000777218177816 */ /* 0x002fe200000000ff */
[----:B------:R-:W3:Y:S10]  /*17eb90*/  LDL.LU.64 R18, [R1+0x24d8] ;  /* 0x0024d80001127983 */ /* 0x000ef40000300a00 */
[----:B--2---:R1:W-:Y:S04]  /*17eba0*/  @P6 STG.E.U8 desc[UR62][R20.64], R23 ;  /* 0x0000001714006986 */ /* 0x0043e8000c10113e */
[----:B-1----:R-:W2:Y:S01]  /*17ebb0*/  LDL.LU.64 R20, [R1+0x5200] ;  /* 0x0052000001147983 */ /* 0x002ea20000300a00 */
[----:B------:R-:W-:-:S03]  /*17ebc0*/  LOP3.LUT P6, RZ, R27, 0x1, RZ, 0xc0, !PT ;  /* 0x000000011bff7812 */ /* 0x000fc600078cc0ff */
[----:B------:R-:W3:Y:S01]  /*17ebd0*/  LDL.LU.64 R26, [R1+0x2520] ;  /* 0x00252000011a7983 */ /* 0x000ee20000300a00 */
[----:B------:R-:W-:Y:S02]  /*17ebe0*/  PRMT R23, R24, 0x7773, RZ ;  /* 0x0000777318177816 */ /* 0x000fe400000000ff */
[----:B------:R-:W-:-:S07]  /*17ebf0*/  LOP3.LUT P5, RZ, R22, 0x800000, RZ, 0xc0, !PT ;  /* 0x0080000016ff7812 */ /* 0x000fce00078ac0ff */
[----:B--2---:R1:W-:Y:S04]  /*17ec00*/  @P6 STG.E.U8 desc[UR62][R20.64], R23 ;  /* 0x0000001714006986 */ /* 0x0043e8000c10113e */
[----:B-1----:R-:W2:Y:S01]  /*17ec10*/  LDL.LU.64 R20, [R1+0x51f8] ;  /* 0x0051f80001147983 */ /* 0x002ea20000300a00 */
[----:B------:R-:W-:Y:S02]  /*17ec20*/  LOP3.LUT P6, RZ, R25, 0x80000000, RZ, 0xc0, !PT ;  /* 0x8000000019ff7812 */ /* 0x000fe400078cc0ff */
[----:B----4-:R-:W-:-:S11]  /*17ec30*/  PRMT R23, R16, 0x7770, RZ ;  /* 0x0000777010177816 */ /* 0x010fd600000000ff */
[----:B---3--:R1:W-:Y:S01]  /*17ec40*/  @P6 STG.E.U8 desc[UR62][R26.64], R23 ;  /* 0x000000171a006986 */ /* 0x0083e2000c10113e */
[----:B------:R-:W-:Y:S02]  /*17ec50*/  LOP3.LUT P6, RZ, R25, 0x40000000, RZ, 0xc0, !PT ;  /* 0x4000000019ff7812 */ /* 0x000fe400078cc0ff */
[----:B-1----:R-:W-:-:S11]  /*17ec60*/  PRMT R23, R16, 0x7771, RZ ;  /* 0x0000777110177816 */ /* 0x002fd600000000ff */
[----:B------:R1:W-:Y:S01]  /*17ec70*/  @P6 STG.E.U8 desc[UR62][R2.64], R23 ;  /* 0x0000001702006986 */ /* 0x0003e2000c10113e */
[----:B------:R-:W-:Y:S02]  /*17ec80*/  LOP3.LUT P6, RZ, R25, 0x20000000, RZ, 0xc0, !PT ;  /* 0x2000000019ff7812 */ /* 0x000fe400078cc0ff */
[----:B-1----:R-:W-:-:S11]  /*17ec90*/  PRMT R23, R16, 0x7772, RZ ;  /* 0x0000777210177816 */ /* 0x002fd600000000ff */
[----:B------:R1:W-:Y:S01]  /*17eca0*/  @P6 STG.E.U8 desc[UR62][R28.64], R23 ;  /* 0x000000171c006986 */ /* 0x0003e2000c10113e */
[----:B------:R-:W-:Y:S02]  /*17ecb0*/  LOP3.LUT P6, RZ, R25, 0x10000000, RZ, 0xc0, !PT ;  /* 0x1000000019ff7812 */ /* 0x000fe400078cc0ff */
[----:B------:R-:W-:Y:S02]  /*17ecc0*/  LOP3.LUT P4, RZ, R22, 0x1000000, RZ, 0xc0, !PT ;  /* 0x0100000016ff7812 */ /* 0x000fe4000788c0ff */
[----:B-1----:R-:W-:-:S09]  /*17ecd0*/  PRMT R23, R16, 0x7773, RZ ;  /* 0x0000777310177816 */ /* 0x002fd200000000ff */
[----:B------:R2:W-:Y:S01]  /*17ece0*/  @P6 STG.E.U8 desc[UR62][R4.64], R23 ;  /* 0x0000001704006986 */ /* 0x0005e2000c10113e */
[C---:B------:R-:W-:Y:S02]  /*17ecf0*/  LOP3.LUT P3, RZ, R22.reuse, 0x2000000, RZ, 0xc0, !PT ;  /* 0x0200000016ff7812 */ /* 0x040fe4000786c0ff */
        /* <DEDUP_REMOVED lines=12> */
[----:B------:R-:W3:Y:S01]  /*17edc0*/  LDL.LU.64 R6, [R1+0x24d0] ;  /* 0x0024d00001067983 */ /* 0x000ee20000300a00 */
[----:B-1----:R-:W-:-:S05]  /*17edd0*/  PRMT R23, R0, 0x7770, RZ ;  /* 0x0000777000177816 */ /* 0x002fca00000000ff */
[----:B------:R1:W-:Y:S02]  /*17ede0*/  @P1 STG.E.U8 desc[UR62][R14.64], R23 ;  /* 0x000000170e001986 */ /* 0x0003e4000c10113e */
[----:B-1----:R-:W-:-:S05]  /*17edf0*/  PRMT R23, R0, 0x7771, RZ ;  /* 0x0000777100177816 */ /* 0x002fca00000000ff */
[----:B------:R1:W-:Y:S04]  /*17ee00*/  @P0 STG.E.U8 desc[UR62][R18.64], R23 ;  /* 0x0000001712000986 */ /* 0x0003e8000c10113e */
[----:B-1----:R-:W4:Y:S01]  /*17ee10*/  LDL.LU.64 R18, [R1+0x24c8] ;  /* 0x0024c80001127983 */ /* 0x002f220000300a00 */
[C---:B------:R-:W-:Y:S02]  /*17ee20*/  LOP3.LUT P3, RZ, R22.reuse, 0x20000000, RZ, 0xc0, !PT ;  /* 0x2000000016ff7812 */ /* 0x040fe4000786c0ff */
[C---:B------:R-:W-:Y:S01]  /*17ee30*/  LOP3.LUT P2, RZ, R22.reuse, 0x40000000, RZ, 0xc0, !PT ;  /* 0x4000000016ff7812 */ /* 0x040fe2000784c0ff */
[----:B------:R-:W2:Y:S01]  /*17ee40*/  LDL.LU.64 R8, [R1+0x24c0] ;  /* 0x0024c00001087983 */ /* 0x000ea20000300a00 */
[----:B------:R-:W-:Y:S02]  /*17ee50*/  LOP3.LUT P1, RZ, R22, 0x80000000, RZ, 0xc0, !PT ;  /* 0x8000000016ff7812 */ /* 0x000fe4000782c0ff */
[C---:B------:R-:W-:Y:S01]  /*17ee60*/  PRMT R22, R0.reuse, 0x7772, RZ ;  /* 0x0000777200167816 */ /* 0x040fe200000000ff */
[----:B------:R-:W2:Y:S04]  /*17ee70*/  LDL.LU.64 R10, [R1+0x24b8] ;  /* 0x0024b800010a7983 */ /* 0x000ea80000300a00 */
[----:B------:R-:W2:Y:S04]  /*17ee80*/  LDL.LU.64 R12, [R1+0x24b0] ;  /* 0x0024b000010c7983 */ /* 0x000ea80000300a00 */
[----:B------:R-:W2:Y:S04]  /*17ee90*/  LDL.LU R16, [R1+0x230] ;  /* 0x0002300001107983 */ /* 0x000ea80000300800 */
[----:B------:R-:W2:Y:S04]  /*17eea0*/  LDL.LU.64 R14, [R1+0x24a8] ;  /* 0x0024a800010e7983 */ /* 0x000ea80000300a00 */
[----:B------:R-:W2:Y:S04]  /*17eeb0*/  LDL.LU R24, [R1+0x234] ;  /* 0x0002340001187983 */ /* 0x000ea80000300800 */
[----:B---3--:R1:W-:Y:S02]  /*17eec0*/  @P3 STG.E.U8 desc[UR62][R6.64], R22 ;  /* 0x0000001606003986 */ /* 0x0083e4000c10113e */
[----:B-1----:R-:W-:-:S05]  /*17eed0*/  PRMT R22, R0, 0x7773, RZ ;  /* 0x0000777300167816 */ /* 0x002fca00000000ff */
[----:B----4-:R1:W-:Y:S04]  /*17eee0*/  @P2 STG.E.U8 desc[UR62][R18.64], R22 ;  /* 0x0000001612002986 */ /* 0x0103e8000c10113e */
[----:B-1----:R-:W3:Y:S04]  /*17eef0*/  LDL.LU.64 R18, [R1+0x24a0] ;  /* 0x0024a00001127983 */ /* 0x002ee80000300a00 */
[----:B------:R-:W4:Y:S04]  /*17ef00*/  LDL.LU R0, [R1+0x238] ;  /* 0x0002380001007983 */ /* 0x000f280000300800 */
        /* <DEDUP_REMOVED lines=24> */
[----:B------:R-:W4:Y:S01]  /*17f090*/  LDL.LU.64 R2, [R1+0x2480] ;  /* 0x0024800001027983 */ /* 0x000f220000300a00 */
[----:B------:R-:W-:Y:S02]  /*17f0a0*/  LOP3.LUT R25, R25, 0xfbffffff, RZ, 0xc0, !PT ;  /* 0xfbffffff19197812 */ /* 0x000fe400078ec0ff */
[----:B------:R-:W-:Y:S01]  /*17f0b0*/  LOP3.LUT P0, RZ, R21, 0x1, RZ, 0xc0, !PT ;  /* 0x0000000115ff7812 */ /* 0x000fe2000780c0ff */
[----:B------:R-:W4:Y:S01]  /*17f0c0*/  LDL.LU.64 R28, [R1+0x2478] ;  /* 0x00247800011c7983 */ /* 0x000f220000300a00 */
[----:B------:R-:W-:-:S03]  /*17f0d0*/  PRMT R22, R16, 0x7770, RZ ;  /* 0x0000777010167816 */ /* 0x000fc600000000ff */
[----:B------:R-:W4:Y:S04]  /*17f0e0*/  LDL.LU.64 R4, [R1+0x2470] ;  /* 0x0024700001047983 */ /* 0x000f280000300a00 */
[----:B------:R-:W-:Y:S01]  /*17f0f0*/  @P6 LOP3.LUT R25, R25, 0x4000000, RZ, 0xfc, !PT ;  /* 0x0400000019196812 */ /* 0x000fe200078efcff */
[----:B------:R1:W-:Y:S01]  /*17f100*/  @P1 STG.E.U8 desc[UR62][R8.64], R22 ;  /* 0x0000001608001986 */ /* 0x0003e2000c10113e */
[----:B------:R-:W-:Y:S02]  /*17f110*/  LOP3.LUT P6, RZ, R21, 0x4, RZ, 0xc0, !PT ;  /* 0x0000000415ff7812 */ /* 0x000fe400078cc0ff */
[----:B------:R-:W-:Y:S01]  /*17f120*/  LOP3.LUT R25, R25, 0xf7ffffff, RZ, 0xc0, !PT ;  /* 0xf7ffffff19197812 */ /* 0x000fe200078ec0ff */
[----:B------:R-:W4:Y:S01]  /*17f130*/  LDL.LU.64 R6, [R1+0x2468] ;  /* 0x0024680001067983 */ /* 0x000f220000300a00 */
[----:B-1----:R-:W-:-:S03]  /*17f140*/  PRMT R22, R16, 0x7771, RZ ;  /* 0x0000777110167816 */ /* 0x002fc600000000ff */
[----:B------:R-:W4:Y:S06]  /*17f150*/  LDL.LU.64 R8, [R1+0x2460] ;  /* 0x0024600001087983 */ /* 0x000f2c0000300a00 */
[----:B------:R-:W-:Y:S02]  /*17f160*/  @P6 LOP3.LUT R25, R25, 0x8000000, RZ, 0xfc, !PT ;  /* 0x0800000019196812 */ /* 0x000fe400078efcff */
[----:B------:R-:W-:Y:S01]  /*17f170*/  LOP3.LUT P6, RZ, R21, 0x2, RZ, 0xc0, !PT ;  /* 0x0000000215ff7812 */ /* 0x000fe200078cc0ff */
[----:B------:R1:W-:Y:S02]  /*17f180*/  @P0 STG.E.U8 desc[UR62][R10.64], R22 ;  /* 0x000000160a000986 */ /* 0x0003e4000c10113e */
[----:B-1----:R-:W-:-:S02]  /*17f190*/  PRMT R22, R16, 0x7772, RZ ;  /* 0x0000777210167816 */ /* 0x002fc400000000ff */
[----:B------:R-:W4:Y:S08]  /*17f1a0*/  LDL.LU.64 R10, [R1+0x2458] ;  /* 0x00245800010a7983 */ /* 0x000f300000300a00 */
[----:B------:R1:W-:Y:S01]  /*17f1b0*/  @P6 STG.E.U8 desc[UR62][R12.64], R22 ;  /* 0x000000160c006986 */ /* 0x0003e2000c10113e */
[C---:B------:R-:W-:Y:S02]  /*17f1c0*/  LOP3.LUT P6, RZ, R25.reuse, 0x8000000, RZ, 0xc0, !PT ;  /* 0x0800000019ff7812 */ /* 0x040fe400078cc0ff */
        /* <DEDUP_REMOVED lines=27> */
[----:B----4-:R-:W-:-:S11]  /*17f380*/  PRMT R22, R0, 0x7770, RZ ;  /* 0x0000777000167816 */ /* 0x010fd600000000ff */
        /* <DEDUP_REMOVED lines=18> */
[----:B---3--:R-:W-:-:S02]  /*17f4b0*/  PRMT R22, R16, 0x7770, RZ ;  /* 0x0000777010167816 */ /* 0x008fc400000000ff */
[----:B------:R-:W3:Y:S04]  /*17f4c0*/  LDL.LU.64 R14, [R1+0x2438] ;  /* 0x00243800010e7983 */ /* 0x000ee80000300a00 */
[----:B------:R1:W-:Y:S04]  /*17f4d0*/  @P0 STG.E.U8 desc[UR62][R18.64], R22 ;  /* 0x0000001612000986 */ /* 0x0003e8000c10113e */
[----:B-1----:R-:W4:Y:S01]  /*17f4e0*/  LDL.LU.64 R18, [R1+0x2430] ;  /* 0x0024300001127983 */ /* 0x002f220000300a00 */
[C---:B------:R-:W-:Y:S02]  /*17f4f0*/  LOP3.LUT P3, RZ, R21.reuse, 0x10000, RZ, 0xc0, !PT ;  /* 0x0001000015ff7812 */ /* 0x040fe4000786c0ff */
[----:B------:R-:W-:Y:S01]  /*17f500*/  LOP3.LUT P2, RZ, R21, 0x20000, RZ, 0xc0, !PT ;  /* 0x0002000015ff7812 */ /* 0x000fe2000784c0ff */
[----:B------:R-:W2:Y:S01]  /*17f510*/  LDL.LU.64 R8, [R1+0x2428] ;  /* 0x0024280001087983 */ /* 0x000ea20000300a00 */
[----:B------:R-:W-:-:S03]  /*17f520*/  PRMT R22, R16, 0x7771, RZ ;  /* 0x0000777110167816 */ /* 0x000fc600000000ff */
[----:B------:R-:W2:Y:S04]  /*17f530*/  LDL.LU.64 R10, [R1+0x2420] ;  /* 0x00242000010a7983 */ /* 0x000ea80000300a00 */
[----:B------:R-:W2:Y:S04]  /*17f540*/  LDL.LU.64 R12, [R1+0x2418] ;  /* 0x00241800010c7983 */ /* 0x000ea80000300a00 */
[----:B------:R-:W2:Y:S04]  /*17f550*/  LDL.LU R23, [R1+0x224] ;  /* 0x0002240001177983 */ /* 0x000ea80000300800 */
[----:B---3--:R1:W-:Y:S02]  /*17f560*/  @P3 STG.E.U8 desc[UR62][R14.64], R22 ;  /* 0x000000160e003986 */ /* 0x0083e4000c10113e */
[----:B-1----:R-:W-:-:S02]  /*17f570*/  PRMT R22, R16, 0x7772, RZ ;  /* 0x0000777210167816 */ /* 0x002fc400000000ff */
[----:B------:R-:W3:Y:S04]  /*17f580*/  LDL.LU.64 R14, [R1+0x2410] ;  /* 0x00241000010e7983 */ /* 0x000ee80000300a00 */
[----:B------:R-:W2:Y:S04]  /*17f590*/  LDL.LU R24, [R1+0x228] ;  /* 0x0002280001187983 */ /* 0x000ea80000300800 */
[----:B----4-:R1:W-:Y:S04]  /*17f5a0*/  @P2 STG.E.U8 desc[UR62][R18.64], R22 ;  /* 0x0000001612002986 */ /* 0x0103e8000c10113e */
[----:B-1----:R-:W4:Y:S04]  /*17f5b0*/  LDL.LU.64 R18, [R1+0x2408] ;  /* 0x0024080001127983 */ /* 0x002f280000300a00 */
        /* <DEDUP_REMOVED lines=26> */
[C---:B------:R-:W-:Y:S01]  /*17f760*/  LOP3.LUT P1, RZ, R21.reuse, 0x40000, RZ, 0xc0, !PT ;  /* 0x0004000015ff7812 */ /* 0x040fe2000782c0ff */
[----:B------:R-:W2:Y:S01]  /*17f770*/  LDL.LU R0, [R1+0x22c] ;  /* 0x00022c0001007983 */ /* 0x000ea20000300800 */
[----:B------:R-:W-:Y:S02]  /*17f780*/  LOP3.LUT P0, RZ, R21, 0x80000, RZ, 0xc0, !PT ;  /* 0x0008000015ff7812 */ /* 0x000fe4000780c0ff */
[----:B------:R-:W-:Y:S01]  /*17f790*/  PRMT R22, R16, 0x7773, RZ ;  /* 0x0000777310167816 */ /* 0x000fe200000000ff */
[----:B------:R-:W2:Y:S04]  /*17f7a0*/  LDL.LU.64 R28, [R1+0x23e0] ;  /* 0x0023e000011c7983 */ /* 0x000ea80000300a00 */
[----:B------:R-:W-:Y:S01]  /*17f7b0*/  @P6 LOP3.LUT R25, R25, 0x40000, RZ, 0xfc, !PT ;  /* 0x0004000019196812 */ /* 0x000fe200078efcff */
[----:B------:R-:W2:Y:S01]  /*17f7c0*/  LDL.LU.64 R4, [R1+0x23d8] ;  /* 0x0023d80001047983 */ /* 0x000ea20000300a00 */
[----:B------:R-:W-:-:S02]  /*17f7d0*/  LOP3.LUT P6, RZ, R21, 0x200000, RZ, 0xc0, !PT ;  /* 0x0020000015ff7812 */ /* 0x000fc400078cc0ff */
[----:B------:R-:W-:Y:S01]  /*17f7e0*/  LOP3.LUT R25, R25, 0xfff7ffff, RZ, 0xc0, !PT ;  /* 0xfff7ffff19197812 */ /* 0x000fe200078ec0ff */
[----:B------:R1:W-:Y:S04]  /*17f7f0*/  @P1 STG.E.U8 desc[UR62][R8.64], R22 ;  /* 0x0000001608001986 */ /* 0x0003e8000c10113e */
[----:B------:R-:W2:Y:S04]  /*17f800*/  LDL.LU R16, [R1+0x210] ;  /* 0x0002100001107983 */ /* 0x000ea80000300800 */
[----:B------:R-:W2:Y:S02]  /*17f810*/  LDL.LU.64 R6, [R1+0x23d0] ;  /* 0x0023d00001067983 */ /* 0x000ea40000300a00 */
[----:B------:R-:W-:-:S02]  /*17f820*/  @P6 LOP3.LUT R25, R25, 0x80000, RZ, 0xfc, !PT ;  /* 0x0008000019196812 */ /* 0x000fc400078efcff */
[----:B------:R-:W-:Y:S01]  /*17f830*/  LOP3.LUT P6, RZ, R21, 0x100000, RZ, 0xc0, !PT ;  /* 0x0010000015ff7812 */ /* 0x000fe200078cc0ff */
[----:B-1----:R-:W2:Y:S01]  /*17f840*/  LDL.LU.64 R8, [R1+0x23c8] ;  /* 0x0023c80001087983 */ /* 0x002ea20000300a00 */
[----:B------:R-:W-:-:S05]  /*17f850*/  PRMT R22, R23, 0x7770, RZ ;  /* 0x0000777017167816 */ /* 0x000fca00000000ff */
[----:B------:R1:W-:Y:S02]  /*17f860*/  @P0 STG.E.U8 desc[UR62][R10.64], R22 ;  /* 0x000000160a000986 */ /* 0x0003e4000c10113e */
[----:B-1----:R-:W-:Y:S02]  /*17f870*/  PRMT R22, R23, 0x7771, RZ ;  /* 0x0000777117167816 */ /* 0x002fe400000000ff */
[----:B------:R-:W2:Y:S04]  /*17f880*/  LDL.LU.64 R10, [R1+0x23c0] ;  /* 0x0023c000010a7983 */ /* 0x000ea80000300a00 */
        /* <DEDUP_REMOVED lines=8> */
[----:B----4-:R1:W-:Y:S01]  /*17f910*/  @P6 STG.E.U8 desc[UR62][R18.64], R22 ;  /* 0x0000001612006986 */ /* 0x0103e2000c10113e */
[----:B------:R-:W-:-:S02]  /*17f920*/  LOP3.LUT P6, RZ, R25, 0x20000, RZ, 0xc0, !PT ;  /* 0x0002000019ff7812 */ /* 0x000fc400078cc0ff */
[----:B-1----:R-:W-:Y:S01]  /*17f930*/  PRMT R22, R24, 0x7770, RZ ;  /* 0x0000777018167816 */ /* 0x002fe200000000ff */
        /* <DEDUP_REMOVED lines=11> */
[----:B------:R-:W-:Y:S02]  /*17f9f0*/  LOP3.LUT P3, RZ, R21, 0x80000000, RZ, 0xc0, !PT ;  /* 0x8000000015ff7812 */ /* 0x000fe4000786c0ff */
        /* <DEDUP_REMOVED lines=23> */
[----:B---3--:R1:W-:Y:S04]  /*17fb70*/  @P1 STG.E.U8 desc[UR62][R14.64], R22 ;  /* 0x000000160e001986 */ /* 0x0083e8000c10113e */
[----:B------:R-:W3:Y:S01]  /*17fb80*/  LDL.LU.64 R4, [R1+0x2398] ;  /* 0x0023980001047983 */ /* 0x000ee20000300a00 */
[----:B-1----:R-:W-:-:S05]  /*17fb90*/  PRMT R22, R16, 0x7773, RZ ;  /* 0x0000777310167816 */ /* 0x002fca00000000ff */
[----:B----4-:R1:W-:Y:S04]  /*17fba0*/  @P0 STG.E.U8 desc[UR62][R18.64], R22 ;  /* 0x0000001612000986 */ /* 0x0103e8000c10113e */
[----:B-1----:R-:W4:Y:S04]  /*17fbb0*/  LDL.LU.64 R18, [R1+0x2390] ;  /* 0x0023900001127983 */ /* 0x002f280000300a00 */
        /* <DEDUP_REMOVED lines=9> */
[----:B------:R-:W2:Y:S01]  /*17fc50*/  LDL.LU R16, [R1+0x21c] ;  /* 0x00021c0001107983 */ /* 0x000ea20000300800 */
[C---:B------:R-:W-:Y:S02]  /*17fc60*/  LOP3.LUT P2, RZ, R20.reuse, 0x10, RZ, 0xc0, !PT ;  /* 0x0000001014ff7812 */ /* 0x040fe4000784c0ff */
[----:B------:R-:W-:-:S02]  /*17fc70*/  LOP3.LUT P1, RZ, R20, 0x20, RZ, 0xc0, !PT ;  /* 0x0000002014ff7812 */ /* 0x000fc4000782c0ff */
[----:B------:R-:W-:-:S09]  /*17fc80*/  PRMT R22, R15, 0x7771, RZ ;  /* 0x000077710f167816 */ /* 0x000fd200000000ff */
[----:B---3--:R1:W-:Y:S02]  /*17fc90*/  @P2 STG.E.U8 desc[UR62][R4.64], R22 ;  /* 0x0000001604002986 */ /* 0x0083e4000c10113e */
[----:B-1----:R-:W-:-:S05]  /*17fca0*/  PRMT R22, R15, 0x7772, RZ ;  /* 0x000077720f167816 */ /* 0x002fca00000000ff */
[----:B----4-:R-:W-:Y:S04]  /*17fcb0*/  @P1 STG.E.U8 desc[UR62][R18.64], R22 ;  /* 0x0000001612001986 */ /* 0x010fe8000c10113e */
[----:B--2---:R1:W-:Y:S04]  /*17fcc0*/  STL.64 [R1+0x51c0], R16 ;  /* 0x0051c01001007387 */ /* 0x0043e80000100a00 */
[----:B-1----:R-:W2:Y:S04]  /*17fcd0*/  LDL.LU.64 R16, [R1+0x2368] ;  /* 0x0023680001107983 */ /* 0x002ea80000300a00 */
[----:B------:R-:W3:Y:S01]  /*17fce0*/  LDL.LU.64 R18, [R1+0x2350] ;  /* 0x0023500001127983 */ /* 0x000ee20000300a00 */
        /* <DEDUP_REMOVED lines=16> */
[----:B---3--:R1:W-:Y:S04]  /*17fdf0*/  STL.64 [R1+0x51b0], R18 ;  /* 0x0051b01201007387 */ /* 0x0083e80000100a00 */
[----:B-1----:R-:W3:Y:S01]  /*17fe00*/  LDL.LU.64 R18, [R1+0x2358] ;  /* 0x0023580001127983 */ /* 0x002ee20000300a00 */
[----:B------:R-:W-:-:S07]  /*17fe10*/  LOP3.LUT R25, R25, 0xfffffdff, RZ, 0xc0, !PT ;  /* 0xfffffdff19197812 */ /* 0x000fce00078ec0ff */
[----:B------:R-:W-:Y:S02]  /*17fe20*/  @P6 LOP3.LUT R25, R25, 0x200, RZ, 0xfc, !PT ;  /* 0x0000020019196812 */ /* 0x000fe400078efcff */
[C---:B------:R-:W-:Y:S02]  /*17fe30*/  LOP3.LUT P6, RZ, R20.reuse, 0x200, RZ, 0xc0, !PT ;  /* 0x0000020014ff7812 */ /* 0x040fe400078cc0ff */
[----:B------:R-:W-:Y:S02]  /*17fe40*/  LOP3.LUT R25, R25, 0xfffffbff, RZ, 0xc0, !PT ;  /* 0xfffffbff19197812 */ /* 0x000fe400078ec0ff */
[----:B------:R-:W-:-:S09]  /*17fe50*/  LOP3.LUT P0, RZ, R20, 0x40, RZ, 0xc0, !PT ;  /* 0x0000004014ff7812 */ /* 0x000fd2000780c0ff */
[----:B------:R-:W-:Y:S02]  /*17fe60*/  @P6 LOP3.LUT R25, R25, 0x400, RZ, 0xfc, !PT ;  /* 0x0000040019196812 */ /* 0x000fe400078efcff */
[----:B------:R-:W-:Y:S02]  /*17fe70*/  LOP3.LUT P6, RZ, R20, 0x100, RZ, 0xc0, !PT ;  /* 0x0000010014ff7812 */ /* 0x000fe400078cc0ff */
[----:B------:R-:W-:Y:S02]  /*17fe80*/  LOP3.LUT R25, R25, 0xfffff7ff, RZ, 0xc0, !PT ;  /* 0xfffff7ff19197812 */ /* 0x000fe400078ec0ff */
[----:B------:R-:W-:-:S09]  /*17fe90*/  PRMT R22, R15, 0x7773, RZ ;  /* 0x000077730f167816 */ /* 0x000fd200000000ff */
[----:B------:R-:W-:Y:S02]  /*17fea0*/  @P6 LOP3.LUT R25, R25, 0x800, RZ, 0xfc, !PT ;  /* 0x0000080019196812 */ /* 0x000fe400078efcff */
[----:B------:R-:W-:Y:S01]  /*17feb0*/  LOP3.LUT P6, RZ, R20, 0x80, RZ, 0xc0, !PT ;  /* 0x0000008014ff7812 */ /* 0x000fe200078cc0ff */
[----:B------:R1:W-:Y:S02]  /*17fec0*/  @P0 STG.E.U8 desc[UR62][R6.64], R22 ;  /* 0x0000001606000986 */ /* 0x0003e4000c10113e */
[----:B-1----:R-:W-:-:S10]  /*17fed0*/  PRMT R22, R14, 0x7770, RZ ;  /* 0x000077700e167816 */ /* 0x002fd400000000ff */
        /* <DEDUP_REMOVED lines=21> */
[----:B------:R-:W2:Y:S01]  /*180030*/  LDL.LU.64 R16, [R1+0x51c0] ;  /* 0x0051c00001107983 */ /* 0x000ea20000300a00 */
[----:B------:R-:W-:-:S02]  /*180040*/  LOP3.LUT P6, RZ, R25, 0x100, RZ, 0xc0, !PT ;  /* 0x0000010019ff7812 */ /* 0x000fc400078cc0ff */
[----:B--2---:R-:W-:-:S11]  /*180050*/  PRMT R22, R16, 0x7770, RZ ;  /* 0x0000777010167816 */ /* 0x004fd600000000ff */
[----:B------:R1:W-:Y:S04]  /*180060*/  @P6 STG.E.U8 desc[UR62][R18.64], R22 ;  /* 0x0000001612006986 */ /* 0x0003e8000c10113e */
[----:B-1----:R-:W2:Y:S01]  /*180070*/  LDL.LU.64 R18, [R1+0x51b8] ;  /* 0x0051b80001127983 */ /* 0x002ea20000300a00 */
[----:B------:R-:W-:Y:S02]  /*180080*/  LOP3.LUT P6, RZ, R25, 0x80, RZ, 0xc0, !PT ;  /* 0x0000008019ff7812 */ /* 0x000fe400078cc0ff */
        /* <DEDUP_REMOVED lines=9> */
[----:B------:R-:W-:-:S09]  /*180120*/  LOP3.LUT P5, RZ, R20, 0x10000, RZ, 0xc0, !PT ;  /* 0x0001000014ff7812 */ /* 0x000fd200078ac0ff */
[----:B---3--:R2:W-:Y:S01]  /*180130*/  @P6 STG.E.U8 desc[UR62][R26.64], R22 ;  /* 0x000000161a006986 */ /* 0x0085e2000c10113e */
[----:B------:R-:W-:Y:S02]  /*180140*/  LOP3.LUT P6, RZ, R25, 0x10, RZ, 0xc0, !PT ;  /* 0x0000001019ff7812 */ /* 0x000fe400078cc0ff */
[C---:B------:R-:W-:Y:S02]  /*180150*/  LOP3.LUT P4, RZ, R20.reuse, 0x20000, RZ, 0xc0, !PT ;  /* 0x0002000014ff7812 */ /* 0x040fe4000788c0ff */
[C---:B------:R-:W-:Y:S02]  /*180160*/  LOP3.LUT P3, RZ, R20.reuse, 0x40000, RZ, 0xc0, !PT ;  /* 0x0004000014ff7812 */ /* 0x040fe4000786c0ff */
[C---:B------:R-:W-:Y:S02]  /*180170*/  LOP3.LUT P2, RZ, R20.reuse, 0x80000, RZ, 0xc0, !PT ;  /* 0x0008000014ff7812 */ /* 0x040fe4000784c0ff */
[C---:B------:R-:W-:Y:S02]  /*180180*/  LOP3.LUT P1, RZ, R20.reuse, 0x100000, RZ, 0xc0, !PT ;  /* 0x0010000014ff7812 */ /* 0x040fe4000782c0ff */
[----:B------:R-:W-:-:S02]  /*180190*/  LOP3.LUT P0, RZ, R20, 0x200000, RZ, 0xc0, !PT ;  /* 0x0020000014ff7812 */ /* 0x000fc4000780c0ff */
[----:B--2---:R-:W-:-:S05]  /*1801a0*/  PRMT R22, R19, 0x7770, RZ ;  /* 0x0000777013167816 */ /* 0x004fca00000000ff */
[----:B----4-:R1:W-:Y:S02]  /*1801b0*/  @P6 STG.E.U8 desc[UR62][R2.64], R22 ;  /* 0x0000001602006986 */ /* 0x0103e4000c10113e */
        /* <DEDUP_REMOVED lines=15> */
[----:B------:R-:W3:Y:S04]  /*1802b0*/  LDL.LU.64 R4, [R1+0x22f8] ;  /* 0x0022f80001047983 */ /* 0x000ee80000300a00 */
[----:B------:R-:W3:Y:S04]  /*1802c0*/  LDL.LU.64 R6, [R1+0x22f0] ;  /* 0x0022f00001067983 */ /* 0x000ee80000300a00 */
[----:B------:R-:W3:Y:S01]  /*1802d0*/  LDL.LU R14, [R1+0x208] ;  /* 0x00020800010e7983 */ /* 0x000ee20000300800 */
[----:B------:R-:W-:-:S02]  /*1802e0*/  LOP3.LUT R21, R21, 0xefffffff, RZ, 0xc0, !PT ;  /* 0xefffffff15157812 */ /* 0x000fc400078ec0ff */
[----:B------:R-:W-:Y:S01]  /*1802f0*/  LOP3.LUT R25, R25, 0xfffffffe, RZ, 0xc0, !PT ;  /* 0xfffffffe19197812 */ /* 0x000fe200078ec0ff */
[----:B------:R-:W-:Y:S01]  /*180300*/  IMAD.MOV.U32 R16, RZ, RZ, R18 ;  /* 0x000000ffff107224 */ /* 0x000fe200078e0012 */
[C---:B------:R-:W-:Y:S01]  /*180310*/  LOP3.LUT P3, RZ, R20.reuse, 0x400000, RZ, 0xc0, !PT ;  /* 0x0040000014ff7812 */ /* 0x040fe2000786c0ff */
[----:B------:R-:W3:Y:S01]  /*180320*/  LDL.LU.64 R8, [R1+0x22e8] ;  /* 0x0022e80001087983 */ /* 0x000ee20000300a00 */
[C---:B------:R-:W-:Y:S02]  /*180330*/  LOP3.LUT P2, RZ, R20.reuse, 0x800000, RZ, 0xc0, !PT ;  /* 0x0080000014ff7812 */ /* 0x040fe4000784c0ff */
[C---:B------:R-:W-:Y:S01]  /*180340*/  LOP3.LUT P1, RZ, R20.reuse, 0x1000000, RZ, 0xc0, !PT ;  /* 0x0100000014ff7812 */ /* 0x040fe2000782c0ff */
[----:B------:R-:W3:Y:S01]  /*180350*/  LDL.LU R18, [R1+0x20c] ;  /* 0x00020c0001127983 */ /* 0x000ee20000300800 */
        /* <DEDUP_REMOVED lines=12> */
[----:B------:R-:W-:-:S13]  /*180420*/  LOP3.LUT P6, RZ, R20, 0x40000000, RZ, 0xc0, !PT ;  /* 0x4000000014ff7812 */ /* 0x000fda00078cc0ff */
        /* <DEDUP_REMOVED lines=11> */
[----:B------:R-:W-:-:S05]  /*1804e0*/  PRMT R20, R15, 0x7773, RZ ;  /* 0x000077730f147816 */ /* 0x000fca00000000ff */
[----:B---3--:R1:W-:Y:S02]  /*1804f0*/  @P3 STG.E.U8 desc[UR62][R10.64], R20 ;  /* 0x000000140a003986 */ /* 0x0083e4000c10113e */
[C---:B-1----:R-:W-:Y:S02]  /*180500*/  PRMT R20, R14.reuse, 0x7770, RZ ;  /* 0x000077700e147816 */ /* 0x042fe400000000ff */
[----:B------:R-:W2:Y:S04]  /*180510*/  LDL.LU.64 R10, [R1+0x22e0] ;  /* 0x0022e000010a7983 */ /* 0x000ea80000300a00 */
[----:B----4-:R1:W-:Y:S04]  /*180520*/  @P2 STG.E.U8 desc[UR62][R12.64], R20 ;  /* 0x000000140c002986 */ /* 0x0103e8000c10113e */
        /* <DEDUP_REMOVED lines=16> */
[----:B------:R-:W4:Y:S04]  /*180630*/  LDL.LU R15, [R1+0x1f4] ;  /* 0x0001f400010f7983 */ /* 0x000f280000300800 */
[----:B------:R-:W4:Y:S04]  /*180640*/  LDL.LU.64 R2, [R1+0x22a8] ;  /* 0x0022a80001027983 */ /* 0x000f280000300a00 */
[----:B------:R1:W-:Y:S01]  /*180650*/  @P6 STG.E.U8 desc[UR62][R10.64], R20 ;  /* 0x000000140a006986 */ /* 0x0003e2000c10113e */
[----:B------:R-:W-:-:S03]  /*180660*/  LOP3.LUT P6, RZ, R25, 0x4, RZ, 0xc0, !PT ;  /* 0x0000000419ff7812 */ /* 0x000fc600078cc0ff */
[----:B------:R-:W4:Y:S04]  /*180670*/  LDL.LU.64 R28, [R1+0x22a0] ;  /* 0x0022a000011c7983 */ /* 0x000f280000300a00 */
[----:B------:R-:W4:Y:S01]  /*180680*/  LDL.LU.64 R4, [R1+0x2298] ;  /* 0x0022980001047983 */ /* 0x000f220000300a00 */
[----:B-1----:R-:W-:-:S03]  /*180690*/  PRMT R20, R18, 0x7771, RZ ;  /* 0x0000777112147816 */ /* 0x002fc600000000ff */
[----:B------:R-:W4:Y:S04]  /*1806a0*/  LDL.LU R14, [R1+0x1f8] ;  /* 0x0001f800010e7983 */ /* 0x000f280000300800 */
[----:B---3--:R1:W-:Y:S01]  /*1806b0*/  @P6 STG.E.U8 desc[UR62][R12.64], R20 ;  /* 0x000000140c006986 */ /* 0x0083e2000c10113e */
[----:B------:R-:W-:-:S03]  /*1806c0*/  LOP3.LUT P6, RZ, R25, 0x2, RZ, 0xc0, !PT ;  /* 0x0000000219ff7812 */ /* 0x000fc600078cc0ff */
[----:B------:R-:W3:Y:S04]  /*1806d0*/  LDL.LU.64 R6, [R1+0x2290] ;  /* 0x0022900001067983 */ /* 0x000ee80000300a00 */
[----:B------:R-:W3:Y:S01]  /*1806e0*/  LDL.LU.64 R8, [R1+0x2288] ;  /* 0x0022880001087983 */ /* 0x000ee20000300a00 */
[----:B-1----:R-:W-:-:S03]  /*1806f0*/  PRMT R20, R18, 0x7772, RZ ;  /* 0x0000777212147816 */ /* 0x002fc600000000ff */
[----:B------:R-:W3:Y:S04]  /*180700*/  LDL.LU.64 R10, [R1+0x2280] ;  /* 0x00228000010a7983 */ /* 0x000ee80000300a00 */
[----:B------:R-:W3:Y:S04]  /*180710*/  LDL.LU.64 R12, [R1+0x2278] ;  /* 0x00227800010c7983 */ /* 0x000ee80000300a00 */
[----:B--2---:R1:W-:Y:S04]  /*180720*/  @P6 STG.E.U8 desc[UR62][R22.64], R20 ;  /* 0x0000001416006986 */ /* 0x0043e8000c10113e */
[----:B-1----:R-:W2:Y:S01]  /*180730*/  LDL.LU.64 R22, [R1+0x5198] ;  /* 0x0051980001167983 */ /* 0x002ea20000300a00 */
[----:B------:R-:W-:-:S03]  /*180740*/  LOP3.LUT P6, RZ, R25, 0x1, RZ, 0xc0, !PT ;  /* 0x0000000119ff7812 */ /* 0x000fc600078cc0ff */
[----:B------:R-:W3:Y:S01]  /*180750*/  LDL.LU.64 R24, [R1+0x22c0] ;  /* 0x0022c00001187983 */ /* 0x000ee20000300a00 */
[----:B------:R-:W-:-:S03]  /*180760*/  PRMT R20, R18, 0x7773, RZ ;  /* 0x0000777312147816 */ /* 0x000fc600000000ff */
[----:B------:R-:W3:Y:S06]  /*180770*/  LDL.LU R18, [R1+0x5190] ;  /* 0x0051900001127983 */ /* 0x000eec0000300800 */
[----:B--2---:R1:W-:Y:S04]  /*180780*/  @P6 STG.E.U8 desc[UR62][R22.64], R20 ;  /* 0x0000001416006986 */ /* 0x0043e8000c10113e */
[----:B-1----:R-:W2:Y:S01]  /*180790*/  LDL.LU.64 R22, [R1+0x5188] ;  /* 0x0051880001167983 */ /* 0x002ea20000300a00 */
[----:B------:R-:W-:-:S02]  /*1807a0*/  LOP3.LUT P6, RZ, R21, 0x80000000, RZ, 0xc0, !PT ;  /* 0x8000000015ff7812 */ /* 0x000fc400078cc0ff */
[----:B----4-:R-:W-:-:S11]  /*1807b0*/  PRMT R20, R0, 0x7770, RZ ;  /* 0x0000777000147816 */ /* 0x010fd600000000ff */
[----:B---3--:R1:W-:Y:S01]  /*1807c0*/  @P6 STG.E.U8 desc[UR62][R24.64], R20 ;  /* 0x0000001418006986 */ /* 0x0083e2000c10113e */
[----:B------:R-:W-:Y:S02]  /*1807d0*/  LOP3.LUT P6, RZ, R21, 0x40000000, RZ, 0xc0, !PT ;  /* 0x4000000015ff7812 */ /* 0x000fe400078cc0ff */
[----:B-1----:R-:W-:Y:S02]  /*1807e0*/  PRMT R20, R0, 0x7771, RZ ;  /* 0x0000777100147816 */ /* 0x002fe400000000ff */
[C---:B------:R-:W-:Y:S02]  /*1807f0*/  LOP3.LUT P5, RZ, R19.reuse, 0x8, RZ, 0xc0, !PT ;  /* 0x0000000813ff7812 */ /* 0x040fe400078ac0ff */
[C---:B------:R-:W-:Y:S02]  /*180800*/  LOP3.LUT P4, RZ, R19.reuse, 0x10, RZ, 0xc0, !PT ;  /* 0x0000001013ff7812 */ /* 0x040fe4000788c0ff */
[C---:B------:R-:W-:Y:S02]  /*180810*/  LOP3.LUT P3, RZ, R19.reuse, 0x20, RZ, 0xc0, !PT ;  /* 0x0000002013ff7812 */ /* 0x040fe4000786c0ff */
[----:B------:R-:W-:-:S02]  /*180820*/  LOP3.LUT P2, RZ, R19, 0x40, RZ, 0xc0, !PT ;  /* 0x0000004013ff7812 */ /* 0x000fc4000784c0ff */
        /* <DEDUP_REMOVED lines=11> */
[C---:B-1----:R-:W-:Y:S02]  /*1808e0*/  PRMT R20, R15.reuse, 0x7771, RZ ;  /* 0x000077710f147816 */ /* 0x042fe400000000ff */
[----:B------:R-:W2:Y:S04]  /*1808f0*/  LDL.LU.64 R28, [R1+0x2270] ;  /* 0x00227000011c7983 */ /* 0x000ea80000300a00 */
        /* <DEDUP_REMOVED lines=18> */
[----:B------:R-:W4:Y:S04]  /*180a20*/  LDL.LU.64 R10, [R1+0x2248] ;  /* 0x00224800010a7983 */ /* 0x000f280000300a00 */
[----:B------:R-:W4:Y:S04]  /*180a30*/  LDL.LU R0, [R1+0x1e0] ;  /* 0x0001e00001007983 */ /* 0x000f280000300800 */
[----:B--2---:R1:W-:Y:S02]  /*180a40*/  @P3 STG.E.U8 desc[UR62][R28.64], R20 ;  /* 0x000000141c003986 */ /* 0x0043e4000c10113e */
[----:B-1----:R-:W-:-:S05]  /*180a50*/  PRMT R20, R14, 0x7773, RZ ;  /* 0x000077730e147816 */ /* 0x002fca00000000ff */
        /* <DEDUP_REMOVED lines=25> */
[----:B------:R-:W-:Y:S01]  /*180bf0*/  LOP3.LUT P6, RZ, R19, 0x8000, RZ, 0xc0, !PT ;  /* 0x0000800013ff7812 */ /* 0x000fe200078cc0ff */
[----:B------:R-:W3:Y:S01]  /*180c00*/  LDL.LU R14, [R1+0x1e4] ;  /* 0x0001e400010e7983 */ /* 0x000ee20000300800 */
[----:B------:R-:W-:Y:S02]  /*180c10*/  LOP3.LUT R21, R21, 0xfbffffff, RZ, 0xc0, !PT ;  /* 0xfbffffff15157812 */ /* 0x000fe400078ec0ff */
[C---:B------:R-:W-:Y:S01]  /*180c20*/  LOP3.LUT P1, RZ, R19.reuse, 0x800, RZ, 0xc0, !PT ;  /* 0x0000080013ff7812 */ /* 0x040fe2000782c0ff */
[----:B------:R-:W3:Y:S01]  /*180c30*/  LDL.LU.64 R22, [R1+0x2220] ;  /* 0x0022200001167983 */ /* 0x000ee20000300a00 */
[----:B------:R-:W-:Y:S02]  /*180c40*/  LOP3.LUT P0, RZ, R19, 0x1000, RZ, 0xc0, !PT ;  /* 0x0000100013ff7812 */ /* 0x000fe4000780c0ff */
[----:B----4-:R-:W-:Y:S01]  /*180c50*/  PRMT R20, R16, 0x7770, RZ ;  /* 0x0000777010147816 */ /* 0x010fe200000000ff */
[----:B------:R-:W4:Y:S04]  /*180c60*/  LDL.LU.64 R26, [R1+0x2218] ;  /* 0x00221800011a7983 */ /* 0x000f280000300a00 */
[----:B------:R-:W-:Y:S01]  /*180c70*/  @P6 LOP3.LUT R21, R21, 0x4000000, RZ, 0xfc, !PT ;  /* 0x0400000015156812 */ /* 0x000fe200078efcff */
[----:B------:R-:W4:Y:S01]  /*180c80*/  LDL.LU.64 R2, [R1+0x2210] ;  /* 0x0022100001027983 */ /* 0x000f220000300a00 */
[----:B------:R-:W-:-:S02]  /*180c90*/  LOP3.LUT P6, RZ, R19, 0x4000, RZ, 0xc0, !PT ;  /* 0x0000400013ff7812 */ /* 0x000fc400078cc0ff */
[----:B------:R-:W-:Y:S01]  /*180ca0*/  LOP3.LUT R21, R21, 0xf7ffffff, RZ, 0xc0, !PT ;  /* 0xf7ffffff15157812 */ /* 0x000fe200078ec0ff */
[----:B------:R1:W-:Y:S04]  /*180cb0*/  @P1 STG.E.U8 desc[UR62][R4.64], R20 ;  /* 0x0000001404001986 */ /* 0x0003e8000c10113e */
[----:B------:R-:W4:Y:S06]  /*180cc0*/  LDL.LU.64 R28, [R1+0x2208] ;  /* 0x00220800011c7983 */ /* 0x000f2c0000300a00 */
[----:B------:R-:W-:-:S02]  /*180cd0*/  @P6 LOP3.LUT R21, R21, 0x8000000, RZ, 0xfc, !PT ;  /* 0x0800000015156812 */ /* 0x000fc400078efcff */
[----:B------:R-:W-:Y:S01]  /*180ce0*/  LOP3.LUT P6, RZ, R19, 0x2000, RZ, 0xc0, !PT ;  /* 0x0000200013ff7812 */ /* 0x000fe200078cc0ff */
[----:B-1----:R-:W4:Y:S01]  /*180cf0*/  LDL.LU.64 R4, [R1+0x2200] ;  /* 0x0022000001047983 */ /* 0x002f220000300a00 */
[----:B------:R-:W-:-:S05]  /*180d00*/  PRMT R20, R16, 0x7771, RZ ;  /* 0x0000777110147816 */ /* 0x000fca00000000ff */
[----:B------:R1:W-:Y:S02]  /*180d10*/  @P0 STG.E.U8 desc[UR62][R6.64], R20 ;  /* 0x0000001406000986 */ /* 0x0003e4000c10113e */
[C---:B-1----:R-:W-:Y:S02]  /*180d20*/  PRMT R20, R16.reuse, 0x7772, RZ ;  /* 0x0000777210147816 */ /* 0x042fe400000000ff */
[----:B------:R-:W4:Y:S04]  /*180d30*/  LDL.LU.64 R6, [R1+0x21f8] ;  /* 0x0021f80001067983 */ /* 0x000f280000300a00 */
        /* <DEDUP_REMOVED lines=8> */
[----:B--2---:R1:W-:Y:S01]  /*180dc0*/  @P6 STG.E.U8 desc[UR62][R12.64], R20 ;  /* 0x000000140c006986 */ /* 0x0043e2000c10113e */
[----:B------:R-:W-:-:S03]  /*180dd0*/  LOP3.LUT P6, RZ, R21, 0x2000000, RZ, 0xc0, !PT ;  /* 0x0200000015ff7812 */ /* 0x000fc600078cc0ff */
[----:B------:R-:W2:Y:S01]  /*180de0*/  LDL.LU R16, [R1+0x1ec] ;  /* 0x0001ec0001107983 */ /* 0x000ea20000300800 */
[----:B-1----:R-:W-:-:S03]  /*180df0*/  PRMT R20, R0, 0x7771, RZ ;  /* 0x0000777100147816 */ /* 0x002fc600000000ff */
[----:B------:R-:W2:Y:S06]  /*180e00*/  LDL.LU.64 R12, [R1+0x21e0] ;  /* 0x0021e000010c7983 */ /* 0x000eac0000300a00 */
[----:B---3--:R1:W-:Y:S04]  /*180e10*/  @P6 STG.E.U8 desc[UR62][R24.64], R20 ;  /* 0x0000001418006986 */ /* 0x0083e8000c10113e */
[----:B-1----:R-:W3:Y:S01]  /*180e20*/  LDL.LU.64 R24, [R1+0x5180] ;  /* 0x0051800001187983 */ /* 0x002ee20000300a00 */
[----:B------:R-:W-:-:S02]  /*180e30*/  LOP3.LUT P6, RZ, R21, 0x1000000, RZ, 0xc0, !PT ;  /* 0x0100000015ff7812 */ /* 0x000fc400078cc0ff */
[----:B------:R-:W-:-:S11]  /*180e40*/  PRMT R20, R0, 0x7772, RZ ;  /* 0x0000777200147816 */ /* 0x000fd600000000ff */
[----:B---3--:R1:W-:Y:S04]  /*180e50*/  @P6 STG.E.U8 desc[UR62][R24.64], R20 ;  /* 0x0000001418006986 */ /* 0x0083e8000c10113e */
[----:B-1----:R-:W3:Y:S01]  /*180e60*/  LDL.LU.64 R24, [R1+0x5178] ;  /* 0x0051780001187983 */ /* 0x002ee20000300a00 */
        /* <DEDUP_REMOVED lines=8> */
[----:B---3--:R1:W-:Y:S01]  /*180ef0*/  @P6 STG.E.U8 desc[UR62][R24.64], R20 ;  /* 0x0000001418006986 */ /* 0x0083e2000c10113e */
[----:B------:R-:W-:Y:S02]  /*180f00*/  LOP3.LUT P6, RZ, R21, 0x400000, RZ, 0xc0, !PT ;  /* 0x0040000015ff7812 */ /* 0x000fe400078cc0ff */
[----:B-1----:R-:W-:-:S11]  /*180f10*/  PRMT R20, R14, 0x7770, RZ ;  /* 0x000077700e147816 */ /* 0x002fd600000000ff */
[----:B------:R1:W-:Y:S01]  /*180f20*/  @P6 STG.E.U8 desc[UR62][R22.64], R20 ;  /* 0x0000001416006986 */ /* 0x0003e2000c10113e */
[----:B------:R-:W-:Y:S02]  /*180f30*/  LOP3.LUT P6, RZ, R21, 0x200000, RZ, 0xc0, !PT ;  /* 0x0020000015ff7812 */ /* 0x000fe400078cc0ff */
[----:B-1----:R-:W-:-:S11]  /*180f40*/  PRMT R20, R14, 0x7771, RZ ;  /* 0x000077710e147816 */ /* 0x002fd600000000ff */
        /* <DEDUP_REMOVED lines=13> */
[----:B------:R-:W3:Y:S04]  /*181020*/  LDL.LU R18, [R1+0x5170] ;  /* 0x0051700001127983 */ /* 0x000ee80000300800 */
[----:B------:R2:W-:Y:S02]  /*181030*/  @P1 STG.E.U8 desc[UR62][R10.64], R20 ;  /* 0x000000140a001986 */ /* 0x0005e4000c10113e */
[----:B--2---:R-:W-:-:S05]  /*181040*/  PRMT R20, R16, 0x7770, RZ ;  /* 0x0000777010147816 */ /* 0x004fca00000000ff */
[----:B------:R1:W-:Y:S02]  /*181050*/  @P0 STG.E.U8 desc[UR62][R12.64], R20 ;  /* 0x000000140c000986 */ /* 0x0003e4000c10113e */
[----:B-1----:R-:W-:Y:S02]  /*181060*/  IMAD.MOV.U32 R13, RZ, RZ, R15 ;  /* 0x000000ffff0d7224 */ /* 0x002fe400078e000f */
[----:B------:R-:W2:Y:S04]  /*181070*/  LDL.LU.64 R14, [R1+0x21d8] ;  /* 0x0021d800010e7983 */ /* 0x000ea80000300a00 */
[----:B------:R-:W4:Y:S01]  /*181080*/  LDL.LU.64 R8, [R1+0x21d0] ;  /* 0x0021d00001087983 */ /* 0x000f220000300a00 */
[C---:B------:R-:W-:Y:S02]  /*181090*/  LOP3.LUT P3, RZ, R19.reuse, 0x10000000, RZ, 0xc0, !PT ;  /* 0x1000000013ff7812 */ /* 0x040fe4000786c0ff */
[----:B------:R-:W-:Y:S01]  /*1810a0*/  LOP3.LUT P2, RZ, R19, 0x20000000, RZ, 0xc0, !PT ;  /* 0x2000000013ff7812 */ /* 0x000fe2000784c0ff */
[----:B------:R-:W3:Y:S01]  /*1810b0*/  LDL.LU.64 R28, [R1+0x21c8] ;  /* 0x0021c800011c7983 */ /* 0x000ee20000300a00 */
[----:B------:R-:W-:-:S03]  /*1810c0*/  PRMT R20, R16, 0x7771, RZ ;  /* 0x0000777110147816 */ /* 0x000fc600000000ff */
[----:B------:R-:W3:Y:S04]  /*1810d0*/  LDL.LU.64 R4, [R1+0x21c0] ;  /* 0x0021c00001047983 */ /* 0x000ee80000300a00 */
[----:B------:R-:W3:Y:S04]  /*1810e0*/  LDL.LU.64 R6, [R1+0x21b8] ;  /* 0x0021b80001067983 */ /* 0x000ee80000300a00 */
[----:B------:R-:W3:Y:S04]  /*1810f0*/  LDL.LU.64 R10, [R1+0x21b0] ;  /* 0x0021b000010a7983 */ /* 0x000ee80000300a00 */
[----:B--2---:R1:W-:Y:S02]  /*181100*/  @P3 STG.E.U8 desc[UR62][R14.64], R20 ;  /* 0x000000140e003986 */ /* 0x0043e4000c10113e */
[----:B-1----:R-:W-:-:S02]  /*181110*/  PRMT R20, R16, 0x7772, RZ ;  /* 0x0000777210147816 */ /* 0x002fc400000000ff */
[----:B------:R-:W2:Y:S04]  /*181120*/  LDL.LU.64 R14, [R1+0x21a8] ;  /* 0x0021a800010e7983 */ /* 0x000ea80000300a00 */
[----:B------:R-:W2:Y:S04]  /*181130*/  LDL.LU R0, [R1+0x1d4] ;  /* 0x0001d40001007983 */ /* 0x000ea80000300800 */
[----:B----4-:R1:W-:Y:S04]  /*181140*/  @P2 STG.E.U8 desc[UR62][R8.64], R20 ;  /* 0x0000001408002986 */ /* 0x0103e8000c10113e */
[----:B-1----:R-:W4:Y:S01]  /*181150*/  LDL.LU.64 R8, [R1+0x2198] ;  /* 0x0021980001087983 */ /* 0x002f220000300a00 */
[----:B---3--:R-:W-:-:S02]  /*181160*/  LOP3.LUT P6, RZ, R18, 0x100, RZ, 0xc0, !PT ;  /* 0x0000010012ff7812 */ /* 0x008fc400078cc0ff */
        /* <DEDUP_REMOVED lines=16> */
[----:B----4-:R1:W-:Y:S04]  /*181270*/  STL.64 [R1+0x5168], R8 ;  /* 0x0051680801007387 */ /* 0x0103e80000100a00 */
[----:B-1----:R-:W3:Y:S06]  /*181280*/  LDL.LU.64 R8, [R1+0x21a0] ;  /* 0x0021a00001087983 */ /* 0x002eec0000300a00 */
[----:B------:R-:W-:-:S02]  /*181290*/  @P6 LOP3.LUT R21, R21, 0x20000, RZ, 0xfc, !PT ;  /* 0x0002000015156812 */ /* 0x000fc400078efcff */
[----:B------:R-:W-:Y:S01]  /*1812a0*/  LOP3.LUT P6, RZ, R18, 0x4, RZ, 0xc0, !PT ;  /* 0x0000000412ff7812 */ /* 0x000fe200078cc0ff */
[----:B------:R-:W4:Y:S01]  /*1812b0*/  LDL.LU.64 R24, [R1+0x2190] ;  /* 0x0021900001187983 */ /* 0x000f220000300a00 */
[----:B------:R-:W-:Y:S02]  /*1812c0*/  LOP3.LUT R21, R21, 0xfffbffff, RZ, 0xc0, !PT ;  /* 0xfffbffff15157812 */ /* 0x000fe400078ec0ff */
[----:B------:R-:W-:Y:S01]  /*1812d0*/  LOP3.LUT P1, RZ, R19, 0x40000000, RZ, 0xc0, !PT ;  /* 0x4000000013ff7812 */ /* 0x000fe2000782c0ff */
[----:B------:R-:W4:Y:S08]  /*1812e0*/  LDL.LU.64 R22, [R1+0x2188] ;  /* 0x0021880001167983 */ /* 0x000f300000300a00 */
[----:B------:R-:W-:-:S02]  /*1812f0*/  @P6 LOP3.LUT R21, R21, 0x40000, RZ, 0xfc, !PT ;  /* 0x0004000015156812 */ /* 0x000fc400078efcff */
[----:B------:R-:W-:Y:S02]  /*181300*/  LOP3.LUT P6, RZ, R18, 0x2, RZ, 0xc0, !PT ;  /* 0x0000000212ff7812 */ /* 0x000fe400078cc0ff */
[----:B------:R-:W-:Y:S02]  /*181310*/  LOP3.LUT P0, RZ, R19, 0x80000000, RZ, 0xc0, !PT ;  /* 0x8000000013ff7812 */ /* 0x000fe4000780c0ff */
[----:B------:R-:W-:Y:S02]  /*181320*/  LOP3.LUT R21, R21, 0xfff7ffff, RZ, 0xc0, !PT ;  /* 0xfff7ffff15157812 */ /* 0x000fe400078ec0ff */
[----:B------:R-:W-:Y:S02]  /*181330*/  PRMT R20, R16, 0x7773, RZ ;  /* 0x0000777310147816 */ /* 0x000fe400000000ff */
[----:B------:R-:W4:Y:S05]  /*181340*/  LDL.LU R16, [R1+0x1d8] ;  /* 0x0001d80001107983 */ /* 0x000f2a0000300800 */
[----:B------:R-:W-:Y:S01]  /*181350*/  @P6 LOP3.LUT R21, R21, 0x80000, RZ, 0xfc, !PT ;  /* 0x0008000015156812 */ /* 0x000fe200078efcff */
[----:B------:R1:W-:Y:S01]  /*181360*/  @P1 STG.E.U8 desc[UR62][R28.64], R20 ;  /* 0x000000141c001986 */ /* 0x0003e2000c10113e */
[----:B------:R-:W-:-:S03]  /*181370*/  LOP3.LUT P6, RZ, R18, 0x1, RZ, 0xc0, !PT ;  /* 0x0000000112ff7812 */ /* 0x000fc600078cc0ff */
[----:B------:R-:W4:Y:S04]  /*181380*/  LDL.LU.64 R26, [R1+0x2180] ;  /* 0x00218000011a7983 */ /* 0x000f280000300a00 */
[----:B------:R-:W4:Y:S01]  /*181390*/  LDL.LU.64 R2, [R1+0x2178] ;  /* 0x0021780001027983 */ /* 0x000f220000300a00 */
[----:B-1----:R-:W-:-:S03]  /*1813a0*/  PRMT R20, R13, 0x7770, RZ ;  /* 0x000077700d147816 */ /* 0x002fc600000000ff */
[----:B------:R-:W4:Y:S04]  /*1813b0*/  LDL.LU.64 R28, [R1+0x2170] ;  /* 0x00217000011c7983 */ /* 0x000f280000300a00 */
[----:B------:R1:W-:Y:S02]  /*1813c0*/  @P0 STG.E.U8 desc[UR62][R4.64], R20 ;  /* 0x0000001404000986 */ /* 0x0003e4000c10113e */
[----:B-1----:R-:W-:Y:S02]  /*1813d0*/  PRMT R20, R13, 0x7771, RZ ;  /* 0x000077710d147816 */ /* 0x002fe400000000ff */
[----:B------:R-:W4:Y:S04]  /*1813e0*/  LDL.LU.64 R4, [R1+0x2168] ;  /* 0x0021680001047983 */ /* 0x000f280000300a00 */
[----:B------:R1:W-:Y:S01]  /*1813f0*/  @P6 STG.E.U8 desc[UR62][R6.64], R20 ;  /* 0x0000001406006986 */ /* 0x0003e2000c10113e */
[----:B------:R-:W-:-:S02]  /*181400*/  LOP3.LUT P6, RZ, R21, 0x80000, RZ, 0xc0, !PT ;  /* 0x0008000015ff7812 */ /* 0x000fc400078cc0ff */
[----:B-1----:R-:W-:Y:S01]  /*181410*/  PRMT R20, R13, 0x7772, RZ ;  /* 0x000077720d147816 */ /* 0x002fe200000000ff */
[----:B------:R-:W4:Y:S10]  /*181420*/  LDL.LU.64 R6, [R1+0x2160] ;  /* 0x0021600001067983 */ /* 0x000f340000300a00 */
[----:B------:R1:W-:Y:S01]  /*181430*/  @P6 STG.E.U8 desc[UR62][R10.64], R20 ;  /* 0x000000140a006986 */ /* 0x0003e2000c10113e */
[----:B------:R-:W-:Y:S01]  /*181440*/  LOP3.LUT P6, RZ, R21, 0x40000, RZ, 0xc0, !PT ;  /* 0x0004000015ff7812 */ /* 0x000fe200078cc0ff */
[----:B-1----:R-:W-:-:S02]  /*181450*/  IMAD.MOV.U32 R20, RZ, RZ, R13 ;  /* 0x000000ffff147224 */ /* 0x002fc400078e000d */
[----:B------:R-:W4:Y:S03]  /*181460*/  LDL.LU.64 R10, [R1+0x2158] ;  /* 0x00215800010a7983 */ /* 0x000f260000300a00 */
[----:B------:R-:W-:Y:S01]  /*181470*/  PRMT R20, R20, 0x7773, RZ ;  /* 0x0000777314147816 */ /* 0x000fe200000000ff */
[----:B------:R-:W4:Y:S06]  /*181480*/  LDL.LU.64 R12, [R1+0x2150] ;  /* 0x00215000010c7983 */ /* 0x000f2c0000300a00 */
[----:B--2---:R1:W-:Y:S01]  /*181490*/  @P6 STG.E.U8 desc[UR62][R14.64], R20 ;  /* 0x000000140e006986 */ /* 0x0043e2000c10113e */
[----:B------:R-:W-:-:S02]  /*1814a0*/  LOP3.LUT P6, RZ, R21, 0x20000, RZ, 0xc0, !PT ;  /* 0x0002000015ff7812 */ /* 0x000fc400078cc0ff */
[----:B-1----:R-:W-:Y:S01]  /*1814b0*/  PRMT R20, R0, 0x7770, RZ ;  /* 0x0000777000147816 */ /* 0x002fe200000000ff */
[----:B------:R-:W2:Y:S10]  /*1814c0*/  LDL.LU.64 R14, [R1+0x2148] ;  /* 0x00214800010e7983 */ /* 0x000eb40000300a00 */
[----:B---3--:R1:W-:Y:S04]  /*1814d0*/  @P6 STG.E.U8 desc[UR62][R8.64], R20 ;  /* 0x0000001408006986 */ /* 0x0083e8000c10113e */
[----:B-1----:R-:W3:Y:S01]  /*1814e0*/  LDL.LU.64 R8, [R1+0x5168] ;  /* 0x0051680001087983 */ /* 0x002ee20000300a00 */
[----:B------:R-:W-:-:S02]  /*1814f0*/  LOP3.LUT P6, RZ, R21, 0x10000, RZ, 0xc0, !PT ;  /* 0x0001000015ff7812 */ /* 0x000fc400078cc0ff */
[----:B------:R-:W-:Y:S02]  /*181500*/  PRMT R20, R0, 0x7771, RZ ;  /* 0x0000777100147816 */ /* 0x000fe400000000ff */
[C---:B------:R-:W-:Y:S02]  /*181510*/  LOP3.LUT P5, RZ, R18.reuse, 0x200, RZ, 0xc0, !PT ;  /* 0x0000020012ff7812 */ /* 0x040fe400078ac0ff */
[C---:B------:R-:W-:Y:S02]  /*181520*/  LOP3.LUT P4, RZ, R18.reuse, 0x400, RZ, 0xc0, !PT ;  /* 0x0000040012ff7812 */ /* 0x040fe4000788c0ff */
[C---:B------:R-:W-:Y:S02]  /*181530*/  LOP3.LUT P3, RZ, R18.reuse, 0x800, RZ, 0xc0, !PT ;  /* 0x0000080012ff7812 */ /* 0x040fe4000786c0ff */
[C---:B------:R-:W-:Y:S02]  /*181540*/  LOP3.LUT P2, RZ, R18.reuse, 0x1000, RZ, 0xc0, !PT ;  /* 0x0000100012ff7812 */ /* 0x040fe4000784c0ff */
[----:B------:R-:W-:-:S02]  /*181550*/  LOP3.LUT P1, RZ, R18, 0x2000, RZ, 0xc0, !PT ;  /* 0x0000200012ff7812 */ /* 0x000fc4000782c0ff */
[----:B------:R-:W-:Y:S01]  /*181560*/  LOP3.LUT P0, RZ, R18, 0x4000, RZ, 0xc0, !PT ;  /* 0x0000400012ff7812 */ /* 0x000fe2000780c0ff */
[----:B---3--:R1:W-:Y:S01]  /*181570*/  @P6 STG.E.U8 desc[UR62][R8.64], R20 ;  /* 0x0000001408006986 */ /* 0x0083e2000c10113e */
[C---:B------:R-:W-:Y:S02]  /*181580*/  LOP3.LUT P6, RZ, R21.reuse, 0x8000, RZ, 0xc0, !PT ;  /* 0x0000800015ff7812 */ /* 0x040fe400078cc0ff */
[----:B-1----:R-:W-:Y:S01]  /*181590*/  PRMT R20, R0, 0x7772, RZ ;  /* 0x0000777200147816 */ /* 0x002fe200000000ff */
[----:B------:R-:W3:Y:S10]  /*1815a0*/  LDL.LU.64 R8, [R1+0x5160] ;  /* 0x0051600001087983 */ /* 0x000ef40000300a00 */
[----:B----4-:R1:W-:Y:S01]  /*1815b0*/  @P6 STG.E.U8 desc[UR62][R24.64], R20 ;  /* 0x0000001418006986 */ /* 0x0103e2000c10113e */
[----:B------:R-:W-:-:S02]  /*1815c0*/  LOP3.LUT P6, RZ, R21, 0x4000, RZ, 0xc0, !PT ;  /* 0x0000400015ff7812 */ /* 0x000fc400078cc0ff */
        /* <DEDUP_REMOVED lines=20> */
[----:B--2---:R1:W-:Y:S04]  /*181710*/  @P0 STG.E.U8 desc[UR62][R14.64], R20 ;  /* 0x000000140e000986 */ /* 0x0043e8000c10113e */
[----:B-1----:R-:W2:Y:S04]  /*181720*/  LDL.LU.64 R14, [R1+0x2140] ;  /* 0x00214000010e7983 */ /* 0x002ea80000300a00 */
[----:B------:R-:W2:Y:S04]  /*181730*/  LDL.LU.64 R28, [R1+0x2138] ;  /* 0x00213800011c7983 */ /* 0x000ea80000300a00 */
[----:B------:R-:W2:Y:S04]  /*181740*/  LDL.LU.64 R4, [R1+0x2130] ;  /* 0x0021300001047983 */ /* 0x000ea80000300a00 */
[----:B------:R-:W2:Y:S01]  /*181750*/  LDL.LU R0, [R1+0x1c0] ;  /* 0x0001c00001007983 */ /* 0x000ea20000300800 */
[----:B------:R-:W-:-:S03]  /*181760*/  LOP3.LUT P3, RZ, R18, 0x8000, RZ, 0xc0, !PT ;  /* 0x0000800012ff7812 */ /* 0x000fc6000786c0ff */
[----:B------:R-:W3:Y:S04]  /*181770*/  LDL.LU.64 R6, [R1+0x2128] ;  /* 0x0021280001067983 */ /* 0x000ee80000300a00 */
[----:B------:R-:W3:Y:S04]  /*181780*/  LDL.LU.64 R10, [R1+0x2120] ;  /* 0x00212000010a7983 */ /* 0x000ee80000300a00 */
[----:B------:R-:W3:Y:S04]  /*181790*/  LDL.LU R16, [R1+0x1c4] ;  /* 0x0001c40001107983 */ /* 0x000ee80000300800 */
[----:B------:R-:W3:Y:S01]  /*1817a0*/  LDL.LU.64 R12, [R1+0x2118] ;  /* 0x00211800010c7983 */ /* 0x000ee20000300a00 */
[----:B------:R-:W-:-:S02]  /*1817b0*/  LOP3.LUT R21, R21, 0xffffffef, RZ, 0xc0, !PT ;  /* 0xffffffef15157812 */ /* 0x000fc400078ec0ff */
[----:B--2---:R-:W-:-:S05]  /*1817c0*/  PRMT R20, R0, 0x7770, RZ ;  /* 0x0000777000147816 */ /* 0x004fca00000000ff */
[----:B------:R1:W-:Y:S04]  /*1817d0*/  @P3 STG.E.U8 desc[UR62][R14.64], R20 ;  /* 0x000000140e003986 */ /* 0x0003e8000c10113e */
[----:B-1----:R-:W2:Y:S04]  /*1817e0*/  LDL.LU.64 R14, [R1+0x2110] ;  /* 0x00211000010e7983 */ /* 0x002ea80000300a00 */
[----:B------:R-:W2:Y:S01]  /*1817f0*/  LDL.LU R24, [R1+0x1c8] ;  /* 0x0001c80001187983 */ /* 0x000ea20000300800 */
[----:B---3--:R-:W-:-:S13]  /*181800*/  LOP3.LUT P6, RZ, R9, 0x40000000, RZ, 0xc0, !PT ;  /* 0x4000000009ff7812 */ /* 0x008fda00078cc0ff */
        /* <DEDUP_REMOVED lines=21> */
[----:B------:R-:W-:-:S09]  /*181960*/  LOP3.LUT P5, RZ, R9, 0x80000000, RZ, 0xc0, !PT ;  /* 0x8000000009ff7812 */ /* 0x000fd200078ac0ff */
[----:B------:R-:W-:Y:S02]  /*181970*/  @P6 LOP3.LUT R21, R21, 0x800, RZ, 0xfc, !PT ;  /* 0x0000080015156812 */ /* 0x000fe400078efcff */
[----:B------:R-:W-:Y:S01]  /*181980*/  LOP3.LUT P6, RZ, R9, 0x4000000, RZ, 0xc0, !PT ;  /* 0x0400000009ff7812 */ /* 0x000fe200078cc0ff */
[----:B--2---:R1:W-:Y:S04]  /*181990*/  STL [R1+0x5150], R24 ;  /* 0x0051501801007387 */ /* 0x0043e80000100800 */
[----:B------:R2:W-:Y:S04]  /*1819a0*/  STL.64 [R1+0x5008], R8 ;  /* 0x0050080801007387 */ /* 0x0005e80000100a00 */
[----:B-1----:R-:W3:Y:S04]  /*1819b0*/  LDL.LU.64 R24, [R1+0x2108] ;  /* 0x0021080001187983 */ /* 0x002ee80000300a00 */
[----:B--2---:R-:W2:Y:S01]  /*1819c0*/  LDL.LU.64 R8, [R1+0x20f8] ;  /* 0x0020f80001087983 */ /* 0x004ea20000300a00 */
[----:B------:R-:W-:-:S02]  /*1819d0*/  LOP3.LUT P2, RZ, R18, 0x10000, RZ, 0xc0, !PT ;  /* 0x0001000012ff7812 */ /* 0x000fc4000784c0ff */
[----:B------:R-:W-:Y:S02]  /*1819e0*/  LOP3.LUT P1, RZ, R18, 0x20000, RZ, 0xc0, !PT ;  /* 0x0002000012ff7812 */ /* 0x000fe4000782c0ff */
[----:B------:R-:W-:Y:S02]  /*1819f0*/  PRMT R20, R0, 0x7771, RZ ;  /* 0x0000777100147816 */ /* 0x000fe400000000ff */
[----:B------:R-:W-:-:S07]  /*181a00*/  LOP3.LUT P0, RZ, R18, 0x40000, RZ, 0xc0, !PT ;  /* 0x0004000012ff7812 */ /* 0x000fce000780c0ff */
[----:B------:R1:W-:Y:S02]  /*181a10*/  @P2 STG.E.U8 desc[UR62][R28.64], R20 ;  /* 0x000000141c002986 */ /* 0x0003e4000c10113e */
[----:B-1----:R-:W-:-:S05]  /*181a20*/  PRMT R20, R0, 0x7772, RZ ;  /* 0x0000777200147816 */ /* 0x002fca00000000ff */
[----:B------:R1:W-:Y:S02]  /*181a30*/  @P1 STG.E.U8 desc[UR62][R4.64], R20 ;  /* 0x0000001404001986 */ /* 0x0003e4000c10113e */
[----:B-1----:R-:W-:-:S05]  /*181a40*/  PRMT R20, R0, 0x7773, RZ ;  /* 0x0000777300147816 */ /* 0x002fca00000000ff */
[----:B------:R1:W-:Y:S02]  /*181a50*/  @P0 STG.E.U8 desc[UR62][R6.64], R20 ;  /* 0x0000001406000986 */ /* 0x0003e4000c10113e */
[----:B-1----:R-:W-:-:S05]  /*181a60*/  PRMT R20, R16, 0x7770, RZ ;  /* 0x0000777010147816 */ /* 0x002fca00000000ff */
[----:B------:R1:W-:Y:S01]  /*181a70*/  @P6 STG.E.U8 desc[UR62][R10.64], R20 ;  /* 0x000000140a006986 */ /* 0x0003e2000c10113e */
[----:B------:R-:W-:Y:S02]  /*181a80*/  LOP3.LUT P6, RZ, R21, 0x800, RZ, 0xc0, !PT ;  /* 0x0000080015ff7812 */ /* 0x000fe400078cc0ff */
[----:B-1----:R-:W-:-:S11]  /*181a90*/  PRMT R20, R16, 0x7771, RZ ;  /* 0x0000777110147816 */ /* 0x002fd600000000ff */
[----:B------:R1:W-:Y:S01]  /*181aa0*/  @P6 STG.E.U8 desc[UR62][R12.64], R20 ;  /* 0x000000140c006986 */ /* 0x0003e2000c10113e */
[----:B------:R-:W-:Y:S02]  /*181ab0*/  LOP3.LUT P6, RZ, R21, 0x400, RZ, 0xc0, !PT ;  /* 0x0000040015ff7812 */ /* 0x000fe400078cc0ff */
[----:B-1----:R-:W-:-:S11]  /*181ac0*/  PRMT R20, R16, 0x7772, RZ ;  /* 0x0000777210147816 */ /* 0x002fd600000000ff */
[----:B------:R1:W-:Y:S01]  /*181ad0*/  @P6 STG.E.U8 desc[UR62][R14.64], R20 ;  /* 0x000000140e006986 */ /* 0x0003e2000c10113e */
[C---:B------:R-:W-:Y:S02]  /*181ae0*/  LOP3.LUT P6, RZ, R21.reuse, 0x200, RZ, 0xc0, !PT ;  /* 0x0000020015ff7812 */ /* 0x040fe400078cc0ff */
[----:B-1----:R-:W-:Y:S01]  /*181af0*/  PRMT R20, R16, 0x7773, RZ ;  /* 0x0000777310147816 */ /* 0x002fe200000000ff */
[----:B--2---:R1:W-:Y:S04]  /*181b00*/  STL.64 [R1+0x5148], R8 ;  /* 0x0051480801007387 */ /* 0x0043e80000100a00 */
[----:B-1----:R-:W2:Y:S04]  /*181b10*/  LDL.LU.64 R8, [R1+0x2100] ;  /* 0x0021000001087983 */ /* 0x002ea80000300a00 */
[----:B------:R-:W2:Y:S04]  /*181b20*/  LDL.LU.64 R22, [R1+0x20f0] ;  /* 0x0020f00001167983 */ /* 0x000ea80000300a00 */
[----:B------:R-:W2:Y:S04]  /*181b30*/  LDL.LU.64 R26, [R1+0x20e8] ;  /* 0x0020e800011a7983 */ /* 0x000ea80000300a00 */
[----:B------:R-:W2:Y:S04]  /*181b40*/  LDL.LU.64 R2, [R1+0x20e0] ;  /* 0x0020e00001027983 */ /* 0x000ea80000300a00 */
[----:B------:R-:W2:Y:S04]  /*181b50*/  LDL.LU.64 R28, [R1+0x20d8] ;  /* 0x0020d800011c7983 */ /* 0x000ea80000300a00 */
[----:B------:R-:W2:Y:S04]  /*181b60*/  LDL.LU.64 R4, [R1+0x20d0] ;  /* 0x0020d00001047983 */ /* 0x000ea80000300a00 */
[----:B------:R-:W2:Y:S04]  /*181b70*/  LDL.LU.64 R6, [R1+0x20c8] ;  /* 0x0020c80001067983 */ /* 0x000ea80000300a00 */
[----:B------:R-:W2:Y:S04]  /*181b80*/  LDL.LU R0, [R1+0x1b0] ;  /* 0x0001b00001007983 */ /* 0x000ea80000300800 */
[----:B------:R-:W2:Y:S04]  /*181b90*/  LDL.LU.64 R10, [R1+0x20c0] ;  /* 0x0020c000010a7983 */ /* 0x000ea80000300a00 */
[----:B------:R-:W2:Y:S04]  /*181ba0*/  LDL.LU.64 R12, [R1+0x20b8] ;  /* 0x0020b800010c7983 */ /* 0x000ea80000300a00 */
[----:B------:R-:W2:Y:S04]  /*181bb0*/  LDL.LU.64 R14, [R1+0x20b0] ;  /* 0x0020b000010e7983 */ /* 0x000ea80000300a00 */
[----:B------:R-:W2:Y:S04]  /*181bc0*/  LDL.LU R16, [R1+0x5154] ;  /* 0x0051540001107983 */ /* 0x000ea80000300800 */
[----:B---3--:R1:W-:Y:S04]  /*181bd0*/  @P6 STG.E.U8 desc[UR62][R24.64], R20 ;  /* 0x0000001418006986 */ /* 0x0083e8000c10113e */
[----:B-1----:R-:W3:Y:S01]  /*181be0*/  LDL.LU R24, [R1+0x5150] ;  /* 0x0051500001187983 */ /* 0x002ee20000300800 */
[----:B------:R-:W-:-:S02]  /*181bf0*/  LOP3.LUT P6, RZ, R21, 0x100, RZ, 0xc0, !PT ;  /* 0x0000010015ff7812 */ /* 0x000fc400078cc0ff */
[----:B---3--:R-:W-:-:S11]  /*181c00*/  PRMT R20, R24, 0x7770, RZ ;  /* 0x0000777018147816 */ /* 0x008fd600000000ff */
[----:B--2---:R1:W-:Y:S04]  /*181c10*/  @P6 STG.E.U8 desc[UR62][R8.64], R20 ;  /* 0x0000001408006986 */ /* 0x0043e8000c10113e */
[----:B-1----:R-:W2:Y:S01]  /*181c20*/  LDL.LU.64 R8, [R1+0x5148] ;  /* 0x0051480001087983 */ /* 0x002ea20000300a00 */
[----:B------:R-:W-:Y:S02]  /*181c30*/  LOP3.LUT P6, RZ, R21, 0x80, RZ, 0xc0, !PT ;  /* 0x0000008015ff7812 */ /* 0x000fe400078cc0ff */
[----:B------:R-:W-:Y:S02]  /*181c40*/  PRMT R20, R24, 0x7771, RZ ;  /* 0x0000777118147816 */ /* 0x000fe400000000ff */
[C---:B------:R-:W-:Y:S02]  /*181c50*/  LOP3.LUT P4, RZ, R18.reuse, 0x800000, RZ, 0xc0, !PT ;  /* 0x0080000012ff7812 */ /* 0x040fe4000788c0ff */
[----:B------:R-:W-:-:S02]  /*181c60*/  LOP3.LUT P3, RZ, R18, 0x1000000, RZ, 0xc0, !PT ;  /* 0x0100000012ff7812 */ /* 0x000fc4000786c0ff */
[C---:B----4-:R-:W-:Y:S02]  /*181c70*/  LOP3.LUT P2, RZ, R17.reuse, 0x1, RZ, 0xc0, !PT ;  /* 0x0000000111ff7812 */ /* 0x050fe4000784c0ff */
[----:B------:R-:W-:Y:S02]  /*181c80*/  LOP3.LUT P1, RZ, R17, 0x2, RZ, 0xc0, !PT ;  /* 0x0000000211ff7812 */ /* 0x000fe4000782c0ff */
        /* <DEDUP_REMOVED lines=31> */
[----:B------:R-:W3:Y:S01]  /*181e80*/  LDL.LU.64 R10, [R1+0x2088] ;  /* 0x00208800010a7983 */ /* 0x000ee20000300a00 */
[C---:B------:R-:W-:Y:S02]  /*181e90*/  LOP3.LUT P3, RZ, R18.reuse, 0x4000000, RZ, 0xc0, !PT ;  /* 0x0400000012ff7812 */ /* 0x040fe4000786c0ff */
[----:B------:R-:W-:Y:S02]  /*181ea0*/  LOP3.LUT P2, RZ, R17, 0x4, RZ, 0xc0, !PT ;  /* 0x0000000411ff7812 */ /* 0x000fe4000784c0ff */
        /* <DEDUP_REMOVED lines=25> */
[----:B---3--:R1:W-:Y:S01]  /*182040*/  @P3 STG.E.U8 desc[UR62][R12.64], R18 ;  /* 0x000000120c003986 */ /* 0x0083e2000c10113e */
[C---:B------:R-:W-:Y:S02]  /*182050*/  LOP3.LUT P3, RZ, R16.reuse, 0x2, RZ, 0xc0, !PT ;  /* 0x0000000210ff7812 */ /* 0x040fe4000786c0ff */
[----:B-1----:R-:W-:Y:S01]  /*182060*/  PRMT R18, R29, 0x7770, RZ ;  /* 0x000077701d127816 */ /* 0x002fe200000000ff */
[----:B------:R-:W2:Y:S04]  /*182070*/  LDL.LU.64 R12, [R1+0x2080] ;  /* 0x00208000010c7983 */ /* 0x000ea80000300a00 */
[----:B----4-:R1:W-:Y:S01]  /*182080*/  @P2 STG.E.U8 desc[UR62][R14.64], R18 ;  /* 0x000000120e002986 */ /* 0x0103e2000c10113e */
[----:B------:R-:W-:-:S03]  /*182090*/  LOP3.LUT P2, RZ, R16, 0x4, RZ, 0xc0, !PT ;  /* 0x0000000410ff7812 */ /* 0x000fc6000784c0ff */
[----:B-1----:R-:W3:Y:S04]  /*1820a0*/  LDL.LU.64 R14, [R1+0x2078] ;  /* 0x00207800010e7983 */ /* 0x002ee80000300a00 */
[----:B------:R-:W4:Y:S04]  /*1820b0*/  LDL.LU R28, [R1+0x1bc] ;  /* 0x0001bc00011c7983 */ /* 0x000f280000300800 */
[----:B------:R1:W-:Y:S04]  /*1820c0*/  STL [R1+0x5130], R16 ;  /* 0x0051301001007387 */ /* 0x0003e80000100800 */
[----:B-1----:R-:W2:Y:S04]  /*1820d0*/  LDL.LU R16, [R1+0x1b8] ;  /* 0x0001b80001107983 */ /* 0x002ea80000300800 */
[----:B------:R-:W2:Y:S01]  /*1820e0*/  LDL.LU.64 R8, [R1+0x2060] ;  /* 0x0020600001087983 */ /* 0x000ea20000300a00 */
[----:B------:R-:W-:-:S02]  /*1820f0*/  LOP3.LUT P1, RZ, R17, 0x8, RZ, 0xc0, !PT ;  /* 0x0000000811ff7812 */ /* 0x000fc4000782c0ff */
[----:B------:R-:W-:-:S11]  /*182100*/  PRMT R18, R29, 0x7771, RZ ;  /* 0x000077711d127816 */ /* 0x000fd600000000ff */
[----:B------:R1:W-:Y:S02]  /*182110*/  @P1 STG.E.U8 desc[UR62][R4.64], R18 ;  /* 0x0000001204001986 */ /* 0x0003e4000c10113e */
[----:B-1----:R-:W-:-:S05]  /*182120*/  PRMT R18, R29, 0x7772, RZ ;  /* 0x000077721d127816 */ /* 0x002fca00000000ff */
[----:B------:R1:W-:Y:S02]  /*182130*/  @P0 STG.E.U8 desc[UR62][R6.64], R18 ;  /* 0x0000001206000986 */ /* 0x0003e4000c10113e */
[----:B-1----:R-:W-:Y:S02]  /*182140*/  PRMT R18, R29, 0x7773, RZ ;  /* 0x000077731d127816 */ /* 0x002fe400000000ff */
[----:B--2---:R1:W-:Y:S04]  /*182150*/  STL.64 [R1+0x5138], R8 ;  /* 0x0051380801007387 */ /* 0x0043e80000100a00 */
[----:B-1----:R-:W2:Y:S04]  /*182160*/  LDL.LU.64 R8, [R1+0x2070] ;  /* 0x0020700001087983 */ /* 0x002ea80000300a00 */
[----:B------:R1:W-:Y:S01]  /*182170*/  @P6 STG.E.U8 desc[UR62][R10.64], R18 ;  /* 0x000000120a006986 */ /* 0x0003e2000c10113e */
[----:B------:R-:W-:-:S03]  /*182180*/  LOP3.LUT P6, RZ, R21, 0x8, RZ, 0xc0, !PT ;  /* 0x0000000815ff7812 */ /* 0x000fc600078cc0ff */
[----:B------:R-:W4:Y:S04]  /*182190*/  LDL.LU.64 R24, [R1+0x2058] ;  /* 0x0020580001187983 */ /* 0x000f280000300a00 */
[----:B------:R-:W4:Y:S01]  /*1821a0*/  LDL.LU.64 R22, [R1+0x2040] ;  /* 0x0020400001167983 */ /* 0x000f220000300a00 */
[----:B-1----:R-:W-:-:S03]  /*1821b0*/  PRMT R18, R16, 0x7770, RZ ;  /* 0x0000777010127816 */ /* 0x002fc600000000ff */
        /* <DEDUP_REMOVED lines=15> */
[----:B--2---:R1:W-:Y:S01]  /*1822b0*/  @P6 STG.E.U8 desc[UR62][R8.64], R18 ;  /* 0x0000001208006986 */ /* 0x0043e2000c10113e */
[----:B------:R-:W-:-:S03]  /*1822c0*/  LOP3.LUT P6, RZ, R21, 0x1, RZ, 0xc0, !PT ;  /* 0x0000000115ff7812 */ /* 0x000fc600078cc0ff */
[----:B-1----:R-:W2:Y:S04]  /*1822d0*/  LDL.LU.64 R8, [R1+0x5138] ;  /* 0x0051380001087983 */ /* 0x002ea80000300a00 */
[----:B------:R-:W2:Y:S01]  /*1822e0*/  LDL.LU.64 R20, [R1+0x2068] ;  /* 0x0020680001147983 */ /* 0x000ea20000300a00 */
[----:B------:R-:W-:Y:S02]  /*1822f0*/  PRMT R18, R16, 0x7773, RZ ;  /* 0x0000777310127816 */ /* 0x000fe400000000ff */
[C---:B------:R-:W-:Y:S01]  /*182300*/  LOP3.LUT P5, RZ, R17.reuse, 0x100, RZ, 0xc0, !PT ;  /* 0x0000010011ff7812 */ /* 0x040fe200078ac0ff */
[----:B------:R-:W3:Y:S01]  /*182310*/  LDL.LU R16, [R1+0x5130] ;  /* 0x0051300001107983 */ /* 0x000ee20000300800 */
[C---:B------:R-:W-:Y:S02]  /*182320*/  LOP3.LUT P4, RZ, R17.reuse, 0x200, RZ, 0xc0, !PT ;  /* 0x0000020011ff7812 */ /* 0x040fe4000788c0ff */
[----:B------:R-:W-:-:S02]  /*182330*/  LOP3.LUT P1, RZ, R17, 0x400, RZ, 0xc0, !PT ;  /* 0x0000040011ff7812 */ /* 0x000fc4000782c0ff */
        /* <DEDUP_REMOVED lines=25> */
[----:B------:R-:W2:Y:S04]  /*1824d0*/  LDL.LU.64 R12, [R1+0x1fd8] ;  /* 0x001fd800010c7983 */ /* 0x000ea80000300a00 */
[----:B------:R1:W-:Y:S04]  /*1824e0*/  @P0 STG.E.U8 desc[UR62][R14.64], R18 ;  /* 0x000000120e000986 */ /* 0x0003e8000c10113e */
[----:B-1----:R-:W3:Y:S01]  /*1824f0*/  LDL.LU.64 R14, [R1+0x1fc8] ;  /* 0x001fc800010e7983 */ /* 0x002ee20000300a00 */
[----:B------:R-:W-:-:S02]  /*182500*/  LOP3.LUT P3, RZ, R16, 0x8, RZ, 0xc0, !PT ;  /* 0x0000000810ff7812 */ /* 0x000fc4000786c0ff */
[----:B------:R-:W-:Y:S01]  /*182510*/  LOP3.LUT P2, RZ, R16, 0x10, RZ, 0xc0, !PT ;  /* 0x0000001010ff7812 */ /* 0x000fe2000784c0ff */
[----:B------:R-:W4:Y:S01]  /*182520*/  LDL.LU.64 R10, [R1+0x1fa0] ;  /* 0x001fa000010a7983 */ /* 0x000f220000300a00 */
[----:B------:R-:W-:-:S03]  /*182530*/  PRMT R18, R29, 0x7772, RZ ;  /* 0x000077721d127816 */ /* 0x000fc600000000ff */
        /* <DEDUP_REMOVED lines=36> */
[----:B------:R-:W-:Y:S02]  /*182780*/  LOP3.LUT P6, RZ, R16, 0x40, RZ, 0xc0, !PT ;  /* 0x0000004010ff7812 */ /* 0x000fe400078cc0ff */
[----:B------:R-:W-:Y:S02]  /*182790*/  LOP3.LUT P0, RZ, R17, 0x2000, RZ, 0xc0, !PT ;  /* 0x0000200011ff7812 */ /* 0x000fe4000780c0ff */
[----:B------:R-:W-:Y:S02]  /*1827a0*/  LOP3.LUT R19, R19, 0xf7ffffff, RZ, 0xc0, !PT ;  /* 0xf7ffffff13137812 */ /* 0x000fe400078ec0ff */
[----:B----4-:R-:W-:-:S05]  /*1827b0*/  PRMT R18, R0, 0x7770, RZ ;  /* 0x0000777000127816 */ /* 0x010fca00000000ff */
[----:B------:R1:W-:Y:S02]  /*1827c0*/  @P1 STG.E.U8 desc[UR62][R10.64], R18 ;  /* 0x000000120a001986 */ /* 0x0003e4000c10113e */
[----:B------:R-:W-:Y:S02]  /*1827d0*/  @P6 LOP3.LUT R19, R19, 0x8000000, RZ, 0xfc, !PT ;  /* 0x0800000013136812 */ /* 0x000fe400078efcff */
[----:B------:R-:W-:Y:S02]  /*1827e0*/  LOP3.LUT P6, RZ, R16, 0x20, RZ, 0xc0, !PT ;  /* 0x0000002010ff7812 */ /* 0x000fe400078cc0ff */
[C---:B-1----:R-:W-:Y:S01]  /*1827f0*/  PRMT R18, R0.reuse, 0x7771, RZ ;  /* 0x0000777100127816 */ /* 0x042fe200000000ff */
[----:B------:R-:W4:Y:S04]  /*182800*/  LDL.LU R10, [R1+0x190] ;  /* 0x00019000010a7983 */ /* 0x000f280000300800 */
[----:B------:R1:W-:Y:S04]  /*182810*/  @P0 STG.E.U8 desc[UR62][R4.64], R18 ;  /* 0x0000001204000986 */ /* 0x0003e8000c10113e */
        /* <DEDUP_REMOVED lines=29> */
[----:B------:R-:W-:Y:S02]  /*1829f0*/  LOP3.LUT P5, RZ, R16, 0x400, RZ, 0xc0, !PT ;  /* 0x0000040010ff7812 */ /* 0x000fe400078ac0ff */
[----:B------:R-:W-:-:S02]  /*182a00*/  LOP3.LUT P4, RZ, R17, 0x40000, RZ, 0xc0, !PT ;  /* 0x0004000011ff7812 */ /* 0x000fc4000788c0ff */
[C---:B------:R-:W-:Y:S02]  /*182a10*/  LOP3.LUT P3, RZ, R17.reuse, 0x80000, RZ, 0xc0, !PT ;  /* 0x0008000011ff7812 */ /* 0x040fe4000786c0ff */
[C---:B------:R-:W-:Y:S02]  /*182a20*/  LOP3.LUT P2, RZ, R16.reuse, 0x800, RZ, 0xc0, !PT ;  /* 0x0000080010ff7812 */ /* 0x040fe4000784c0ff */
[----:B------:R-:W-:Y:S02]  /*182a30*/  LOP3.LUT P1, RZ, R16, 0x1000, RZ, 0xc0, !PT ;  /* 0x0000100010ff7812 */ /* 0x000fe4000782c0ff */
        /* <DEDUP_REMOVED lines=21> */
[----:B---3--:R-:W-:Y:S02]  /*182b90*/  PRMT R18, R0, 0x7770, RZ ;  /* 0x0000777000127816 */ /* 0x008fe400000000ff */
        /* <DEDUP_REMOVED lines=37> */
[C---:B------:R-:W-:Y:S01]  /*182df0*/  LOP3.LUT P6, RZ, R16.reuse, 0x10000, RZ, 0xc0, !PT ;  /* 0x0001000010ff7812 */ /* 0x040fe200078cc0ff */
[----:B------:R-:W3:Y:S01]  /*182e00*/  LDL.LU.64 R20, [R1+0x6a0] ;  /* 0x0006a00001147983 */ /* 0x000ee20000300a00 */
[----:B------:R-:W-:Y:S02]  /*182e10*/  LOP3.LUT R19, R19, 0xfffbffff, RZ, 0xc0, !PT ;  /* 0xfffbffff13137812 */ /* 0x000fe400078ec0ff */
[----:B------:R-:W-:Y:S01]  /*182e20*/  LOP3.LUT P1, RZ, R16, 0x4000, RZ, 0xc0, !PT ;  /* 0x0000400010ff7812 */ /* 0x000fe2000782c0ff */
[----:B------:R-:W3:Y:S08]  /*182e30*/  LDL.LU.64 R24, [R1+0x698] ;  /* 0x0006980001187983 */ /* 0x000ef00000300a00 */
[----:B------:R-:W-:-:S02]  /*182e40*/  @P6 LOP3.LUT R19, R19, 0x40000, RZ, 0xfc, !PT ;  /* 0x0004000013136812 */ /* 0x000fc400078efcff */
[----:B------:R-:W-:Y:S02]  /*182e50*/  LOP3.LUT P6, RZ, R16, 0x8000, RZ, 0xc0, !PT ;  /* 0x0000800010ff7812 */ /* 0x000fe400078cc0ff */
[----:B------:R-:W-:Y:S02]  /*182e60*/  LOP3.LUT P0, RZ, R17, 0x400000, RZ, 0xc0, !PT ;  /* 0x0040000011ff7812 */ /* 0x000fe4000780c0ff */
[----:B------:R-:W-:Y:S02]  /*182e70*/  LOP3.LUT R19, R19, 0xfff7ffff, RZ, 0xc0, !PT ;  /* 0xfff7ffff13137812 */ /* 0x000fe400078ec0ff */
[----:B------:R-:W-:Y:S02]  /*182e80*/  PRMT R18, R0, 0x7773, RZ ;  /* 0x0000777300127816 */ /* 0x000fe400000000ff */
[----:B------:R-:W3:Y:S05]  /*182e90*/  LDL.LU R0, [R1+0x184] ;  /* 0x0001840001007983 */ /* 0x000eea0000300800 */
[----:B------:R-:W-:Y:S01]  /*182ea0*/  @P6 LOP3.LUT R19, R19, 0x80000, RZ, 0xfc, !PT ;  /* 0x0008000013136812 */ /* 0x000fe200078efcff */
[----:B----4-:R1:W-:Y:S01]  /*182eb0*/  @P1 STG.E.U8 desc[UR62][R28.64], R18 ;  /* 0x000000121c001986 */ /* 0x0103e2000c10113e */
[----:B------:R-:W-:-:S03]  /*182ec0*/  LOP3.LUT P6, RZ, R17, 0x800000, RZ, 0xc0, !PT ;  /* 0x0080000011ff7812 */ /* 0x000fc600078cc0ff */
[----:B------:R-:W4:Y:S04]  /*182ed0*/  LDL.LU.64 R22, [R1+0x680] ;  /* 0x0006800001167983 */ /* 0x000f280000300a00 */
[----:B------:R-:W4:Y:S01]  /*182ee0*/  LDL.LU.64 R26, [R1+0x678] ;  /* 0x00067800011a7983 */ /* 0x000f220000300a00 */
[----:B-1----:R-:W-:-:S03]  /*182ef0*/  PRMT R18, R8, 0x7770, RZ ;  /* 0x0000777008127816 */ /* 0x002fc600000000ff */
[----:B------:R-:W4:Y:S04]  /*182f00*/  LDL.LU.64 R2, [R1+0x670] ;  /* 0x0006700001027983 */ /* 0x000f280000300a00 */
[----:B------:R1:W-:Y:S04]  /*182f10*/  @P0 STG.E.U8 desc[UR62][R4.64], R18 ;  /* 0x0000001204000986 */ /* 0x0003e8000c10113e */
[----:B------:R-:W4:Y:S01]  /*182f20*/  LDL.LU.64 R28, [R1+0x668] ;  /* 0x00066800011c7983 */ /* 0x000f220000300a00 */
[----:B-1----:R-:W-:-:S03]  /*182f30*/  PRMT R18, R8, 0x7771, RZ ;  /* 0x0000777108127816 */ /* 0x002fc600000000ff */
        /* <DEDUP_REMOVED lines=18> */
[----:B------:R-:W-:-:S07]  /*183060*/  LOP3.LUT P4, RZ, R16, 0x100000, RZ, 0xc0, !PT ;  /* 0x0010000010ff7812 */ /* 0x000fce000788c0ff */
[----:B---3--:R1:W-:Y:S04]  /*183070*/  @P6 STG.E.U8 desc[UR62][R14.64], R18 ;  /* 0x000000120e006986 */ /* 0x0083e8000c10113e */
[----:B-1----:R-:W3:Y:S01]  /*183080*/  LDL.LU.64 R14, [R1+0x5110] ;  /* 0x00511000010e7983 */ /* 0x002ee20000300a00 */
        /* <DEDUP_REMOVED lines=20> */
[----:B---3--:R-:W-:-:S05]  /*1831d0*/  PRMT R18, R15, 0x7770, RZ ;  /* 0x000077700f127816 */ /* 0x008fca00000000ff */
[----:B------:R1:W-:Y:S02]  /*1831e0*/  @P3 STG.E.U8 desc[UR62][R4.64], R18 ;  /* 0x0000001204003986 */ /* 0x0003e4000c10113e */
[----:B-1----:R-:W-:-:S05]  /*1831f0*/  PRMT R18, R15, 0x7771, RZ ;  /* 0x000077710f127816 */ /* 0x002fca00000000ff */
[----:B------:R1:W-:Y:S02]  /*183200*/  @P2 STG.E.U8 desc[UR62][R6.64], R18 ;  /* 0x0000001206002986 */ /* 0x0003e4000c10113e */
[----:B-1----:R-:W-:-:S05]  /*183210*/  PRMT R18, R15, 0x7772, RZ ;  /* 0x000077720f127816 */ /* 0x002fca00000000ff */
[----:B------:R1:W-:Y:S02]  /*183220*/  @P1 STG.E.U8 desc[UR62][R10.64], R18 ;  /* 0x000000120a001986 */ /* 0x0003e4000c10113e */
[----:B-1----:R-:W-:Y:S02]  /*183230*/  PRMT R18, R15, 0x7773, RZ ;  /* 0x000077730f127816 */ /* 0x002fe400000000ff */
[----:B------:R-:W3:Y:S04]  /*183240*/  LDL.LU R15, [R1+0x5108] ;  /* 0x00510800010f7983 */ /* 0x000ee80000300800 */
[----:B--2---:R1:W-:Y:S04]  /*183250*/  @P0 STG.E.U8 desc[UR62][R12.64], R18 ;  /* 0x000000120c000986 */ /* 0x0043e8000c10113e */
[----:B------:R-:W2:Y:S04]  /*183260*/  LDL.LU.64 R10, [R1+0x620] ;  /* 0x00062000010a7983 */ /* 0x000ea80000300a00 */
[----:B-1----:R-:W4:Y:S04]  /*183270*/  LDL.LU.64 R12, [R1+0x618] ;  /* 0x00061800010c7983 */ /* 0x002f280000300a00 */
[----:B------:R-:W2:Y:S04]  /*183280*/  LDL.LU.64 R2, [R1+0x610] ;  /* 0x0006100001027983 */ /* 0x000ea80000300a00 */
[----:B------:R-:W2:Y:S01]  /*183290*/  LDL.LU R0, [R1+0x18c] ;  /* 0x00018c0001007983 */ /* 0x000ea20000300800 */
[----:B------:R-:W-:-:S02]  /*1832a0*/  LOP3.LUT P3, RZ, R17, 0x40000000, RZ, 0xc0, !PT ;  /* 0x4000000011ff7812 */ /* 0x000fc4000786c0ff */
[----:B------:R-:W-:Y:S01]  /*1832b0*/  LOP3.LUT P2, RZ, R17, 0x80000000, RZ, 0xc0, !PT ;  /* 0x8000000011ff7812 */ /* 0x000fe2000784c0ff */
[----:B------:R-:W3:Y:S04]  /*1832c0*/  LDL.LU.64 R4, [R1+0x608] ;  /* 0x0006080001047983 */ /* 0x000ee80000300a00 */
[----:B------:R-:W3:Y:S04]  /*1832d0*/  LDL.LU.64 R6, [R1+0x5f0] ;  /* 0x0005f00001067983 */ /* 0x000ee80000300a00 */
[----:B------:R-:W3:Y:S01]  /*1832e0*/  LDL.LU R28, [R1+0x170] ;  /* 0x00017000011c7983 */ /* 0x000ee20000300800 */
[----:B--2---:R-:W-:-:S05]  /*1832f0*/  PRMT R17, R0, 0x7770, RZ ;  /* 0x0000777000117816 */ /* 0x004fca00000000ff */
[----:B------:R1:W-:Y:S02]  /*183300*/  @P3 STG.E.U8 desc[UR62][R10.64], R17 ;  /* 0x000000110a003986 */ /* 0x0003e4000c10113e */
[----:B-1----:R-:W-:Y:S02]  /*183310*/  PRMT R17, R0, 0x7771, RZ ;  /* 0x0000777100117816 */ /* 0x002fe400000000ff */
[----:B------:R-:W2:Y:S04]  /*183320*/  LDL.LU.64 R10, [R1+0x5e8] ;  /* 0x0005e800010a7983 */ /* 0x000ea80000300a00 */
[----:B----4-:R1:W-:Y:S04]  /*183330*/  @P2 STG.E.U8 desc[UR62][R12.64], R17 ;  /* 0x000000110c002986 */ /* 0x0103e8000c10113e */
[----:B-1----:R-:W4:Y:S04]  /*183340*/  LDL.LU.64 R12, [R1+0x5e0] ;  /* 0x0005e000010c7983 */ /* 0x002f280000300a00 */
[----:B------:R-:W2:Y:S04]  /*183350*/  LDL.LU.64 R20, [R1+0x5b8] ;  /* 0x0005b80001147983 */ /* 0x000ea80000300a00 */
[----:B--2---:R1:W-:Y:S04]  /*183360*/  STL.64 [R1+0x50f8], R20 ;  /* 0x0050f81401007387 */ /* 0x0043e80000100a00 */
[----:B-1----:R-:W2:Y:S01]  /*183370*/  LDL.LU.64 R20, [R1+0x5c0] ;  /* 0x0005c00001147983 */ /* 0x002ea20000300a00 */
        /* <DEDUP_REMOVED lines=21> */
[----:B------:R-:W3:Y:S01]  /*1834d0*/  LDL.LU.64 R8, [R1+0x5b0] ;  /* 0x0005b00001087983 */ /* 0x000ee20000300a00 */
[----:B------:R-:W-:Y:S02]  /*1834e0*/  LOP3.LUT R19, R19, 0xfffffbff, RZ, 0xc0, !PT ;  /* 0xfffffbff13137812 */ /* 0x000fe400078ec0ff */
[C---:B------:R-:W-:Y:S01]  /*1834f0*/  LOP3.LUT P1, RZ, R16.reuse, 0x800000, RZ, 0xc0, !PT ;  /* 0x0080000010ff7812 */ /* 0x040fe2000782c0ff */
[----:B------:R-:W3:Y:S01]  /*183500*/  LDL.LU.64 R24, [R1+0x5a8] ;  /* 0x0005a80001187983 */ /* 0x000ee20000300a00 */
[----:B------:R-:W-:Y:S02]  /*183510*/  LOP3.LUT P0, RZ, R16, 0x1000000, RZ, 0xc0, !PT ;  /* 0x0100000010ff7812 */ /* 0x000fe4000780c0ff */
[----:B------:R-:W-:Y:S01]  /*183520*/  PRMT R17, R0, 0x7772, RZ ;  /* 0x0000777200117816 */ /* 0x000fe200000000ff */
[----:B------:R-:W3:Y:S04]  /*183530*/  LDL.LU R29, [R1+0x178] ;  /* 0x00017800011d7983 */ /* 0x000ee80000300800 */
[----:B------:R-:W-:Y:S01]  /*183540*/  @P6 LOP3.LUT R19, R19, 0x400, RZ, 0xfc, !PT ;  /* 0x0000040013136812 */ /* 0x000fe200078efcff */
[----:B------:R-:W3:Y:S01]  /*183550*/  LDL.LU.64 R22, [R1+0x590] ;  /* 0x0005900001167983 */ /* 0x000ee20000300a00 */
[----:B------:R-:W-:-:S02]  /*183560*/  LOP3.LUT P6, RZ, R15, 0x2, RZ, 0xc0, !PT ;  /* 0x000000020fff7812 */ /* 0x000fc400078cc0ff */
[----:B------:R-:W-:Y:S01]  /*183570*/  LOP3.LUT R19, R19, 0xfffff7ff, RZ, 0xc0, !PT ;  /* 0xfffff7ff13137812 */ /* 0x000fe200078ec0ff */
[----:B------:R1:W-:Y:S04]  /*183580*/  @P1 STG.E.U8 desc[UR62][R2.64], R17 ;  /* 0x0000001102001986 */ /* 0x0003e8000c10113e */
[----:B------:R-:W3:Y:S06]  /*183590*/  LDL.LU.64 R26, [R1+0x588] ;  /* 0x00058800011a7983 */ /* 0x000eec0000300a00 */
[----:B------:R-:W-:-:S02]  /*1835a0*/  @P6 LOP3.LUT R19, R19, 0x800, RZ, 0xfc, !PT ;  /* 0x0000080013136812 */ /* 0x000fc400078efcff */
[----:B------:R-:W-:Y:S01]  /*1835b0*/  LOP3.LUT P6, RZ, R15, 0x1, RZ, 0xc0, !PT ;  /* 0x000000010fff7812 */ /* 0x000fe200078cc0ff */
[----:B-1----:R-:W3:Y:S01]  /*1835c0*/  LDL.LU.64 R2, [R1+0x580] ;  /* 0x0005800001027983 */ /* 0x002ee20000300a00 */
[----:B------:R-:W-:-:S05]  /*1835d0*/  PRMT R17, R0, 0x7773, RZ ;  /* 0x0000777300117816 */ /* 0x000fca00000000ff */
[----:B------:R1:W-:Y:S02]  /*1835e0*/  @P0 STG.E.U8 desc[UR62][R4.64], R17 ;  /* 0x0000001104000986 */ /* 0x0003e4000c10113e */
[----:B-1----:R-:W-:Y:S02]  /*1835f0*/  PRMT R17, R28, 0x7770, RZ ;  /* 0x000077701c117816 */ /* 0x002fe400000000ff */
[----:B------:R-:W3:Y:S04]  /*183600*/  LDL.LU.64 R4, [R1+0x578] ;  /* 0x0005780001047983 */ /* 0x000ee80000300a00 */
[----:B------:R1:W-:Y:S01]  /*183610*/  @P6 STG.E.U8 desc[UR62][R6.64], R17 ;  /* 0x0000001106006986 */ /* 0x0003e2000c10113e */
[----:B------:R-:W-:-:S03]  /*183620*/  LOP3.LUT P6, RZ, R19, 0x800, RZ, 0xc0, !PT ;  /* 0x0000080013ff7812 */ /* 0x000fc600078cc0ff */
[----:B------:R-:W3:Y:S01]  /*183630*/  LDL.LU R0, [R1+0x17c] ;  /* 0x00017c0001007983 */ /* 0x000ee20000300800 */
[----:B-1----:R-:W-:-:S03]  /*183640*/  PRMT R17, R28, 0x7771, RZ ;  /* 0x000077711c117816 */ /* 0x002fc600000000ff */
[----:B------:R-:W3:Y:S06]  /*183650*/  LDL.LU.64 R6, [R1+0x558] ;  /* 0x0005580001067983 */ /* 0x000eec0000300a00 */
[----:B------:R1:W-:Y:S01]  /*183660*/  @P6 STG.E.U8 desc[UR62][R10.64], R17 ;  /* 0x000000110a006986 */ /* 0x0003e2000c10113e */
[C---:B------:R-:W-:Y:S02]  /*183670*/  LOP3.LUT P6, RZ, R19.reuse, 0x400, RZ, 0xc0, !PT ;  /* 0x0000040013ff7812 */ /* 0x040fe400078cc0ff */
        /* <DEDUP_REMOVED lines=22> */
[----:B-1----:R-:W-:-:S11]  /*1837e0*/  PRMT R17, R14, 0x7772, RZ ;  /* 0x000077720e117816 */ /* 0x002fd600000000ff */
[----:B---3--:R1:W-:Y:S01]  /*1837f0*/  @P6 STG.E.U8 desc[UR62][R8.64], R17 ;  /* 0x0000001108006986 */ /* 0x0083e2000c10113e */
[C---:B------:R-:W-:Y:S02]  /*183800*/  LOP3.LUT P6, RZ, R19.reuse, 0x20, RZ, 0xc0, !PT ;  /* 0x0000002013ff7812 */ /* 0x040fe400078cc0ff */
[----:B-1----:R-:W-:Y:S02]  /*183810*/  PRMT R17, R14, 0x7773, RZ ;  /* 0x000077730e117816 */ /* 0x002fe400000000ff */
[----:B------:R-:W2:Y:S09]  /*183820*/  LDL.LU R14, [R1+0x50f0] ;  /* 0x0050f000010e7983 */ /* 0x000eb20000300800 */
        /* <DEDUP_REMOVED lines=15> */
[----:B------:R-:W3:Y:S04]  /*183920*/  LDL.LU.64 R10, [R1+0x568] ;  /* 0x00056800010a7983 */ /* 0x000ee80000300a00 */
[----:B----4-:R1:W-:Y:S04]  /*183930*/  @P0 STG.E.U8 desc[UR62][R12.64], R17 ;  /* 0x000000110c000986 */ /* 0x0103e8000c10113e */
[----:B-1----:R-:W4:Y:S04]  /*183940*/  LDL.LU.64 R12, [R1+0x538] ;  /* 0x00053800010c7983 */ /* 0x002f280000300a00 */
[----:B------:R-:W4:Y:S04]  /*183950*/  LDL.LU.64 R2, [R1+0x530] ;  /* 0x0005300001027983 */ /* 0x000f280000300a00 */
[----:B------:R-:W4:Y:S04]  /*183960*/  LDL.LU.64 R4, [R1+0x528] ;  /* 0x0005280001047983 */ /* 0x000f280000300a00 */
[----:B------:R-:W4:Y:S01]  /*183970*/  LDL.LU R29, [R1+0x160] ;  /* 0x00016000011d7983 */ /* 0x000f220000300800 */
[----:B------:R-:W-:-:S02]  /*183980*/  LOP3.LUT P2, RZ, R15, 0x100, RZ, 0xc0, !PT ;  /* 0x000001000fff7812 */ /* 0x000fc4000784c0ff */
[----:B------:R-:W-:Y:S01]  /*183990*/  PRMT R17, R0, 0x7773, RZ ;  /* 0x0000777300117816 */ /* 0x000fe200000000ff */
[----:B------:R-:W4:Y:S04]  /*1839a0*/  LDL.LU.64 R6, [R1+0x520] ;  /* 0x0005200001067983 */ /* 0x000f280000300a00 */
[----:B------:R-:W4:Y:S01]  /*1839b0*/  LDL.LU R25, [R1+0x164] ;  /* 0x0001640001197983 */ /* 0x000f220000300800 */
[----:B--2---:R-:W-:-:S13]  /*1839c0*/  LOP3.LUT P3, RZ, R14, 0x1, RZ, 0xc0, !PT ;  /* 0x000000010eff7812 */ /* 0x004fda000786c0ff */
[----:B---3--:R1:W-:Y:S04]  /*1839d0*/  @P3 STG.E.U8 desc[UR62][R10.64], R17 ;  /* 0x000000110a003986 */ /* 0x0083e8000c10113e */
[----:B-1----:R-:W2:Y:S01]  /*1839e0*/  LDL.LU.64 R10, [R1+0x508] ;  /* 0x00050800010a7983 */ /* 0x002ea20000300a00 */
[----:B----4-:R-:W-:-:S05]  /*1839f0*/  PRMT R17, R29, 0x7770, RZ ;  /* 0x000077701d117816 */ /* 0x010fca00000000ff */
[----:B------:R1:W-:Y:S04]  /*183a00*/  @P2 STG.E.U8 desc[UR62][R12.64], R17 ;  /* 0x000000110c002986 */ /* 0x0003e8000c10113e */
[----:B-1----:R-:W3:Y:S04]  /*183a10*/  LDL.LU.64 R12, [R1+0x500] ;  /* 0x00050000010c7983 */ /* 0x002ee80000300a00 */
[----:B------:R-:W4:Y:S04]  /*183a20*/  LDL.LU R23, [R1+0x168] ;  /* 0x0001680001177983 */ /* 0x000f280000300800 */
[----:B----4-:R1:W-:Y:S04]  /*183a30*/  STL [R1+0x50e0], R23 ;  /* 0x0050e01701007387 */ /* 0x0103e80000100800 */
        /* <DEDUP_REMOVED lines=19> */
[----:B-1----:R-:W4:Y:S06]  /*183b70*/  LDL.LU.64 R22, [R1+0x4f8] ;  /* 0x0004f80001167983 */ /* 0x002f2c0000300a00 */
[----:B------:R-:W-:-:S02]  /*183b80*/  @P6 LOP3.LUT R19, R19, 0x2, RZ, 0xfc, !PT ;  /* 0x0000000213136812 */ /* 0x000fc400078efcff */
[----:B------:R-:W-:Y:S01]  /*183b90*/  LOP3.LUT P6, RZ, R15, 0x800, RZ, 0xc0, !PT ;  /* 0x000008000fff7812 */ /* 0x000fe200078cc0ff */
[----:B------:R-:W4:Y:S01]  /*183ba0*/  LDL.LU.64 R20, [R1+0x4d0] ;  /* 0x0004d00001147983 */ /* 0x000f220000300a00 */
[----:B------:R-:W-:Y:S02]  /*183bb0*/  LOP3.LUT R19, R19, 0xfffffffb, RZ, 0xc0, !PT ;  /* 0xfffffffb13137812 */ /* 0x000fe400078ec0ff */
[----:B------:R-:W-:Y:S01]  /*183bc0*/  LOP3.LUT P1, RZ, R15, 0x200, RZ, 0xc0, !PT ;  /* 0x000002000fff7812 */ /* 0x000fe2000782c0ff */
[----:B------:R-:W4:Y:S01]  /*183bd0*/  LDL.LU.64 R8, [R1+0x4c8] ;  /* 0x0004c80001087983 */ /* 0x000f220000300a00 */
[----:B------:R-:W-:Y:S02]  /*183be0*/  LOP3.LUT P0, RZ, R14, 0x2, RZ, 0xc0, !PT ;  /* 0x000000020eff7812 */ /* 0x000fe4000780c0ff */
[----:B------:R-:W-:Y:S01]  /*183bf0*/  PRMT R17, R29, 0x7771, RZ ;  /* 0x000077711d117816 */ /* 0x000fe200000000ff */
[----:B------:R-:W4:Y:S04]  /*183c00*/  LDL.LU R0, [R1+0x16c] ;  /* 0x00016c0001007983 */ /* 0x000f280000300800 */
        /* <DEDUP_REMOVED lines=18> */
[----:B--2---:R1:W-:Y:S01]  /*183d30*/  @P6 STG.E.U8 desc[UR62][R10.64], R17 ;  /* 0x000000110a006986 */ /* 0x0043e2000c10113e */
[----:B------:R-:W-:Y:S02]  /*183d40*/  LOP3.LUT P6, RZ, R19, 0x4, RZ, 0xc0, !PT ;  /* 0x0000000413ff7812 */ /* 0x000fe400078cc0ff */
[----:B-1----:R-:W-:Y:S01]  /*183d50*/  PRMT R17, R25, 0x7771, RZ ;  /* 0x0000777119117816 */ /* 0x002fe200000000ff */
[----:B------:R-:W2:Y:S10]  /*183d60*/  LDL.LU.64 R10, [R1+0x488] ;  /* 0x00048800010a7983 */ /* 0x000eb40000300a00 */
[----:B---3--:R1:W-:Y:S01]  /*183d70*/  @P6 STG.E.U8 desc[UR62][R12.64], R17 ;  /* 0x000000110c006986 */ /* 0x0083e2000c10113e */
[----:B------:R-:W-:-:S02]  /*183d80*/  LOP3.LUT P6, RZ, R19, 0x2, RZ, 0xc0, !PT ;  /* 0x0000000213ff7812 */ /* 0x000fc400078cc0ff */
[----:B-1----:R-:W-:Y:S01]  /*183d90*/  PRMT R17, R25, 0x7772, RZ ;  /* 0x0000777219117816 */ /* 0x002fe200000000ff */
[----:B------:R-:W3:Y:S10]  /*183da0*/  LDL.LU.64 R12, [R1+0x480] ;  /* 0x00048000010c7983 */ /* 0x000ef40000300a00 */
[----:B----4-:R1:W-:Y:S04]  /*183db0*/  @P6 STG.E.U8 desc[UR62][R22.64], R17 ;  /* 0x0000001116006986 */ /* 0x0103e8000c10113e */
[----:B-1----:R-:W4:Y:S01]  /*183dc0*/  LDL.LU.64 R22, [R1+0x50e8] ;  /* 0x0050e80001167983 */ /* 0x002f220000300a00 */
[----:B------:R-:W-:-:S02]  /*183dd0*/  LOP3.LUT P6, RZ, R19, 0x1, RZ, 0xc0, !PT ;  /* 0x0000000113ff7812 */ /* 0x000fc400078cc0ff */
[----:B------:R-:W-:Y:S01]  /*183de0*/  PRMT R17, R25, 0x7773, RZ ;  /* 0x0000777319117816 */ /* 0x000fe200000000ff */
[----:B------:R-:W2:Y:S10]  /*183df0*/  LDL.LU.64 R18, [R1+0x4d8] ;  /* 0x0004d80001127983 */ /* 0x000eb40000300a00 */
[----:B----4-:R1:W-:Y:S04]  /*183e00*/  @P6 STG.E.U8 desc[UR62][R22.64], R17 ;  /* 0x0000001116006986 */ /* 0x0103e8000c10113e */
[----:B-1----:R-:W4:Y:S01]  /*183e10*/  LDL.LU R23, [R1+0x50e0] ;  /* 0x0050e00001177983 */ /* 0x002f220000300800 */
[----:B------:R-:W-:-:S02]  /*183e20*/  LOP3.LUT P6, RZ, R16, 0x80000000, RZ, 0xc0, !PT ;  /* 0x8000000010ff7812 */ /* 0x000fc400078cc0ff */
[C---:B------:R-:W-:Y:S02]  /*183e30*/  LOP3.LUT P5, RZ, R15.reuse, 0x4000, RZ, 0xc0, !PT ;  /* 0x000040000fff7812 */ /* 0x040fe400078ac0ff */
[C---:B------:R-:W-:Y:S02]  /*183e40*/  LOP3.LUT P4, RZ, R15.reuse, 0x8000, RZ, 0xc0, !PT ;  /* 0x000080000fff7812 */ /* 0x040fe4000788c0ff */
[C---:B------:R-:W-:Y:S02]  /*183e50*/  LOP3.LUT P3, RZ, R14.reuse, 0x80, RZ, 0xc0, !PT ;  /* 0x000000800eff7812 */ /* 0x040fe4000786c0ff */
[----:B------:R-:W-:Y:S02]  /*183e60*/  LOP3.LUT P2, RZ, R14, 0x100, RZ, 0xc0, !PT ;  /* 0x000001000eff7812 */ /* 0x000fe4000784c0ff */
[C---:B------:R-:W-:Y:S02]  /*183e70*/  LOP3.LUT P1, RZ, R15.reuse, 0x10000, RZ, 0xc0, !PT ;  /* 0x000100000fff7812 */ /* 0x040fe4000782c0ff */
[----:B------:R-:W-:-:S02]  /*183e80*/  LOP3.LUT P0, RZ, R15, 0x20000, RZ, 0xc0, !PT ;  /* 0x000200000fff7812 */ /* 0x000fc4000780c0ff */
[----:B----4-:R-:W-:-:S05]  /*183e90*/  PRMT R17, R23, 0x7770, RZ ;  /* 0x0000777017117816 */ /* 0x010fca00000000ff */
        /* <DEDUP_REMOVED lines=21> */
[----:B------:R-:W2:Y:S04]  /*183ff0*/  LDL.LU.64 R10, [R1+0x478] ;  /* 0x00047800010a7983 */ /* 0x000ea80000300a00 */
[----:B---3--:R1:W-:Y:S04]  /*184000*/  @P0 STG.E.U8 desc[UR62][R12.64], R17 ;  /* 0x000000110c000986 */ /* 0x0083e8000c10113e */
        /* <DEDUP_REMOVED lines=8> */
[----:B------:R-:W4:Y:S04]  /*184090*/  LDL.LU.64 R6, [R1+0x450] ;  /* 0x0004500001067983 */ /* 0x000f280000300a00 */
[----:B------:R-:W4:Y:S04]  /*1840a0*/  LDL.LU R25, [R1+0x158] ;  /* 0x0001580001197983 */ /* 0x000f280000300800 */
[----:B--2---:R1:W-:Y:S02]  /*1840b0*/  @P3 STG.E.U8 desc[UR62][R10.64], R17 ;  /* 0x000000110a003986 */ /* 0x0043e4000c10113e */
[----:B-1----:R-:W-:-:S02]  /*1840c0*/  PRMT R17, R24, 0x7773, RZ ;  /* 0x0000777318117816 */ /* 0x002fc400000000ff */
[----:B------:R-:W2:Y:S04]  /*1840d0*/  LDL.LU.64 R10, [R1+0x448] ;  /* 0x00044800010a7983 */ /* 0x000ea80000300a00 */
[----:B---3--:R1:W-:Y:S04]  /*1840e0*/  @P2 STG.E.U8 desc[UR62][R12.64], R17 ;  /* 0x000000110c002986 */ /* 0x0083e8000c10113e */
[----:B-1----:R-:W3:Y:S01]  /*1840f0*/  LDL.LU.64 R12, [R1+0x438] ;  /* 0x00043800010c7983 */ /* 0x002ee20000300a00 */
        /* <DEDUP_REMOVED lines=33> */
[----:B------:R-:W4:Y:S04]  /*184310*/  LDL.LU.64 R22, [R1+0x418] ;  /* 0x0004180001167983 */ /* 0x000f280000300a00 */
[----:B------:R-:W4:Y:S02]  /*184320*/  LDL.LU.64 R26, [R1+0x4b0] ;  /* 0x0004b000011a7983 */ /* 0x000f240000300a00 */
        /* <DEDUP_REMOVED lines=23> */
[----:B------:R-:W-:Y:S02]  /*1844a0*/  PRMT R17, R25, 0x7772, RZ ;  /* 0x0000777219117816 */ /* 0x000fe400000000ff */
[----:B------:R-:W-:Y:S02]  /*1844b0*/  LOP3.LUT P5, RZ, R14, 0x10000, RZ, 0xc0, !PT ;  /* 0x000100000eff7812 */ /* 0x000fe400078ac0ff */
        /* <DEDUP_REMOVED lines=18> */
[C---:B------:R-:W-:Y:S02]  /*1845e0*/  LOP3.LUT P2, RZ, R14.reuse, 0x20000, RZ, 0xc0, !PT ;  /* 0x000200000eff7812 */ /* 0x040fe4000784c0ff */
[----:B------:R-:W-:Y:S02]  /*1845f0*/  LOP3.LUT P1, RZ, R14, 0x40000, RZ, 0xc0, !PT ;  /* 0x000400000eff7812 */ /* 0x000fe4000782c0ff */
        /* <DEDUP_REMOVED lines=11> */
[----:B------:R1:W-:Y:S04]  /*1846b0*/  @P0 STG.E.U8 desc[UR62][R10.64], R17 ;  /* 0x000000110a000986 */ /* 0x0003e8000c10113e */
[----:B-1----:R-:W2:Y:S04]  /*1846c0*/  LDL.LU.64 R10, [R1+0x540] ;  /* 0x00054000010a7983 */ /* 0x002ea80000300a00 */
[----:B------:R-:W4:Y:S01]  /*1846d0*/  LDL.LU.64 R26, [R1+0x560] ;  /* 0x00056000011a7983 */ /* 0x000f220000300a00 */
[----:B------:R-:W-:Y:S02]  /*1846e0*/  LOP3.LUT R16, R16, 0xffffefff, RZ, 0xc0, !PT ;  /* 0xffffefff10107812 */ /* 0x000fe400078ec0ff */
[----:B------:R-:W-:Y:S01]  /*1846f0*/  LOP3.LUT P3, RZ, R15, 0x8000000, RZ, 0xc0, !PT ;  /* 0x080000000fff7812 */ /* 0x000fe2000786c0ff */
[----:B------:R-:W2:Y:S01]  /*184700*/  LDL.LU.64 R2, [R1+0x570] ;  /* 0x0005700001027983 */ /* 0x000ea20000300a00 */
[----:B------:R-:W-:-:S02]  /*184710*/  LOP3.LUT P2, RZ, R14, 0x80000, RZ, 0xc0, !PT ;  /* 0x000800000eff7812 */ /* 0x000fc4000784c0ff */
[----:B------:R-:W-:Y:S01]  /*184720*/  LOP3.LUT P0, RZ, R15, 0x10000000, RZ, 0xc0, !PT ;  /* 0x100000000fff7812 */ /* 0x000fe2000780c0ff */
[----:B------:R-:W2:Y:S04]  /*184730*/  LDL.LU.64 R28, [R1+0x598] ;  /* 0x00059800011c7983 */ /* 0x000ea80000300a00 */
[----:B------:R-:W2:Y:S04]  /*184740*/  LDL.LU.64 R4, [R1+0x5a0] ;  /* 0x0005a00001047983 */ /* 0x000ea80000300a00 */
[----:B------:R-:W2:Y:S04]  /*184750*/  LDL.LU R21, [R1+0x148] ;  /* 0x0001480001157983 */ /* 0x000ea80000300800 */
[----:B------:R-:W2:Y:S01]  /*184760*/  LDL.LU.64 R6, [R1+0x5c8] ;  /* 0x0005c80001067983 */ /* 0x000ea20000300a00 */
        /* <DEDUP_REMOVED lines=25> */
[----:B--2---:R1:W-:Y:S01]  /*184900*/  @P3 STG.E.U8 desc[UR62][R10.64], R15 ;  /* 0x0000000f0a003986 */ /* 0x0043e2000c10113e */
[C---:B------:R-:W-:Y:S02]  /*184910*/  LOP3.LUT P3, RZ, R13.reuse, 0x4, RZ, 0xc0, !PT ;  /* 0x000000040dff7812 */ /* 0x040fe4000786c0ff */
[----:B-1----:R-:W-:Y:S01]  /*184920*/  PRMT R15, R0, 0x7772, RZ ;  /* 0x00007772000f7816 */ /* 0x002fe200000000ff */
[----:B------:R-:W2:Y:S04]  /*184930*/  LDL.LU.64 R10, [R1+0x5d0] ;  /* 0x0005d000010a7983 */ /* 0x000ea80000300a00 */
[----:B------:R-:W3:Y:S04]  /*184940*/  LDL.LU R20, [R1+0x14c] ;  /* 0x00014c0001147983 */ /* 0x000ee80000300800 */
[----:B----4-:R-:W-:Y:S01]  /*184950*/  @P2 STG.E.U8 desc[UR62][R26.64], R15 ;  /* 0x0000000f1a002986 */ /* 0x010fe2000c10113e */
[----:B------:R-:W-:-:S03]  /*184960*/  LOP3.LUT P2, RZ, R13, 0x8, RZ, 0xc0, !PT ;  /* 0x000000080dff7812 */ /* 0x000fc6000784c0ff */
[----:B------:R1:W-:Y:S04]  /*184970*/  STL.64 [R1+0x50b8], R12 ;  /* 0x0050b80c01007387 */ /* 0x0003e80000100a00 */
[----:B-1----:R-:W4:Y:S01]  /*184980*/  LDL.LU.64 R12, [R1+0x600] ;  /* 0x00060000010c7983 */ /* 0x002f220000300a00 */
[----:B------:R-:W-:Y:S02]  /*184990*/  LOP3.LUT P1, RZ, R14, 0x100000, RZ, 0xc0, !PT ;  /* 0x001000000eff7812 */ /* 0x000fe4000782c0ff */
[----:B------:R-:W-:-:S11]  /*1849a0*/  PRMT R15, R0, 0x7773, RZ ;  /* 0x00007773000f7816 */ /* 0x000fd600000000ff */
[----:B------:R1:W-:Y:S02]  /*1849b0*/  @P1 STG.E.U8 desc[UR62][R2.64], R15 ;  /* 0x0000000f02001986 */ /* 0x0003e4000c10113e */
[----:B-1----:R-:W-:-:S05]  /*1849c0*/  PRMT R15, R21, 0x7770, RZ ;  /* 0x00007770150f7816 */ /* 0x002fca00000000ff */
[----:B------:R1:W-:Y:S02]  /*1849d0*/  @P0 STG.E.U8 desc[UR62][R28.64], R15 ;  /* 0x0000000f1c000986 */ /* 0x0003e4000c10113e */
[----:B-1----:R-:W-:Y:S02]  /*1849e0*/  PRMT R15, R21, 0x7771, RZ ;  /* 0x00007771150f7816 */ /* 0x002fe400000000ff */
[----:B----4-:R1:W-:Y:S04]  /*1849f0*/  STL.64 [R1+0x50c0], R12 ;  /* 0x0050c00c01007387 */ /* 0x0103e80000100a00 */
[----:B-1----:R-:W4:Y:S04]  /*184a00*/  LDL.LU.64 R12, [R1+0x5f8] ;  /* 0x0005f800010c7983 */ /* 0x002f280000300a00 */
        /* <DEDUP_REMOVED lines=12> */
[----:B--2---:R3:W-:Y:S01]  /*184ad0*/  @P6 STG.E.U8 desc[UR62][R10.64], R15 ;  /* 0x0000000f0a006986 */ /* 0x0047e2000c10113e */
[----:B------:R-:W-:-:S03]  /*184ae0*/  LOP3.LUT P6, RZ, R16, 0x20000, RZ, 0xc0, !PT ;  /* 0x0002000010ff7812 */ /* 0x000fc600078cc0ff */
[----:B------:R-:W2:Y:S04]  /*184af0*/  LDL.LU.64 R2, [R1+0x690] ;  /* 0x0006900001027983 */ /* 0x000ea80000300a00 */
[----:B------:R-:W2:Y:S01]  /*184b00*/  LDL.LU.64 R28, [R1+0x6b0] ;  /* 0x0006b000011c7983 */ /* 0x000ea20000300a00 */
[----:B---3--:R-:W-:-:S03]  /*184b10*/  PRMT R15, R20, 0x7770, RZ ;  /* 0x00007770140f7816 */ /* 0x008fc600000000ff */
[----:B------:R-:W3:Y:S04]  /*184b20*/  LDL.LU.64 R4, [R1+0x6b8] ;  /* 0x0006b80001047983 */ /* 0x000ee80000300a00 */
[----:B------:R-:W2:Y:S04]  /*184b30*/  LDL.LU.64 R6, [R1+0x6c0] ;  /* 0x0006c00001067983 */ /* 0x000ea80000300a00 */
[----:B------:R-:W2:Y:S04]  /*184b40*/  LDL.LU.64 R10, [R1+0x6c8] ;  /* 0x0006c800010a7983 */ /* 0x000ea80000300a00 */
[----:B----4-:R1:W-:Y:S04]  /*184b50*/  @P6 STG.E.U8 desc[UR62][R12.64], R15 ;  /* 0x0000000f0c006986 */ /* 0x0103e8000c10113e */
[----:B-1----:R-:W4:Y:S01]  /*184b60*/  LDL.LU.64 R12, [R1+0x50c0] ;  /* 0x0050c000010c7983 */ /* 0x002f220000300a00 */
[----:B------:R-:W-:-:S02]  /*184b70*/  LOP3.LUT P6, RZ, R16, 0x10000, RZ, 0xc0, !PT ;  /* 0x0001000010ff7812 */ /* 0x000fc400078cc0ff */
[----:B------:R-:W-:Y:S02]  /*184b80*/  PRMT R15, R20, 0x7771, RZ ;  /* 0x00007771140f7816 */ /* 0x000fe400000000ff */
[C---:B------:R-:W-:Y:S02]  /*184b90*/  LOP3.LUT P5, RZ, R14.reuse, 0x2000000, RZ, 0xc0, !PT ;  /* 0x020000000eff7812 */ /* 0x040fe400078ac0ff */
[----:B------:R-:W-:-:S07]  /*184ba0*/  LOP3.LUT P4, RZ, R14, 0x4000000, RZ, 0xc0, !PT ;  /* 0x040000000eff7812 */ /* 0x000fce000788c0ff */
[----:B----4-:R1:W-:Y:S04]  /*184bb0*/  @P6 STG.E.U8 desc[UR62][R12.64], R15 ;  /* 0x0000000f0c006986 */ /* 0x0103e8000c10113e */
[----:B-1----:R-:W4:Y:S01]  /*184bc0*/  LDL.LU.64 R12, [R1+0x50b8] ;  /* 0x0050b800010c7983 */ /* 0x002f220000300a00 */
        /* <DEDUP_REMOVED lines=13> */
[----:B------:R1:W-:Y:S01]  /*184ca0*/  @P5 STG.E.U8 desc[UR62][R26.64], R15 ;  /* 0x0000000f1a005986 */ /* 0x0003e2000c10113e */
[----:B------:R-:W-:Y:S02]  /*184cb0*/  LOP3.LUT P1, RZ, R14, 0x8000000, RZ, 0xc0, !PT ;  /* 0x080000000eff7812 */ /* 0x000fe4000782c0ff */
[----:B-1----:R-:W-:-:S05]  /*184cc0*/  PRMT R15, R0, 0x7773, RZ ;  /* 0x00007773000f7816 */ /* 0x002fca00000000ff */
[----:B--2---:R4:W-:Y:S01]  /*184cd0*/  @P4 STG.E.U8 desc[UR62][R2.64], R15 ;  /* 0x0000000f02004986 */ /* 0x0049e2000c10113e */
[----:B------:R-:W-:Y:S02]  /*184ce0*/  LOP3.LUT P0, RZ, R14, 0x10000000, RZ, 0xc0, !PT ;  /* 0x100000000eff7812 */ /* 0x000fe4000780c0ff */
[----:B----4-:R-:W-:-:S05]  /*184cf0*/  PRMT R15, R12, 0x7770, RZ ;  /* 0x000077700c0f7816 */ /* 0x010fca00000000ff */
[----:B------:R1:W-:Y:S02]  /*184d00*/  @P3 STG.E.U8 desc[UR62][R28.64], R15 ;  /* 0x0000000f1c003986 */ /* 0x0003e4000c10113e */
[----:B-1----:R-:W-:-:S05]  /*184d10*/  PRMT R15, R12, 0x7771, RZ ;  /* 0x000077710c0f7816 */ /* 0x002fca00000000ff */
[----:B---3--:R1:W-:Y:S02]  /*184d20*/  @P2 STG.E.U8 desc[UR62][R4.64], R15 ;  /* 0x0000000f04002986 */ /* 0x0083e4000c10113e */
[----:B-1----:R-:W-:-:S05]  /*184d30*/  PRMT R15, R12, 0x7772, RZ ;  /* 0x000077720c0f7816 */ /* 0x002fca00000000ff */
[----:B------:R1:W-:Y:S02]  /*184d40*/  @P1 STG.E.U8 desc[UR62][R6.64], R15 ;  /* 0x0000000f06001986 */ /* 0x0003e4000c10113e */
[----:B-1----:R-:W-:Y:S02]  /*184d50*/  PRMT R15, R12, 0x7773, RZ ;  /* 0x000077730c0f7816 */ /* 0x002fe400000000ff */
[----:B------:R-:W2:Y:S04]  /*184d60*/  LDL.LU R12, [R1+0x50b0] ;  /* 0x0050b000010c7983 */ /* 0x000ea80000300800 */
[----:B------:R1:W-:Y:S04]  /*184d70*/  @P0 STG.E.U8 desc[UR62][R10.64], R15 ;  /* 0x0000000f0a000986 */ /* 0x0003e8000c10113e */
[----:B------:R-:W3:Y:S04]  /*184d80*/  LDL.LU.64 R6, [R1+0x6d0] ;  /* 0x0006d00001067983 */ /* 0x000ee80000300a00 */
[----:B-1----:R-:W4:Y:S04]  /*184d90*/  LDL.LU.64 R10, [R1+0x6d8] ;  /* 0x0006d800010a7983 */ /* 0x002f280000300a00 */
[----:B------:R-:W2:Y:S04]  /*184da0*/  LDL.LU.64 R26, [R1+0x6e0] ;  /* 0x0006e000011a7983 */ /* 0x000ea80000300a00 */
[----:B------:R-:W2:Y:S01]  /*184db0*/  LDL.LU R0, [R1+0x138] ;  /* 0x0001380001007983 */ /* 0x000ea20000300800 */
[----:B------:R-:W-:-:S02]  /*184dc0*/  LOP3.LUT P3, RZ, R13, 0x10, RZ, 0xc0, !PT ;  /* 0x000000100dff7812 */ /* 0x000fc4000786c0ff */
[----:B------:R-:W-:Y:S01]  /*184dd0*/  LOP3.LUT P2, RZ, R13, 0x20, RZ, 0xc0, !PT ;  /* 0x000000200dff7812 */ /* 0x000fe2000784c0ff */
[----:B------:R-:W3:Y:S04]  /*184de0*/  LDL.LU.64 R28, [R1+0x6e8] ;  /* 0x0006e800011c7983 */ /* 0x000ee80000300a00 */
[----:B------:R-:W4:Y:S04]  /*184df0*/  LDL.LU.64 R4, [R1+0x6f0] ;  /* 0x0006f00001047983 */ /* 0x000f280000300a00 */
[----:B------:R-:W4:Y:S01]  /*184e00*/  LDL.LU R17, [R1+0x13c] ;  /* 0x00013c0001117983 */ /* 0x000f220000300800 */
[----:B--2---:R-:W-:-:S05]  /*184e10*/  PRMT R15, R0, 0x7770, RZ ;  /* 0x00007770000f7816 */ /* 0x004fca00000000ff */
[----:B---3--:R1:W-:Y:S02]  /*184e20*/  @P3 STG.E.U8 desc[UR62][R6.64], R15 ;  /* 0x0000000f06003986 */ /* 0x0083e4000c10113e */
[----:B-1----:R-:W-:Y:S02]  /*184e30*/  PRMT R15, R0, 0x7771, RZ ;  /* 0x00007771000f7816 */ /* 0x002fe400000000ff */
[----:B------:R-:W2:Y:S04]  /*184e40*/  LDL.LU.64 R6, [R1+0x6f8] ;  /* 0x0006f80001067983 */ /* 0x000ea80000300a00 */
        /* <DEDUP_REMOVED lines=35> */
[----:B------:R-:W-:-:S05]  /*185080*/  PRMT R15, R0, 0x7772, RZ ;  /* 0x00007772000f7816 */ /* 0x000fca00000000ff */
[----:B------:R1:W-:Y:S02]  /*185090*/  @P1 STG.E.U8 desc[UR62][R26.64], R15 ;  /* 0x0000000f1a001986 */ /* 0x0003e4000c10113e */
[----:B------:R-:W-:Y:S02]  /*1850a0*/  @P6 LOP3.LUT R16, R16, 0x800, RZ, 0xfc, !PT ;  /* 0x0000080010106812 */ /* 0x000fe400078efcff */
[----:B------:R-:W-:Y:S02]  /*1850b0*/  LOP3.LUT P6, RZ, R13, 0x40, RZ, 0xc0, !PT ;  /* 0x000000400dff7812 */ /* 0x000fe400078cc0ff */
[----:B-1----:R-:W-:Y:S02]  /*1850c0*/  PRMT R15, R0, 0x7773, RZ ;  /* 0x00007773000f7816 */ /* 0x002fe400000000ff */
[----:B------:R-:W4:Y:S04]  /*1850d0*/  LDL.LU R0, [R1+0x124] ;  /* 0x0001240001007983 */ /* 0x000f280000300800 */
        /* <DEDUP_REMOVED lines=56> */
[----:B-1----:R-:W3:Y:S04]  /*185460*/  LDL.LU.64 R10, [R1+0x770] ;  /* 0x00077000010a7983 */ /* 0x002ee80000300a00 */
[----:B------:R-:W4:Y:S04]  /*185470*/  LDL.LU.64 R22, [R1+0x778] ;  /* 0x0007780001167983 */ /* 0x000f280000300a00 */
[----:B------:R-:W3:Y:S04]  /*185480*/  LDL.LU.64 R26, [R1+0x780] ;  /* 0x00078000011a7983 */ /* 0x000ee80000300a00 */
[----:B------:R-:W3:Y:S01]  /*185490*/  LDL.LU R24, [R1+0x12c] ;  /* 0x00012c0001187983 */ /* 0x000ee20000300800 */
[----:B------:R-:W-:-:S02]  /*1854a0*/  LOP3.LUT P3, RZ, R12, 0x40, RZ, 0xc0, !PT ;  /* 0x000000400cff7812 */ /* 0x000fc4000786c0ff */
[----:B------:R-:W-:Y:S01]  /*1854b0*/  LOP3.LUT P2, RZ, R13, 0x4000, RZ, 0xc0, !PT ;  /* 0x000040000dff7812 */ /* 0x000fe2000784c0ff */
[----:B------:R-:W4:Y:S01]  /*1854c0*/  LDL.LU.64 R28, [R1+0x788] ;  /* 0x00078800011c7983 */ /* 0x000f220000300a00 */
[----:B------:R-:W-:-:S03]  /*1854d0*/  PRMT R15, R3, 0x7773, RZ ;  /* 0x00007773030f7816 */ /* 0x000fc600000000ff */
[----:B------:R-:W4:Y:S04]  /*1854e0*/  LDL.LU.64 R4, [R1+0x790] ;  /* 0x0007900001047983 */ /* 0x000f280000300a00 */
[----:B------:R-:W4:Y:S04]  /*1854f0*/  LDL.LU R0, [R1+0x110] ;  /* 0x0001100001007983 */ /* 0x000f280000300800 */
[----:B--2---:R1:W-:Y:S04]  /*185500*/  @P3 STG.E.U8 desc[UR62][R6.64], R15 ;  /* 0x0000000f06003986 */ /* 0x0043e8000c10113e */
[----:B-1----:R-:W2:Y:S01]  /*185510*/  LDL.LU.64 R6, [R1+0x798] ;  /* 0x0007980001067983 */ /* 0x002ea20000300a00 */
[----:B---3--:R-:W-:-:S05]  /*185520*/  PRMT R15, R24, 0x7770, RZ ;  /* 0x00007770180f7816 */ /* 0x008fca00000000ff */
[----:B------:R1:W-:Y:S04]  /*185530*/  @P2 STG.E.U8 desc[UR62][R10.64], R15 ;  /* 0x0000000f0a002986 */ /* 0x0003e8000c10113e */
        /* <DEDUP_REMOVED lines=27> */
[----:B------:R-:W-:Y:S01]  /*1856f0*/  PRMT R15, R24, 0x7771, RZ ;  /* 0x00007771180f7816 */ /* 0x000fe200000000ff */
[----:B------:R-:W3:Y:S04]  /*185700*/  LDL.LU.64 R20, [R1+0x7c0] ;  /* 0x0007c00001147983 */ /* 0x000ee80000300a00 */
[----:B------:R-:W-:Y:S01]  /*185710*/  @P6 LOP3.LUT R16, R16, 0x4, RZ, 0xfc, !PT ;  /* 0x0000000410106812 */ /* 0x000fe200078efcff */
[----:B------:R-:W3:Y:S01]  /*185720*/  LDL.LU R3, [R1+0x118] ;  /* 0x0001180001037983 */ /* 0x000ee20000300800 */
[----:B------:R-:W-:-:S02]  /*185730*/  LOP3.LUT P6, RZ, R13, 0x10000, RZ, 0xc0, !PT ;  /* 0x000100000dff7812 */ /* 0x000fc400078cc0ff */
[----:B------:R-:W-:Y:S01]  /*185740*/  LOP3.LUT R16, R16, 0xfffffff7, RZ, 0xc0, !PT ;  /* 0xfffffff710107812 */ /* 0x000fe200078ec0ff */
[----:B----4-:R1:W-:Y:S04]  /*185750*/  @P1 STG.E.U8 desc[UR62][R22.64], R15 ;  /* 0x0000000f16001986 */ /* 0x0103e8000c10113e */
[----:B------:R-:W4:Y:S06]  /*185760*/  LDL.LU.64 R8, [R1+0x7c8] ;  /* 0x0007c80001087983 */ /* 0x000f2c0000300a00 */
[----:B------:R-:W-:-:S02]  /*185770*/  @P6 LOP3.LUT R16, R16, 0x8, RZ, 0xfc, !PT ;  /* 0x0000000810106812 */ /* 0x000fc400078efcff */
[----:B------:R-:W-:Y:S02]  /*185780*/  LOP3.LUT P6, RZ, R12, 0x100, RZ, 0xc0, !PT ;  /* 0x000001000cff7812 */ /* 0x000fe400078cc0ff */
[----:B-1----:R-:W-:-:S05]  /*185790*/  PRMT R15, R24, 0x7772, RZ ;  /* 0x00007772180f7816 */ /* 0x002fca00000000ff */
[----:B------:R1:W-:Y:S02]  /*1857a0*/  @P0 STG.E.U8 desc[UR62][R26.64], R15 ;  /* 0x0000000f1a000986 */ /* 0x0003e4000c10113e */
[----:B-1----:R-:W-:Y:S02]  /*1857b0*/  PRMT R15, R24, 0x7773, RZ ;  /* 0x00007773180f7816 */ /* 0x002fe400000000ff */
        /* <DEDUP_REMOVED lines=8> */
[----:B------:R-:W-:Y:S02]  /*185840*/  LOP3.LUT P6, RZ, R16, 0x4, RZ, 0xc0, !PT ;  /* 0x0000000410ff7812 */ /* 0x000fe400078cc0ff */
        /* <DEDUP_REMOVED lines=8> */
[----:B------:R-:W-:-:S03]  /*1858d0*/  LOP3.LUT P6, RZ, R16, 0x1, RZ, 0xc0, !PT ;  /* 0x0000000110ff7812 */ /* 0x000fc600078cc0ff */
[----:B------:R-:W2:Y:S01]  /*1858e0*/  LDL.LU.64 R16, [R1+0x7b0] ;  /* 0x0007b00001107983 */ /* 0x000ea20000300a00 */
[----:B------:R-:W-:-:S03]  /*1858f0*/  PRMT R15, R0, 0x7773, RZ ;  /* 0x00007773000f7816 */ /* 0x000fc600000000ff */
[----:B------:R-:W2:Y:S01]  /*185900*/  LDL.LU R0, [R1+0x5090] ;  /* 0x0050900001007983 */ /* 0x000ea20000300800 */
[C---:B------:R-:W-:Y:S02]  /*185910*/  LOP3.LUT P5, RZ, R13.reuse, 0x100000, RZ, 0xc0, !PT ;  /* 0x001000000dff7812 */ /* 0x040fe400078ac0ff */
[----:B------:R-:W-:Y:S02]  /*185920*/  LOP3.LUT P4, RZ, R13, 0x200000, RZ, 0xc0, !PT ;  /* 0x002000000dff7812 */ /* 0x000fe4000788c0ff */
[----:B------:R-:W-:Y:S01]  /*185930*/  LOP3.LUT P3, RZ, R12, 0x2000, RZ, 0xc0, !PT ;  /* 0x000020000cff7812 */ /* 0x000fe2000786c0ff */
[----:B---3--:R1:W-:Y:S04]  /*185940*/  @P6 STG.E.U8 desc[UR62][R10.64], R15 ;  /* 0x0000000f0a006986 */ /* 0x0083e8000c10113e */
[----:B-1----:R-:W3:Y:S01]  /*185950*/  LDL.LU.64 R10, [R1+0x5088] ;  /* 0x00508800010a7983 */ /* 0x002ee20000300a00 */
[----:B------:R-:W-:-:S02]  /*185960*/  LOP3.LUT P6, RZ, R14, 0x80000000, RZ, 0xc0, !PT ;  /* 0x800000000eff7812 */ /* 0x000fc400078cc0ff */
[----:B------:R-:W-:-:S11]  /*185970*/  PRMT R15, R2, 0x7770, RZ ;  /* 0x00007770020f7816 */ /* 0x000fd600000000ff */
        /* <DEDUP_REMOVED lines=11> */
[----:B-1----:R-:W-:-:S05]  /*185a30*/  PRMT R15, R3, 0x7770, RZ ;  /* 0x00007770030f7816 */ /* 0x002fca00000000ff */
[----:B------:R1:W-:Y:S01]  /*185a40*/  @P5 STG.E.U8 desc[UR62][R24.64], R15 ;  /* 0x0000000f18005986 */ /* 0x0003e2000c10113e */
[----:B------:R-:W-:Y:S02]  /*185a50*/  LOP3.LUT P1, RZ, R13, 0x400000, RZ, 0xc0, !PT ;  /* 0x004000000dff7812 */ /* 0x000fe4000782c0ff */
[----:B-1----:R-:W-:Y:S01]  /*185a60*/  PRMT R15, R3, 0x7771, RZ ;  /* 0x00007771030f7816 */ /* 0x002fe200000000ff */
[----:B------:R-:W2:Y:S04]  /*185a70*/  LDL.LU.64 R24, [R1+0x800] ;  /* 0x0008000001187983 */ /* 0x000ea80000300a00 */
[----:B------:R1:W-:Y:S01]  /*185a80*/  @P4 STG.E.U8 desc[UR62][R22.64], R15 ;  /* 0x0000000f16004986 */ /* 0x0003e2000c10113e */
[----:B------:R-:W-:Y:S02]  /*185a90*/  LOP3.LUT P0, RZ, R13, 0x800000, RZ, 0xc0, !PT ;  /* 0x008000000dff7812 */ /* 0x000fe4000780c0ff */
[----:B-1----:R-:W-:-:S05]  /*185aa0*/  PRMT R15, R3, 0x7772, RZ ;  /* 0x00007772030f7816 */ /* 0x002fca00000000ff */
[----:B------:R1:W-:Y:S02]  /*185ab0*/  @P3 STG.E.U8 desc[UR62][R26.64], R15 ;  /* 0x0000000f1a003986 */ /* 0x0003e4000c10113e */
[----:B-1----:R-:W-:-:S05]  /*185ac0*/  PRMT R15, R3, 0x7773, RZ ;  /* 0x00007773030f7816 */ /* 0x002fca00000000ff */
[----:B------:R3:W-:Y:S02]  /*185ad0*/  @P2 STG.E.U8 desc[UR62][R28.64], R15 ;  /* 0x0000000f1c002986 */ /* 0x0007e4000c10113e */
[----:B---3--:R-:W-:-:S05]  /*185ae0*/  PRMT R15, R11, 0x7770, RZ ;  /* 0x000077700b0f7816 */ /* 0x008fca00000000ff */
[----:B------:R1:W-:Y:S02]  /*185af0*/  @P1 STG.E.U8 desc[UR62][R4.64], R15 ;  /* 0x0000000f04001986 */ /* 0x0003e4000c10113e */
[----:B-1----:R-:W-:-:S05]  /*185b00*/  PRMT R15, R11, 0x7771, RZ ;  /* 0x000077710b0f7816 */ /* 0x002fca00000000ff */
[----:B------:R1:W-:Y:S04]  /*185b10*/  @P0 STG.E.U8 desc[UR62][R6.64], R15 ;  /* 0x0000000f06000986 */ /* 0x0003e8000c10113e */
[----:B-1----:R-:W3:Y:S01]  /*185b20*/  LDL.LU.64 R6, [R1+0x808] ;  /* 0x0008080001067983 */ /* 0x002ee20000300a00 */
[C---:B------:R-:W-:Y:S02]  /*185b30*/  LOP3.LUT P3, RZ, R12.reuse, 0x8000, RZ, 0xc0, !PT ;  /* 0x000080000cff7812 */ /* 0x040fe4000786c0ff */
[----:B------:R-:W-:Y:S01]  /*185b40*/  LOP3.LUT P2, RZ, R12, 0x10000, RZ, 0xc0, !PT ;  /* 0x000100000cff7812 */ /* 0x000fe2000784c0ff */
[----:B------:R-:W4:Y:S01]  /*185b50*/  LDL.LU.64 R22, [R1+0x810] ;  /* 0x0008100001167983 */ /* 0x000f220000300a00 */
[----:B------:R-:W-:-:S03]  /*185b60*/  PRMT R15, R11, 0x7772, RZ ;  /* 0x000077720b0f7816 */ /* 0x000fc600000000ff */
[----:B------:R-:W4:Y:S04]  /*185b70*/  LDL.LU.64 R26, [R1+0x818] ;  /* 0x00081800011a7983 */ /* 0x000f280000300a00 */
[----:B------:R-:W4:Y:S04]  /*185b80*/  LDL.LU.64 R2, [R1+0x820] ;  /* 0x0008200001027983 */ /* 0x000f280000300a00 */
[----:B------:R-:W4:Y:S04]  /*185b90*/  LDL.LU R29, [R1+0x100] ;  /* 0x00010000011d7983 */ /* 0x000f280000300800 */
[----:B------:R-:W4:Y:S04]  /*185ba0*/  LDL.LU.64 R4, [R1+0x828] ;  /* 0x0008280001047983 */ /* 0x000f280000300a00 */
[----:B--2---:R1:W-:Y:S02]  /*185bb0*/  @P3 STG.E.U8 desc[UR62][R24.64], R15 ;  /* 0x0000000f18003986 */ /* 0x0043e4000c10113e */
[----:B-1----:R-:W-:-:S02]  /*185bc0*/  PRMT R15, R11, 0x7773, RZ ;  /* 0x000077730b0f7816 */ /* 0x002fc400000000ff */
[----:B------:R-:W2:Y:S04]  /*185bd0*/  LDL.LU R11, [R1+0x5080] ;  /* 0x00508000010b7983 */ /* 0x000ea80000300800 */
[----:B---3--:R1:W-:Y:S04]  /*185be0*/  @P2 STG.E.U8 desc[UR62][R6.64], R15 ;  /* 0x0000000f06002986 */ /* 0x0083e8000c10113e */
[----:B-1----:R-:W3:Y:S04]  /*185bf0*/  LDL.LU.64 R6, [R1+0x830] ;  /* 0x0008300001067983 */ /* 0x002ee80000300a00 */
[----:B------:R-:W2:Y:S04]  /*185c00*/  LDL.LU R15, [R1+0x104] ;  /* 0x00010400010f7983 */ /* 0x000ea80000300800 */
        /* <DEDUP_REMOVED lines=29> */
[C---:B------:R-:W-:Y:S02]  /*185de0*/  LOP3.LUT P0, RZ, R13.reuse, 0x2000000, RZ, 0xc0, !PT ;  /* 0x020000000dff7812 */ /* 0x040fe4000780c0ff */
[----:B------:R-:W-:Y:S01]  /*185df0*/  LOP3.LUT P4, RZ, R13, 0x40000000, RZ, 0xc0, !PT ;  /* 0x400000000dff7812 */ /* 0x000fe2000788c0ff */
[----:B------:R-:W2:Y:S04]  /*185e00*/  LDL.LU.64 R8, [R1+0x860] ;  /* 0x0008600001087983 */ /* 0x000ea80000300a00 */
[----:B------:R-:W-:-:S02]  /*185e10*/  @P6 LOP3.LUT R14, R14, 0x4000000, RZ, 0xfc, !PT ;  /* 0x040000000e0e6812 */ /* 0x000fc400078efcff */
[----:B------:R-:W-:Y:S02]  /*185e20*/  LOP3.LUT P6, RZ, R12, 0x40000, RZ, 0xc0, !PT ;  /* 0x000400000cff7812 */ /* 0x000fe400078cc0ff */
[----:B------:R-:W-:Y:S02]  /*185e30*/  LOP3.LUT R14, R14, 0xf7ffffff, RZ, 0xc0, !PT ;  /* 0xf7ffffff0e0e7812 */ /* 0x000fe400078ec0ff */
[----:B------:R-:W-:Y:S02]  /*185e40*/  LOP3.LUT P3, RZ, R13, 0x80000000, RZ, 0xc0, !PT ;  /* 0x800000000dff7812 */ /* 0x000fe4000786c0ff */
[----:B----4-:R-:W-:-:S05]  /*185e50*/  PRMT R13, R29, 0x7770, RZ ;  /* 0x000077701d0d7816 */ /* 0x010fca00000000ff */
[----:B------:R1:W-:Y:S02]  /*185e60*/  @P1 STG.E.U8 desc[UR62][R22.64], R13 ;  /* 0x0000000d16001986 */ /* 0x0003e4000c10113e */
[----:B------:R-:W-:Y:S02]  /*185e70*/  @P6 LOP3.LUT R14, R14, 0x8000000, RZ, 0xfc, !PT ;  /* 0x080000000e0e6812 */ /* 0x000fe400078efcff */
[----:B------:R-:W-:Y:S02]  /*185e80*/  LOP3.LUT P6, RZ, R12, 0x20000, RZ, 0xc0, !PT ;  /* 0x000200000cff7812 */ /* 0x000fe400078cc0ff */
[C---:B-1----:R-:W-:Y:S01]  /*185e90*/  PRMT R13, R29.reuse, 0x7771, RZ ;  /* 0x000077711d0d7816 */ /* 0x042fe200000000ff */
[----:B------:R-:W4:Y:S04]  /*185ea0*/  LDL.LU.64 R22, [R1+0x868] ;  /* 0x0008680001167983 */ /* 0x000f280000300a00 */
[----:B------:R1:W-:Y:S02]  /*185eb0*/  @P0 STG.E.U8 desc[UR62][R26.64], R13 ;  /* 0x0000000d1a000986 */ /* 0x0003e4000c10113e */
[----:B-1----:R-:W-:-:S02]  /*185ec0*/  PRMT R13, R29, 0x7772, RZ ;  /* 0x000077721d0d7816 */ /* 0x002fc400000000ff */
[----:B------:R-:W4:Y:S04]  /*185ed0*/  LDL.LU.64 R26, [R1+0x870] ;  /* 0x00087000011a7983 */ /* 0x000f280000300a00 */
[----:B------:R1:W-:Y:S01]  /*185ee0*/  @P6 STG.E.U8 desc[UR62][R2.64], R13 ;  /* 0x0000000d02006986 */ /* 0x0003e2000c10113e */
[C---:B------:R-:W-:Y:S02]  /*185ef0*/  LOP3.LUT P6, RZ, R14.reuse, 0x8000000, RZ, 0xc0, !PT ;  /* 0x080000000eff7812 */ /* 0x040fe400078cc0ff */
[----:B-1----:R-:W-:Y:S01]  /*185f00*/  PRMT R13, R29, 0x7773, RZ ;  /* 0x000077731d0d7816 */ /* 0x002fe200000000ff */
[----:B------:R-:W4:Y:S10]  /*185f10*/  LDL.LU.64 R2, [R1+0x878] ;  /* 0x0008780001027983 */ /* 0x000f340000300a00 */
[----:B------:R1:W-:Y:S01]  /*185f20*/  @P6 STG.E.U8 desc[UR62][R4.64], R13 ;  /* 0x0000000d04006986 */ /* 0x0003e2000c10113e */
[----:B------:R-:W-:-:S03]  /*185f30*/  LOP3.LUT P6, RZ, R14, 0x4000000, RZ, 0xc0, !PT ;  /* 0x040000000eff7812 */ /* 0x000fc600078cc0ff */
[----:B------:R-:W4:Y:S01]  /*185f40*/  LDL.LU.64 R28, [R1+0x880] ;  /* 0x00088000011c7983 */ /* 0x000f220000300a00 */
[----:B-1----:R-:W-:-:S03]  /*185f50*/  PRMT R13, R15, 0x7770, RZ ;  /* 0x000077700f0d7816 */ /* 0x002fc600000000ff */
[----:B------:R-:W4:Y:S06]  /*185f60*/  LDL.LU.64 R4, [R1+0x888] ;  /* 0x0008880001047983 */ /* 0x000f2c0000300a00 */
        /* <DEDUP_REMOVED lines=16> */
[----:B------:R-:W-:-:S03]  /*186070*/  LOP3.LUT P0, RZ, R11, 0x1, RZ, 0xc0, !PT ;  /* 0x000000010bff7812 */ /* 0x000fc6000780c0ff */
        /* <DEDUP_REMOVED lines=26> */
[----:B------:R-:W-:Y:S01]  /*186220*/  LOP3.LUT R14, R14, 0xffffefff, RZ, 0xc0, !PT ;  /* 0xffffefff0e0e7812 */ /* 0x000fe200078ec0ff */
[----:B------:R-:W2:Y:S01]  /*186230*/  LDL.LU.64 R28, [R1+0x8a8] ;  /* 0x0008a800011c7983 */ /* 0x000ea20000300a00 */
[----:B------:R-:W-:-:S02]  /*186240*/  LOP3.LUT P3, RZ, R11, 0x2, RZ, 0xc0, !PT ;  /* 0x000000020bff7812 */ /* 0x000fc4000786c0ff */
[----:B------:R-:W-:Y:S01]  /*186250*/  LOP3.LUT P2, RZ, R12, 0x2000000, RZ, 0xc0, !PT ;  /* 0x020000000cff7812 */ /* 0x000fe2000784c0ff */
[----:B------:R-:W2:Y:S01]  /*186260*/  LDL.LU.64 R26, [R1+0x8b0] ;  /* 0x0008b000011a7983 */ /* 0x000ea20000300a00 */
[----:B------:R-:W-:Y:S02]  /*186270*/  PRMT R13, R24, 0x7771, RZ ;  /* 0x00007771180d7816 */ /* 0x000fe400000000ff */
[----:B------:R-:W-:Y:S01]  /*186280*/  LOP3.LUT P1, RZ, R12, 0x4000000, RZ, 0xc0, !PT ;  /* 0x040000000cff7812 */ /* 0x000fe2000782c0ff */
[----:B------:R-:W2:Y:S02]  /*186290*/  LDL.LU.64 R2, [R1+0x8b8] ;  /* 0x0008b80001027983 */ /* 0x000ea40000300a00 */
[----:B------:R-:W-:Y:S02]  /*1862a0*/  @P6 LOP3.LUT R14, R14, 0x1000, RZ, 0xfc, !PT ;  /* 0x000010000e0e6812 */ /* 0x000fe400078efcff */
[----:B------:R-:W-:Y:S01]  /*1862b0*/  LOP3.LUT P6, RZ, R11, 0x40, RZ, 0xc0, !PT ;  /* 0x000000400bff7812 */ /* 0x000fe200078cc0ff */
[----:B------:R-:W2:Y:S01]  /*1862c0*/  LDL.LU R16, [R1+0xf4] ;  /* 0x0000f40001107983 */ /* 0x000ea20000300800 */
        /* <DEDUP_REMOVED lines=18> */
[----:B------:R-:W-:Y:S02]  /*1863f0*/  LOP3.LUT P6, RZ, R12, 0x8000000, RZ, 0xc0, !PT ;  /* 0x080000000cff7812 */ /* 0x000fe400078cc0ff */
[----:B------:R-:W-:Y:S01]  /*186400*/  PRMT R12, R24, 0x7772, RZ ;  /* 0x00007772180c7816 */ /* 0x000fe200000000ff */
[----:B---3--:R1:W-:Y:S04]  /*186410*/  @P3 STG.E.U8 desc[UR62][R4.64], R13 ;  /* 0x0000000d04003986 */ /* 0x0083e8000c10113e */
[----:B-1----:R-:W3:Y:S04]  /*186420*/  LDL.LU.64 R4, [R1+0x8c0] ;  /* 0x0008c00001047983 */ /* 0x002ee80000300a00 */
[----:B------:R-:W2:Y:S04]  /*186430*/  LDL.LU R17, [R1+0xf8] ;  /* 0x0000f80001117983 */ /* 0x000ea80000300800 */
[----:B----4-:R1:W-:Y:S04]  /*186440*/  @P2 STG.E.U8 desc[UR62][R6.64], R12 ;  /* 0x0000000c06002986 */ /* 0x0103e8000c10113e */
[----:B-1----:R-:W4:Y:S04]  /*186450*/  LDL.LU.64 R6, [R1+0x8c8] ;  /* 0x0008c80001067983 */ /* 0x002f280000300a00 */
[----:B------:R-:W2:Y:S04]  /*186460*/  LDL.LU.64 R18, [R1+0x8e8] ;  /* 0x0008e80001127983 */ /* 0x000ea80000300a00 */
[----:B--2---:R1:W-:Y:S04]  /*186470*/  STL.64 [R1+0x5050], R18 ;  /* 0x0050501201007387 */ /* 0x0043e80000100a00 */
[----:B-1----:R-:W2:Y:S04]  /*186480*/  LDL.LU.64 R18, [R1+0x8e0] ;  /* 0x0008e00001127983 */ /* 0x002ea80000300a00 */
[----:B--2---:R1:W-:Y:S04]  /*186490*/  STL.64 [R1+0x5058], R18 ;  /* 0x0050581201007387 */ /* 0x0043e80000100a00 */
[----:B-1----:R-:W2:Y:S01]  /*1864a0*/  LDL.LU.64 R18, [R1+0x8d8] ;  /* 0x0008d80001127983 */ /* 0x002ea20000300a00 */
[----:B------:R-:W-:-:S02]  /*1864b0*/  LOP3.LUT P0, RZ, R11, 0x4, RZ, 0xc0, !PT ;  /* 0x000000040bff7812 */ /* 0x000fc4000780c0ff */
[----:B------:R-:W-:Y:S02]  /*1864c0*/  LOP3.LUT R14, R14, 0xfff7ffff, RZ, 0xc0, !PT ;  /* 0xfff7ffff0e0e7812 */ /* 0x000fe400078ec0ff */
[----:B------:R-:W-:Y:S02]  /*1864d0*/  PRMT R12, R24, 0x7773, RZ ;  /* 0x00007773180c7816 */ /* 0x000fe400000000ff */
[----:B------:R-:W-:Y:S02]  /*1864e0*/  @P6 LOP3.LUT R14, R14, 0x80000, RZ, 0xfc, !PT ;  /* 0x000800000e0e6812 */ /* 0x000fe400078efcff */
[----:B------:R-:W-:Y:S01]  /*1864f0*/  LOP3.LUT P6, RZ, R11, 0x8, RZ, 0xc0, !PT ;  /* 0x000000080bff7812 */ /* 0x000fe200078cc0ff */
        /* <DEDUP_REMOVED lines=8> */
[----:B------:R-:W2:Y:S04]  /*186580*/  LDL.LU R28, [R1+0xfc] ;  /* 0x0000fc00011c7983 */ /* 0x000ea80000300800 */
[----:B------:R-:W2:Y:S01]  /*186590*/  LDL.LU.64 R20, [R1+0x8f0] ;  /* 0x0008f00001147983 */ /* 0x000ea20000300a00 */
[----:B-1----:R-:W-:-:S03]  /*1865a0*/  PRMT R12, R16, 0x7772, RZ ;  /* 0x00007772100c7816 */ /* 0x002fc600000000ff */
[----:B------:R-:W2:Y:S04]  /*1865b0*/  LDL.LU.64 R8, [R1+0x8f8] ;  /* 0x0008f80001087983 */ /* 0x000ea80000300a00 */
[----:B---3--:R1:W-:Y:S01]  /*1865c0*/  @P6 STG.E.U8 desc[UR62][R4.64], R12 ;  /* 0x0000000c04006986 */ /* 0x0083e2000c10113e */
[----:B------:R-:W-:-:S03]  /*1865d0*/  LOP3.LUT P6, RZ, R14, 0x40000, RZ, 0xc0, !PT ;  /* 0x000400000eff7812 */ /* 0x000fc600078cc0ff */
[----:B------:R-:W3:Y:S04]  /*1865e0*/  LDL.LU R29, [R1+0xe0] ;  /* 0x0000e000011d7983 */ /* 0x000ee80000300800 */
[----:B------:R-:W3:Y:S01]  /*1865f0*/  LDL.LU.64 R24, [R1+0x900] ;  /* 0x0009000001187983 */ /* 0x000ee20000300a00 */
[----:B-1----:R-:W-:-:S03]  /*186600*/  PRMT R12, R16, 0x7773, RZ ;  /* 0x00007773100c7816 */ /* 0x002fc600000000ff */
[----:B------:R-:W3:Y:S04]  /*186610*/  LDL.LU.64 R22, [R1+0x908] ;  /* 0x0009080001167983 */ /* 0x000ee80000300a00 */
[----:B----4-:R1:W-:Y:S01]  /*186620*/  @P6 STG.E.U8 desc[UR62][R6.64], R12 ;  /* 0x0000000c06006986 */ /* 0x0103e2000c10113e */
[----:B------:R-:W-:-:S03]  /*186630*/  LOP3.LUT P6, RZ, R14, 0x20000, RZ, 0xc0, !PT ;  /* 0x000200000eff7812 */ /* 0x000fc600078cc0ff */
[----:B------:R-:W4:Y:S04]  /*186640*/  LDL.LU.64 R26, [R1+0x910] ;  /* 0x00091000011a7983 */ /* 0x000f280000300a00 */
[----:B------:R-:W3:Y:S01]  /*186650*/  LDL.LU.64 R2, [R1+0x918] ;  /* 0x0009180001027983 */ /* 0x000ee20000300a00 */
[----:B-1----:R-:W-:-:S03]  /*186660*/  PRMT R12, R17, 0x7770, RZ ;  /* 0x00007770110c7816 */ /* 0x002fc600000000ff */
[----:B------:R-:W3:Y:S04]  /*186670*/  LDL.LU.64 R4, [R1+0x920] ;  /* 0x0009200001047983 */ /* 0x000ee80000300a00 */
        /* <DEDUP_REMOVED lines=13> */
[----:B------:R-:W-:Y:S02]  /*186750*/  LOP3.LUT P4, RZ, R10, 0x1, RZ, 0xc0, !PT ;  /* 0x000000010aff7812 */ /* 0x000fe4000788c0ff */
[----:B------:R-:W-:-:S02]  /*186760*/  LOP3.LUT P3, RZ, R11, 0x100, RZ, 0xc0, !PT ;  /* 0x000001000bff7812 */ /* 0x000fc4000786c0ff */
[----:B------:R-:W-:Y:S02]  /*186770*/  LOP3.LUT P2, RZ, R11, 0x200, RZ, 0xc0, !PT ;  /* 0x000002000bff7812 */ /* 0x000fe4000784c0ff */
        /* <DEDUP_REMOVED lines=10> */
[----:B---3--:R1:W-:Y:S02]  /*186820*/  @P5 STG.E.U8 desc[UR62][R24.64], R12 ;  /* 0x0000000c18005986 */ /* 0x0083e4000c10113e */
[----:B-1----:R-:W-:-:S05]  /*186830*/  PRMT R12, R28, 0x7773, RZ ;  /* 0x000077731c0c7816 */ /* 0x002fca00000000ff */
        /* <DEDUP_REMOVED lines=48> */
[----:B------:R-:W-:Y:S02]  /*186b40*/  LOP3.LUT P2, RZ, R11, 0x800, RZ, 0xc0, !PT ;  /* 0x000008000bff7812 */ /* 0x000fe4000784c0ff */
[----:B------:R-:W-:Y:S02]  /*186b50*/  LOP3.LUT P1, RZ, R10, 0x8, RZ, 0xc0, !PT ;  /* 0x000000080aff7812 */ /* 0x000fe4000782c0ff */
[----:B------:R-:W-:Y:S02]  /*186b60*/  PRMT R12, R26, 0x7771, RZ ;  /* 0x000077711a0c7816 */ /* 0x000fe400000000ff */
[----:B------:R-:W-:Y:S01]  /*186b70*/  LOP3.LUT P0, RZ, R10, 0x10, RZ, 0xc0, !PT ;  /* 0x000000100aff7812 */ /* 0x000fe2000780c0ff */
[----:B------:R-:W2:Y:S02]  /*186b80*/  LDL.LU.64 R20, [R1+0x988] ;  /* 0x0009880001147983 */ /* 0x000ea40000300a00 */
[----:B------:R-:W-:-:S02]  /*186b90*/  @P6 LOP3.LUT R14, R14, 0x400, RZ, 0xfc, !PT ;  /* 0x000004000e0e6812 */ /* 0x000fc400078efcff */
[----:B------:R-:W-:Y:S02]  /*186ba0*/  LOP3.LUT P6, RZ, R11, 0x2000, RZ, 0xc0, !PT ;  /* 0x000020000bff7812 */ /* 0x000fe400078cc0ff */
[----:B------:R-:W-:Y:S01]  /*186bb0*/  LOP3.LUT R14, R14, 0xfffff7ff, RZ, 0xc0, !PT ;  /* 0xfffff7ff0e0e7812 */ /* 0x000fe200078ec0ff */
[----:B---3--:R1:W-:Y:S10]  /*186bc0*/  @P2 STG.E.U8 desc[UR62][R8.64], R12 ;  /* 0x0000000c08002986 */ /* 0x0083f4000c10113e */
[----:B------:R-:W-:-:S02]  /*186bd0*/  @P6 LOP3.LUT R14, R14, 0x800, RZ, 0xfc, !PT ;  /* 0x000008000e0e6812 */ /* 0x000fc400078efcff */
[C---:B-1----:R-:W-:Y:S02]  /*186be0*/  PRMT R12, R26.reuse, 0x7772, RZ ;  /* 0x000077721a0c7816 */ /* 0x042fe400000000ff */
[----:B------:R-:W-:Y:S01]  /*186bf0*/  LOP3.LUT P6, RZ, R11, 0x1000, RZ, 0xc0, !PT ;  /* 0x000010000bff7812 */ /* 0x000fe200078cc0ff */
[----:B------:R-:W3:Y:S04]  /*186c00*/  LDL.LU.64 R8, [R1+0x990] ;  /* 0x0009900001087983 */ /* 0x000ee80000300a00 */
[----:B----4-:R1:W-:Y:S02]  /*186c10*/  @P1 STG.E.U8 desc[UR62][R22.64], R12 ;  /* 0x0000000c16001986 */ /* 0x0103e4000c10113e */
[----:B-1----:R-:W-:Y:S02]  /*186c20*/  PRMT R12, R26, 0x7773, RZ ;  /* 0x000077731a0c7816 */ /* 0x002fe400000000ff */
[----:B------:R-:W4:Y:S04]  /*186c30*/  LDL.LU.64 R22, [R1+0x998] ;  /* 0x0009980001167983 */ /* 0x000f280000300a00 */
[----:B------:R-:W3:Y:S04]  /*186c40*/  LDL.LU.64 R26, [R1+0x9a0] ;  /* 0x0009a000011a7983 */ /* 0x000ee80000300a00 */
[----:B------:R1:W-:Y:S02]  /*186c50*/  @P0 STG.E.U8 desc[UR62][R2.64], R12 ;  /* 0x0000000c02000986 */ /* 0x0003e4000c10113e */
[----:B-1----:R-:W-:-:S02]  /*186c60*/  PRMT R12, R15, 0x7770, RZ ;  /* 0x000077700f0c7816 */ /* 0x002fc400000000ff */
[----:B------:R-:W3:Y:S04]  /*186c70*/  LDL.LU.64 R2, [R1+0x9a8] ;  /* 0x0009a80001027983 */ /* 0x000ee80000300a00 */
[----:B------:R-:W3:Y:S04]  /*186c80*/  LDL.LU R25, [R1+0xd4] ;  /* 0x0000d40001197983 */ /* 0x000ee80000300800 */
        /* <DEDUP_REMOVED lines=37> */
[----:B----4-:R1:W-:Y:S02]  /*186ee0*/  @P5 STG.E.U8 desc[UR62][R22.64], R12 ;  /* 0x0000000c16005986 */ /* 0x0103e4000c10113e */
        /* <DEDUP_REMOVED lines=9> */
[----:B-1----:R-:W-:-:S05]  /*186f80*/  PRMT R12, R25, 0x7772, RZ ;  /* 0x00007772190c7816 */ /* 0x002fca00000000ff */
[----:B------:R1:W-:Y:S04]  /*186f90*/  @P0 STG.E.U8 desc[UR62][R6.64], R12 ;  /* 0x0000000c06000986 */ /* 0x0003e8000c10113e */
[----:B-1----:R-:W3:Y:S04]  /*186fa0*/  LDL.LU.64 R6, [R1+0x9c8] ;  /* 0x0009c80001067983 */ /* 0x002ee80000300a00 */
[----:B------:R-:W4:Y:S04]  /*186fb0*/  LDL.LU.64 R2, [R1+0x9d0] ;  /* 0x0009d00001027983 */ /* 0x000f280000300a00 */
[----:B------:R-:W2:Y:S04]  /*186fc0*/  LDL.LU.64 R22, [R1+0x9d8] ;  /* 0x0009d80001167983 */ /* 0x000ea80000300a00 */
[----:B------:R-:W2:Y:S04]  /*186fd0*/  LDL.LU.64 R26, [R1+0x9e0] ;  /* 0x0009e000011a7983 */ /* 0x000ea80000300a00 */
[----:B------:R-:W2:Y:S01]  /*186fe0*/  LDL.LU R24, [R1+0xd8] ;  /* 0x0000d80001187983 */ /* 0x000ea20000300800 */
[----:B------:R-:W-:-:S02]  /*186ff0*/  LOP3.LUT P3, RZ, R10, 0x1000, RZ, 0xc0, !PT ;  /* 0x000010000aff7812 */ /* 0x000fc4000786c0ff */
[----:B------:R-:W-:Y:S02]  /*187000*/  LOP3.LUT P2, RZ, R11, 0x100000, RZ, 0xc0, !PT ;  /* 0x001000000bff7812 */ /* 0x000fe4000784c0ff */
[----:B------:R-:W-:Y:S01]  /*187010*/  PRMT R12, R25, 0x7773, RZ ;  /* 0x00007773190c7816 */ /* 0x000fe200000000ff */
[----:B------:R-:W4:Y:S04]  /*187020*/  LDL.LU.64 R28, [R1+0x9e8] ;  /* 0x0009e800011c7983 */ /* 0x000f280000300a00 */
[----:B------:R-:W4:Y:S04]  /*187030*/  LDL.LU.64 R4, [R1+0x9f0] ;  /* 0x0009f00001047983 */ /* 0x000f280000300a00 */
[----:B------:R-:W4:Y:S04]  /*187040*/  LDL.LU R13, [R1+0xdc] ;  /* 0x0000dc00010d7983 */ /* 0x000f280000300800 */
[----:B---3--:R2:W-:Y:S02]  /*187050*/  @P3 STG.E.U8 desc[UR62][R6.64], R12 ;  /* 0x0000000c06003986 */ /* 0x0085e4000c10113e */
[----:B--2---:R-:W-:-:S02]  /*187060*/  PRMT R12, R24, 0x7770, RZ ;  /* 0x00007770180c7816 */ /* 0x004fc400000000ff */
[----:B------:R-:W2:Y:S04]  /*187070*/  LDL.LU.64 R6, [R1+0x9f8] ;  /* 0x0009f80001067983 */ /* 0x000ea80000300a00 */
[----:B----4-:R1:W-:Y:S04]  /*187080*/  @P2 STG.E.U8 desc[UR62][R2.64], R12 ;  /* 0x0000000c02002986 */ /* 0x0103e8000c10113e */
        /* <DEDUP_REMOVED lines=21> */
[C---:B------:R-:W-:Y:S02]  /*1871e0*/  LOP3.LUT P6, RZ, R11.reuse, 0x800000, RZ, 0xc0, !PT ;  /* 0x008000000bff7812 */ /* 0x040fe400078cc0ff */
[----:B------:R-:W-:Y:S02]  /*1871f0*/  LOP3.LUT P1, RZ, R11, 0x200000, RZ, 0xc0, !PT ;  /* 0x002000000bff7812 */ /* 0x000fe4000782c0ff */
[----:B------:R-:W-:Y:S02]  /*187200*/  LOP3.LUT P0, RZ, R10, 0x2000, RZ, 0xc0, !PT ;  /* 0x000020000aff7812 */ /* 0x000fe4000780c0ff */
[----:B------:R-:W-:Y:S02]  /*187210*/  LOP3.LUT R14, R14, 0xfffffffb, RZ, 0xc0, !PT ;  /* 0xfffffffb0e0e7812 */ /* 0x000fe400078ec0ff */
[----:B------:R-:W-:Y:S01]  /*187220*/  PRMT R12, R24, 0x7771, RZ ;  /* 0x00007771180c7816 */ /* 0x000fe200000000ff */
[----:B------:R-:W4:Y:S04]  /*187230*/  LDL.LU R8, [R1+0xc0] ;  /* 0x0000c00001087983 */ /* 0x000f280000300800 */
[----:B------:R-:W4:Y:S04]  /*187240*/  LDL.LU.64 R16, [R1+0xa18] ;  /* 0x000a180001107983 */ /* 0x000f280000300a00 */
[----:B------:R-:W4:Y:S04]  /*187250*/  LDL.LU.64 R18, [R1+0xa20] ;  /* 0x000a200001127983 */ /* 0x000f280000300a00 */
[----:B------:R-:W4:Y:S01]  /*187260*/  LDL.LU.64 R20, [R1+0xa28] ;  /* 0x000a280001147983 */ /* 0x000f220000300a00 */
[----:B------:R-:W-:-:S02]  /*187270*/  @P6 LOP3.LUT R14, R14, 0x4, RZ, 0xfc, !PT ;  /* 0x000000040e0e6812 */ /* 0x000fc400078efcff */
[----:B------:R-:W-:Y:S02]  /*187280*/  LOP3.LUT P6, RZ, R11, 0x400000, RZ, 0xc0, !PT ;  /* 0x004000000bff7812 */ /* 0x000fe400078cc0ff */
[----:B------:R-:W-:Y:S01]  /*187290*/  LOP3.LUT R14, R14, 0xfffffff7, RZ, 0xc0, !PT ;  /* 0xfffffff70e0e7812 */ /* 0x000fe200078ec0ff */
[----:B------:R1:W-:Y:S10]  /*1872a0*/  @P1 STG.E.U8 desc[UR62][R22.64], R12 ;  /* 0x0000000c16001986 */ /* 0x0003f4000c10113e */
        /* <DEDUP_REMOVED lines=25> */
[----:B------:R-:W-:Y:S02]  /*187440*/  PRMT R12, R13, 0x7773, RZ ;  /* 0x000077730d0c7816 */ /* 0x000fe400000000ff */
[----:B------:R-:W-:-:S07]  /*187450*/  LOP3.LUT P5, RZ, R11, 0x4000000, RZ, 0xc0, !PT ;  /* 0x040000000bff7812 */ /* 0x000fce00078ac0ff */
[----:B---3--:R1:W-:Y:S04]  /*187460*/  @P6 STG.E.U8 desc[UR62][R2.64], R12 ;  /* 0x0000000c02006986 */ /* 0x0083e8000c10113e */
[----:B-1----:R-:W3:Y:S01]  /*187470*/  LDL.LU.64 R2, [R1+0x5028] ;  /* 0x0050280001027983 */ /* 0x002ee20000300a00 */
[----:B------:R-:W-:Y:S02]  /*187480*/  LOP3.LUT P6, RZ, R0, 0x80000000, RZ, 0xc0, !PT ;  /* 0x8000000000ff7812 */ /* 0x000fe400078cc0ff */
[----:B----4-:R-:W-:-:S11]  /*187490*/  PRMT R12, R8, 0x7770, RZ ;  /* 0x00007770080c7816 */ /* 0x010fd600000000ff */
        /* <DEDUP_REMOVED lines=12> */
[----:B------:R-:W-:Y:S02]  /*187560*/  LOP3.LUT P2, RZ, R10, 0x100000, RZ, 0xc0, !PT ;  /* 0x001000000aff7812 */ /* 0x000fe4000784c0ff */
        /* <DEDUP_REMOVED lines=16> */
[----:B-1----:R-:W4:Y:S01]  /*187670*/  LDL.LU.64 R6, [R1+0xa68] ;  /* 0x000a680001067983 */ /* 0x002f220000300a00 */
[----:B------:R-:W-:-:S02]  /*187680*/  LOP3.LUT P3, RZ, R10, 0x200000, RZ, 0xc0, !PT ;  /* 0x002000000aff7812 */ /* 0x000fc4000786c0ff */
[----:B------:R-:W-:Y:S02]  /*187690*/  LOP3.LUT P2, RZ, R10, 0x400000, RZ, 0xc0, !PT ;  /* 0x004000000aff7812 */ /* 0x000fe4000784c0ff */
[C---:B------:R-:W-:Y:S02]  /*1876a0*/  LOP3.LUT P1, RZ, R11.reuse, 0x40000000, RZ, 0xc0, !PT ;  /* 0x400000000bff7812 */ /* 0x040fe4000782c0ff */
[----:B------:R-:W-:Y:S02]  /*1876b0*/  LOP3.LUT P0, RZ, R11, 0x80000000, RZ, 0xc0, !PT ;  /* 0x800000000bff7812 */ /* 0x000fe4000780c0ff */
[C---:B------:R-:W-:Y:S01]  /*1876c0*/  PRMT R11, R9.reuse, 0x7772, RZ ;  /* 0x00007772090b7816 */ /* 0x040fe200000000ff */
[----:B------:R-:W2:Y:S04]  /*1876d0*/  LDL.LU.64 R28, [R1+0xa70] ;  /* 0x000a7000011c7983 */ /* 0x000ea80000300a00 */
        /* <DEDUP_REMOVED lines=33> */
[----:B------:R-:W-:-:S11]  /*1878f0*/  LOP3.LUT R0, R0, 0xfbffffff, RZ, 0xc0, !PT ;  /* 0xfbffffff00007812 */ /* 0x000fd600078ec0ff */
[----:B------:R-:W-:Y:S02]  /*187900*/  @P6 LOP3.LUT R0, R0, 0x4000000, RZ, 0xfc, !PT ;  /* 0x0400000000006812 */ /* 0x000fe400078efcff */
[----:B------:R-:W-:Y:S02]  /*187910*/  LOP3.LUT P6, RZ, R10, 0x1000000, RZ, 0xc0, !PT ;  /* 0x010000000aff7812 */ /* 0x000fe400078cc0ff */
[----:B------:R-:W-:Y:S02]  /*187920*/  PRMT R11, R24, 0x7770, RZ ;  /* 0x00007770180b7816 */ /* 0x000fe400000000ff */
[----:B------:R-:W-:-:S03]  /*187930*/  LOP3.LUT R0, R0, 0xf7ffffff, RZ, 0xc0, !PT ;  /* 0xf7ffffff00007812 */ /* 0x000fc600078ec0ff */
[----:B------:R1:W-:Y:S06]  /*187940*/  @P1 STG.E.U8 desc[UR62][R28.64], R11 ;  /* 0x0000000b1c001986 */ /* 0x0003ec000c10113e */
[----:B------:R-:W-:Y:S02]  /*187950*/  @P6 LOP3.LUT R0, R0, 0x8000000, RZ, 0xfc, !PT ;  /* 0x0800000000006812 */ /* 0x000fe400078efcff */
[----:B------:R-:W-:Y:S02]  /*187960*/  LOP3.LUT P6, RZ, R10, 0x800000, RZ, 0xc0, !PT ;  /* 0x008000000aff7812 */ /* 0x000fe400078cc0ff */
[C---:B-1----:R-:W-:Y:S01]  /*187970*/  PRMT R11, R24.reuse, 0x7771, RZ ;  /* 0x00007771180b7816 */ /* 0x042fe200000000ff */
[----:B------:R-:W2:Y:S04]  /*187980*/  LDL.LU R28, [R1+0xb4] ;  /* 0x0000b400011c7983 */ /* 0x000ea80000300800 */
[----:B------:R-:W2:Y:S04]  /*187990*/  LDL.LU.64 R12, [R1+0xab0] ;  /* 0x000ab000010c7983 */ /* 0x000ea80000300a00 */
[----:B------:R-:W2:Y:S04]  /*1879a0*/  LDL.LU.64 R14, [R1+0xab8] ;  /* 0x000ab800010e7983 */ /* 0x000ea80000300a00 */
[----:B------:R-:W2:Y:S04]  /*1879b0*/  LDL.LU R29, [R1+0xb8] ;  /* 0x0000b800011d7983 */ /* 0x000ea80000300800 */
[----:B------:R1:W-:Y:S04]  /*1879c0*/  @P0 STG.E.U8 desc[UR62][R22.64], R11 ;  /* 0x0000000b16000986 */ /* 0x0003e8000c10113e */
[----:B------:R-:W2:Y:S04]  /*1879d0*/  LDL.LU.64 R16, [R1+0xac0] ;  /* 0x000ac00001107983 */ /* 0x000ea80000300a00 */
[----:B------:R-:W2:Y:S04]  /*1879e0*/  LDL.LU.64 R18, [R1+0xac8] ;  /* 0x000ac80001127983 */ /* 0x000ea80000300a00 */
[----:B------:R-:W2:Y:S01]  /*1879f0*/  LDL.LU.64 R20, [R1+0xad0] ;  /* 0x000ad00001147983 */ /* 0x000ea20000300a00 */
[----:B-1----:R-:W-:-:S03]  /*187a00*/  PRMT R11, R24, 0x7772, RZ ;  /* 0x00007772180b7816 */ /* 0x002fc600000000ff */
        /* <DEDUP_REMOVED lines=8> */
[----:B------:R-:W3:Y:S04]  /*187a90*/  LDL.LU.64 R4, [R1+0xae8] ;  /* 0x000ae80001047983 */ /* 0x000ee80000300a00 */
[----:B------:R-:W3:Y:S06]  /*187aa0*/  LDL.LU R24, [R1+0xbc] ;  /* 0x0000bc0001187983 */ /* 0x000eec0000300800 */
        /* <DEDUP_REMOVED lines=16> */
[----:B------:R-:W-:Y:S02]  /*187bb0*/  LOP3.LUT P1, RZ, R10, 0x40000000, RZ, 0xc0, !PT ;  /* 0x400000000aff7812 */ /* 0x000fe4000782c0ff */
[----:B------:R-:W-:Y:S01]  /*187bc0*/  LOP3.LUT P0, RZ, R2, 0x40, RZ, 0xc0, !PT ;  /* 0x0000004002ff7812 */ /* 0x000fe2000780c0ff */
[----:B--2---:R1:W-:Y:S01]  /*187bd0*/  @P6 STG.E.U8 desc[UR62][R8.64], R11 ;  /* 0x0000000b08006986 */ /* 0x0043e2000c10113e */
[----:B------:R-:W-:-:S03]  /*187be0*/  LOP3.LUT P6, RZ, R0, 0x400000, RZ, 0xc0, !PT ;  /* 0x0040000000ff7812 */ /* 0x000fc600078cc0ff */
[----:B-1----:R-:W2:Y:S01]  /*187bf0*/  LDL.LU.64 R8, [R1+0x5008] ;  /* 0x0050080001087983 */ /* 0x002ea20000300a00 */
[----:B------:R-:W-:-:S09]  /*187c00*/  PRMT R11, R28, 0x7770, RZ ;  /* 0x000077701c0b7816 */ /* 0x000fd200000000ff */
        /* <DEDUP_REMOVED lines=17> */
[----:B-1----:R-:W-:Y:S02]  /*187d20*/  PRMT R11, R24, 0x7770, RZ ;  /* 0x00007770180b7816 */ /* 0x002fe400000000ff */
[----:B------:R-:W3:Y:S04]  /*187d30*/  LDL.LU.64 R4, [R1+0xaf8] ;  /* 0x000af80001047983 */ /* 0x000ee80000300a00 */
[----:B----4-:R1:W-:Y:S04]  /*187d40*/  @P0 STG.E.U8 desc[UR62][R6.64], R11 ;  /* 0x0000000b06000986 */ /* 0x0103e8000c10113e */
[----:B-1----:R-:W4:Y:S01]  /*187d50*/  LDL.LU.64 R6, [R1+0xb00] ;  /* 0x000b000001067983 */ /* 0x002f220000300a00 */
[----:B------:R-:W-:-:S02]  /*187d60*/  LOP3.LUT P6, RZ, R2, 0x2000, RZ, 0xc0, !PT ;  /* 0x0000200002ff7812 */ /* 0x000fc400078cc0ff */
[----:B------:R-:W-:Y:S02]  /*187d70*/  LOP3.LUT R0, R0, 0xffffefff, RZ, 0xc0, !PT ;  /* 0xffffefff00007812 */ /* 0x000fe400078ec0ff */
[----:B------:R-:W-:Y:S02]  /*187d80*/  LOP3.LUT P3, RZ, R2, 0x80, RZ, 0xc0, !PT ;  /* 0x0000008002ff7812 */ /* 0x000fe4000786c0ff */
[----:B------:R-:W-:Y:S01]  /*187d90*/  LOP3.LUT P0, RZ, R10, 0x80000000, RZ, 0xc0, !PT ;  /* 0x800000000aff7812 */ /* 0x000fe2000780c0ff */
[----:B------:R-:W4:Y:S06]  /*187da0*/  LDL.LU.64 R28, [R1+0xb08] ;  /* 0x000b0800011c7983 */ /* 0x000f2c0000300a00 */
[----:B------:R-:W-:-:S02]  /*187db0*/  @P6 LOP3.LUT R0, R0, 0x1000, RZ, 0xfc, !PT ;  /* 0x0000100000006812 */ /* 0x000fc400078efcff */
[----:B------:R-:W-:Y:S02]  /*187dc0*/  LOP3.LUT P6, RZ, R2, 0x1000, RZ, 0xc0, !PT ;  /* 0x0000100002ff7812 */ /* 0x000fe400078cc0ff */
[----:B------:R-:W-:Y:S01]  /*187dd0*/  PRMT R10, R24, 0x7771, RZ ;  /* 0x00007771180a7816 */ /* 0x000fe200000000ff */
[----:B------:R-:W4:Y:S01]  /*187de0*/  LDL.LU.64 R22, [R1+0xb10] ;  /* 0x000b100001167983 */ /* 0x000f220000300a00 */
[----:B------:R-:W-:-:S03]  /*187df0*/  LOP3.LUT R0, R0, 0xffffdfff, RZ, 0xc0, !PT ;  /* 0xffffdfff00007812 */ /* 0x000fc600078ec0ff */
[----:B------:R-:W4:Y:S04]  /*187e00*/  LDL.LU.64 R26, [R1+0xb18] ;  /* 0x000b1800011a7983 */ /* 0x000f280000300a00 */
[----:B------:R-:W4:Y:S02]  /*187e10*/  LDL.LU R12, [R1+0xa0] ;  /* 0x0000a000010c7983 */ /* 0x000f240000300800 */
[----:B------:R-:W-:-:S04]  /*187e20*/  @P6 LOP3.LUT R0, R0, 0x2000, RZ, 0xfc, !PT ;  /* 0x0000200000006812 */ /* 0x000fc800078efcff */
[----:B------:R-:W-:Y:S02]  /*187e30*/  LOP3.LUT R0, R0, 0xffffbfff, RZ, 0xc0, !PT ;  /* 0xffffbfff00007812 */ /* 0x000fe400078ec0ff */
        /* <DEDUP_REMOVED lines=18> */
[C---:B------:R-:W-:Y:S01]  /*187f60*/  LOP3.LUT P6, RZ, R2.reuse, 0x200, RZ, 0xc0, !PT ;  /* 0x0000020002ff7812 */ /* 0x040fe200078cc0ff */
[----:B---3--:R1:W-:Y:S01]  /*187f70*/  @P3 STG.E.U8 desc[UR62][R4.64], R10 ;  /* 0x0000000a04003986 */ /* 0x0083e2000c10113e */
[----:B------:R-:W-:Y:S02]  /*187f80*/  LOP3.LUT P3, RZ, R2, 0x4000, RZ, 0xc0, !PT ;  /* 0x0000400002ff7812 */ /* 0x000fe4000786c0ff */
[----:B-1----:R-:W-:Y:S01]  /*187f90*/  PRMT R10, R24, 0x7772, RZ ;  /* 0x00007772180a7816 */ /* 0x002fe200000000ff */
[----:B------:R-:W2:Y:S04]  /*187fa0*/  LDL.LU.64 R4, [R1+0xb20] ;  /* 0x000b200001047983 */ /* 0x000ea80000300a00 */
[----:B------:R-:W3:Y:S04]  /*187fb0*/  LDL.LU R13, [R1+0xa4] ;  /* 0x0000a400010d7983 */ /* 0x000ee80000300800 */
[----:B----4-:R1:W-:Y:S01]  /*187fc0*/  @P0 STG.E.U8 desc[UR62][R6.64], R10 ;  /* 0x0000000a06000986 */ /* 0x0103e2000c10113e */
[----:B------:R-:W-:-:S03]  /*187fd0*/  LOP3.LUT P0, RZ, R2, 0x8000, RZ, 0xc0, !PT ;  /* 0x0000800002ff7812 */ /* 0x000fc6000780c0ff */
[----:B-1----:R-:W4:Y:S04]  /*187fe0*/  LDL.LU.64 R6, [R1+0xb28] ;  /* 0x000b280001067983 */ /* 0x002f280000300a00 */
[----:B------:R1:W-:Y:S04]  /*187ff0*/  STL.64 [R1+0x4ff0], R2 ;  /* 0x004ff00201007387 */ /* 0x0003e80000100a00 */
[----:B-1----:R-:W2:Y:S04]  /*188000*/  LDL.LU.64 R2, [R1+0xb40] ;  /* 0x000b400001027983 */ /* 0x002ea80000300a00 */
[----:B--2---:R1:W-:Y:S04]  /*188010*/  STL.64 [R1+0x4ff8], R2 ;  /* 0x004ff80201007387 */ /* 0x0043e80000100a00 */
[----:B-1----:R-:W2:Y:S01]  /*188020*/  LDL.LU.64 R2, [R1+0xb38] ;  /* 0x000b380001027983 */ /* 0x002ea20000300a00 */
        /* <DEDUP_REMOVED lines=10> */
[----:B------:R-:W2:Y:S04]  /*1880d0*/  LDL.LU.64 R14, [R1+0xb48] ;  /* 0x000b4800010e7983 */ /* 0x000ea80000300a00 */
[----:B------:R-:W2:Y:S04]  /*1880e0*/  LDL.LU R28, [R1+0xa8] ;  /* 0x0000a800011c7983 */ /* 0x000ea80000300800 */
[----:B------:R-:W2:Y:S04]  /*1880f0*/  LDL.LU.64 R16, [R1+0xb50] ;  /* 0x000b500001107983 */ /* 0x000ea80000300a00 */
[----:B------:R-:W2:Y:S04]  /*188100*/  LDL.LU.64 R18, [R1+0xb58] ;  /* 0x000b580001127983 */ /* 0x000ea80000300a00 */
[----:B------:R-:W2:Y:S04]  /*188110*/  LDL.LU R29, [R1+0xac] ;  /* 0x0000ac00011d7983 */ /* 0x000ea80000300800 */
        /* <DEDUP_REMOVED lines=9> */
[----:B----4-:R3:W-:Y:S01]  /*1881b0*/  @P6 STG.E.U8 desc[UR62][R6.64], R10 ;  /* 0x0000000a06006986 */ /* 0x0107e2000c10113e */
[----:B------:R-:W-:-:S02]  /*1881c0*/  LOP3.LUT P6, RZ, R0, 0x20000, RZ, 0xc0, !PT ;  /* 0x0002000000ff7812 */ /* 0x000fc400078cc0ff */
[----:B---3--:R-:W-:Y:S01]  /*1881d0*/  PRMT R10, R13, 0x7770, RZ ;  /* 0x000077700d0a7816 */ /* 0x008fe200000000ff */
        /* <DEDUP_REMOVED lines=12> */
[----:B------:R-:W-:-:S03]  /*1882a0*/  LOP3.LUT P2, RZ, R9, 0x100, RZ, 0xc0, !PT ;  /* 0x0000010009ff7812 */ /* 0x000fc6000784c0ff */
[----:B--2---:R1:W-:Y:S04]  /*1882b0*/  @P6 STG.E.U8 desc[UR62][R2.64], R10 ;  /* 0x0000000a02006986 */ /* 0x0043e8000c10113e */
[----:B-1----:R-:W2:Y:S01]  /*1882c0*/  LDL.LU.64 R2, [R1+0x4ff0] ;  /* 0x004ff00001027983 */ /* 0x002ea20000300a00 */
[----:B------:R-:W-:Y:S02]  /*1882d0*/  LOP3.LUT P6, RZ, R0, 0x4000, RZ, 0xc0, !PT ;  /* 0x0000400000ff7812 */ /* 0x000fe400078cc0ff */
[----:B------:R-:W-:-:S11]  /*1882e0*/  PRMT R10, R13, 0x7773, RZ ;  /* 0x000077730d0a7816 */ /* 0x000fd600000000ff */
[----:B------:R1:W-:Y:S01]  /*1882f0*/  @P6 STG.E.U8 desc[UR62][R14.64], R10 ;  /* 0x0000000a0e006986 */ /* 0x0003e2000c10113e */
[----:B------:R-:W-:Y:S02]  /*188300*/  LOP3.LUT P6, RZ, R0, 0x2000, RZ, 0xc0, !PT ;  /* 0x0000200000ff7812 */ /* 0x000fe400078cc0ff */
[----:B-1----:R-:W-:Y:S01]  /*188310*/  PRMT R10, R28, 0x7770, RZ ;  /* 0x000077701c0a7816 */ /* 0x002fe200000000ff */
[----:B------:R-:W4:Y:S10]  /*188320*/  LDL.LU.64 R14, [R1+0xb90] ;  /* 0x000b9000010e7983 */ /* 0x000f340000300a00 */
[----:B------:R1:W-:Y:S01]  /*188330*/  @P6 STG.E.U8 desc[UR62][R16.64], R10 ;  /* 0x0000000a10006986 */ /* 0x0003e2000c10113e */
[----:B------:R-:W-:-:S02]  /*188340*/  LOP3.LUT P6, RZ, R0, 0x1000, RZ, 0xc0, !PT ;  /* 0x0000100000ff7812 */ /* 0x000fc400078cc0ff */
[C---:B-1----:R-:W-:Y:S01]  /*188350*/  PRMT R10, R28.reuse, 0x7771, RZ ;  /* 0x000077711c0a7816 */ /* 0x042fe200000000ff */
[----:B------:R-:W4:Y:S10]  /*188360*/  LDL.LU.64 R16, [R1+0xb98] ;  /* 0x000b980001107983 */ /* 0x000f340000300a00 */
        /* <DEDUP_REMOVED lines=11> */
[----:B-1----:R-:W4:Y:S04]  /*188420*/  LDL.LU.64 R4, [R1+0xba0] ;  /* 0x000ba00001047983 */ /* 0x002f280000300a00 */
[----:B------:R-:W4:Y:S04]  /*188430*/  LDL.LU R28, [R1+0x90] ;  /* 0x00009000011c7983 */ /* 0x000f280000300800 */
[----:B------:R-:W4:Y:S01]  /*188440*/  LDL.LU.64 R24, [R1+0xba8] ;  /* 0x000ba80001187983 */ /* 0x000f220000300a00 */
[----:B------:R-:W-:-:S03]  /*188450*/  PRMT R10, R29, 0x7773, RZ ;  /* 0x000077731d0a7816 */ /* 0x000fc600000000ff */
[----:B------:R-:W4:Y:S04]  /*188460*/  LDL.LU.64 R22, [R1+0xbc0] ;  /* 0x000bc00001167983 */ /* 0x000f280000300a00 */
[----:B------:R-:W4:Y:S04]  /*188470*/  LDL.LU.64 R26, [R1+0xbc8] ;  /* 0x000bc800011a7983 */ /* 0x000f280000300a00 */
[----:B---3--:R1:W-:Y:S04]  /*188480*/  @P2 STG.E.U8 desc[UR62][R6.64], R10 ;  /* 0x0000000a06002986 */ /* 0x0083e8000c10113e */
[----:B-1----:R-:W3:Y:S04]  /*188490*/  LDL.LU.64 R6, [R1+0xbe0] ;  /* 0x000be00001067983 */ /* 0x002ee80000300a00 */
[----:B------:R-:W3:Y:S01]  /*1884a0*/  LDL.LU R18, [R1+0x94] ;  /* 0x0000940001127983 */ /* 0x000ee20000300800 */
[----:B------:R-:W-:-:S03]  /*1884b0*/  LOP3.LUT R0, R0, 0xffffffdf, RZ, 0xc0, !PT ;  /* 0xffffffdf00007812 */ /* 0x000fc600078ec0ff */
[----:B------:R-:W3:Y:S01]  /*1884c0*/  LDL.LU.64 R20, [R1+0xbe8] ;  /* 0x000be80001147983 */ /* 0x000ee20000300a00 */
[C---:B------:R-:W-:Y:S02]  /*1884d0*/  LOP3.LUT P5, RZ, R9.reuse, 0x200, RZ, 0xc0, !PT ;  /* 0x0000020009ff7812 */ /* 0x040fe400078ac0ff */
[----:B------:R-:W-:Y:S01]  /*1884e0*/  LOP3.LUT P3, RZ, R9, 0x400, RZ, 0xc0, !PT ;  /* 0x0000040009ff7812 */ /* 0x000fe2000786c0ff */
[----:B------:R-:W3:Y:S01]  /*1884f0*/  LDL.LU R29, [R1+0x98] ;  /* 0x00009800011d7983 */ /* 0x000ee20000300800 */
        /* <DEDUP_REMOVED lines=23> */
[----:B------:R1:W-:Y:S04]  /*188670*/  @P0 STG.E.U8 desc[UR62][R14.64], R9 ;  /* 0x000000090e000986 */ /* 0x0003e8000c10113e */
[----:B-1----:R-:W2:Y:S01]  /*188680*/  LDL.LU.64 R14, [R1+0xc00] ;  /* 0x000c0000010e7983 */ /* 0x002ea20000300a00 */
[----:B------:R-:W-:-:S05]  /*188690*/  PRMT R9, R28, 0x7771, RZ ;  /* 0x000077711c097816 */ /* 0x000fca00000000ff */
[----:B------:R1:W-:Y:S02]  /*1886a0*/  @P1 STG.E.U8 desc[UR62][R16.64], R9 ;  /* 0x0000000910001986 */ /* 0x0003e4000c10113e */
[----:B-1----:R-:W-:-:S05]  /*1886b0*/  PRMT R9, R28, 0x7772, RZ ;  /* 0x000077721c097816 */ /* 0x002fca00000000ff */
[----:B------:R1:W-:Y:S04]  /*1886c0*/  @P5 STG.E.U8 desc[UR62][R4.64], R9 ;  /* 0x0000000904005986 */ /* 0x0003e8000c10113e */
[----:B-1----:R-:W4:Y:S01]  /*1886d0*/  LDL.LU.64 R4, [R1+0xc08] ;  /* 0x000c080001047983 */ /* 0x002f220000300a00 */
[----:B------:R-:W-:-:S05]  /*1886e0*/  PRMT R9, R28, 0x7773, RZ ;  /* 0x000077731c097816 */ /* 0x000fca00000000ff */
[----:B------:R1:W-:Y:S04]  /*1886f0*/  @P3 STG.E.U8 desc[UR62][R24.64], R9 ;  /* 0x0000000918003986 */ /* 0x0003e8000c10113e */
[----:B-1----:R-:W4:Y:S01]  /*188700*/  LDL.LU.64 R24, [R1+0xc20] ;  /* 0x000c200001187983 */ /* 0x002f220000300a00 */
[----:B---3--:R-:W-:Y:S02]  /*188710*/  PRMT R9, R18, 0x7770, RZ ;  /* 0x0000777012097816 */ /* 0x008fe400000000ff */
[----:B------:R-:W-:Y:S02]  /*188720*/  @P4 LOP3.LUT R0, R0, 0x800, RZ, 0xfc, !PT ;  /* 0x0000080000004812 */ /* 0x000fe400078efcff */
[----:B------:R-:W-:Y:S01]  /*188730*/  LOP3.LUT P4, RZ, R2, 0x80000, RZ, 0xc0, !PT ;  /* 0x0008000002ff7812 */ /* 0x000fe2000788c0ff */
[----:B------:R1:W-:Y:S04]  /*188740*/  @P2 STG.E.U8 desc[UR62][R22.64], R9 ;  /* 0x0000000916002986 */ /* 0x0003e8000c10113e */
[----:B-1----:R-:W3:Y:S01]  /*188750*/  LDL.LU.64 R22, [R1+0xc28] ;  /* 0x000c280001167983 */ /* 0x002ee20000300a00 */
[----:B------:R-:W-:-:S03]  /*188760*/  PRMT R9, R18, 0x7771, RZ ;  /* 0x0000777112097816 */ /* 0x000fc600000000ff */
[----:B------:R-:W3:Y:S04]  /*188770*/  LDL.LU R28, [R1+0x9c] ;  /* 0x00009c00011c7983 */ /* 0x000ee80000300800 */
[----:B------:R1:W-:Y:S04]  /*188780*/  @P4 STG.E.U8 desc[UR62][R26.64], R9 ;  /* 0x000000091a004986 */ /* 0x0003e8000c10113e */
[----:B-1----:R-:W3:Y:S01]  /*188790*/  LDL.LU.64 R26, [R1+0xc40] ;  /* 0x000c4000011a7983 */ /* 0x002ee20000300a00 */
[----:B------:R-:W-:Y:S02]  /*1887a0*/  LOP3.LUT P4, RZ, R0, 0x800, RZ, 0xc0, !PT ;  /* 0x0000080000ff7812 */ /* 0x000fe4000788c0ff */
[----:B------:R-:W-:-:S11]  /*1887b0*/  PRMT R9, R18, 0x7772, RZ ;  /* 0x0000777212097816 */ /* 0x000fd600000000ff */
[----:B------:R1:W-:Y:S01]  /*1887c0*/  @P4 STG.E.U8 desc[UR62][R6.64], R9 ;  /* 0x0000000906004986 */ /* 0x0003e2000c10113e */
[----:B------:R-:W-:-:S03]  /*1887d0*/  LOP3.LUT P4, RZ, R0, 0x400, RZ, 0xc0, !PT ;  /* 0x0000040000ff7812 */ /* 0x000fc6000788c0ff */
[----:B-1----:R-:W3:Y:S01]  /*1887e0*/  LDL.LU.64 R6, [R1+0xc48] ;  /* 0x000c480001067983 */ /* 0x002ee20000300a00 */
[----:B------:R-:W-:-:S03]  /*1887f0*/  PRMT R9, R18, 0x7773, RZ ;  /* 0x0000777312097816 */ /* 0x000fc600000000ff */
[----:B------:R-:W3:Y:S04]  /*188800*/  LDL.LU.64 R18, [R1+0xc60] ;  /* 0x000c600001127983 */ /* 0x000ee80000300a00 */
[----:B------:R-:W3:Y:S04]  /*188810*/  LDL.LU.64 R10, [R1+0xc68] ;  /* 0x000c6800010a7983 */ /* 0x000ee80000300a00 */
[----:B------:R1:W-:Y:S01]  /*188820*/  @P4 STG.E.U8 desc[UR62][R20.64], R9 ;  /* 0x0000000914004986 */ /* 0x0003e2000c10113e */
[----:B------:R-:W-:-:S03]  /*188830*/  LOP3.LUT P4, RZ, R0, 0x200, RZ, 0xc0, !PT ;  /* 0x0000020000ff7812 */ /* 0x000fc6000788c0ff */
[----:B-1----:R-:W3:Y:S04]  /*188840*/  LDL.LU.64 R20, [R1+0xc80] ;  /* 0x000c800001147983 */ /* 0x002ee80000300a00 */
[----:B------:R-:W3:Y:S01]  /*188850*/  LDL.LU R13, [R1+0x80] ;  /* 0x00008000010d7983 */ /* 0x000ee20000300800 */
[----:B------:R-:W-:-:S03]  /*188860*/  PRMT R9, R29, 0x7770, RZ ;  /* 0x000077701d097816 */ /* 0x000fc600000000ff */
[----:B------:R-:W3:Y:S04]  /*188870*/  LDL.LU R16, [R1+0x1db0] ;  /* 0x001db00001107983 */ /* 0x000ee80000300800 */
[----:B--2---:R1:W-:Y:S01]  /*188880*/  @P4 STG.E.U8 desc[UR62][R14.64], R9 ;  /* 0x000000090e004986 */ /* 0x0043e2000c10113e */
[C---:B------:R-:W-:Y:S02]  /*188890*/  LOP3.LUT P4, RZ, R0.reuse, 0x100, RZ, 0xc0, !PT ;  /* 0x0000010000ff7812 */ /* 0x040fe4000788c0ff */
[----:B-1----:R-:W-:Y:S01]  /*1888a0*/  PRMT R9, R29, 0x7771, RZ ;  /* 0x000077711d097816 */ /* 0x002fe200000000ff */
[----:B------:R-:W2:Y:S04]  /*1888b0*/  LDL.LU.64 R14, [R1+0xc88] ;  /* 0x000c8800010e7983 */ /* 0x000ea80000300a00 */
[----:B------:R-:W2:Y:S06]  /*1888c0*/  LDL.LU R17, [R1+0xdec] ;  /* 0x000dec0001117983 */ /* 0x000eac0000300800 */
[----:B----4-:R1:W-:Y:S01]  /*1888d0*/  @P4 STG.E.U8 desc[UR62][R4.64], R9 ;  /* 0x0000000904004986 */ /* 0x0103e2000c10113e */
[----:B------:R-:W-:-:S02]  /*1888e0*/  LOP3.LUT P4, RZ, R0, 0x80, RZ, 0xc0, !PT ;  /* 0x0000008000ff7812 */ /* 0x000fc4000788c0ff */
[----:B-1----:R-:W-:Y:S01]  /*1888f0*/  PRMT R9, R29, 0x7772, RZ ;  /* 0x000077721d097816 */ /* 0x002fe200000000ff */
[----:B------:R-:W4:Y:S10]  /*188900*/  LDL.LU.64 R4, [R1+0x4fe8] ;  /* 0x004fe80001047983 */ /* 0x000f340000300a00 */
[----:B------:R1:W-:Y:S01]  /*188910*/  @P4 STG.E.U8 desc[UR62][R24.64], R9 ;  /* 0x0000000918004986 */ /* 0x0003e2000c10113e */
[----:B------:R-:W-:-:S03]  /*188920*/  LOP3.LUT P4, RZ, R0, 0x40, RZ, 0xc0, !PT ;  /* 0x0000004000ff7812 */ /* 0x000fc6000788c0ff */
[----:B-1----:R-:W4:Y:S01]  /*188930*/  LDL.LU.64 R24, [R1+0xca0] ;  /* 0x000ca00001187983 */ /* 0x002f220000300a00 */
[----:B------:R-:W-:-:S09]  /*188940*/  PRMT R9, R29, 0x7773, RZ ;  /* 0x000077731d097816 */ /* 0x000fd200000000ff */
[----:B---3--:R1:W-:Y:S01]  /*188950*/  @P4 STG.E.U8 desc[UR62][R22.64], R9 ;  /* 0x0000000916004986 */ /* 0x0083e2000c10113e */
[----:B------:R-:W-:-:S03]  /*188960*/  LOP3.LUT P4, RZ, R0, 0x20, RZ, 0xc0, !PT ;  /* 0x0000002000ff7812 */ /* 0x000fc6000788c0ff */
[----:B-1----:R-:W3:Y:S01]  /*188970*/  LDL.LU.64 R22, [R1+0xca8] ;  /* 0x000ca80001167983 */ /* 0x002ee20000300a00 */
[----:B------:R-:W-:-:S03]  /*188980*/  PRMT R9, R28, 0x7770, RZ ;  /* 0x000077701c097816 */ /* 0x000fc600000000ff */
[----:B------:R-:W3:Y:S06]  /*188990*/  LDL.LU R29, [R1+0x84] ;  /* 0x00008400011d7983 */ /* 0x000eec0000300800 */
[----:B------:R1:W-:Y:S04]  /*1889a0*/  @P4 STG.E.U8 desc[UR62][R26.64], R9 ;  /* 0x000000091a004986 */ /* 0x0003e8000c10113e */
[----:B-1----:R-:W3:Y:S01]  /*1889b0*/  LDL.LU.64 R26, [R1+0xcc0] ;  /* 0x000cc000011a7983 */ /* 0x002ee20000300a00 */
[----:B------:R-:W-:-:S02]  /*1889c0*/  LOP3.LUT P0, RZ, R2, 0x2000000, RZ, 0xc0, !PT ;  /* 0x0200000002ff7812 */ /* 0x000fc4000780c0ff */
[----:B------:R-:W-:Y:S02]  /*1889d0*/  LOP3.LUT P1, RZ, R2, 0x4000000, RZ, 0xc0, !PT ;  /* 0x0400000002ff7812 */ /* 0x000fe4000782c0ff */
[----:B------:R-:W-:Y:S02]  /*1889e0*/  PRMT R9, R28, 0x7771, RZ ;  /* 0x000077711c097816 */ /* 0x000fe400000000ff */
[----:B------:R-:W-:-:S07]  /*1889f0*/  LOP3.LUT P6, RZ, R2, 0x8000000, RZ, 0xc0, !PT ;  /* 0x0800000002ff7812 */ /* 0x000fce00078cc0ff */
[----:B------:R1:W-:Y:S01]  /*188a00*/  @P0 STG.E.U8 desc[UR62][R6.64], R9 ;  /* 0x0000000906000986 */ /* 0x0003e2000c10113e */
[----:B------:R-:W-:Y:S02]  /*188a10*/  LOP3.LUT P5, RZ, R2, 0x10000000, RZ, 0xc0, !PT ;  /* 0x1000000002ff7812 */ /* 0x000fe400078ac0ff */
[C---:B-1----:R-:W-:Y:S01]  /*188a20*/  PRMT R9, R28.reuse, 0x7772, RZ ;  /* 0x000077721c097816 */ /* 0x042fe200000000ff */
[----:B------:R-:W3:Y:S04]  /*188a30*/  LDL.LU.64 R6, [R1+0x4fe0] ;  /* 0x004fe00001067983 */ /* 0x000ee80000300a00 */
[----:B------:R1:W-:Y:S04]  /*188a40*/  @P1 STG.E.U8 desc[UR62][R18.64], R9 ;  /* 0x0000000912001986 */ /* 0x0003e8000c10113e */
[----:B-1----:R-:W3:Y:S01]  /*188a50*/  LDL.LU.64 R18, [R1+0xcc8] ;  /* 0x000cc80001127983 */ /* 0x002ee20000300a00 */
[----:B------:R-:W-:-:S05]  /*188a60*/  PRMT R9, R28, 0x7773, RZ ;  /* 0x000077731c097816 */ /* 0x000fca00000000ff */
[----:B------:R1:W-:Y:S01]  /*188a70*/  @P6 STG.E.U8 desc[UR62][R10.64], R9 ;  /* 0x000000090a006986 */ /* 0x0003e2000c10113e */
[----:B------:R-:W-:Y:S02]  /*188a80*/  LOP3.LUT P3, RZ, R2, 0x20000000, RZ, 0xc0, !PT ;  /* 0x2000000002ff7812 */ /* 0x000fe4000786c0ff */
[----:B-1----:R-:W-:-:S05]  /*188a90*/  PRMT R9, R13, 0x7770, RZ ;  /* 0x000077700d097816 */ /* 0x002fca00000000ff */
[----:B------:R1:W-:Y:S04]  /*188aa0*/  @P5 STG.E.U8 desc[UR62][R20.64], R9 ;  /* 0x0000000914005986 */ /* 0x0003e8000c10113e */
[----:B-1----:R-:W3:Y:S01]  /*188ab0*/  LDL.LU.64 R20, [R1+0xce0] ;  /* 0x000ce00001147983 */ /* 0x002ee20000300a00 */
[----:B------:R-:W-:Y:S02]  /*188ac0*/  PRMT R9, R13, 0x7771, RZ ;  /* 0x000077710d097816 */ /* 0x000fe400000000ff */
[----:B------:R-:W-:Y:S02]  /*188ad0*/  LOP3.LUT P2, RZ, R8, 0x1, RZ, 0xc0, !PT ;  /* 0x0000000108ff7812 */ /* 0x000fe4000784c0ff */
[----:B------:R-:W-:Y:S01]  /*188ae0*/  LOP3.LUT P0, RZ, R0, 0x10, RZ, 0xc0, !PT ;  /* 0x0000001000ff7812 */ /* 0x000fe2000780c0ff */
[----:B--2---:R1:W-:Y:S01]  /*188af0*/  @P3 STG.E.U8 desc[UR62][R14.64], R9 ;  /* 0x000000090e003986 */ /* 0x0043e2000c10113e */
[----:B------:R-:W-:-:S02]  /*188b00*/  ISETP.LT.AND P3, PT, R16, UR22, !P2 ;  /* 0x0000001610007c0c */ /* 0x000fc4000d761270 */
[C---:B------:R-:W-:Y:S02]  /*188b10*/  LOP3.LUT P4, RZ, R8.reuse, 0x8, RZ, 0xc0, !PT ;  /* 0x0000000808ff7812 */ /* 0x040fe4000788c0ff */
[----:B------:R-:W-:Y:S02]  /*188b20*/  LOP3.LUT P5, RZ, R8, 0x80, RZ, 0xc0, !PT ;  /* 0x0000008008ff7812 */ /* 0x000fe400078ac0ff */
[----:B------:R-:W-:Y:S01]  /*188b30*/  LOP3.LUT P1, RZ, R0, 0x8, RZ, 0xc0, !PT ;  /* 0x0000000800ff7812 */ /* 0x000fe2000782c0ff */
[----:B------:R-:W2:Y:S01]  /*188b40*/  LDCU UR22, c[0x0][0x39c] ;  /* 0x00007380ff1677ac */ /* 0x000ea20008000800 */
[----:B-1----:R-:W2:Y:S01]  /*188b50*/  LDL.LU.64 R14, [R1+0xce8] ;  /* 0x000ce800010e7983 */ /* 0x002ea20000300a00 */
[----:B------:R-:W-:-:S03]  /*188b60*/  PRMT R9, R13, 0x7772, RZ ;  /* 0x000077720d097816 */ /* 0x000fc600000000ff */
[----:B------:R-:W2:Y:S04]  /*188b70*/  LDL.LU R28, [R1+0x88] ;  /* 0x00008800011c7983 */ /* 0x000ea80000300800 */
[----:B----4-:R1:W-:Y:S01]  /*188b80*/  @P3 STG.E.U8 desc[UR62][R24.64], R9 ;  /* 0x0000000918003986 */ /* 0x0103e2000c10113e */
[----:B------:R-:W-:-:S03]  /*188b90*/  ISETP.LT.AND P3, PT, R17, UR20, !P2 ;  /* 0x0000001411007c0c */ /* 0x000fc6000d761270 */
[----:B-1----:R-:W4:Y:S01]  /*188ba0*/  LDL.LU.64 R24, [R1+0xd00] ;  /* 0x000d000001187983 */ /* 0x002f220000300a00 */
[----:B------:R-:W-:Y:S02]  /*188bb0*/  PRMT R9, R13, 0x7773, RZ ;  /* 0x000077730d097816 */ /* 0x000fe400000000ff */
[----:B------:R-:W-:Y:S01]  /*188bc0*/  LOP3.LUT P6, RZ, R4, 0x20000000, RZ, 0xc0, !PT ;  /* 0x2000000004ff7812 */ /* 0x000fe200078cc0ff */
[----:B------:R-:W1:Y:S06]  /*188bd0*/  LDCU UR20, c[0x0][0x39c] ;  /* 0x00007380ff1477ac */ /* 0x000e6c0008000800 */
[----:B---3--:R3:W-:Y:S01]  /*188be0*/  @P3 STG.E.U8 desc[UR62][R22.64], R9 ;  /* 0x0000000916003986 */ /* 0x0087e2000c10113e */
[----:B------:R-:W-:-:S03]  /*188bf0*/  ISETP.LT.AND P3, PT, R16, UR18, !P0 ;  /* 0x0000001210007c0c */ /* 0x000fc6000c761270 */
[----:B---3--:R-:W3:Y:S01]  /*188c00*/  LDL.LU.64 R22, [R1+0xd08] ;  /* 0x000d080001167983 */ /* 0x008ee20000300a00 */
[----:B------:R-:W-:Y:S02]  /*188c10*/  PRMT R9, R29, 0x7770, RZ ;  /* 0x000077701d097816 */ /* 0x000fe400000000ff */
[----:B------:R-:W-:Y:S01]  /*188c20*/  LOP3.LUT P2, RZ, R8, 0x800, RZ, 0xc0, !PT ;  /* 0x0000080008ff7812 */ /* 0x000fe2000784c0ff */
[----:B------:R-:W0:Y:S06]  /*188c30*/  LDCU UR18, c[0x0][0x39c] ;  /* 0x00007380ff1277ac */ /* 0x000e2c0008000800 */
[----:B------:R1:W-:Y:S04]  /*188c40*/  @P3 STG.E.U8 desc[UR62][R26.64], R9 ;  /* 0x000000091a003986 */ /* 0x0003e8000c10113e */
[----:B-1----:R-:W3:Y:S01]  /*188c50*/  LDL.LU.64 R26, [R1+0xd20] ;  /* 0x000d2000011a7983 */ /* 0x002ee20000300a00 */
[----:B------:R-:W-:-:S02]  /*188c60*/  ISETP.LT.AND P0, PT, R17, UR16, !P0 ;  /* 0x0000001011007c0c */ /* 0x000fc4000c701270 */
[C---:B------:R-:W-:Y:S02]  /*188c70*/  PRMT R9, R29.reuse, 0x7771, RZ ;  /* 0x000077711d097816 */ /* 0x040fe400000000ff */
[----:B------:R-:W-:Y:S01]  /*188c80*/  LOP3.LUT P3, RZ, R8, 0x1000, RZ, 0xc0, !PT ;  /* 0x0000100008ff7812 */ /* 0x000fe2000786c0ff */
[----:B------:R-:W1:Y:S08]  /*188c90*/  LDCU UR16, c[0x0][0x39c] ;  /* 0x00007380ff1077ac */ /* 0x000e700008000800 */
[----:B------:R0:W-:Y:S01]  /*188ca0*/  @P0 STG.E.U8 desc[UR62][R18.64], R9 ;  /* 0x0000000912000986 */ /* 0x0001e2000c10113e */
[----:B------:R-:W-:Y:S01]  /*188cb0*/  ISETP.LT.AND P0, PT, R16, UR6, !P4 ;  /* 0x0000000610007c0c */ /* 0x000fe2000e701270 */
[----:B------:R-:W1:Y:S02]  /*188cc0*/  LDCU UR6, c[0x0][0x398] ;  /* 0x00007300ff0677ac */ /* 0x000e640008000800 */
[----:B0-----:R-:W3:Y:S01]  /*188cd0*/  LDL.LU.64 R18, [R1+0xd28] ;  /* 0x000d280001127983 */ /* 0x001ee20000300a00 */
[----:B------:R-:W-:-:S03]  /*188ce0*/  PRMT R9, R29, 0x7772, RZ ;  /* 0x000077721d097816 */ /* 0x000fc600000000ff */
[----:B------:R-:W3:Y:S06]  /*188cf0*/  LDL.LU R13, [R1+0x8c] ;  /* 0x00008c00010d7983 */ /* 0x000eec0000300800 */
[----:B------:R0:W-:Y:S01]  /*188d00*/  @P0 STG.E.U8 desc[UR62][R20.64], R9 ;  /* 0x0000000914000986 */ /* 0x0001e2000c10113e */
[----:B------:R-:W-:-:S03]  /*188d10*/  ISETP.LT.AND P0, PT, R17, UR14, !P4 ;  /* 0x0000000e11007c0c */ /* 0x000fc6000e701270 */
[----:B0-----:R-:W3:Y:S01]  /*188d20*/  LDL.LU.64 R20, [R1+0xd40] ;  /* 0x000d400001147983 */ /* 0x001ee20000300a00 */
[----:B------:R-:W-:Y:S01]  /*188d30*/  PRMT R9, R29, 0x7773, RZ ;  /* 0x000077731d097816 */ /* 0x000fe200000000ff */
[----:B------:R-:W0:Y:S08]  /*188d40*/  LDCU UR14, c[0x0][0x39c] ;  /* 0x00007380ff0e77ac */ /* 0x000e300008000800 */
[----:B--2---:R2:W-:Y:S01]  /*188d50*/  @P0 STG.E.U8 desc[UR62][R14.64], R9 ;  /* 0x000000090e000986 */ /* 0x0045e2000c10113e */
[----:B------:R-:W-:-:S02]  /*188d60*/  ISETP.LT.AND P0, PT, R16, UR10, !P5 ;  /* 0x0000000a10007c0c */ /* 0x000fc4000ef01270 */
[----:B------:R-:W-:Y:S01]  /*188d70*/  LOP3.LUT P4, RZ, R8, 0x8000, RZ, 0xc0, !PT ;  /* 0x0000800008ff7812 */ /* 0x000fe2000788c0ff */
[----:B------:R-:W0:Y:S01]  /*188d80*/  LDCU UR10, c[0x0][0x39c] ;  /* 0x00007380ff0a77ac */ /* 0x000e220008000800 */
[----:B--2---:R-:W2:Y:S01]  /*188d90*/  LDL.LU.64 R14, [R1+0xd48] ;  /* 0x000d4800010e7983 */ /* 0x004ea20000300a00 */
[----:B------:R-:W-:-:S08]  /*188da0*/  PRMT R9, R28, 0x7770, RZ ;  /* 0x000077701c097816 */ /* 0x000fd000000000ff */
[----:B----4-:R4:W-:Y:S01]  /*188db0*/  @P0 STG.E.U8 desc[UR62][R24.64], R9 ;  /* 0x0000000918000986 */ /* 0x0109e2000c10113e */
[----:B------:R-:W-:-:S03]  /*188dc0*/  ISETP.LT.AND P0, PT, R17, UR12, !P5 ;  /* 0x0000000c11007c0c */ /* 0x000fc6000ef01270 */
[----:B----4-:R-:W4:Y:S01]  /*188dd0*/  LDL.LU.64 R24, [R1+0xd60] ;  /* 0x000d600001187983 */ /* 0x010f220000300a00 */
[----:B------:R-:W-:Y:S01]  /*188de0*/  PRMT R9, R28, 0x7771, RZ ;  /* 0x000077711c097816 */ /* 0x000fe200000000ff */
[----:B------:R-:W0:Y:S08]  /*188df0*/  LDCU UR12, c[0x0][0x398] ;  /* 0x00007300ff0c77ac */ /* 0x000e300008000800 */
[----:B---3--:R3:W-:Y:S01]  /*188e00*/  @P0 STG.E.U8 desc[UR62][R22.64], R9 ;  /* 0x0000000916000986 */ /* 0x0087e2000c10113e */
[----:B------:R-:W-:-:S02]  /*188e10*/  ISETP.LT.AND P0, PT, R16, UR8, !P2 ;  /* 0x0000000810007c0c */ /* 0x000fc4000d701270 */
[----:B------:R-:W-:Y:S01]  /*188e20*/  LOP3.LUT P5, RZ, R8, 0x20000, RZ, 0xc0, !PT ;  /* 0x0002000008ff7812 */ /* 0x000fe200078ac0ff */
[----:B------:R-:W0:Y:S01]  /*188e30*/  LDCU UR8, c[0x0][0x39c] ;  /* 0x00007380ff0877ac */ /* 0x000e220008000800 */
[----:B---3--:R-:W3:Y:S01]  /*188e40*/  LDL.LU.64 R22, [R1+0xd68] ;  /* 0x000d680001167983 */ /* 0x008ee20000300a00 */
[----:B------:R-:W-:-:S03]  /*188e50*/  PRMT R9, R28, 0x7772, RZ ;  /* 0x000077721c097816 */ /* 0x000fc600000000ff */
[----:B------:R-:W3:Y:S05]  /*188e60*/  LDL.LU R29, [R1+0x70] ;  /* 0x00007000011d7983 */ /* 0x000eea0000300800 */
[----:B------:R0:W-:Y:S04]  /*188e70*/  @P0 STG.E.U8 desc[UR62][R26.64], R9 ;  /* 0x000000091a000986 */ /* 0x0001e8000c10113e */
[----:B0-----:R-:W3:Y:S01]  /*188e80*/  LDL.LU.64 R26, [R1+0xd90] ;  /* 0x000d9000011a7983 */ /* 0x001ee20000300a00 */
[----:B------:R-:W-:-:S02]  /*188e90*/  ISETP.LT.AND P0, PT, R17, UR4, !P2 ;  /* 0x0000000411007c0c */ /* 0x000fc4000d701270 */
[----:B------:R-:W-:Y:S01]  /*188ea0*/  PRMT R9, R28, 0x7773, RZ ;  /* 0x000077731c097816 */ /* 0x000fe200000000ff */
[----:B------:R-:W0:Y:S10]  /*188eb0*/  LDCU UR4, c[0x0][0x398] ;  /* 0x00007300ff0477ac */ /* 0x000e340008000800 */
[----:B------:R0:W-:Y:S01]  /*188ec0*/  @P0 STG.E.U8 desc[UR62][R18.64], R9 ;  /* 0x0000000912000986 */ /* 0x0001e2000c10113e */
[----:B------:R-:W-:-:S02]  /*188ed0*/  ISETP.LT.AND P0, PT, R16, UR24, !P3 ;  /* 0x0000001810007c0c */ /* 0x000fc4000df01270 */
[----:B------:R-:W-:Y:S01]  /*188ee0*/  LOP3.LUT P2, RZ, R8, 0x80000, RZ, 0xc0, !PT ;  /* 0x0008000008ff7812 */ /* 0x000fe2000784c0ff */
[----:B------:R-:W1:Y:S01]  /*188ef0*/  LDCU UR24, c[0x0][0x39c] ;  /* 0x00007380ff1877ac */ /* 0x000e620008000800 */
[----:B0-----:R-:W3:Y:S01]  /*188f00*/  LDL.LU.64 R18, [R1+0xd98] ;  /* 0x000d980001127983 */ /* 0x001ee20000300a00 */
[----:B------:R-:W-:-:S08]  /*188f10*/  PRMT R9, R13, 0x7770, RZ ;  /* 0x000077700d097816 */ /* 0x000fd000000000ff */
[----:B------:R0:W-:Y:S01]  /*188f20*/  @P0 STG.E.U8 desc[UR62][R20.64], R9 ;  /* 0x0000000914000986 */ /* 0x0001e2000c10113e */
[----:B------:R-:W-:-:S03]  /*188f30*/  ISETP.LT.AND P0, PT, R17, UR26, !P3 ;  /* 0x0000001a11007c0c */ /* 0x000fc6000df01270 */
[----:B0-----:R-:W3:Y:S01]  /*188f40*/  LDL.LU.64 R20, [R1+0xda0] ;  /* 0x000da00001147983 */ /* 0x001ee20000300a00 */
[C---:B------:R-:W-:Y:S01]  /*188f50*/  PRMT R9, R13.reuse, 0x7771, RZ ;  /* 0x000077710d097816 */ /* 0x040fe200000000ff */
[----:B------:R-:W0:Y:S08]  /*188f60*/  LDCU UR26, c[0x0][0x39c] ;  /* 0x00007380ff1a77ac */ /* 0x000e300008000800 */
[----:B--2---:R2:W-:Y:S01]  /*188f70*/  @P0 STG.E.U8 desc[UR62][R14.64], R9 ;  /* 0x000000090e000986 */ /* 0x0045e2000c10113e */
[----:B------:R-:W-:Y:S01]  /*188f80*/  ISETP.LT.AND P0, PT, R16, UR4, !P4 ;  /* 0x0000000410007c0c */ /* 0x000fe2000e701270 */
[----:B------:R-:W0:Y:S02]  /*188f90*/  LDCU UR4, c[0x0][0x398] ;  /* 0x00007300ff0477ac */ /* 0x000e240008000800 */
[----:B--2---:R-:W2:Y:S01]  /*188fa0*/  LDL.LU.64 R14, [R1+0xda8] ;  /* 0x000da800010e7983 */ /* 0x004ea20000300a00 */
[----:B------:R-:W-:-:S03]  /*188fb0*/  PRMT R9, R13, 0x7772, RZ ;  /* 0x000077720d097816 */ /* 0x000fc600000000ff */
[----:B------:R-:W2:Y:S06]  /*188fc0*/  LDL.LU R28, [R1+0x74] ;  /* 0x00007400011c7983 */ /* 0x000eac0000300800 */
[----:B----4-:R4:W-:Y:S01]  /*188fd0*/  @P0 STG.E.U8 desc[UR62][R24.64], R9 ;  /* 0x0000000918000986 */ /* 0x0109e2000c10113e */
[----:B0-----:R-:W-:Y:S01]  /*188fe0*/  ISETP.LT.AND P0, PT, R17, UR4, !P4 ;  /* 0x0000000411007c0c */ /* 0x001fe2000e701270 */
[----:B------:R-:W0:Y:S02]  /*188ff0*/  LDCU UR4, c[0x0][0x398] ;  /* 0x00007300ff0477ac */ /* 0x000e240008000800 */
[----:B----4-:R-:W4:Y:S01]  /*189000*/  LDL.LU.64 R24, [R1+0xdb0] ;  /* 0x000db00001187983 */ /* 0x010f220000300a00 */
[----:B------:R-:W-:-:S09]  /*189010*/  PRMT R9, R13, 0x7773, RZ ;  /* 0x000077730d097816 */ /* 0x000fd200000000ff */
[----:B---3--:R3:W-:Y:S01]  /*189020*/  @P0 STG.E.U8 desc[UR62][R22.64], R9 ;  /* 0x0000000916000986 */ /* 0x0087e2000c10113e */
[----:B0-----:R-:W-:Y:S01]  /*189030*/  ISETP.LT.AND P0, PT, R16, UR4, !P5 ;  /* 0x0000000410007c0c */ /* 0x001fe2000ef01270 */
[----:B------:R-:W0:Y:S02]  /*189040*/  LDCU UR4, c[0x0][0x398] ;  /* 0x00007300ff0477ac */ /* 0x000e240008000800 */
[----:B---3--:R-:W3:Y:S01]  /*189050*/  LDL.LU.64 R22, [R1+0xdb8] ;  /* 0x000db80001167983 */ /* 0x008ee20000300a00 */
[----:B------:R-:W-:-:S09]  /*189060*/  PRMT R9, R29, 0x7770, RZ ;  /* 0x000077701d097816 */ /* 0x000fd200000000ff */
[----:B------:R0:W-:Y:S04]  /*189070*/  @P0 STG.E.U8 desc[UR62][R26.64], R9 ;  /* 0x000000091a000986 */ /* 0x0001e8000c10113e */
[----:B0-----:R-:W3:Y:S01]  /*189080*/  LDL.LU.64 R26, [R1+0xdc0] ;  /* 0x000dc000011a7983 */ /* 0x001ee20000300a00 */
[----:B------:R-:W-:Y:S01]  /*189090*/  ISETP.LT.AND P0, PT, R17, UR4, !P5 ;  /* 0x0000000411007c0c */ /* 0x000fe2000ef01270 */
[----:B------:R-:W0:Y:S01]  /*1890a0*/  LDCU UR4, c[0x0][0x398] ;  /* 0x00007300ff0477ac */ /* 0x000e220008000800 */
[----:B------:R-:W-:-:S11]  /*1890b0*/  PRMT R9, R29, 0x7771, RZ ;  /* 0x000077711d097816 */ /* 0x000fd600000000ff */
[----:B------:R1:W-:Y:S01]  /*1890c0*/  @P0 STG.E.U8 desc[UR62][R18.64], R9 ;  /* 0x0000000912000986 */ /* 0x0003e2000c10113e */
[----:B0-----:R-:W-:Y:S01]  /*1890d0*/  ISETP.LT.AND P0, PT, R16, UR4, !P2 ;  /* 0x0000000410007c0c */ /* 0x001fe2000d701270 */
[----:B------:R-:W0:Y:S02]  /*1890e0*/  LDCU UR4, c[0x0][0x398] ;  /* 0x00007300ff0477ac */ /* 0x000e240008000800 */
[----:B-1----:R-:W3:Y:S01]  /*1890f0*/  LDL.LU.64 R18, [R1+0xdc8] ;  /* 0x000dc80001127983 */ /* 0x002ee20000300a00 */
[----:B------:R-:W-:-:S03]  /*189100*/  PRMT R9, R29, 0x7772, RZ ;  /* 0x000077721d097816 */ /* 0x000fc600000000ff */
[----:B------:R-:W3:Y:S01]  /*189110*/  LDL.LU R13, [R1+0x78] ;  /* 0x00007800010d7983 */ /* 0x000ee20000300800 */
[----:B------:R-:W-:-:S05]  /*189120*/  LOP3.LUT P3, RZ, R8, 0x200000, RZ, 0xc0, !PT ;  /* 0x0020000008ff7812 */ /* 0x000fca000786c0ff */
[----:B------:R1:W-:Y:S01]  /*189130*/  @P0 STG.E.U8 desc[UR62][R20.64], R9 ;  /* 0x0000000914000986 */ /* 0x0003e2000c10113e */
[----:B0-----:R-:W-:Y:S01]  /*189140*/  ISETP.LT.AND P0, PT, R17, UR4, !P2 ;  /* 0x0000000411007c0c */ /* 0x001fe2000d701270 */
[----:B------:R-:W0:Y:S02]  /*189150*/  LDCU UR4, c[0x0][0x398] ;  /* 0x00007300ff0477ac */ /* 0x000e240008000800 */
[----:B-1----:R-:W3:Y:S01]  /*189160*/  LDL.LU.64 R20, [R1+0xdd0] ;  /* 0x000dd00001147983 */ /* 0x002ee20000300a00 */
[----:B------:R-:W-:Y:S02]  /*189170*/  PRMT R9, R29, 0x7773, RZ ;  /* 0x000077731d097816 */ /* 0x000fe400000000ff */
[C---:B------:R-:W-:Y:S02]  /*189180*/  LOP3.LUT P4, RZ, R8.reuse, 0x800000, RZ, 0xc0, !PT ;  /* 0x0080000008ff7812 */ /* 0x040fe4000788c0ff */
[C---:B------:R-:W-:Y:S02]  /*189190*/  LOP3.LUT P5, RZ, R8.reuse, 0x2000000, RZ, 0xc0, !PT ;  /* 0x0200000008ff7812 */ /* 0x040fe400078ac0ff */
[----:B------:R-:W-:-:S03]  /*1891a0*/  LOP3.LUT P2, RZ, R8, 0x8000000, RZ, 0xc0, !PT ;  /* 0x0800000008ff7812 */ /* 0x000fc6000784c0ff */
[----:B--2---:R1:W-:Y:S01]  /*1891b0*/  @P0 STG.E.U8 desc[UR62][R14.64], R9 ;  /* 0x000000090e000986 */ /* 0x0043e2000c10113e */
[----:B0-----:R-:W-:Y:S01]  /*1891c0*/  ISETP.LT.AND P0, PT, R16, UR4, !P3 ;  /* 0x0000000410007c0c */ /* 0x001fe2000df01270 */
[----:B------:R-:W0:Y:S02]  /*1891d0*/  LDCU UR4, c[0x0][0x398] ;  /* 0x00007300ff0477ac */ /* 0x000e240008000800 */
[----:B-1----:R-:W2:Y:S01]  /*1891e0*/  LDL.LU.64 R14, [R1+0xdd8] ;  /* 0x000dd800010e7983 */ /* 0x002ea20000300a00 */
[----:B------:R-:W-:-:S09]  /*1891f0*/  PRMT R9, R28, 0x7770, RZ ;  /* 0x000077701c097816 */ /* 0x000fd200000000ff */
[----:B----4-:R1:W-:Y:S01]  /*189200*/  @P0 STG.E.U8 desc[UR62][R24.64], R9 ;  /* 0x0000000918000986 */ /* 0x0103e2000c10113e */
[----:B0-----:R-:W-:Y:S01]  /*189210*/  ISETP.LT.AND P0, PT, R17, UR4, !P3 ;  /* 0x0000000411007c0c */ /* 0x001fe2000df01270 */
[----:B------:R-:W0:Y:S02]  /*189220*/  LDCU UR4, c[0x0][0x398] ;  /* 0x00007300ff0477ac */ /* 0x000e240008000800 */
[----:B-1----:R-:W4:Y:S01]  /*189230*/  LDL.LU.64 R24, [R1+0xdf0] ;  /* 0x000df00001187983 */ /* 0x002f220000300a00 */
[----:B------:R-:W-:Y:S02]  /*189240*/  LOP3.LUT P3, RZ, R8, 0x40000000, RZ, 0xc0, !PT ;  /* 0x4000000008ff7812 */ /* 0x000fe4000786c0ff */
[----:B------:R-:W-:-:S07]  /*189250*/  PRMT R8, R28, 0x7771, RZ ;  /* 0x000077711c087816 */ /* 0x000fce00000000ff */
[----:B---3--:R1:W-:Y:S01]  /*189260*/  @P0 STG.E.U8 desc[UR62][R22.64], R8 ;  /* 0x0000000816000986 */ /* 0x0083e2000c10113e */
[----:B0-----:R-:W-:Y:S01]  /*189270*/  ISETP.LT.AND P0, PT, R16, UR4, !P4 ;  /* 0x0000000410007c0c */ /* 0x001fe2000e701270 */
[----:B------:R-:W0:Y:S02]  /*189280*/  LDCU UR4, c[0x0][0x398] ;  /* 0x00007300ff0477ac */ /* 0x000e240008000800 */
[----:B-1----:R-:W3:Y:S01]  /*189290*/  LDL.LU.64 R22, [R1+0xdf8] ;  /* 0x000df80001167983 */ /* 0x002ee20000300a00 */
[----:B------:R-:W-:-:S03]  /*1892a0*/  PRMT R8, R28, 0x7772, RZ ;  /* 0x000077721c087816 */ /* 0x000fc600000000ff */
[----:B------:R-:W3:Y:S06]  /*1892b0*/  LDL.LU R29, [R1+0x7c] ;  /* 0x00007c00011d7983 */ /* 0x000eec0000300800 */
[----:B------:R1:W-:Y:S04]  /*1892c0*/  @P0 STG.E.U8 desc[UR62][R26.64], R8 ;  /* 0x000000081a000986 */ /* 0x0003e8000c10113e */
[----:B-1----:R-:W3:Y:S01]  /*1892d0*/  LDL.LU.64 R26, [R1+0xe00] ;  /* 0x000e0000011a7983 */ /* 0x002ee20000300a00 */
[----:B0-----:R-:W-:Y:S01]  /*1892e0*/  ISETP.LT.AND P0, PT, R17, UR4, !P4 ;  /* 0x0000000411007c0c */ /* 0x001fe2000e701270 */
[----:B------:R-:W0:Y:S01]  /*1892f0*/  LDCU UR4, c[0x0][0x398] ;  /* 0x00007300ff0477ac */ /* 0x000e220008000800 */
[----:B------:R-:W-:-:S11]  /*189300*/  PRMT R8, R28, 0x7773, RZ ;  /* 0x000077731c087816 */ /* 0x000fd600000000ff */
[----:B------:R1:W-:Y:S01]  /*189310*/  @P0 STG.E.U8 desc[UR62][R18.64], R8 ;  /* 0x0000000812000986 */ /* 0x0003e2000c10113e */
[----:B0-----:R-:W-:Y:S01]  /*189320*/  ISETP.LT.AND P0, PT, R16, UR4, !P5 ;  /* 0x0000000410007c0c */ /* 0x001fe2000ef01270 */
[----:B------:R-:W0:Y:S02]  /*189330*/  LDCU UR4, c[0x0][0x398] ;  /* 0x00007300ff0477ac */ /* 0x000e240008000800 */
[----:B-1----:R-:W3:Y:S01]  /*189340*/  LDL.LU.64 R18, [R1+0xe08] ;  /* 0x000e080001127983 */ /* 0x002ee20000300a00 */
[----:B------:R-:W-:-:S09]  /*189350*/  PRMT R8, R13, 0x7770, RZ ;  /* 0x000077700d087816 */ /* 0x000fd200000000ff */
[----:B------:R1:W-:Y:S01]  /*189360*/  @P0 STG.E.U8 desc[UR62][R20.64], R8 ;  /* 0x0000000814000986 */ /* 0x0003e2000c10113e */
[----:B0-----:R-:W-:Y:S01]  /*189370*/  ISETP.LT.AND P0, PT, R17, UR4, !P5 ;  /* 0x0000000411007c0c */ /* 0x001fe2000ef01270 */
[----:B------:R-:W0:Y:S02]  /*189380*/  LDCU UR4, c[0x0][0x398] ;  /* 0x00007300ff0477ac */ /* 0x000e240008000800 */
[----:B-1----:R-:W3:Y:S01]  /*189390*/  LDL.LU.64 R20, [R1+0xe10] ;  /* 0x000e100001147983 */ /* 0x002ee20000300a00 */
[----:B------:R-:W-:-:S09]  /*1893a0*/  PRMT R8, R13, 0x7771, RZ ;  /* 0x000077710d087816 */ /* 0x000fd200000000ff */
[----:B--2---:R1:W-:Y:S01]  /*1893b0*/  @P0 STG.E.U8 desc[UR62][R14.64], R8 ;  /* 0x000000080e000986 */ /* 0x0043e2000c10113e */
[----:B0-----:R-:W-:Y:S01]  /*1893c0*/  ISETP.LT.AND P0, PT, R16, UR4, !P2 ;  /* 0x0000000410007c0c */ /* 0x001fe2000d701270 */
[----:B------:R-:W0:Y:S02]  /*1893d0*/  LDCU UR4, c[0x0][0x398] ;  /* 0x00007300ff0477ac */ /* 0x000e240008000800 */
[----:B-1----:R-:W2:Y:S01]  /*1893e0*/  LDL.LU.64 R14, [R1+0xe18] ;  /* 0x000e1800010e7983 */ /* 0x002ea20000300a00 */
[----:B------:R-:W-:-:S03]  /*1893f0*/  PRMT R8, R13, 0x7772, RZ ;  /* 0x000077720d087816 */ /* 0x000fc600000000ff */
[----:B------:R-:W2:Y:S06]  /*189400*/  LDL.LU R28, [R1+0x60] ;  /* 0x00006000011c7983 */ /* 0x000eac0000300800 */
[----:B----4-:R1:W-:Y:S01]  /*189410*/  @P0 STG.E.U8 desc[UR62][R24.64], R8 ;  /* 0x0000000818000986 */ /* 0x0103e2000c10113e */
[----:B0-----:R-:W-:Y:S01]  /*189420*/  ISETP.LT.AND P0, PT, R17, UR4, !P2 ;  /* 0x0000000411007c0c */ /* 0x001fe2000d701270 */
[----:B------:R-:W0:Y:S02]  /*189430*/  LDCU UR4, c[0x0][0x398] ;  /* 0x00007300ff0477ac */ /* 0x000e240008000800 */
[----:B-1----:R-:W4:Y:S01]  /*189440*/  LDL.LU.64 R24, [R1+0xe20] ;  /* 0x000e200001187983 */ /* 0x002f220000300a00 */
[----:B------:R-:W-:-:S09]  /*189450*/  PRMT R8, R13, 0x7773, RZ ;  /* 0x000077730d087816 */ /* 0x000fd200000000ff */
[----:B---3--:R1:W-:Y:S01]  /*189460*/  @P0 STG.E.U8 desc[UR62][R22.64], R8 ;  /* 0x0000000816000986 */ /* 0x0083e2000c10113e */
[----:B0-----:R-:W-:Y:S01]  /*189470*/  ISETP.LT.AND P0, PT, R16, UR4, !P3 ;  /* 0x0000000410007c0c */ /* 0x001fe2000df01270 */
[----:B------:R-:W0:Y:S02]  /*189480*/  LDCU UR4, c[0x0][0x398] ;  /* 0x00007300ff0477ac */ /* 0x000e240008000800 */
[----:B-1----:R-:W3:Y:S01]  /*189490*/  LDL.LU.64 R22, [R1+0xe28] ;  /* 0x000e280001167983 */ /* 0x002ee20000300a00 */
[----:B------:R-:W-:-:S09]  /*1894a0*/  PRMT R8, R29, 0x7770, RZ ;  /* 0x000077701d087816 */ /* 0x000fd200000000ff */
[----:B------:R1:W-:Y:S04]  /*1894b0*/  @P0 STG.E.U8 desc[UR62][R26.64], R8 ;  /* 0x000000081a000986 */ /* 0x0003e8000c10113e */
[----:B-1----:R-:W3:Y:S01]  /*1894c0*/  LDL.LU.64 R26, [R1+0xe30] ;  /* 0x000e3000011a7983 */ /* 0x002ee20000300a00 */
[----:B0-----:R-:W-:Y:S01]  /*1894d0*/  ISETP.LT.AND P0, PT, R17, UR4, !P3 ;  /* 0x0000000411007c0c */ /* 0x001fe2000df01270 */
[----:B------:R-:W0:Y:S01]  /*1894e0*/  LDCU UR4, c[0x0][0x398] ;  /* 0x00007300ff0477ac */ /* 0x000e220008000800 */
[----:B------:R-:W-:Y:S02]  /*1894f0*/  PRMT R8, R29, 0x7771, RZ ;  /* 0x000077711d087816 */ /* 0x000fe400000000ff */
[----:B------:R-:W-:-:S09]  /*189500*/  LOP3.LUT P4, RZ, R7, 0x2, RZ, 0xc0, !PT ;  /* 0x0000000207ff7812 */ /* 0x000fd2000788c0ff */
        /* <DEDUP_REMOVED lines=12> */
[----:B------:R-:W-:-:S07]  /*1895d0*/  LOP3.LUT P2, RZ, R7, 0x20, RZ, 0xc0, !PT ;  /* 0x0000002007ff7812 */ /* 0x000fce000784c0ff */
        /* <DEDUP_REMOVED lines=20> */
[----:B------:R-:W-:-:S02]  /*189720*/  PRMT R8, R28, 0x7773, RZ ;  /* 0x000077731c087816 */ /* 0x000fc400000000ff */
[----:B------:R-:W-:-:S09]  /*189730*/  LOP3.LUT P3, RZ, R7, 0x80, RZ, 0xc0, !PT ;  /* 0x0000008007ff7812 */ /* 0x000fd2000786c0ff */
[----:B------:R1:W-:Y:S01]  /*189740*/  @P0 STG.E.U8 desc[UR62][R18.64], R8 ;  /* 0x0000000812000986 */ /* 0x0003e2000c10113e */
[----:B0-----:R-:W-:Y:S01]  /*189750*/  ISETP.LT.AND P0, PT, R16, UR4, !P3 ;  /* 0x0000000410007c0c */ /* 0x001fe2000df01270 */
[----:B------:R-:W0:Y:S02]  /*189760*/  LDCU UR4, c[0x0][0x398] ;  /* 0x00007300ff0477ac */ /* 0x000e240008000800 */
[----:B-1----:R-:W3:Y:S01]  /*189770*/  LDL.LU.64 R18, [R1+0xe68] ;  /* 0x000e680001127983 */ /* 0x002ee20000300a00 */
[----:B------:R-:W-:Y:S02]  /*189780*/  PRMT R8, R13, 0x7770, RZ ;  /* 0x000077700d087816 */ /* 0x000fe400000000ff */
[----:B------:R-:W-:-:S07]  /*189790*/  LOP3.LUT P4, RZ, R7, 0x200, RZ, 0xc0, !PT ;  /* 0x0000020007ff7812 */ /* 0x000fce000788c0ff */
        /* <DEDUP_REMOVED lines=87> */
[----:B------:R-:W-:-:S02]  /*189d10*/  LOP3.LUT P2, RZ, R7, 0x80000000, RZ, 0xc0, !PT ;  /* 0x8000000007ff7812 */ /* 0x000fc4000784c0ff */
[----:B------:R-:W-:-:S07]  /*189d20*/  PRMT R7, R13, 0x7773, RZ ;  /* 0x000077730d077816 */ /* 0x000fce00000000ff */
        /* <DEDUP_REMOVED lines=14> */
[----:B------:R-:W-:-:S03]  /*189e10*/  PRMT R7, R29, 0x7772, RZ ;  /* 0x000077721d077816 */ /* 0x000fc600000000ff */
[----:B------:R-:W3:Y:S06]  /*189e20*/  LDL.LU R13, [R1+0x5c] ;  /* 0x00005c00010d7983 */ /* 0x000eec0000300800 */
        /* <DEDUP_REMOVED lines=136> */
[C---:B------:R-:W-:Y:S02]  /*18a6b0*/  LOP3.LUT P5, RZ, R6.reuse, 0x800000, RZ, 0xc0, !PT ;  /* 0x0080000006ff7812 */ /* 0x040fe400078ac0ff */
[C---:B------:R-:W-:Y:S02]  /*18a6c0*/  LOP3.LUT P2, RZ, R6.reuse, 0x2000000, RZ, 0xc0, !PT ;  /* 0x0200000006ff7812 */ /* 0x040fe4000784c0ff */
[C---:B------:R-:W-:Y:S01]  /*18a6d0*/  LOP3.LUT P3, RZ, R6.reuse, 0x8000000, RZ, 0xc0, !PT ;  /* 0x0800000006ff7812 */ /* 0x040fe2000786c0ff */
[----:B------:R1:W-:Y:S01]  /*18a6e0*/  @P0 STG.E.U8 desc[UR62][R20.64], R7 ;  /* 0x0000000714000986 */ /* 0x0003e2000c10113e */
[----:B0-----:R-:W-:Y:S01]  /*18a6f0*/  ISETP.LT.AND P0, PT, R17, UR4, !P4 ;  /* 0x0000000411007c0c */ /* 0x001fe2000e701270 */
[----:B------:R-:W0:Y:S02]  /*18a700*/  LDCU UR4, c[0x0][0x398] ;  /* 0x00007300ff0477ac */ /* 0x000e240008000800 */
[----:B-1----:R-:W3:Y:S01]  /*18a710*/  LDL.LU.64 R20, [R1+0xfc8] ;  /* 0x000fc80001147983 */ /* 0x002ee20000300a00 */
[----:B------:R-:W-:-:S02]  /*18a720*/  LOP3.LUT P4, RZ, R6, 0x20000000, RZ, 0xc0, !PT ;  /* 0x2000000006ff7812 */ /* 0x000fc4000788c0ff */
[----:B------:R-:W-:-:S07]  /*18a730*/  PRMT R6, R29, 0x7773, RZ ;  /* 0x000077731d067816 */ /* 0x000fce00000000ff */
        /* <DEDUP_REMOVED lines=166> */
[----:B------:R1:W-:Y:S01]  /*18b1a0*/  @P0 STG.E.U8 desc[UR62][R20.64], R6 ;  /* 0x0000000614000986 */ /* 0x0003e2000c10113e */
[----:B0-----:R-:W-:Y:S01]  /*18b1b0*/  ISETP.LT.AND P0, PT, R17, UR4, !P3 ;  /* 0x0000000411007c0c */ /* 0x001fe2000df01270 */
[----:B------:R-:W0:Y:S02]  /*18b1c0*/  LDCU UR4, c[0x0][0x398] ;  /* 0x00007300ff0477ac */ /* 0x000e240008000800 */
[----:B-1----:R-:W3:Y:S01]  /*18b1d0*/  LDL.LU.64 R20, [R1+0x10c8] ;  /* 0x0010c80001147983 */ /* 0x002ee20000300a00 */
[----:B------:R-:W-:Y:S02]  /*18b1e0*/  LOP3.LUT P3, RZ, R5, 0x80000000, RZ, 0xc0, !PT ;  /* 0x8000000005ff7812 */ /* 0x000fe4000786c0ff */
[----:B------:R-:W-:-:S07]  /*18b1f0*/  PRMT R5, R13, 0x7771, RZ ;  /* 0x000077710d057816 */ /* 0x000fce00000000ff */
        /* <DEDUP_REMOVED lines=31> */
[----:B------:R-:W-:-:S02]  /*18b3f0*/  PRMT R5, R29, 0x7773, RZ ;  /* 0x000077731d057816 */ /* 0x000fc400000000ff */
        /* <DEDUP_REMOVED lines=40> */
[----:B------:R-:W2:Y:S06]  /*18b680*/  LDL.LU R28, [R1] ;  /* 0x00000000011c7983 */ /* 0x000eac0000300800 */
        /* <DEDUP_REMOVED lines=87> */
[----:B------:R-:W0:Y:S01]  /*18bc00*/  LDCU UR4, c[0x0][0x398] ;  /* 0x00007300ff0477ac */ /* 0x000e220008000800 */
[----:B-1----:R-:W-:Y:S01]  /*18bc10*/  PRMT R5, R29, 0x7772, RZ ;  /* 0x000077721d057816 */ /* 0x002fe200000000ff */
[----:B------:R-:W3:Y:S01]  /*18bc20*/  LDL.LU.64 R18, [R1+0x11b8] ;  /* 0x0011b80001127983 */ /* 0x000ee20000300a00 */
[C---:B------:R-:W-:Y:S02]  /*18bc30*/  LOP3.LUT P3, RZ, R4.reuse, 0x2000000, RZ, 0xc0, !PT ;  /* 0x0200000004ff7812 */ /* 0x040fe4000786c0ff */
[C---:B------:R-:W-:Y:S01]  /*18bc40*/  LOP3.LUT P4, RZ, R4.reuse, 0x8000000, RZ, 0xc0, !PT ;  /* 0x0800000004ff7812 */ /* 0x040fe2000788c0ff */
[----:B------:R-:W3:Y:S06]  /*18bc50*/  LDL.LU R11, [R1+0x320] ;  /* 0x00032000010b7983 */ /* 0x000eec0000300800 */
[----:B------:R1:W-:Y:S01]  /*18bc60*/  @P0 STG.E.U8 desc[UR62][R20.64], R5 ;  /* 0x0000000514000986 */ /* 0x0003e2000c10113e */
[----:B0-----:R-:W-:Y:S01]  /*18bc70*/  ISETP.LT.AND P0, PT, R17, UR4, !P2 ;  /* 0x0000000411007c0c */ /* 0x001fe2000d701270 */
[----:B------:R-:W0:Y:S01]  /*18bc80*/  LDCU UR4, c[0x0][0x398] ;  /* 0x00007300ff0477ac */ /* 0x000e220008000800 */
[----:B------:R-:W-:-:S02]  /*18bc90*/  LOP3.LUT P2, RZ, R4, 0x80000000, RZ, 0xc0, !PT ;  /* 0x8000000004ff7812 */ /* 0x000fc4000784c0ff */
[----:B------:R-:W-:Y:S01]  /*18bca0*/  PRMT R4, R29, 0x7773, RZ ;  /* 0x000077731d047816 */ /* 0x000fe200000000ff */
[----:B-1----:R-:W3:Y:S08]  /*18bcb0*/  LDL.LU.64 R20, [R1+0x11c0] ;  /* 0x0011c00001147983 */ /* 0x002ef00000300a00 */
[----:B--2---:R1:W-:Y:S01]  /*18bcc0*/  @P0 STG.E.U8 desc[UR62][R14.64], R4 ;  /* 0x000000040e000986 */ /* 0x0043e2000c10113e */
[----:B0-----:R-:W-:Y:S01]  /*18bcd0*/  ISETP.LT.AND P0, PT, R16, UR4, !P3 ;  /* 0x0000000410007c0c */ /* 0x001fe2000df01270 */
[----:B------:R-:W0:Y:S01]  /*18bce0*/  LDCU UR4, c[0x0][0x398] ;  /* 0x00007300ff0477ac */ /* 0x000e220008000800 */
[----:B-1----:R-:W-:-:S11]  /*18bcf0*/  PRMT R4, R28, 0x7770, RZ ;  /* 0x000077701c047816 */ /* 0x002fd600000000ff */
[----:B----4-:R1:W-:Y:S01]  /*18bd00*/  @P0 STG.E.U8 desc[UR62][R24.64], R4 ;  /* 0x0000000418000986 */ /* 0x0103e2000c10113e */
[----:B0-----:R-:W-:Y:S01]  /*18bd10*/  ISETP.LT.AND P0, PT, R17, UR4, !P3 ;  /* 0x0000000411007c0c */ /* 0x001fe2000df01270 */
[----:B------:R-:W0:Y:S02]  /*18bd20*/  LDCU UR4, c[0x0][0x398] ;  /* 0x00007300ff0477ac */ /* 0x000e240008000800 */
[----:B-1----:R-:W2:Y:S01]  /*18bd30*/  LDL.LU.64 R24, [R1+0x11c8] ;  /* 0x0011c80001187983 */ /* 0x002ea20000300a00 */
[----:B------:R-:W-:-:S09]  /*18bd40*/  PRMT R4, R28, 0x7771, RZ ;  /* 0x000077711c047816 */ /* 0x000fd200000000ff */
[----:B---3--:R1:W-:Y:S01]  /*18bd50*/  @P0 STG.E.U8 desc[UR62][R22.64], R4 ;  /* 0x0000000416000986 */ /* 0x0083e2000c10113e */
[----:B0-----:R-:W-:Y:S01]  /*18bd60*/  ISETP.LT.AND P0, PT, R16, UR4, !P4 ;  /* 0x0000000410007c0c */ /* 0x001fe2000e701270 */
[----:B------:R-:W0:Y:S02]  /*18bd70*/  LDCU UR4, c[0x0][0x398] ;  /* 0x00007300ff0477ac */ /* 0x000e240008000800 */
[----:B-1----:R-:W3:Y:S01]  /*18bd80*/  LDL.LU.64 R22, [R1+0x11d0] ;  /* 0x0011d00001167983 */ /* 0x002ee20000300a00 */
[----:B------:R-:W-:-:S09]  /*18bd90*/  PRMT R4, R28, 0x7772, RZ ;  /* 0x000077721c047816 */ /* 0x000fd200000000ff */
[----:B------:R1:W-:Y:S04]  /*18bda0*/  @P0 STG.E.U8 desc[UR62][R26.64], R4 ;  /* 0x000000041a000986 */ /* 0x0003e8000c10113e */
[----:B-1----:R-:W4:Y:S04]  /*18bdb0*/  LDL.LU.64 R26, [R1+0x11d8] ;  /* 0x0011d800011a7983 */ /* 0x002f280000300a00 */
[----:B------:R-:W4:Y:S04]  /*18bdc0*/  LDL.LU.64 R12, [R1+0x11e0] ;  /* 0x0011e000010c7983 */ /* 0x000f280000300a00 */
[----:B------:R-:W4:Y:S01]  /*18bdd0*/  LDL.LU R29, [R1+0x324] ;  /* 0x00032400011d7983 */ /* 0x000f220000300800 */
[----:B0-----:R-:W-:-:S03]  /*18bde0*/  ISETP.LT.AND P0, PT, R17, UR4, !P4 ;  /* 0x0000000411007c0c */ /* 0x001fc6000e701270 */
[----:B------:R-:W4:Y:S01]  /*18bdf0*/  LDL.LU.64 R14, [R1+0x11e8] ;  /* 0x0011e800010e7983 */ /* 0x000f220000300a00 */
[----:B------:R-:W0:Y:S01]  /*18be00*/  LDCU UR4, c[0x0][0x398] ;  /* 0x00007300ff0477ac */ /* 0x000e220008000800 */
[----:B------:R-:W-:-:S08]  /*18be10*/  PRMT R4, R28, 0x7773, RZ ;  /* 0x000077731c047816 */ /* 0x000fd000000000ff */
[----:B------:R1:W-:Y:S01]  /*18be20*/  @P0 STG.E.U8 desc[UR62][R18.64], R4 ;  /* 0x0000000412000986 */ /* 0x0003e2000c10113e */
[----:B0-----:R-:W-:Y:S01]  /*18be30*/  ISETP.LT.AND P0, PT, R16, UR4, !P6 ;  /* 0x0000000410007c0c */ /* 0x001fe2000f701270 */
[----:B------:R-:W0:Y:S02]  /*18be40*/  LDCU UR4, c[0x0][0x398] ;  /* 0x00007300ff0477ac */ /* 0x000e240008000800 */
[----:B-1----:R-:W4:Y:S01]  /*18be50*/  LDL.LU.64 R18, [R1+0x11f0] ;  /* 0x0011f00001127983 */ /* 0x002f220000300a00 */
[----:B------:R-:W-:Y:S02]  /*18be60*/  PRMT R4, R11, 0x7770, RZ ;  /* 0x000077700b047816 */ /* 0x000fe400000000ff */
[C---:B------:R-:W-:Y:S02]  /*18be70*/  LOP3.LUT P3, RZ, R3.reuse, 0x4, RZ, 0xc0, !PT ;  /* 0x0000000403ff7812 */ /* 0x040fe4000786c0ff */
[C---:B------:R-:W-:Y:S02]  /*18be80*/  LOP3.LUT P4, RZ, R3.reuse, 0x20, RZ, 0xc0, !PT ;  /* 0x0000002003ff7812 */ /* 0x040fe4000788c0ff */
[----:B------:R-:W-:-:S03]  /*18be90*/  LOP3.LUT P5, RZ, R3, 0x40, RZ, 0xc0, !PT ;  /* 0x0000004003ff7812 */ /* 0x000fc600078ac0ff */
[----:B------:R1:W-:Y:S01]  /*18bea0*/  @P0 STG.E.U8 desc[UR62][R20.64], R4 ;  /* 0x0000000414000986 */ /* 0x0003e2000c10113e */
[----:B0-----:R-:W-:Y:S01]  /*18beb0*/  ISETP.LT.AND P0, PT, R17, UR4, !P6 ;  /* 0x0000000411007c0c */ /* 0x001fe2000f701270 */
[----:B------:R-:W0:Y:S02]  /*18bec0*/  LDCU UR4, c[0x0][0x398] ;  /* 0x00007300ff0477ac */ /* 0x000e240008000800 */
[----:B-1----:R-:W4:Y:S01]  /*18bed0*/  LDL.LU.64 R20, [R1+0x11f8] ;  /* 0x0011f80001147983 */ /* 0x002f220000300a00 */
[----:B------:R-:W-:Y:S02]  /*18bee0*/  LOP3.LUT P6, RZ, R3, 0x200, RZ, 0xc0, !PT ;  /* 0x0000020003ff7812 */ /* 0x000fe400078cc0ff */
[C---:B------:R-:W-:Y:S01]  /*18bef0*/  PRMT R3, R11.reuse, 0x7771, RZ ;  /* 0x000077710b037816 */ /* 0x040fe200000000ff */
[----:B------:R-:W4:Y:S06]  /*18bf00*/  LDL.LU R28, [R1+0x328] ;  /* 0x00032800011c7983 */ /* 0x000f2c0000300800 */
[----:B--2---:R1:W-:Y:S01]  /*18bf10*/  @P0 STG.E.U8 desc[UR62][R24.64], R3 ;  /* 0x0000000318000986 */ /* 0x0043e2000c10113e */
        /* <DEDUP_REMOVED lines=9> */
[----:B----4-:R1:W-:Y:S04]  /*18bfb0*/  @P0 STG.E.U8 desc[UR62][R26.64], R3 ;  /* 0x000000031a000986 */ /* 0x0103e8000c10113e */
[----:B-1----:R-:W4:Y:S01]  /*18bfc0*/  LDL.LU.64 R26, [R1+0x1210] ;  /* 0x00121000011a7983 */ /* 0x002f220000300a00 */
[----:B0-----:R-:W-:Y:S01]  /*18bfd0*/  ISETP.LT.AND P0, PT, R16, UR4, !P3 ;  /* 0x0000000410007c0c */ /* 0x001fe2000df01270 */
[----:B------:R-:W0:Y:S01]  /*18bfe0*/  LDCU UR4, c[0x0][0x398] ;  /* 0x00007300ff0477ac */ /* 0x000e220008000800 */
[----:B------:R-:W-:-:S11]  /*18bff0*/  PRMT R3, R29, 0x7770, RZ ;  /* 0x000077701d037816 */ /* 0x000fd600000000ff */
[----:B------:R1:W-:Y:S01]  /*18c000*/  @P0 STG.E.U8 desc[UR62][R12.64], R3 ;  /* 0x000000030c000986 */ /* 0x0003e2000c10113e */
[----:B0-----:R-:W-:Y:S01]  /*18c010*/  ISETP.LT.AND P0, PT, R17, UR4, !P3 ;  /* 0x0000000411007c0c */ /* 0x001fe2000df01270 */
[----:B------:R-:W0:Y:S01]  /*18c020*/  LDCU UR4, c[0x0][0x398] ;  /* 0x00007300ff0477ac */ /* 0x000e220008000800 */
[----:B-1----:R-:W-:-:S11]  /*18c030*/  PRMT R3, R29, 0x7771, RZ ;  /* 0x000077711d037816 */ /* 0x002fd600000000ff */
[----:B------:R1:W-:Y:S01]  /*18c040*/  @P0 STG.E.U8 desc[UR62][R14.64], R3 ;  /* 0x000000030e000986 */ /* 0x0003e2000c10113e */
[----:B0-----:R-:W-:Y:S01]  /*18c050*/  ISETP.LT.AND P0, PT, R16, UR4, !P4 ;  /* 0x0000000410007c0c */ /* 0x001fe2000e701270 */
[----:B------:R-:W0:Y:S01]  /*18c060*/  LDCU UR4, c[0x0][0x398] ;  /* 0x00007300ff0477ac */ /* 0x000e220008000800 */
[----:B-1----:R-:W-:-:S11]  /*18c070*/  PRMT R3, R29, 0x7772, RZ ;  /* 0x000077721d037816 */ /* 0x002fd600000000ff */
[----:B------:R-:W-:Y:S01]  /*18c080*/  @P0 STG.E.U8 desc[UR62][R18.64], R3 ;  /* 0x0000000312000986 */ /* 0x000fe2000c10113e */
[----:B0-----:R-:W-:Y:S01]  /*18c090*/  ISETP.LT.AND P0, PT, R17, UR4, !P4 ;  /* 0x0000000411007c0c */ /* 0x001fe2000e701270 */
[----:B------:R-:W0:Y:S01]  /*18c0a0*/  LDCU UR4, c[0x0][0x398] ;  /* 0x00007300ff0477ac */ /* 0x000e220008000800 */
[C---:B------:R-:W-:Y:S02]  /*18c0b0*/  LOP3.LUT P2, RZ, R0.reuse, 0x4, RZ, 0xc0, !PT ;  /* 0x0000000400ff7812 */ /* 0x040fe4000784c0ff */
[C---:B------:R-:W-:Y:S02]  /*18c0c0*/  LOP3.LUT P3, RZ, R0.reuse, 0x2, RZ, 0xc0, !PT ;  /* 0x0000000200ff7812 */ /* 0x040fe4000786c0ff */
[----:B------:R-:W-:Y:S02]  /*18c0d0*/  LOP3.LUT P4, RZ, R0, 0x1, RZ, 0xc0, !PT ;  /* 0x0000000100ff7812 */ /* 0x000fe4000788c0ff */
[----:B------:R-:W-:-:S05]  /*18c0e0*/  PRMT R0, R29, 0x7773, RZ ;  /* 0x000077731d007816 */ /* 0x000fca00000000ff */
[----:B------:R1:W-:Y:S01]  /*18c0f0*/  @P0 STG.E.U8 desc[UR62][R20.64], R0 ;  /* 0x0000000014000986 */ /* 0x0003e2000c10113e */
[----:B0-----:R-:W-:Y:S01]  /*18c100*/  ISETP.LT.AND P0, PT, R16, UR4, !P5 ;  /* 0x0000000410007c0c */ /* 0x001fe2000ef01270 */
[----:B------:R-:W0:Y:S01]  /*18c110*/  LDCU UR4, c[0x0][0x398] ;  /* 0x00007300ff0477ac */ /* 0x000e220008000800 */
[----:B-1----:R-:W-:-:S11]  /*18c120*/  PRMT R0, R28, 0x7770, RZ ;  /* 0x000077701c007816 */ /* 0x002fd600000000ff */
[----:B--2---:R1:W-:Y:S01]  /*18c130*/  @P0 STG.E.U8 desc[UR62][R24.64], R0 ;  /* 0x0000000018000986 */ /* 0x0043e2000c10113e */
[----:B0-----:R-:W-:Y:S01]  /*18c140*/  ISETP.LT.AND P0, PT, R17, UR4, !P5 ;  /* 0x0000000411007c0c */ /* 0x001fe2000ef01270 */
[----:B------:R-:W0:Y:S01]  /*18c150*/  LDCU UR4, c[0x0][0x398] ;  /* 0x00007300ff0477ac */ /* 0x000e220008000800 */
[----:B-1----:R-:W-:-:S11]  /*18c160*/  PRMT R0, R28, 0x7771, RZ ;  /* 0x000077711c007816 */ /* 0x002fd600000000ff */
[----:B---3--:R1:W-:Y:S01]  /*18c170*/  @P0 STG.E.U8 desc[UR62][R22.64], R0 ;  /* 0x0000000016000986 */ /* 0x0083e2000c10113e */
[----:B0-----:R-:W-:Y:S01]  /*18c180*/  ISETP.LT.AND P0, PT, R16, UR4, !P6 ;  /* 0x0000000410007c0c */ /* 0x001fe2000f701270 */
[----:B------:R-:W0:Y:S02]  /*18c190*/  LDCU UR4, c[0x0][0x398] ;  /* 0x00007300ff0477ac */ /* 0x000e240008000800 */
[----:B-1----:R-:W2:Y:S01]  /*18c1a0*/  LDL.LU.64 R22, [R1+0x1218] ;  /* 0x0012180001167983 */ /* 0x002ea20000300a00 */
[----:B------:R-:W-:-:S09]  /*18c1b0*/  PRMT R0, R28, 0x7772, RZ ;  /* 0x000077721c007816 */ /* 0x000fd200000000ff */
[----:B----4-:R1:W-:Y:S04]  /*18c1c0*/  @P0 STG.E.U8 desc[UR62][R26.64], R0 ;  /* 0x000000001a000986 */ /* 0x0103e8000c10113e */
[----:B-1----:R-:W3:Y:S04]  /*18c1d0*/  LDL.LU.64 R26, [R1+0x1228] ;  /* 0x00122800011a7983 */ /* 0x002ee80000300a00 */
[----:B------:R-:W4:Y:S04]  /*18c1e0*/  LDL.LU R15, [R1+0x32c] ;  /* 0x00032c00010f7983 */ /* 0x000f280000300800 */
[----:B------:R-:W3:Y:S04]  /*18c1f0*/  LDL.LU.64 R20, [R1+0x1230] ;  /* 0x0012300001147983 */ /* 0x000ee80000300a00 */
[----:B------:R-:W3:Y:S04]  /*18c200*/  LDL.LU.64 R18, [R1+0x1240] ;  /* 0x0012400001127983 */ /* 0x000ee80000300a00 */
[----:B------:R-:W3:Y:S04]  /*18c210*/  LDL R29, [R1+0xde0] ;  /* 0x000de000011d7983 */ /* 0x000ee80000100800 */
[----:B------:R-:W3:Y:S01]  /*18c220*/  LDL.LU.64 R24, [R1+0x1238] ;  /* 0x0012380001187983 */ /* 0x000ee20000300a00 */
[----:B0-----:R-:W-:-:S02]  /*18c230*/  ISETP.LT.AND P0, PT, R17, UR4, !P6 ;  /* 0x0000000411007c0c */ /* 0x001fc4000f701270 */
[----:B------:R-:W-:Y:S02]  /*18c240*/  PRMT R0, R28, 0x7773, RZ ;  /* 0x000077731c007816 */ /* 0x000fe400000000ff */
[C---:B------:R-:W-:Y:S02]  /*18c250*/  LOP3.LUT P5, RZ, R2.reuse, 0x80000000, RZ, 0xc0, !PT ;  /* 0x8000000002ff7812 */ /* 0x040fe400078ac0ff */
[----:B------:R-:W-:Y:S01]  /*18c260*/  LOP3.LUT P6, RZ, R2, 0x40000000, RZ, 0xc0, !PT ;  /* 0x4000000002ff7812 */ /* 0x000fe200078cc0ff */
[----:B------:R-:W0:Y:S06]  /*18c270*/  LDCU UR4, c[0x0][0x39c] ;  /* 0x00007380ff0477ac */ /* 0x000e2c0008000800 */
[----:B--2---:R1:W-:Y:S01]  /*18c280*/  @P0 STG.E.U8 desc[UR62][R22.64], R0 ;  /* 0x0000000016000986 */ /* 0x0043e2000c10113e */
[----:B------:R-:W-:-:S03]  /*18c290*/  ISETP.LT.AND P0, PT, R16, UR6, !P1 ;  /* 0x0000000610007c0c */ /* 0x000fc6000cf01270 */
[----:B-1----:R-:W2:Y:S04]  /*18c2a0*/  LDL.LU.64 R22, [R1+0x1248] ;  /* 0x0012480001167983 */ /* 0x002ea80000300a00 */
[----:B------:R-:W2:Y:S01]  /*18c2b0*/  LDL.LU R28, [R1+0x3d0] ;  /* 0x0003d000011c7983 */ /* 0x000ea20000300800 */
[C---:B----4-:R-:W-:Y:S02]  /*18c2c0*/  PRMT R0, R15.reuse, 0x7770, RZ ;  /* 0x000077700f007816 */ /* 0x050fe400000000ff */
[C---:B------:R-:W-:Y:S02]  /*18c2d0*/  PRMT R3, R15.reuse, 0x7772, RZ ;  /* 0x000077720f037816 */ /* 0x040fe400000000ff */
[----:B------:R-:W-:Y:S01]  /*18c2e0*/  PRMT R2, R15, 0x7773, RZ ;  /* 0x000077730f027816 */ /* 0x000fe200000000ff */
[----:B------:R-:W1:Y:S01]  /*18c2f0*/  LDCU UR6, c[0x0][0x39c] ;  /* 0x00007380ff0677ac */ /* 0x000e620008000800 */
[----:B---3--:R3:W-:Y:S04]  /*18c300*/  @P0 STG.E.U8 desc[UR62][R26.64], R0 ;  /* 0x000000001a000986 */ /* 0x0087e8000c10113e */
[----:B---3--:R-:W3:Y:S01]  /*18c310*/  LDL.LU.64 R26, [R1+0x1250] ;  /* 0x00125000011a7983 */ /* 0x008ee20000300a00 */
[----:B------:R-:W-:-:S02]  /*18c320*/  ISETP.LT.AND P1, PT, R17, UR12, !P1 ;  /* 0x0000000c11007c0c */ /* 0x000fc4000cf21270 */
[----:B------:R-:W-:Y:S02]  /*18c330*/  ISETP.LT.AND P0, PT, R16, UR64, !P2 ;  /* 0x0000004010007c0c */ /* 0x000fe4000d701270 */
[----:B------:R-:W-:Y:S01]  /*18c340*/  PRMT R0, R15, 0x7771, RZ ;  /* 0x000077710f007816 */ /* 0x000fe200000000ff */
[----:B------:R-:W4:Y:S01]  /*18c350*/  LDCU UR64, c[0x0][0x398] ;  /* 0x00007300ff4077ac */ /* 0x000f220008000800 */
[----:B------:R-:W4:Y:S01]  /*18c360*/  LDL.LU.64 R14, [R1+0x1258] ;  /* 0x00125800010e7983 */ /* 0x000f220000300a00 */
[----:B------:R-:W-:-:S03]  /*18c370*/  ISETP.LT.AND P2, PT, R17, UR65, !P2 ;  /* 0x0000004111007c0c */ /* 0x000fc6000d741270 */
[----:B------:R-:W4:Y:S01]  /*18c380*/  LDL.LU.64 R12, [R1+0x1260] ;  /* 0x00126000010c7983 */ /* 0x000f220000300a00 */
[----:B------:R-:W0:Y:S01]  /*18c390*/  LDCU UR65, c[0x0][0x398] ;  /* 0x00007300ff4177ac */ /* 0x000e220008000800 */
[----:B------:R-:W0:Y:S02]  /*18c3a0*/  LDCU UR12, c[0x0][0x39c] ;  /* 0x00007380ff0c77ac */ /* 0x000e240008000800 */
[----:B------:R1:W-:Y:S04]  /*18c3b0*/  @P1 STG.E.U8 desc[UR62][R20.64], R0 ;  /* 0x0000000014001986 */ /* 0x0003e8000c10113e */
[----:B------:R0:W-:Y:S04]  /*18c3c0*/  @P0 STG.E.U8 desc[UR62][R18.64], R3 ;  /* 0x0000000312000986 */ /* 0x0001e8000c10113e */
[----:B-1----:R-:W4:Y:S04]  /*18c3d0*/  LDL.LU R21, [R1+0x3d4] ;  /* 0x0003d40001157983 */ /* 0x002f280000300800 */
[----:B0-----:R-:W4:Y:S04]  /*18c3e0*/  LDL.LU.64 R18, [R1+0x1268] ;  /* 0x0012680001127983 */ /* 0x001f280000300a00 */
[----:B------:R0:W-:Y:S04]  /*18c3f0*/  @P2 STG.E.U8 desc[UR62][R24.64], R2 ;  /* 0x0000000218002986 */ /* 0x0001e8000c10113e */
[----:B0-----:R-:W4:Y:S01]  /*18c400*/  LDL.LU.64 R24, [R1+0x1270] ;  /* 0x0012700001187983 */ /* 0x001f220000300a00 */
[----:B------:R-:W-:Y:S01]  /*18c410*/  ISETP.LT.AND P1, PT, R16, UR66, !P3 ;  /* 0x0000004210007c0c */ /* 0x000fe2000df21270 */
[----:B------:R-:W-:Y:S01]  /*18c420*/  VIADD R0, R29, 0x1ff ;  /* 0x000001ff1d007836 */ /* 0x000fe20000000000 */
[----:B------:R-:W-:Y:S01]  /*18c430*/  ISETP.LT.AND P3, PT, R17, UR67, !P3 ;  /* 0x0000004311007c0c */ /* 0x000fe2000df61270 */
[----:B------:R-:W0:Y:S03]  /*18c440*/  LDCU UR66, c[0x0][0x398] ;  /* 0x00007300ff4277ac */ /* 0x000e260008000800 */
[----:B------:R-:W-:Y:S01]  /*18c450*/  ISETP.GE.AND P0, PT, R0, UR25, PT ;  /* 0x0000001900007c0c */ /* 0x000fe2000bf06270 */
[----:B------:R-:W1:Y:S01]  /*18c460*/  LDCU UR25, c[0x0][0x398] ;  /* 0x00007300ff1977ac */ /* 0x000e620008000800 */
[----:B--2---:R-:W-:-:S05]  /*18c470*/  PRMT R0, R28, 0x7770, RZ ;  /* 0x000077701c007816 */ /* 0x004fca00000000ff */
[----:B------:R2:W-:Y:S04]  /*18c480*/  @P1 STG.E.U8 desc[UR62][R22.64], R0 ;  /* 0x0000000016001986 */ /* 0x0005e8000c10113e */
[----:B--2---:R-:W2:Y:S01]  /*18c490*/  LDL.LU.64 R22, [R1+0x1280] ;  /* 0x0012800001167983 */ /* 0x004ea20000300a00 */
[----:B------:R-:W-:-:S05]  /*18c4a0*/  PRMT R0, R28, 0x7771, RZ ;  /* 0x000077711c007816 */ /* 0x000fca00000000ff */
[----:B---3--:R3:W-:Y:S04]  /*18c4b0*/  @P3 STG.E.U8 desc[UR62][R26.64], R0 ;  /* 0x000000001a003986 */ /* 0x0087e8000c10113e */
[----:B---3--:R-:W3:Y:S01]  /*18c4c0*/  LDL.LU.64 R26, [R1+0x1288] ;  /* 0x00128800011a7983 */ /* 0x008ee20000300a00 */
[----:B----4-:R-:W-:Y:S02]  /*18c4d0*/  ISETP.LT.AND P2, PT, R16, UR64, !P4 ;  /* 0x0000004010007c0c */ /* 0x010fe4000e741270 */
[C---:B------:R-:W-:Y:S02]  /*18c4e0*/  ISETP.LT.AND P4, PT, R17.reuse, UR65, !P4 ;  /* 0x0000004111007c0c */ /* 0x040fe4000e781270 */
[----:B------:R-:W-:Y:S02]  /*18c4f0*/  PRMT R0, R28, 0x7772, RZ ;  /* 0x000077721c007816 */ /* 0x000fe400000000ff */
[----:B-1----:R-:W-:Y:S01]  /*18c500*/  ISETP.LT.AND P3, PT, R16, UR25, !P5 ;  /* 0x0000001910007c0c */ /* 0x002fe2000ef61270 */
[----:B------:R-:W4:Y:S01]  /*18c510*/  LDL.LU R20, [R1+0x3d8] ;  /* 0x0003d80001147983 */ /* 0x000f220000300800 */
[----:B0-----:R-:W-:Y:S01]  /*18c520*/  ISETP.LT.AND P5, PT, R17, UR66, !P5 ;  /* 0x0000004211007c0c */ /* 0x001fe2000efa1270 */
[----:B------:R-:W-:Y:S01]  /*18c530*/  VIADD R2, R29, 0x1f5 ;  /* 0x000001f51d027836 */ /* 0x000fe20000000000 */
[----:B------:R-:W0:Y:S01]  /*18c540*/  LDCU UR64, c[0x0][0x398] ;  /* 0x00007300ff4077ac */ /* 0x000e220008000800 */
[----:B------:R-:W1:Y:S02]  /*18c550*/  LDCU UR25, c[0x0][0x398] ;  /* 0x00007300ff1977ac */ /* 0x000e640008000800 */
[----:B------:R0:W-:Y:S02]  /*18c560*/  @P2 STG.E.U8 desc[UR62][R14.64], R0 ;  /* 0x000000000e002986 */ /* 0x0001e4000c10113e */
[----:B0-----:R-:W-:-:S02]  /*18c570*/  PRMT R0, R28, 0x7773, RZ ;  /* 0x000077731c007816 */ /* 0x001fc400000000ff */
[----:B------:R-:W4:Y:S04]  /*18c580*/  LDL.LU.64 R14, [R1+0x1290] ;  /* 0x00129000010e7983 */ /* 0x000f280000300a00 */
[----:B------:R0:W-:Y:S01]  /*18c590*/  @P4 STG.E.U8 desc[UR62][R12.64], R0 ;  /* 0x000000000c004986 */ /* 0x0001e2000c10113e */
[----:B------:R-:W-:Y:S01]  /*18c5a0*/  ISETP.GE.AND P1, PT, R2, UR23, PT ;  /* 0x0000001702007c0c */ /* 0x000fe2000bf26270 */
[----:B------:R-:W1:Y:S01]  /*18c5b0*/  LDCU UR23, c[0x0][0x398] ;  /* 0x00007300ff1777ac */ /* 0x000e620008000800 */
[----:B0-----:R-:W-:-:S05]  /*18c5c0*/  PRMT R0, R21, 0x7770, RZ ;  /* 0x0000777015007816 */ /* 0x001fca00000000ff */
[----:B------:R0:W-:Y:S04]  /*18c5d0*/  @P3 STG.E.U8 desc[UR62][R18.64], R0 ;  /* 0x0000000012003986 */ /* 0x0001e8000c10113e */
[----:B0-----:R-:W4:Y:S01]  /*18c5e0*/  LDL.LU.64 R18, [R1+0x1298] ;  /* 0x0012980001127983 */ /* 0x001f220000300a00 */
[----:B------:R-:W-:-:S05]  /*18c5f0*/  PRMT R0, R21, 0x7771, RZ ;  /* 0x0000777115007816 */ /* 0x000fca00000000ff */
[----:B------:R0:W-:Y:S04]  /*18c600*/  @P5 STG.E.U8 desc[UR62][R24.64], R0 ;  /* 0x0000000018005986 */ /* 0x0001e8000c10113e */
[----:B0-----:R-:W4:Y:S01]  /*18c610*/  LDL.LU.64 R24, [R1+0x12a8] ;  /* 0x0012a80001187983 */ /* 0x001f220000300a00 */
[----:B-1----:R-:W-:Y:S02]  /*18c620*/  ISETP.LT.AND P4, PT, R16, UR23, !P6 ;  /* 0x0000001710007c0c */ /* 0x002fe4000f781270 */
[----:B------:R-:W-:Y:S02]  /*18c630*/  ISETP.LT.AND P6, PT, R17, UR64, !P6 ;  /* 0x0000004011007c0c */ /* 0x000fe4000f7c1270 */
[----:B------:R-:W-:Y:S01]  /*18c640*/  PRMT R0, R21, 0x7772, RZ ;  /* 0x0000777215007816 */ /* 0x000fe200000000ff */
[----:B------:R-:W-:Y:S01]  /*18c650*/  VIADD R2, R29, 0x1f6 ;  /* 0x000001f61d027836 */ /* 0x000fe20000000000 */
[----:B------:R-:W0:Y:S07]  /*18c660*/  LDCU UR23, c[0x0][0x398] ;  /* 0x00007300ff1777ac */ /* 0x000e2e0008000800 */
[----:B--2---:R1:W-:Y:S04]  /*18c670*/  @P4 STG.E.U8 desc[UR62][R22.64], R0 ;  /* 0x0000000016004986 */ /* 0x0043e8000c10113e */
[----:B-1----:R-:W2:Y:S01]  /*18c680*/  LDL.LU.64 R22, [R1+0x12a0] ;  /* 0x0012a00001167983 */ /* 0x002ea20000300a00 */
[----:B------:R-:W-:-:S03]  /*18c690*/  PRMT R0, R21, 0x7773, RZ ;  /* 0x0000777315007816 */ /* 0x000fc600000000ff */
[----:B------:R-:W2:Y:S04]  /*18c6a0*/  LDL.LU R28, [R1+0x3dc] ;  /* 0x0003dc00011c7983 */ /* 0x000ea80000300800 */
[----:B---3--:R1:W-:Y:S04]  /*18c6b0*/  @P6 STG.E.U8 desc[UR62][R26.64], R0 ;  /* 0x000000001a006986 */ /* 0x0083e8000c10113e */
[----:B-1----:R-:W3:Y:S01]  /*18c6c0*/  LDL.LU.64 R26, [R1+0x12b0] ;  /* 0x0012b000011a7983 */ /* 0x002ee20000300a00 */
[----:B------:R-:W-:Y:S01]  /*18c6d0*/  ISETP.GE.AND P2, PT, R2, UR21, PT ;  /* 0x0000001502007c0c */ /* 0x000fe2000bf46270 */
[----:B------:R-:W1:Y:S01]  /*18c6e0*/  LDCU UR21, c[0x0][0x398] ;  /* 0x00007300ff1577ac */ /* 0x000e620008000800 */
[----:B------:R-:W-:-:S05]  /*18c6f0*/  VIADD R2, R29, 0x1ac ;  /* 0x000001ac1d027836 */ /* 0x000fca0000000000 */
[----:B------:R-:W-:Y:S01]  /*18c700*/  ISETP.GE.AND P3, PT, R2, UR61, PT ;  /* 0x0000003d02007c0c */ /* 0x000fe2000bf66270 */
[----:B------:R-:W-:Y:S01]  /*18c710*/  VIADD R2, R29, 0x1ad ;  /* 0x000001ad1d027836 */ /* 0x000fe20000000000 */
[C---:B----4-:R-:W-:Y:S02]  /*18c720*/  PRMT R0, R20.reuse, 0x7770, RZ ;  /* 0x0000777014007816 */ /* 0x050fe400000000ff */
[----:B------:R-:W-:Y:S01]  /*18c730*/  PRMT R3, R20, 0x7772, RZ ;  /* 0x0000777214037816 */ /* 0x000fe200000000ff */
[----:B------:R-:W4:Y:S01]  /*18c740*/  LDCU UR61, c[0x0][0x398] ;  /* 0x00007300ff3d77ac */ /* 0x000f220008000800 */
[----:B-1----:R-:W-:Y:S02]  /*18c750*/  ISETP.LT.AND P5, PT, R16, UR21, !P3 ;  /* 0x0000001510007c0c */ /* 0x002fe4000dfa1270 */
[----:B------:R-:W-:Y:S02]  /*18c760*/  ISETP.LT.AND P3, PT, R17, UR25, !P3 ;  /* 0x0000001911007c0c */ /* 0x000fe4000df61270 */
[----:B------:R-:W-:Y:S01]  /*18c770*/  ISETP.GE.AND P4, PT, R2, UR60, PT ;  /* 0x0000003c02007c0c */ /* 0x000fe2000bf86270 */
[----:B------:R-:W1:Y:S01]  /*18c780*/  LDCU UR60, c[0x0][0x398] ;  /* 0x00007300ff3c77ac */ /* 0x000e620008000800 */
[----:B------:R-:W1:Y:S01]  /*18c790*/  LDCU UR25, c[0x0][0x398] ;  /* 0x00007300ff1977ac */ /* 0x000e620008000800 */
[----:B------:R-:W1:Y:S01]  /*18c7a0*/  LDCU UR21, c[0x0][0x39c] ;  /* 0x00007380ff1577ac */ /* 0x000e620008000800 */
[----:B0-----:R-:W-:-:S05]  /*18c7b0*/  ISETP.LT.AND P6, PT, R16, UR23, !P4 ;  /* 0x0000001710007c0c */ /* 0x001fca000e7c1270 */
[----:B------:R0:W-:Y:S01]  /*18c7c0*/  @P5 STG.E.U8 desc[UR62][R14.64], R0 ;  /* 0x000000000e005986 */ /* 0x0001e2000c10113e */
[----:B------:R-:W-:Y:S01]  /*18c7d0*/  VIADD R2, R29, 0x1ae ;  /* 0x000001ae1d027836 */ /* 0x000fe20000000000 */
[----:B------:R-:W1:Y:S02]  /*18c7e0*/  LDCU UR23, c[0x0][0x39c] ;  /* 0x00007380ff1777ac */ /* 0x000e640008000800 */
[----:B0-----:R-:W3:Y:S01]  /*18c7f0*/  LDL.LU.64 R14, [R1+0x12c0] ;  /* 0x0012c000010e7983 */ /* 0x001ee20000300a00 */
[----:B------:R-:W-:-:S05]  /*18c800*/  PRMT R0, R20, 0x7771, RZ ;  /* 0x0000777114007816 */ /* 0x000fca00000000ff */
[----:B------:R0:W-:Y:S04]  /*18c810*/  @P3 STG.E.U8 desc[UR62][R18.64], R0 ;  /* 0x0000000012003986 */ /* 0x0001e8000c10113e */
[----:B0-----:R-:W3:Y:S04]  /*18c820*/  LDL.LU.64 R18, [R1+0x12d0] ;  /* 0x0012d00001127983 */ /* 0x001ee80000300a00 */
[----:B------:R0:W-:Y:S04]  /*18c830*/  @P6 STG.E.U8 desc[UR62][R24.64], R3 ;  /* 0x0000000318006986 */ /* 0x0001e8000c10113e */
[----:B0-----:R-:W3:Y:S01]  /*18c840*/  LDL.LU.64 R24, [R1+0x12c8] ;  /* 0x0012c80001187983 */ /* 0x001ee20000300a00 */
[----:B----4-:R-:W-:-:S02]  /*18c850*/  ISETP.LT.AND P4, PT, R17, UR61, !P4 ;  /* 0x0000003d11007c0c */ /* 0x010fc4000e781270 */
[----:B------:R-:W-:Y:S01]  /*18c860*/  ISETP.GE.AND P5, PT, R2, UR59, PT ;  /* 0x0000003b02007c0c */ /* 0x000fe2000bfa6270 */
[----:B------:R-:W-:Y:S01]  /*18c870*/  VIADD R2, R29, 0x1af ;  /* 0x000001af1d027836 */ /* 0x000fe20000000000 */
[----:B------:R-:W-:Y:S01]  /*18c880*/  PRMT R0, R20, 0x7773, RZ ;  /* 0x0000777314007816 */ /* 0x000fe200000000ff */
[----:B------:R-:W4:Y:S01]  /*18c890*/  LDL.LU R12, [R1+0x3b0] ;  /* 0x0003b000010c7983 */ /* 0x000f220000300800 */
[----:B-1----:R-:W-:Y:S01]  /*18c8a0*/  ISETP.LT.AND P3, PT, R16, UR60, !P5 ;  /* 0x0000003c10007c0c */ /* 0x002fe2000ef61270 */
[----:B------:R-:W0:Y:S01]  /*18c8b0*/  LDCU UR59, c[0x0][0x398] ;  /* 0x00007300ff3b77ac */ /* 0x000e220008000800 */
[----:B------:R-:W-:Y:S01]  /*18c8c0*/  ISETP.GE.AND P6, PT, R2, UR58, PT ;  /* 0x0000003a02007c0c */ /* 0x000fe2000bfc6270 */
[----:B------:R-:W1:Y:S04]  /*18c8d0*/  LDCU UR61, c[0x0][0x398] ;  /* 0x00007300ff3d77ac */ /* 0x000e680008000800 */
[----:B--2---:R2:W-:Y:S01]  /*18c8e0*/  @P4 STG.E.U8 desc[UR62][R22.64], R0 ;  /* 0x0000000016004986 */ /* 0x0045e2000c10113e */
[----:B------:R-:W-:-:S02]  /*18c8f0*/  ISETP.LT.AND P5, PT, R17, UR25, !P5 ;  /* 0x0000001911007c0c */ /* 0x000fc4000efa1270 */
[C---:B------:R-:W-:Y:S02]  /*18c900*/  PRMT R2, R28.reuse, 0x7770, RZ ;  /* 0x000077701c027816 */ /* 0x040fe400000000ff */
[----:B------:R-:W-:Y:S01]  /*18c910*/  PRMT R3, R28, 0x7772, RZ ;  /* 0x000077721c037816 */ /* 0x000fe200000000ff */
[----:B------:R-:W1:Y:S01]  /*18c920*/  LDCU UR58, c[0x0][0x398] ;  /* 0x00007300ff3a77ac */ /* 0x000e620008000800 */
[----:B------:R-:W1:Y:S01]  /*18c930*/  LDCU UR60, c[0x0][0x398] ;  /* 0x00007300ff3c77ac */ /* 0x000e620008000800 */
[----:B--2---:R-:W2:Y:S01]  /*18c940*/  LDL.LU.64 R22, [R1+0x12d8] ;  /* 0x0012d80001167983 */ /* 0x004ea20000300a00 */
[----:B------:R-:W-:Y:S01]  /*18c950*/  VIADD R0, R29, 0x1b0 ;  /* 0x000001b01d007836 */ /* 0x000fe20000000000 */
[----:B0-----:R-:W-:Y:S01]  /*18c960*/  ISETP.LT.AND P4, PT, R16, UR59, !P6 ;  /* 0x0000003b10007c0c */ /* 0x001fe2000f781270 */
[----:B------:R-:W0:Y:S01]  /*18c970*/  LDCU UR25, c[0x0][0x39c] ;  /* 0x00007380ff1977ac */ /* 0x000e220008000800 */
[----:B---3--:R3:W-:Y:S01]  /*18c980*/  @P3 STG.E.U8 desc[UR62][R26.64], R2 ;  /* 0x000000021a003986 */ /* 0x0087e2000c10113e */
[----:B------:R-:W0:Y:S03]  /*18c990*/  LDCU UR59, c[0x0][0x398] ;  /* 0x00007300ff3b77ac */ /* 0x000e260008000800 */
[----:B---3--:R-:W3:Y:S01]  /*18c9a0*/  LDL.LU.64 R26, [R1+0x12e0] ;  /* 0x0012e000011a7983 */ /* 0x008ee20000300a00 */
[----:B------:R-:W-:-:S02]  /*18c9b0*/  ISETP.GE.AND P3, PT, R0, UR57, PT ;  /* 0x0000003900007c0c */ /* 0x000fc4000bf66270 */
[C---:B------:R-:W-:Y:S01]  /*18c9c0*/  PRMT R0, R28.reuse, 0x7771, RZ ;  /* 0x000077711c007816 */ /* 0x040fe200000000ff */
[----:B------:R-:W3:Y:S01]  /*18c9d0*/  LDL.LU.64 R20, [R1+0x12e8] ;  /* 0x0012e80001147983 */ /* 0x000ee20000300a00 */
[----:B-1----:R-:W-:Y:S02]  /*18c9e0*/  ISETP.LT.AND P6, PT, R17, UR61, !P6 ;  /* 0x0000003d11007c0c */ /* 0x002fe4000f7c1270 */
[----:B------:R-:W-:Y:S01]  /*18c9f0*/  PRMT R2, R28, 0x7773, RZ ;  /* 0x000077731c027816 */ /* 0x000fe200000000ff */
[----:B------:R-:W1:Y:S01]  /*18ca00*/  LDCU UR57, c[0x0][0x398] ;  /* 0x00007300ff3977ac */ /* 0x000e620008000800 */
[----:B------:R0:W-:Y:S04]  /*18ca10*/  @P5 STG.E.U8 desc[UR62][R14.64], R0 ;  /* 0x000000000e005986 */ /* 0x0001e8000c10113e */
[----:B0-----:R-:W3:Y:S04]  /*18ca20*/  LDL.LU.64 R14, [R1+0x12f0] ;  /* 0x0012f000010e7983 */ /* 0x001ee80000300a00 */
[----:B------:R-:W3:Y:S04]  /*18ca30*/  LDL.LU R13, [R1+0x3b4] ;  /* 0x0003b400010d7983 */ /* 0x000ee80000300800 */
[----:B------:R0:W-:Y:S04]  /*18ca40*/  @P4 STG.E.U8 desc[UR62][R18.64], R3 ;  /* 0x0000000312004986 */ /* 0x0001e8000c10113e */
[----:B0-----:R-:W3:Y:S04]  /*18ca50*/  LDL.LU.64 R18, [R1+0x12f8] ;  /* 0x0012f80001127983 */ /* 0x001ee80000300a00 */
[----:B------:R0:W-:Y:S04]  /*18ca60*/  @P6 STG.E.U8 desc[UR62][R24.64], R2 ;  /* 0x0000000218006986 */ /* 0x0001e8000c10113e */
[----:B0-----:R-:W3:Y:S01]  /*18ca70*/  LDL.LU.64 R24, [R1+0x1300] ;  /* 0x0013000001187983 */ /* 0x001ee20000300a00 */
[----:B------:R-:W-:Y:S01]  /*18ca80*/  ISETP.LT.AND P5, PT, R16, UR58, !P3 ;  /* 0x0000003a10007c0c */ /* 0x000fe2000dfa1270 */
[----:B------:R-:W-:Y:S01]  /*18ca90*/  VIADD R0, R29, 0x1b1 ;  /* 0x000001b11d007836 */ /* 0x000fe20000000000 */
[----:B------:R-:W-:Y:S01]  /*18caa0*/  ISETP.LT.AND P3, PT, R17, UR60, !P3 ;  /* 0x0000003c11007c0c */ /* 0x000fe2000df61270 */
[----:B------:R-:W0:Y:S03]  /*18cab0*/  LDCU UR58, c[0x0][0x398] ;  /* 0x00007300ff3a77ac */ /* 0x000e260008000800 */
[----:B------:R-:W-:-:S02]  /*18cac0*/  ISETP.GE.AND P4, PT, R0, UR52, PT ;  /* 0x0000003400007c0c */ /* 0x000fc4000bf86270 */
[C---:B----4-:R-:W-:Y:S01]  /*18cad0*/  PRMT R0, R12.reuse, 0x7770, RZ ;  /* 0x000077700c007816 */ /* 0x050fe200000000ff */
[----:B------:R-:W4:Y:S04]  /*18cae0*/  LDCU UR52, c[0x0][0x398] ;  /* 0x00007300ff3477ac */ /* 0x000f280008000800 */
[----:B--2---:R2:W-:Y:S04]  /*18caf0*/  @P5 STG.E.U8 desc[UR62][R22.64], R0 ;  /* 0x0000000016005986 */ /* 0x0045e8000c10113e */
[----:B--2---:R-:W2:Y:S01]  /*18cb00*/  LDL.LU.64 R22, [R1+0x1308] ;  /* 0x0013080001167983 */ /* 0x004ea20000300a00 */
[----:B------:R-:W-:-:S05]  /*18cb10*/  PRMT R0, R12, 0x7771, RZ ;  /* 0x000077710c007816 */ /* 0x000fca00000000ff */
[----:B---3--:R3:W-:Y:S04]  /*18cb20*/  @P3 STG.E.U8 desc[UR62][R26.64], R0 ;  /* 0x000000001a003986 */ /* 0x0087e8000c10113e */
[----:B---3--:R-:W3:Y:S01]  /*18cb30*/  LDL.LU.64 R26, [R1+0x1310] ;  /* 0x00131000011a7983 */ /* 0x008ee20000300a00 */
[----:B-1----:R-:W-:Y:S01]  /*18cb40*/  ISETP.LT.AND P6, PT, R16, UR57, !P4 ;  /* 0x0000003910007c0c */ /* 0x002fe2000e7c1270 */
[----:B------:R-:W-:Y:S01]  /*18cb50*/  VIADD R2, R29, 0x1b2 ;  /* 0x000001b21d027836 */ /* 0x000fe20000000000 */
[----:B------:R-:W-:Y:S02]  /*18cb60*/  ISETP.LT.AND P4, PT, R17, UR59, !P4 ;  /* 0x0000003b11007c0c */ /* 0x000fe4000e781270 */
[----:B------:R-:W-:Y:S01]  /*18cb70*/  PRMT R0, R12, 0x7772, RZ ;  /* 0x000077720c007816 */ /* 0x000fe200000000ff */
[----:B------:R-:W3:Y:S01]  /*18cb80*/  LDL.LU R28, [R1+0x3b8] ;  /* 0x0003b800011c7983 */ /* 0x000ee20000300800 */
[----:B------:R-:W1:Y:S01]  /*18cb90*/  LDCU UR57, c[0x0][0x398] ;  /* 0x00007300ff3977ac */ /* 0x000e620008000800 */
[----:B------:R-:W-:Y:S01]  /*18cba0*/  ISETP.GE.AND P5, PT, R2, UR56, PT ;  /* 0x0000003802007c0c */ /* 0x000fe2000bfa6270 */
[----:B------:R-:W1:Y:S03]  /*18cbb0*/  LDCU UR56, c[0x0][0x398] ;  /* 0x00007300ff3877ac */ /* 0x000e660008000800 */
[----:B----4-:R-:W-:-:S02]  /*18cbc0*/  ISETP.LT.AND P3, PT, R16, UR52, !P5 ;  /* 0x0000003410007c0c */ /* 0x010fc4000ef61270 */
[----:B------:R4:W-:Y:S01]  /*18cbd0*/  @P6 STG.E.U8 desc[UR62][R20.64], R0 ;  /* 0x0000000014006986 */ /* 0x0009e2000c10113e */
[----:B0-----:R-:W-:Y:S01]  /*18cbe0*/  ISETP.LT.AND P5, PT, R17, UR58, !P5 ;  /* 0x0000003a11007c0c */ /* 0x001fe2000efa1270 */
[----:B------:R-:W-:Y:S01]  /*18cbf0*/  VIADD R2, R29, 0x1b3 ;  /* 0x000001b31d027836 */ /* 0x000fe20000000000 */
[----:B------:R-:W0:Y:S01]  /*18cc00*/  LDCU UR52, c[0x0][0x398] ;  /* 0x00007300ff3477ac */ /* 0x000e220008000800 */
[----:B----4-:R-:W-:Y:S01]  /*18cc10*/  PRMT R0, R12, 0x7773, RZ ;  /* 0x000077730c007816 */ /* 0x010fe200000000ff */
[----:B------:R-:W4:Y:S04]  /*18cc20*/  LDL.LU.64 R20, [R1+0x1320] ;  /* 0x0013200001147983 */ /* 0x000f280000300a00 */
[----:B------:R0:W-:Y:S02]  /*18cc30*/  @P4 STG.E.U8 desc[UR62][R14.64], R0 ;  /* 0x000000000e004986 */ /* 0x0001e4000c10113e */
[----:B0-----:R-:W-:-:S05]  /*18cc40*/  PRMT R0, R13, 0x7770, RZ ;  /* 0x000077700d007816 */ /* 0x001fca00000000ff */
[----:B------:R0:W-:Y:S04]  /*18cc50*/  @P3 STG.E.U8 desc[UR62][R18.64], R0 ;  /* 0x0000000012003986 */ /* 0x0001e8000c10113e */
[----:B0-----:R-:W4:Y:S01]  /*18cc60*/  LDL.LU.64 R18, [R1+0x1328] ;  /* 0x0013280001127983 */ /* 0x001f220000300a00 */
[----:B------:R-:W-:-:S05]  /*18cc70*/  PRMT R0, R13, 0x7771, RZ ;  /* 0x000077710d007816 */ /* 0x000fca00000000ff */
[----:B------:R0:W-:Y:S04]  /*18cc80*/  @P5 STG.E.U8 desc[UR62][R24.64], R0 ;  /* 0x0000000018005986 */ /* 0x0001e8000c10113e */
[----:B0-----:R-:W4:Y:S01]  /*18cc90*/  LDL.LU.64 R24, [R1+0x1338] ;  /* 0x0013380001187983 */ /* 0x001f220000300a00 */
[----:B------:R-:W-:Y:S02]  /*18cca0*/  ISETP.GE.AND P6, PT, R2, UR55, PT ;  /* 0x0000003702007c0c */ /* 0x000fe4000bfc6270 */
[----:B------:R-:W-:Y:S01]  /*18ccb0*/  PRMT R0, R13, 0x7772, RZ ;  /* 0x000077720d007816 */ /* 0x000fe200000000ff */
[----:B------:R-:W-:Y:S01]  /*18ccc0*/  VIADD R2, R29, 0x1b4 ;  /* 0x000001b41d027836 */ /* 0x000fe20000000000 */
[----:B------:R-:W0:Y:S01]  /*18ccd0*/  LDCU UR55, c[0x0][0x398] ;  /* 0x00007300ff3777ac */ /* 0x000e220008000800 */
[----:B-1----:R-:W-:-:S02]  /*18cce0*/  ISETP.LT.AND P4, PT, R16, UR56, !P6 ;  /* 0x0000003810007c0c */ /* 0x002fc4000f781270 */
[----:B------:R-:W-:Y:S01]  /*18ccf0*/  ISETP.LT.AND P6, PT, R17, UR57, !P6 ;  /* 0x0000003911007c0c */ /* 0x000fe2000f7c1270 */
[----:B------:R-:W1:Y:S10]  /*18cd00*/  LDCU UR56, c[0x0][0x398] ;  /* 0x00007300ff3877ac */ /* 0x000e740008000800 */
[----:B--2---:R2:W-:Y:S04]  /*18cd10*/  @P4 STG.E.U8 desc[UR62][R22.64], R0 ;  /* 0x0000000016004986 */ /* 0x0045e8000c10113e */
[----:B--2---:R-:W2:Y:S01]  /*18cd20*/  LDL.LU.64 R22, [R1+0x1330] ;  /* 0x0013300001167983 */ /* 0x004ea20000300a00 */
[----:B------:R-:W-:-:S03]  /*18cd30*/  PRMT R0, R13, 0x7773, RZ ;  /* 0x000077730d007816 */ /* 0x000fc600000000ff */
[----:B------:R-:W2:Y:S04]  /*18cd40*/  LDL.LU R15, [R1+0x3bc] ;  /* 0x0003bc00010f7983 */ /* 0x000ea80000300800 */
[----:B---3--:R3:W-:Y:S04]  /*18cd50*/  @P6 STG.E.U8 desc[UR62][R26.64], R0 ;  /* 0x000000001a006986 */ /* 0x0087e8000c10113e */
[----:B---3--:R-:W3:Y:S01]  /*18cd60*/  LDL.LU.64 R26, [R1+0x1340] ;  /* 0x00134000011a7983 */ /* 0x008ee20000300a00 */
[----:B------:R-:W-:Y:S01]  /*18cd70*/  ISETP.GE.AND P3, PT, R2, UR54, PT ;  /* 0x0000003602007c0c */ /* 0x000fe2000bf66270 */
[----:B------:R-:W1:Y:S03]  /*18cd80*/  LDCU UR54, c[0x0][0x398] ;  /* 0x00007300ff3677ac */ /* 0x000e660008000800 */
[----:B------:R-:W-:Y:S01]  /*18cd90*/  ISETP.LT.AND P5, PT, R16, UR52, !P3 ;  /* 0x0000003410007c0c */ /* 0x000fe2000dfa1270 */
[----:B------:R-:W-:Y:S01]  /*18cda0*/  VIADD R2, R29, 0x1b5 ;  /* 0x000001b51d027836 */ /* 0x000fe20000000000 */
[----:B0-----:R-:W-:-:S02]  /*18cdb0*/  ISETP.LT.AND P3, PT, R17, UR55, !P3 ;  /* 0x0000003711007c0c */ /* 0x001fc4000df61270 */
[C---:B------:R-:W-:Y:S02]  /*18cdc0*/  PRMT R0, R28.reuse, 0x7770, RZ ;  /* 0x000077701c007816 */ /* 0x040fe400000000ff */
[----:B------:R-:W-:Y:S01]  /*18cdd0*/  PRMT R3, R28, 0x7772, RZ ;  /* 0x000077721c037816 */ /* 0x000fe200000000ff */
[----:B------:R-:W0:Y:S01]  /*18cde0*/  LDCU UR55, c[0x0][0x398] ;  /* 0x00007300ff3777ac */ /* 0x000e220008000800 */
[----:B------:R-:W-:Y:S01]  /*18cdf0*/  ISETP.GE.AND P4, PT, R2, UR53, PT ;  /* 0x0000003502007c0c */ /* 0x000fe2000bf86270 */
[----:B------:R-:W0:Y:S01]  /*18ce00*/  LDCU UR53, c[0x0][0x398] ;  /* 0x00007300ff3577ac */ /* 0x000e220008000800 */
[----:B------:R-:W0:Y:S03]  /*18ce10*/  LDCU UR52, c[0x0][0x39c] ;  /* 0x00007380ff3477ac */ /* 0x000e260008000800 */
[----:B----4-:R4:W-:Y:S01]  /*18ce20*/  @P5 STG.E.U8 desc[UR62][R20.64], R0 ;  /* 0x0000000014005986 */ /* 0x0109e2000c10113e */
[----:B-1----:R-:W-:-:S02]  /*18ce30*/  ISETP.LT.AND P6, PT, R16, UR54, !P4 ;  /* 0x0000003610007c0c */ /* 0x002fc4000e7c1270 */
[----:B----4-:R-:W-:Y:S01]  /*18ce40*/  PRMT R0, R28, 0x7771, RZ ;  /* 0x000077711c007816 */ /* 0x010fe200000000ff */
[----:B------:R-:W4:Y:S01]  /*18ce50*/  LDL.LU.64 R20, [R1+0x1350] ;  /* 0x0013500001147983 */ /* 0x000f220000300a00 */
[----:B------:R-:W-:Y:S01]  /*18ce60*/  VIADD R2, R29, 0x1b6 ;  /* 0x000001b61d027836 */ /* 0x000fe20000000000 */
[----:B------:R-:W1:Y:S02]  /*18ce70*/  LDCU UR54, c[0x0][0x398] ;  /* 0x00007300ff3677ac */ /* 0x000e640008000800 */
[----:B------:R0:W-:Y:S04]  /*18ce80*/  @P3 STG.E.U8 desc[UR62][R18.64], R0 ;  /* 0x0000000012003986 */ /* 0x0001e8000c10113e */
[----:B0-----:R-:W4:Y:S04]  /*18ce90*/  LDL.LU.64 R18, [R1+0x1360] ;  /* 0x0013600001127983 */ /* 0x001f280000300a00 */
[----:B------:R0:W-:Y:S04]  /*18cea0*/  @P6 STG.E.U8 desc[UR62][R24.64], R3 ;  /* 0x0000000318006986 */ /* 0x0001e8000c10113e */
[----:B0-----:R-:W4:Y:S01]  /*18ceb0*/  LDL.LU.64 R24, [R1+0x1358] ;  /* 0x0013580001187983 */ /* 0x001f220000300a00 */
[----:B------:R-:W-:-:S02]  /*18cec0*/  ISETP.LT.AND P4, PT, R17, UR56, !P4 ;  /* 0x0000003811007c0c */ /* 0x000fc4000e781270 */
[----:B------:R-:W-:Y:S01]  /*18ced0*/  ISETP.GE.AND P5, PT, R2, UR51, PT ;  /* 0x0000003302007c0c */ /* 0x000fe2000bfa6270 */
[----:B------:R-:W-:Y:S01]  /*18cee0*/  VIADD R2, R29, 0x1b7 ;  /* 0x000001b71d027836 */ /* 0x000fe20000000000 */
[----:B------:R-:W-:Y:S01]  /*18cef0*/  PRMT R0, R28, 0x7773, RZ ;  /* 0x000077731c007816 */ /* 0x000fe200000000ff */
[----:B------:R-:W0:Y:S01]  /*18cf00*/  LDCU UR56, c[0x0][0x398] ;  /* 0x00007300ff3877ac */ /* 0x000e220008000800 */
[----:B------:R-:W-:Y:S01]  /*18cf10*/  ISETP.LT.AND P3, PT, R16, UR53, !P5 ;  /* 0x0000003510007c0c */ /* 0x000fe2000ef61270 */
[----:B------:R-:W4:Y:S01]  /*18cf20*/  LDL.LU R28, [R1+0x390] ;  /* 0x00039000011c7983 */ /* 0x000f220000300800 */
[----:B------:R-:W-:Y:S01]  /*18cf30*/  ISETP.GE.AND P6, PT, R2, UR50, PT ;  /* 0x0000003202007c0c */ /* 0x000fe2000bfc6270 */
[----:B------:R-:W0:Y:S04]  /*18cf40*/  LDCU UR51, c[0x0][0x39c] ;  /* 0x00007380ff3377ac */ /* 0x000e280008000800 */
[----:B--2---:R2:W-:Y:S01]  /*18cf50*/  @P4 STG.E.U8 desc[UR62][R22.64], R0 ;  /* 0x0000000016004986 */ /* 0x0045e2000c10113e */
[----:B-1----:R-:W-:-:S02]  /*18cf60*/  ISETP.LT.AND P5, PT, R17, UR54, !P5 ;  /* 0x0000003611007c0c */ /* 0x002fc4000efa1270 */
[C---:B------:R-:W-:Y:S02]  /*18cf70*/  PRMT R2, R15.reuse, 0x7770, RZ ;  /* 0x000077700f027816 */ /* 0x040fe400000000ff */
[----:B------:R-:W-:Y:S01]  /*18cf80*/  PRMT R3, R15, 0x7772, RZ ;  /* 0x000077720f037816 */ /* 0x000fe200000000ff */
[----:B------:R-:W1:Y:S01]  /*18cf90*/  LDCU UR50, c[0x0][0x398] ;  /* 0x00007300ff3277ac */ /* 0x000e620008000800 */
[----:B------:R-:W0:Y:S01]  /*18cfa0*/  LDCU UR53, c[0x0][0x398] ;  /* 0x00007300ff3577ac */ /* 0x000e220008000800 */
[----:B--2---:R-:W2:Y:S01]  /*18cfb0*/  LDL.LU.64 R22, [R1+0x1368] ;  /* 0x0013680001167983 */ /* 0x004ea20000300a00 */
[----:B------:R-:W-:Y:S01]  /*18cfc0*/  VIADD R0, R29, 0x1b8 ;  /* 0x000001b81d007836 */ /* 0x000fe20000000000 */
[----:B------:R-:W-:Y:S01]  /*18cfd0*/  ISETP.LT.AND P4, PT, R16, UR55, !P6 ;  /* 0x0000003710007c0c */ /* 0x000fe2000f781270 */
[----:B------:R-:W0:Y:S01]  /*18cfe0*/  LDCU UR54, c[0x0][0x398] ;  /* 0x00007300ff3677ac */ /* 0x000e220008000800 */
[----:B---3--:R3:W-:Y:S01]  /*18cff0*/  @P3 STG.E.U8 desc[UR62][R26.64], R2 ;  /* 0x000000021a003986 */ /* 0x0087e2000c10113e */
[----:B------:R-:W0:Y:S03]  /*18d000*/  LDCU UR55, c[0x0][0x398] ;  /* 0x00007300ff3777ac */ /* 0x000e260008000800 */
[----:B---3--:R-:W3:Y:S01]  /*18d010*/  LDL.LU.64 R26, [R1+0x1370] ;  /* 0x00137000011a7983 */ /* 0x008ee20000300a00 */
[----:B------:R-:W-:-:S02]  /*18d020*/  ISETP.GE.AND P3, PT, R0, UR49, PT ;  /* 0x0000003100007c0c */ /* 0x000fc4000bf66270 */
[C---:B------:R-:W-:Y:S02]  /*18d030*/  PRMT R0, R15.reuse, 0x7771, RZ ;  /* 0x000077710f007816 */ /* 0x040fe400000000ff */
[----:B------:R-:W-:Y:S02]  /*18d040*/  PRMT R2, R15, 0x7773, RZ ;  /* 0x000077730f027816 */ /* 0x000fe400000000ff */
[----:B0-----:R-:W-:Y:S01]  /*18d050*/  ISETP.LT.AND P6, PT, R17, UR56, !P6 ;  /* 0x0000003811007c0c */ /* 0x001fe2000f7c1270 */
[----:B------:R-:W3:Y:S04]  /*18d060*/  LDL.LU.64 R14, [R1+0x1378] ;  /* 0x00137800010e7983 */ /* 0x000ee80000300a00 */
[----:B------:R-:W3:Y:S01]  /*18d070*/  LDL.LU.64 R12, [R1+0x1380] ;  /* 0x00138000010c7983 */ /* 0x000ee20000300a00 */
[----:B------:R-:W0:Y:S03]  /*18d080*/  LDCU UR49, c[0x0][0x39c] ;  /* 0x00007380ff3177ac */ /* 0x000e260008000800 */
[----:B----4-:R4:W-:Y:S04]  /*18d090*/  @P5 STG.E.U8 desc[UR62][R20.64], R0 ;  /* 0x0000000014005986 */ /* 0x0109e8000c10113e */
[----:B----4-:R-:W4:Y:S04]  /*18d0a0*/  LDL.LU R21, [R1+0x394] ;  /* 0x0003940001157983 */ /* 0x010f280000300800 */
[----:B------:R0:W-:Y:S04]  /*18d0b0*/  @P4 STG.E.U8 desc[UR62][R18.64], R3 ;  /* 0x0000000312004986 */ /* 0x0001e8000c10113e */
[----:B0-----:R-:W4:Y:S04]  /*18d0c0*/  LDL.LU.64 R18, [R1+0x1388] ;  /* 0x0013880001127983 */ /* 0x001f280000300a00 */
[----:B------:R0:W-:Y:S04]  /*18d0d0*/  @P6 STG.E.U8 desc[UR62][R24.64], R2 ;  /* 0x0000000218006986 */ /* 0x0001e8000c10113e */
[----:B0-----:R-:W4:Y:S01]  /*18d0e0*/  LDL.LU.64 R24, [R1+0x1390] ;  /* 0x0013900001187983 */ /* 0x001f220000300a00 */
[----:B-1----:R-:W-:Y:S01]  /*18d0f0*/  ISETP.LT.AND P5, PT, R16, UR50, !P3 ;  /* 0x0000003210007c0c */ /* 0x002fe2000dfa1270 */
[----:B------:R-:W-:Y:S01]  /*18d100*/  VIADD R0, R29, 0x1b9 ;  /* 0x000001b91d007836 */ /* 0x000fe20000000000 */
[----:B------:R-:W-:Y:S01]  /*18d110*/  ISETP.LT.AND P3, PT, R17, UR53, !P3 ;  /* 0x0000003511007c0c */ /* 0x000fe2000df61270 */
[----:B------:R-:W0:Y:S01]  /*18d120*/  LDCU UR50, c[0x0][0x398] ;  /* 0x00007300ff3277ac */ /* 0x000e220008000800 */
[----:B------:R-:W-:Y:S01]  /*18d130*/  VIADD R2, R29, 0x1ba ;  /* 0x000001ba1d027836 */ /* 0x000fe20000000000 */
[----:B------:R-:W1:Y:S01]  /*18d140*/  LDCU UR53, c[0x0][0x398] ;  /* 0x00007300ff3577ac */ /* 0x000e620008000800 */
[----:B------:R-:W-:-:S02]  /*18d150*/  ISETP.GE.AND P4, PT, R0, UR44, PT ;  /* 0x0000002c00007c0c */ /* 0x000fc4000bf86270 */
[C---:B------:R-:W-:Y:S01]  /*18d160*/  PRMT R0, R28.reuse, 0x7770, RZ ;  /* 0x000077701c007816 */ /* 0x040fe200000000ff */
[----:B------:R-:W0:Y:S04]  /*18d170*/  LDCU UR44, c[0x0][0x398] ;  /* 0x00007300ff2c77ac */ /* 0x000e280008000800 */
[----:B--2---:R2:W-:Y:S04]  /*18d180*/  @P5 STG.E.U8 desc[UR62][R22.64], R0 ;  /* 0x0000000016005986 */ /* 0x0045e8000c10113e */
[----:B--2---:R-:W2:Y:S01]  /*18d190*/  LDL.LU.64 R22, [R1+0x1398] ;  /* 0x0013980001167983 */ /* 0x004ea20000300a00 */
[----:B------:R-:W-:-:S05]  /*18d1a0*/  PRMT R0, R28, 0x7771, RZ ;  /* 0x000077711c007816 */ /* 0x000fca00000000ff */
[----:B---3--:R3:W-:Y:S04]  /*18d1b0*/  @P3 STG.E.U8 desc[UR62][R26.64], R0 ;  /* 0x000000001a003986 */ /* 0x0087e8000c10113e */
[----:B---3--:R-:W3:Y:S01]  /*18d1c0*/  LDL.LU.64 R26, [R1+0x13a0] ;  /* 0x0013a000011a7983 */ /* 0x008ee20000300a00 */
[----:B------:R-:W-:Y:S02]  /*18d1d0*/  ISETP.LT.AND P6, PT, R16, UR54, !P4 ;  /* 0x0000003610007c0c */ /* 0x000fe4000e7c1270 */
[----:B------:R-:W-:Y:S02]  /*18d1e0*/  ISETP.LT.AND P4, PT, R17, UR55, !P4 ;  /* 0x0000003711007c0c */ /* 0x000fe4000e781270 */
[----:B------:R-:W-:Y:S02]  /*18d1f0*/  ISETP.GE.AND P5, PT, R2, UR48, PT ;  /* 0x0000003002007c0c */ /* 0x000fe4000bfa6270 */
[----:B------:R-:W-:Y:S01]  /*18d200*/  PRMT R0, R28, 0x7772, RZ ;  /* 0x000077721c007816 */ /* 0x000fe200000000ff */
[----:B------:R-:W3:Y:S01]  /*18d210*/  LDL.LU R20, [R1+0x398] ;  /* 0x0003980001147983 */ /* 0x000ee20000300800 */
[----:B------:R-:W1:Y:S01]  /*18d220*/  LDCU UR48, c[0x0][0x398] ;  /* 0x00007300ff3077ac */ /* 0x000e620008000800 */
[----:B0-----:R-:W-:-:S02]  /*18d230*/  ISETP.LT.AND P3, PT, R16, UR44, !P5 ;  /* 0x0000002c10007c0c */ /* 0x001fc4000ef61270 */
[----:B------:R-:W-:Y:S01]  /*18d240*/  ISETP.LT.AND P5, PT, R17, UR50, !P5 ;  /* 0x0000003211007c0c */ /* 0x000fe2000efa1270 */
[----:B------:R-:W-:Y:S01]  /*18d250*/  VIADD R2, R29, 0x1bb ;  /* 0x000001bb1d027836 */ /* 0x000fe20000000000 */
[----:B------:R-:W0:Y:S01]  /*18d260*/  LDCU UR44, c[0x0][0x398] ;  /* 0x00007300ff2c77ac */ /* 0x000e220008000800 */
[----:B------:R1:W-:Y:S02]  /*18d270*/  @P6 STG.E.U8 desc[UR62][R14.64], R0 ;  /* 0x000000000e006986 */ /* 0x0003e4000c10113e */
[----:B-1----:R-:W-:Y:S02]  /*18d280*/  PRMT R0, R28, 0x7773, RZ ;  /* 0x000077731c007816 */ /* 0x002fe400000000ff */
[----:B------:R-:W3:Y:S04]  /*18d290*/  LDL.LU.64 R14, [R1+0x13a8] ;  /* 0x0013a800010e7983 */ /* 0x000ee80000300a00 */
[----:B------:R4:W-:Y:S02]  /*18d2a0*/  @P4 STG.E.U8 desc[UR62][R12.64], R0 ;  /* 0x000000000c004986 */ /* 0x0009e4000c10113e */
[----:B----4-:R-:W-:-:S05]  /*18d2b0*/  PRMT R0, R21, 0x7770, RZ ;  /* 0x0000777015007816 */ /* 0x010fca00000000ff */
[----:B------:R1:W-:Y:S04]  /*18d2c0*/  @P3 STG.E.U8 desc[UR62][R18.64], R0 ;  /* 0x0000000012003986 */ /* 0x0003e8000c10113e */
[----:B-1----:R-:W4:Y:S01]  /*18d2d0*/  LDL.LU.64 R18, [R1+0x13b0] ;  /* 0x0013b00001127983 */ /* 0x002f220000300a00 */
[----:B------:R-:W-:-:S05]  /*18d2e0*/  PRMT R0, R21, 0x7771, RZ ;  /* 0x0000777115007816 */ /* 0x000fca00000000ff */
[----:B------:R1:W-:Y:S04]  /*18d2f0*/  @P5 STG.E.U8 desc[UR62][R24.64], R0 ;  /* 0x0000000018005986 */ /* 0x0003e8000c10113e */
[----:B-1----:R-:W4:Y:S01]  /*18d300*/  LDL.LU.64 R24, [R1+0x1400] ;  /* 0x0014000001187983 */ /* 0x002f220000300a00 */
[----:B------:R-:W-:Y:S01]  /*18d310*/  ISETP.GE.AND P6, PT, R2, UR47, PT ;  /* 0x0000002f02007c0c */ /* 0x000fe2000bfc6270 */
[----:B------:R-:W-:Y:S01]  /*18d320*/  VIADD R2, R29, 0x1bc ;  /* 0x000001bc1d027836 */ /* 0x000fe20000000000 */
[----:B------:R-:W1:Y:S02]  /*18d330*/  LDCU UR47, c[0x0][0x398] ;  /* 0x00007300ff2f77ac */ /* 0x000e640008000800 */
[----:B------:R-:W-:Y:S02]  /*18d340*/  ISETP.LT.AND P4, PT, R16, UR48, !P6 ;  /* 0x0000003010007c0c */ /* 0x000fe4000f781270 */
[----:B------:R-:W-:-:S02]  /*18d350*/  ISETP.LT.AND P6, PT, R17, UR53, !P6 ;  /* 0x0000003511007c0c */ /* 0x000fc4000f7c1270 */
[----:B------:R-:W-:Y:S02]  /*18d360*/  ISETP.GE.AND P3, PT, R2, UR46, PT ;  /* 0x0000002e02007c0c */ /* 0x000fe4000bf66270 */
[----:B------:R-:W-:Y:S01]  /*18d370*/  PRMT R2, R21, 0x7772, RZ ;  /* 0x0000777215027816 */ /* 0x000fe200000000ff */
[----:B------:R-:W0:Y:S01]  /*18d380*/  LDCU UR46, c[0x0][0x398] ;  /* 0x00007300ff2e77ac */ /* 0x000e220008000800 */
[----:B------:R-:W-:Y:S01]  /*18d390*/  VIADD R0, R29, 0x1bd ;  /* 0x000001bd1d007836 */ /* 0x000fe20000000000 */
[----:B------:R-:W0:Y:S04]  /*18d3a0*/  LDCU UR48, c[0x0][0x398] ;  /* 0x00007300ff3077ac */ /* 0x000e280008000800 */
[----:B--2---:R2:W-:Y:S04]  /*18d3b0*/  @P4 STG.E.U8 desc[UR62][R22.64], R2 ;  /* 0x0000000216004986 */ /* 0x0045e8000c10113e */
[----:B--2---:R-:W2:Y:S01]  /*18d3c0*/  LDL.LU.64 R22, [R1+0x13b8] ;  /* 0x0013b80001167983 */ /* 0x004ea20000300a00 */
[----:B------:R-:W-:-:S03]  /*18d3d0*/  PRMT R2, R21, 0x7773, RZ ;  /* 0x0000777315027816 */ /* 0x000fc600000000ff */
[----:B------:R-:W2:Y:S04]  /*18d3e0*/  LDL.LU R28, [R1+0x39c] ;  /* 0x00039c00011c7983 */ /* 0x000ea80000300800 */
[----:B---3--:R3:W-:Y:S04]  /*18d3f0*/  @P6 STG.E.U8 desc[UR62][R26.64], R2 ;  /* 0x000000021a006986 */ /* 0x0087e8000c10113e */
[----:B---3--:R-:W3:Y:S01]  /*18d400*/  LDL.LU.64 R26, [R1+0x1408] ;  /* 0x00140800011a7983 */ /* 0x008ee20000300a00 */
[----:B0-----:R-:W-:Y:S02]  /*18d410*/  ISETP.LT.AND P5, PT, R16, UR44, !P3 ;  /* 0x0000002c10007c0c */ /* 0x001fe4000dfa1270 */
[----:B-1----:R-:W-:-:S02]  /*18d420*/  ISETP.LT.AND P3, PT, R17, UR47, !P3 ;  /* 0x0000002f11007c0c */ /* 0x002fc4000df61270 */
[----:B------:R-:W-:Y:S02]  /*18d430*/  ISETP.GE.AND P4, PT, R0, UR45, PT ;  /* 0x0000002d00007c0c */ /* 0x000fe4000bf86270 */
[C---:B------:R-:W-:Y:S01]  /*18d440*/  PRMT R2, R20.reuse, 0x7770, RZ ;  /* 0x0000777014027816 */ /* 0x040fe200000000ff */
[----:B------:R-:W0:Y:S01]  /*18d450*/  LDCU UR45, c[0x0][0x398] ;  /* 0x00007300ff2d77ac */ /* 0x000e220008000800 */
[----:B------:R-:W-:Y:S02]  /*18d460*/  PRMT R3, R20, 0x7773, RZ ;  /* 0x0000777314037816 */ /* 0x000fe400000000ff */
[----:B------:R-:W-:Y:S01]  /*18d470*/  ISETP.LT.AND P6, PT, R16, UR46, !P4 ;  /* 0x0000002e10007c0c */ /* 0x000fe2000e7c1270 */
[----:B------:R-:W1:Y:S01]  /*18d480*/  LDCU UR47, c[0x0][0x398] ;  /* 0x00007300ff2f77ac */ /* 0x000e620008000800 */
[----:B------:R-:W0:Y:S01]  /*18d490*/  LDCU UR44, c[0x0][0x39c] ;  /* 0x00007380ff2c77ac */ /* 0x000e220008000800 */
[----:B------:R1:W-:Y:S01]  /*18d4a0*/  @P5 STG.E.U8 desc[UR62][R14.64], R2 ;  /* 0x000000020e005986 */ /* 0x0003e2000c10113e */
[----:B------:R-:W-:Y:S01]  /*18d4b0*/  VIADD R0, R29, 0x1be ;  /* 0x000001be1d007836 */ /* 0x000fe20000000000 */
[----:B------:R-:W0:Y:S02]  /*18d4c0*/  LDCU UR46, c[0x0][0x398] ;  /* 0x00007300ff2e77ac */ /* 0x000e240008000800 */
[----:B-1----:R-:W3:Y:S01]  /*18d4d0*/  LDL.LU.64 R14, [R1+0x1410] ;  /* 0x00141000010e7983 */ /* 0x002ee20000300a00 */
[----:B------:R-:W-:-:S05]  /*18d4e0*/  PRMT R2, R20, 0x7771, RZ ;  /* 0x0000777114027816 */ /* 0x000fca00000000ff */
[----:B----4-:R1:W-:Y:S04]  /*18d4f0*/  @P3 STG.E.U8 desc[UR62][R18.64], R2 ;  /* 0x0000000212003986 */ /* 0x0103e8000c10113e */
[----:B-1----:R-:W4:Y:S01]  /*18d500*/  LDL.LU.64 R18, [R1+0x1420] ;  /* 0x0014200001127983 */ /* 0x002f220000300a00 */
[----:B------:R-:W-:-:S05]  /*18d510*/  PRMT R2, R20, 0x7772, RZ ;  /* 0x0000777214027816 */ /* 0x000fca00000000ff */
[----:B------:R1:W-:Y:S04]  /*18d520*/  @P6 STG.E.U8 desc[UR62][R24.64], R2 ;  /* 0x0000000218006986 */ /* 0x0003e8000c10113e */
[----:B-1----:R-:W4:Y:S01]  /*18d530*/  LDL.LU.64 R24, [R1+0x1418] ;  /* 0x0014180001187983 */ /* 0x002f220000300a00 */
[----:B------:R-:W-:Y:S02]  /*18d540*/  ISETP.LT.AND P4, PT, R17, UR48, !P4 ;  /* 0x0000003011007c0c */ /* 0x000fe4000e781270 */
[----:B------:R-:W-:Y:S01]  /*18d550*/  ISETP.GE.AND P5, PT, R0, UR43, PT ;  /* 0x0000002b00007c0c */ /* 0x000fe2000bfa6270 */
[C---:B------:R-:W-:Y:S01]  /*18d560*/  VIADD R0, R29.reuse, 0x1bf ;  /* 0x000001bf1d007836 */ /* 0x040fe20000000000 */
[----:B------:R-:W4:Y:S01]  /*18d570*/  LDL.LU R12, [R1+0x380] ;  /* 0x00038000010c7983 */ /* 0x000f220000300800 */
[----:B------:R-:W1:Y:S01]  /*18d580*/  LDCU UR48, c[0x0][0x398] ;  /* 0x00007300ff3077ac */ /* 0x000e620008000800 */
[----:B0-----:R-:W-:Y:S01]  /*18d590*/  ISETP.LT.AND P3, PT, R16, UR45, !P5 ;  /* 0x0000002d10007c0c */ /* 0x001fe2000ef61270 */
[----:B------:R-:W-:Y:S01]  /*18d5a0*/  VIADD R2, R29, 0x1c0 ;  /* 0x000001c01d027836 */ /* 0x000fe20000000000 */
[----:B------:R-:W-:-:S05]  /*18d5b0*/  ISETP.GE.AND P6, PT, R0, UR42, PT ;  /* 0x0000002a00007c0c */ /* 0x000fca000bfc6270 */
[----:B--2---:R0:W-:Y:S01]  /*18d5c0*/  @P4 STG.E.U8 desc[UR62][R22.64], R3 ;  /* 0x0000000316004986 */ /* 0x0041e2000c10113e */
[----:B------:R-:W-:Y:S02]  /*18d5d0*/  ISETP.LT.AND P5, PT, R17, UR46, !P5 ;  /* 0x0000002e11007c0c */ /* 0x000fe4000efa1270 */
[----:B------:R-:W-:Y:S01]  /*18d5e0*/  PRMT R0, R28, 0x7770, RZ ;  /* 0x000077701c007816 */ /* 0x000fe200000000ff */
[----:B------:R-:W2:Y:S01]  /*18d5f0*/  LDCU UR42, c[0x0][0x398] ;  /* 0x00007300ff2a77ac */ /* 0x000ea20008000800 */
[----:B------:R-:W1:Y:S01]  /*18d600*/  LDCU UR45, c[0x0][0x398] ;  /* 0x00007300ff2d77ac */ /* 0x000e620008000800 */
[----:B------:R-:W1:Y:S01]  /*18d610*/  LDCU UR43, c[0x0][0x39c] ;  /* 0x00007380ff2b77ac */ /* 0x000e620008000800 */
[----:B0-----:R-:W2:Y:S01]  /*18d620*/  LDL.LU.64 R22, [R1+0x1428] ;  /* 0x0014280001167983 */ /* 0x001ea20000300a00 */
[----:B------:R-:W-:Y:S02]  /*18d630*/  ISETP.LT.AND P4, PT, R16, UR47, !P6 ;  /* 0x0000002f10007c0c */ /* 0x000fe4000f781270 */
[----:B------:R-:W-:Y:S01]  /*18d640*/  PRMT R3, R28, 0x7773, RZ ;  /* 0x000077731c037816 */ /* 0x000fe200000000ff */
[----:B------:R-:W0:Y:S01]  /*18d650*/  LDCU UR46, c[0x0][0x398] ;  /* 0x00007300ff2e77ac */ /* 0x000e220008000800 */
[----:B---3--:R3:W-:Y:S01]  /*18d660*/  @P3 STG.E.U8 desc[UR62][R26.64], R0 ;  /* 0x000000001a003986 */ /* 0x0087e2000c10113e */
[----:B------:R-:W0:Y:S03]  /*18d670*/  LDCU UR47, c[0x0][0x398] ;  /* 0x00007300ff2f77ac */ /* 0x000e260008000800 */
[----:B---3--:R-:W3:Y:S01]  /*18d680*/  LDL.LU.64 R26, [R1+0x1430] ;  /* 0x00143000011a7983 */ /* 0x008ee20000300a00 */
[----:B------:R-:W-:-:S02]  /*18d690*/  ISETP.GE.AND P3, PT, R2, UR41, PT ;  /* 0x0000002902007c0c */ /* 0x000fc4000bf66270 */
[C---:B------:R-:W-:Y:S02]  /*18d6a0*/  PRMT R2, R28.reuse, 0x7771, RZ ;  /* 0x000077711c027816 */ /* 0x040fe400000000ff */
[----:B-1----:R-:W-:Y:S01]  /*18d6b0*/  ISETP.LT.AND P6, PT, R17, UR48, !P6 ;  /* 0x0000003011007c0c */ /* 0x002fe2000f7c1270 */
[----:B------:R-:W3:Y:S01]  /*18d6c0*/  LDL.LU.64 R20, [R1+0x1438] ;  /* 0x0014380001147983 */ /* 0x000ee20000300a00 */
[----:B------:R-:W-:Y:S01]  /*18d6d0*/  PRMT R0, R28, 0x7772, RZ ;  /* 0x000077721c007816 */ /* 0x000fe200000000ff */
[----:B------:R-:W1:Y:S02]  /*18d6e0*/  LDCU UR41, c[0x0][0x39c] ;  /* 0x00007380ff2977ac */ /* 0x000e640008000800 */
[----:B------:R0:W-:Y:S04]  /*18d6f0*/  @P5 STG.E.U8 desc[UR62][R14.64], R2 ;  /* 0x000000020e005986 */ /* 0x0001e8000c10113e */
[----:B0-----:R-:W3:Y:S04]  /*18d700*/  LDL.LU.64 R14, [R1+0x1440] ;  /* 0x00144000010e7983 */ /* 0x001ee80000300a00 */
[----:B------:R-:W3:Y:S04]  /*18d710*/  LDL.LU R13, [R1+0x384] ;  /* 0x00038400010d7983 */ /* 0x000ee80000300800 */
[----:B----4-:R0:W-:Y:S04]  /*18d720*/  @P4 STG.E.U8 desc[UR62][R18.64], R0 ;  /* 0x0000000012004986 */ /* 0x0101e8000c10113e */
[----:B0-----:R-:W4:Y:S04]  /*18d730*/  LDL.LU.64 R18, [R1+0x1448] ;  /* 0x0014480001127983 */ /* 0x001f280000300a00 */
[----:B------:R0:W-:Y:S04]  /*18d740*/  @P6 STG.E.U8 desc[UR62][R24.64], R3 ;  /* 0x0000000318006986 */ /* 0x0001e8000c10113e */
[----:B0-----:R-:W4:Y:S01]  /*18d750*/  LDL.LU.64 R24, [R1+0x1bb0] ;  /* 0x001bb00001187983 */ /* 0x001f220000300a00 */
[----:B--2---:R-:W-:Y:S01]  /*18d760*/  ISETP.LT.AND P5, PT, R16, UR42, !P3 ;  /* 0x0000002a10007c0c */ /* 0x004fe2000dfa1270 */
[----:B------:R-:W-:Y:S01]  /*18d770*/  VIADD R2, R29, 0x1c1 ;  /* 0x000001c11d027836 */ /* 0x000fe20000000000 */
[----:B------:R-:W-:Y:S01]  /*18d780*/  ISETP.LT.AND P3, PT, R17, UR45, !P3 ;  /* 0x0000002d11007c0c */ /* 0x000fe2000df61270 */
[----:B------:R-:W0:Y:S01]  /*18d790*/  LDCU UR42, c[0x0][0x398] ;  /* 0x00007300ff2a77ac */ /* 0x000e220008000800 */
[----:B------:R-:W-:Y:S01]  /*18d7a0*/  VIADD R0, R29, 0x1c2 ;  /* 0x000001c21d007836 */ /* 0x000fe20000000000 */
[----:B------:R-:W2:Y:S01]  /*18d7b0*/  LDCU UR45, c[0x0][0x398] ;  /* 0x00007300ff2d77ac */ /* 0x000ea20008000800 */
[----:B------:R-:W-:-:S02]  /*18d7c0*/  ISETP.GE.AND P4, PT, R2, UR36, PT ;  /* 0x0000002402007c0c */ /* 0x000fc4000bf86270 */
[C---:B------:R-:W-:Y:S01]  /*18d7d0*/  PRMT R2, R12.reuse, 0x7770, RZ ;  /* 0x000077700c027816 */ /* 0x040fe200000000ff */
[----:B------:R-:W0:Y:S04]  /*18d7e0*/  LDCU UR36, c[0x0][0x398] ;  /* 0x00007300ff2477ac */ /* 0x000e280008000800 */
[----:B------:R0:W-:Y:S04]  /*18d7f0*/  @P5 STG.E.U8 desc[UR62][R22.64], R2 ;  /* 0x0000000216005986 */ /* 0x0001e8000c10113e */
[----:B0-----:R-:W2:Y:S01]  /*18d800*/  LDL.LU.64 R22, [R1+0x1bb8] ;  /* 0x001bb80001167983 */ /* 0x001ea20000300a00 */
[----:B------:R-:W-:-:S05]  /*18d810*/  PRMT R2, R12, 0x7771, RZ ;  /* 0x000077710c027816 */ /* 0x000fca00000000ff */
[----:B---3--:R0:W-:Y:S04]  /*18d820*/  @P3 STG.E.U8 desc[UR62][R26.64], R2 ;  /* 0x000000021a003986 */ /* 0x0081e8000c10113e */
[----:B0-----:R-:W3:Y:S01]  /*18d830*/  LDL.LU.64 R26, [R1+0x1bc0] ;  /* 0x001bc000011a7983 */ /* 0x001ee20000300a00 */
[----:B------:R-:W-:Y:S02]  /*18d840*/  ISETP.LT.AND P6, PT, R16, UR46, !P4 ;  /* 0x0000002e10007c0c */ /* 0x000fe4000e7c1270 */
[----:B------:R-:W-:Y:S02]  /*18d850*/  ISETP.GE.AND P5, PT, R0, UR40, PT ;  /* 0x0000002800007c0c */ /* 0x000fe4000bfa6270 */
[----:B------:R-:W-:Y:S02]  /*18d860*/  ISETP.LT.AND P4, PT, R17, UR47, !P4 ;  /* 0x0000002f11007c0c */ /* 0x000fe4000e781270 */
[----:B------:R-:W-:Y:S01]  /*18d870*/  PRMT R0, R12, 0x7772, RZ ;  /* 0x000077720c007816 */ /* 0x000fe200000000ff */
[----:B------:R-:W-:Y:S01]  /*18d880*/  VIADD R2, R29, 0x1c3 ;  /* 0x000001c31d027836 */ /* 0x000fe20000000000 */
[----:B------:R-:W-:Y:S01]  /*18d890*/  ISETP.LT.AND P3, PT, R16, UR36, !P5 ;  /* 0x0000002410007c0c */ /* 0x000fe2000ef61270 */
[----:B------:R-:W3:Y:S01]  /*18d8a0*/  LDL.LU R28, [R1+0x388] ;  /* 0x00038800011c7983 */ /* 0x000ee20000300800 */
[----:B------:R-:W-:Y:S01]  /*18d8b0*/  ISETP.LT.AND P5, PT, R17, UR42, !P5 ;  /* 0x0000002a11007c0c */ /* 0x000fe2000efa1270 */
[----:B------:R-:W0:Y:S01]  /*18d8c0*/  LDCU UR40, c[0x0][0x398] ;  /* 0x00007300ff2877ac */ /* 0x000e220008000800 */
[----:B------:R-:W0:Y:S01]  /*18d8d0*/  LDCU UR36, c[0x0][0x398] ;  /* 0x00007300ff2477ac */ /* 0x000e220008000800 */
[----:B------:R1:W-:Y:S01]  /*18d8e0*/  @P6 STG.E.U8 desc[UR62][R20.64], R0 ;  /* 0x0000000014006986 */ /* 0x0003e2000c10113e */
[----:B------:R-:W-:-:S02]  /*18d8f0*/  ISETP.GE.AND P6, PT, R2, UR39, PT ;  /* 0x0000002702007c0c */ /* 0x000fc4000bfc6270 */
[C---:B------:R-:W-:Y:S01]  /*18d900*/  PRMT R2, R13.reuse, 0x7770, RZ ;  /* 0x000077700d027816 */ /* 0x040fe200000000ff */
[----:B------:R-:W0:Y:S01]  /*18d910*/  LDCU UR39, c[0x0][0x398] ;  /* 0x00007300ff2777ac */ /* 0x000e220008000800 */
[----:B-1----:R-:W-:Y:S01]  /*18d920*/  PRMT R0, R12, 0x7773, RZ ;  /* 0x000077730c007816 */ /* 0x002fe200000000ff */
[----:B------:R-:W3:Y:S04]  /*18d930*/  LDL.LU.64 R20, [R1+0x1bc8] ;  /* 0x001bc80001147983 */ /* 0x000ee80000300a00 */
[----:B------:R-:W-:Y:S04]  /*18d940*/  @P4 STG.E.U8 desc[UR62][R14.64], R0 ;  /* 0x000000000e004986 */ /* 0x000fe8000c10113e */
[----:B----4-:R1:W-:Y:S04]  /*18d950*/  @P3 STG.E.U8 desc[UR62][R18.64], R2 ;  /* 0x0000000212003986 */ /* 0x0103e8000c10113e */
[----:B-1----:R-:W4:Y:S01]  /*18d960*/  LDL.LU.64 R18, [R1+0x1bd0] ;  /* 0x001bd00001127983 */ /* 0x002f220000300a00 */
[----:B------:R-:W-:-:S05]  /*18d970*/  PRMT R2, R13, 0x7771, RZ ;  /* 0x000077710d027816 */ /* 0x000fca00000000ff */
[----:B------:R1:W-:Y:S04]  /*18d980*/  @P5 STG.E.U8 desc[UR62][R24.64], R2 ;  /* 0x0000000218005986 */ /* 0x0003e8000c10113e */
[----:B-1----:R-:W4:Y:S01]  /*18d990*/  LDL.LU.64 R24, [R1+0x1be0] ;  /* 0x001be00001187983 */ /* 0x002f220000300a00 */
[----:B0-----:R-:W-:Y:S02]  /*18d9a0*/  ISETP.LT.AND P4, PT, R16, UR40, !P6 ;  /* 0x0000002810007c0c */ /* 0x001fe4000f781270 */
[----:B--2---:R-:W-:Y:S02]  /*18d9b0*/  ISETP.LT.AND P6, PT, R17, UR45, !P6 ;  /* 0x0000002d11007c0c */ /* 0x004fe4000f7c1270 */
[----:B------:R-:W-:Y:S01]  /*18d9c0*/  PRMT R2, R13, 0x7772, RZ ;  /* 0x000077720d027816 */ /* 0x000fe200000000ff */
[----:B------:R-:W-:Y:S01]  /*18d9d0*/  VIADD R0, R29, 0x1c4 ;  /* 0x000001c41d007836 */ /* 0x000fe20000000000 */
[----:B------:R-:W0:Y:S07]  /*18d9e0*/  LDCU UR40, c[0x0][0x398] ;  /* 0x00007300ff2877ac */ /* 0x000e2e0008000800 */
[----:B------:R1:W-:Y:S04]  /*18d9f0*/  @P4 STG.E.U8 desc[UR62][R22.64], R2 ;  /* 0x0000000216004986 */ /* 0x0003e8000c10113e */
[----:B-1----:R-:W2:Y:S01]  /*18da00*/  LDL.LU.64 R22, [R1+0x1bd8] ;  /* 0x001bd80001167983 */ /* 0x002ea20000300a00 */
[----:B------:R-:W-:-:S03]  /*18da10*/  PRMT R2, R13, 0x7773, RZ ;  /* 0x000077730d027816 */ /* 0x000fc600000000ff */
[----:B------:R-:W2:Y:S04]  /*18da20*/  LDL.LU R15, [R1+0x38c] ;  /* 0x00038c00010f7983 */ /* 0x000ea80000300800 */
[----:B---3--:R1:W-:Y:S04]  /*18da30*/  @P6 STG.E.U8 desc[UR62][R26.64], R2 ;  /* 0x000000021a006986 */ /* 0x0083e8000c10113e */
[----:B-1----:R-:W3:Y:S01]  /*18da40*/  LDL.LU.64 R26, [R1+0x1be8] ;  /* 0x001be800011a7983 */ /* 0x002ee20000300a00 */
[----:B------:R-:W-:Y:S01]  /*18da50*/  ISETP.GE.AND P3, PT, R0, UR38, PT ;  /* 0x0000002600007c0c */ /* 0x000fe2000bf66270 */
[----:B------:R-:W1:Y:S01]  /*18da60*/  LDCU UR38, c[0x0][0x398] ;  /* 0x00007300ff2677ac */ /* 0x000e620008000800 */
[----:B------:R-:W-:-:S02]  /*18da70*/  VIADD R0, R29, 0x1c5 ;  /* 0x000001c51d007836 */ /* 0x000fc40000000000 */
[----:B------:R-:W-:Y:S02]  /*18da80*/  ISETP.LT.AND P5, PT, R16, UR36, !P3 ;  /* 0x0000002410007c0c */ /* 0x000fe4000dfa1270 */
[----:B------:R-:W-:Y:S01]  /*18da90*/  ISETP.LT.AND P3, PT, R17, UR39, !P3 ;  /* 0x0000002711007c0c */ /* 0x000fe2000df61270 */
[----:B------:R-:W-:Y:S01]  /*18daa0*/  VIADD R2, R29, 0x1c6 ;  /* 0x000001c61d027836 */ /* 0x000fe20000000000 */
[----:B------:R-:W-:Y:S02]  /*18dab0*/  ISETP.GE.AND P4, PT, R0, UR37, PT ;  /* 0x0000002500007c0c */ /* 0x000fe4000bf86270 */
[C---:B------:R-:W-:Y:S01]  /*18dac0*/  PRMT R0, R28.reuse, 0x7770, RZ ;  /* 0x000077701c007816 */ /* 0x040fe200000000ff */
[----:B------:R-:W0:Y:S01]  /*18dad0*/  LDCU UR37, c[0x0][0x398] ;  /* 0x00007300ff2577ac */ /* 0x000e220008000800 */
[----:B------:R-:W-:Y:S01]  /*18dae0*/  PRMT R3, R28, 0x7773, RZ ;  /* 0x000077731c037816 */ /* 0x000fe200000000ff */
[----:B------:R-:W0:Y:S01]  /*18daf0*/  LDCU UR39, c[0x0][0x398] ;  /* 0x00007300ff2777ac */ /* 0x000e220008000800 */
[----:B------:R-:W2:Y:S03]  /*18db00*/  LDCU UR36, c[0x0][0x39c] ;  /* 0x00007380ff2477ac */ /* 0x000ea60008000800 */
[----:B------:R0:W-:Y:S01]  /*18db10*/  @P5 STG.E.U8 desc[UR62][R20.64], R0 ;  /* 0x0000000014005986 */ /* 0x0001e2000c10113e */
[----:B-1----:R-:W-:-:S02]  /*18db20*/  ISETP.LT.AND P6, PT, R16, UR38, !P4 ;  /* 0x0000002610007c0c */ /* 0x002fc4000e7c1270 */
[----:B------:R-:W-:Y:S02]  /*18db30*/  ISETP.GE.AND P5, PT, R2, UR35, PT ;  /* 0x0000002302007c0c */ /* 0x000fe4000bfa6270 */
[C---:B------:R-:W-:Y:S02]  /*18db40*/  PRMT R2, R28.reuse, 0x7772, RZ ;  /* 0x000077721c027816 */ /* 0x040fe400000000ff */
[----:B0-----:R-:W-:Y:S01]  /*18db50*/  PRMT R0, R28, 0x7771, RZ ;  /* 0x000077711c007816 */ /* 0x001fe200000000ff */
[----:B------:R-:W3:Y:S01]  /*18db60*/  LDL.LU.64 R20, [R1+0x1bf0] ;  /* 0x001bf00001147983 */ /* 0x000ee20000300a00 */
[----:B------:R-:W-:Y:S01]  /*18db70*/  ISETP.LT.AND P4, PT, R17, UR40, !P4 ;  /* 0x0000002811007c0c */ /* 0x000fe2000e781270 */
[----:B------:R-:W0:Y:S01]  /*18db80*/  LDCU UR38, c[0x0][0x398] ;  /* 0x00007300ff2677ac */ /* 0x000e220008000800 */
[----:B------:R-:W1:Y:S01]  /*18db90*/  LDCU UR40, c[0x0][0x398] ;  /* 0x00007300ff2877ac */ /* 0x000e620008000800 */
[----:B------:R-:W0:Y:S01]  /*18dba0*/  LDCU UR35, c[0x0][0x39c] ;  /* 0x00007380ff2377ac */ /* 0x000e220008000800 */
[----:B----4-:R4:W-:Y:S04]  /*18dbb0*/  @P3 STG.E.U8 desc[UR62][R18.64], R0 ;  /* 0x0000000012003986 */ /* 0x0109e8000c10113e */
[----:B----4-:R-:W4:Y:S04]  /*18dbc0*/  LDL.LU.64 R18, [R1+0x1c00] ;  /* 0x001c000001127983 */ /* 0x010f280000300a00 */
[----:B------:R0:W-:Y:S04]  /*18dbd0*/  @P6 STG.E.U8 desc[UR62][R24.64], R2 ;  /* 0x0000000218006986 */ /* 0x0001e8000c10113e */
[----:B0-----:R-:W4:Y:S01]  /*18dbe0*/  LDL.LU.64 R24, [R1+0x1bf8] ;  /* 0x001bf80001187983 */ /* 0x001f220000300a00 */
[----:B------:R-:W-:Y:S01]  /*18dbf0*/  ISETP.LT.AND P3, PT, R16, UR37, !P5 ;  /* 0x0000002510007c0c */ /* 0x000fe2000ef61270 */
[----:B------:R-:W-:-:S02]  /*18dc00*/  VIADD R0, R29, 0x1c7 ;  /* 0x000001c71d007836 */ /* 0x000fc40000000000 */
[----:B------:R-:W4:Y:S01]  /*18dc10*/  LDL.LU R28, [R1+0x370] ;  /* 0x00037000011c7983 */ /* 0x000f220000300800 */
[----:B------:R-:W-:Y:S01]  /*18dc20*/  VIADD R2, R29, 0x1c8 ;  /* 0x000001c81d027836 */ /* 0x000fe20000000000 */
[----:B------:R-:W0:Y:S01]  /*18dc30*/  LDCU UR37, c[0x0][0x398] ;  /* 0x00007300ff2577ac */ /* 0x000e220008000800 */
[----:B------:R-:W-:Y:S01]  /*18dc40*/  ISETP.GE.AND P6, PT, R0, UR34, PT ;  /* 0x0000002200007c0c */ /* 0x000fe2000bfc6270 */
[----:B--2---:R2:W-:Y:S01]  /*18dc50*/  @P4 STG.E.U8 desc[UR62][R22.64], R3 ;  /* 0x0000000316004986 */ /* 0x0045e2000c10113e */
[----:B------:R-:W-:Y:S02]  /*18dc60*/  ISETP.LT.AND P5, PT, R17, UR38, !P5 ;  /* 0x0000002611007c0c */ /* 0x000fe4000efa1270 */
[----:B------:R-:W-:Y:S01]  /*18dc70*/  PRMT R0, R15, 0x7770, RZ ;  /* 0x000077700f007816 */ /* 0x000fe200000000ff */
[----:B------:R-:W0:Y:S01]  /*18dc80*/  LDCU UR34, c[0x0][0x398] ;  /* 0x00007300ff2277ac */ /* 0x000e220008000800 */
[----:B--2---:R-:W2:Y:S01]  /*18dc90*/  LDL.LU.64 R22, [R1+0x1c08] ;  /* 0x001c080001167983 */ /* 0x004ea20000300a00 */
[----:B------:R-:W-:-:S02]  /*18dca0*/  ISETP.LT.AND P4, PT, R16, UR39, !P6 ;  /* 0x0000002710007c0c */ /* 0x000fc4000f781270 */
[C---:B------:R-:W-:Y:S01]  /*18dcb0*/  PRMT R3, R15.reuse, 0x7773, RZ ;  /* 0x000077730f037816 */ /* 0x040fe200000000ff */
[----:B------:R-:W0:Y:S01]  /*18dcc0*/  LDCU UR38, c[0x0][0x398] ;  /* 0x00007300ff2677ac */ /* 0x000e220008000800 */
[----:B---3--:R3:W-:Y:S01]  /*18dcd0*/  @P3 STG.E.U8 desc[UR62][R26.64], R0 ;  /* 0x000000001a003986 */ /* 0x0087e2000c10113e */
[----:B------:R-:W0:Y:S03]  /*18dce0*/  LDCU UR39, c[0x0][0x398] ;  /* 0x00007300ff2777ac */ /* 0x000e260008000800 */
[----:B---3--:R-:W3:Y:S01]  /*18dcf0*/  LDL.LU.64 R26, [R1+0x1c10] ;  /* 0x001c1000011a7983 */ /* 0x008ee20000300a00 */
[----:B------:R-:W-:Y:S02]  /*18dd00*/  ISETP.GE.AND P3, PT, R2, UR33, PT ;  /* 0x0000002102007c0c */ /* 0x000fe4000bf66270 */
[----:B------:R-:W-:Y:S02]  /*18dd10*/  PRMT R2, R15, 0x7771, RZ ;  /* 0x000077710f027816 */ /* 0x000fe400000000ff */
[----:B-1----:R-:W-:-:S02]  /*18dd20*/  ISETP.LT.AND P6, PT, R17, UR40, !P6 ;  /* 0x0000002811007c0c */ /* 0x002fc4000f7c1270 */
[----:B------:R-:W-:Y:S01]  /*18dd30*/  PRMT R0, R15, 0x7772, RZ ;  /* 0x000077720f007816 */ /* 0x000fe200000000ff */
[----:B------:R-:W1:Y:S01]  /*18dd40*/  LDCU UR33, c[0x0][0x39c] ;  /* 0x00007380ff2177ac */ /* 0x000e620008000800 */
[----:B------:R-:W3:Y:S04]  /*18dd50*/  LDL.LU.64 R14, [R1+0x1c18] ;  /* 0x001c1800010e7983 */ /* 0x000ee80000300a00 */
[----:B------:R-:W3:Y:S04]  /*18dd60*/  LDL.LU.64 R12, [R1+0x1c20] ;  /* 0x001c2000010c7983 */ /* 0x000ee80000300a00 */
[----:B------:R0:W-:Y:S04]  /*18dd70*/  @P5 STG.E.U8 desc[UR62][R20.64], R2 ;  /* 0x0000000214005986 */ /* 0x0001e8000c10113e */
[----:B0-----:R-:W3:Y:S04]  /*18dd80*/  LDL.LU R21, [R1+0x374] ;  /* 0x0003740001157983 */ /* 0x001ee80000300800 */
[----:B----4-:R0:W-:Y:S04]  /*18dd90*/  @P4 STG.E.U8 desc[UR62][R18.64], R0 ;  /* 0x0000000012004986 */ /* 0x0101e8000c10113e */
[----:B0-----:R-:W4:Y:S04]  /*18dda0*/  LDL.LU.64 R18, [R1+0x1c28] ;  /* 0x001c280001127983 */ /* 0x001f280000300a00 */
[----:B------:R0:W-:Y:S04]  /*18ddb0*/  @P6 STG.E.U8 desc[UR62][R24.64], R3 ;  /* 0x0000000318006986 */ /* 0x0001e8000c10113e */
[----:B0-----:R-:W4:Y:S01]  /*18ddc0*/  LDL.LU.64 R24, [R1+0x1c30] ;  /* 0x001c300001187983 */ /* 0x001f220000300a00 */
[----:B------:R-:W-:-:S02]  /*18ddd0*/  ISETP.LT.AND P5, PT, R16, UR34, !P3 ;  /* 0x0000002210007c0c */ /* 0x000fc4000dfa1270 */
[----:B------:R-:W-:Y:S02]  /*18dde0*/  ISETP.LT.AND P3, PT, R17, UR37, !P3 ;  /* 0x0000002511007c0c */ /* 0x000fe4000df61270 */
[C---:B------:R-:W-:Y:S01]  /*18ddf0*/  PRMT R0, R28.reuse, 0x7770, RZ ;  /* 0x000077701c007816 */ /* 0x040fe200000000ff */
[----:B------:R-:W-:Y:S01]  /*18de00*/  VIADD R2, R29, 0x1c9 ;  /* 0x000001c91d027836 */ /* 0x000fe20000000000 */
[----:B------:R-:W0:Y:S01]  /*18de10*/  LDCU UR34, c[0x0][0x398] ;  /* 0x00007300ff2277ac */ /* 0x000e220008000800 */
[----:B------:R-:W0:Y:S06]  /*18de20*/  LDCU UR37, c[0x0][0x398] ;  /* 0x00007300ff2577ac */ /* 0x000e2c0008000800 */
[----:B--2---:R2:W-:Y:S04]  /*18de30*/  @P5 STG.E.U8 desc[UR62][R22.64], R0 ;  /* 0x0000000016005986 */ /* 0x0045e8000c10113e */
[----:B--2---:R-:W2:Y:S01]  /*18de40*/  LDL.LU.64 R22, [R1+0x1c38] ;  /* 0x001c380001167983 */ /* 0x004ea20000300a00 */
[----:B------:R-:W-:-:S05]  /*18de50*/  PRMT R0, R28, 0x7771, RZ ;  /* 0x000077711c007816 */ /* 0x000fca00000000ff */
[----:B---3--:R3:W-:Y:S04]  /*18de60*/  @P3 STG.E.U8 desc[UR62][R26.64], R0 ;  /* 0x000000001a003986 */ /* 0x0087e8000c10113e */
[----:B---3--:R-:W3:Y:S01]  /*18de70*/  LDL.LU.64 R26, [R1+0x1c40] ;  /* 0x001c4000011a7983 */ /* 0x008ee20000300a00 */
[----:B------:R-:W-:Y:S01]  /*18de80*/  ISETP.GE.AND P4, PT, R2, UR28, PT ;  /* 0x0000001c02007c0c */ /* 0x000fe2000bf86270 */
[----:B------:R-:W0:Y:S01]  /*18de90*/  LDCU UR28, c[0x0][0x398] ;  /* 0x00007300ff1c77ac */ /* 0x000e220008000800 */
[----:B------:R-:W-:Y:S01]  /*18dea0*/  VIADD R2, R29, 0x1ca ;  /* 0x000001ca1d027836 */ /* 0x000fe20000000000 */
[----:B------:R-:W-:Y:S02]  /*18deb0*/  PRMT R0, R28, 0x7772, RZ ;  /* 0x000077721c007816 */ /* 0x000fe400000000ff */
[----:B------:R-:W-:Y:S01]  /*18dec0*/  ISETP.LT.AND P6, PT, R16, UR38, !P4 ;  /* 0x0000002610007c0c */ /* 0x000fe2000e7c1270 */
[----:B------:R-:W3:Y:S01]  /*18ded0*/  LDL.LU R20, [R1+0x378] ;  /* 0x0003780001147983 */ /* 0x000ee20000300800 */
[----:B------:R-:W-:-:S02]  /*18dee0*/  ISETP.GE.AND P5, PT, R2, UR32, PT ;  /* 0x0000002002007c0c */ /* 0x000fc4000bfa6270 */
[----:B------:R-:W-:Y:S01]  /*18def0*/  ISETP.LT.AND P4, PT, R17, UR39, !P4 ;  /* 0x0000002711007c0c */ /* 0x000fe2000e781270 */
[----:B------:R-:W-:Y:S01]  /*18df00*/  VIADD R2, R29, 0x1cb ;  /* 0x000001cb1d027836 */ /* 0x000fe20000000000 */
[----:B------:R-:W1:Y:S01]  /*18df10*/  LDCU UR32, c[0x0][0x398] ;  /* 0x00007300ff2077ac */ /* 0x000e620008000800 */
[----:B0-----:R-:W-:-:S06]  /*18df20*/  ISETP.LT.AND P3, PT, R16, UR28, !P5 ;  /* 0x0000001c10007c0c */ /* 0x001fcc000ef61270 */
[----:B------:R0:W-:Y:S01]  /*18df30*/  @P6 STG.E.U8 desc[UR62][R14.64], R0 ;  /* 0x000000000e006986 */ /* 0x0001e2000c10113e */
[----:B------:R-:W-:Y:S02]  /*18df40*/  ISETP.LT.AND P5, PT, R17, UR34, !P5 ;  /* 0x0000002211007c0c */ /* 0x000fe4000efa1270 */
[----:B------:R-:W-:Y:S02]  /*18df50*/  ISETP.GE.AND P6, PT, R2, UR31, PT ;  /* 0x0000001f02007c0c */ /* 0x000fe4000bfc6270 */
[C---:B------:R-:W-:Y:S01]  /*18df60*/  PRMT R2, R21.reuse, 0x7770, RZ ;  /* 0x0000777015027816 */ /* 0x040fe200000000ff */
[----:B------:R-:W1:Y:S01]  /*18df70*/  LDCU UR28, c[0x0][0x398] ;  /* 0x00007300ff1c77ac */ /* 0x000e620008000800 */
[----:B------:R-:W1:Y:S01]  /*18df80*/  LDCU UR31, c[0x0][0x398] ;  /* 0x00007300ff1f77ac */ /* 0x000e620008000800 */
[----:B0-----:R-:W-:Y:S01]  /*18df90*/  PRMT R0, R28, 0x7773, RZ ;  /* 0x000077731c007816 */ /* 0x001fe200000000ff */
[----:B------:R-:W3:Y:S04]  /*18dfa0*/  LDL.LU.64 R14, [R1+0x1c50] ;  /* 0x001c5000010e7983 */ /* 0x000ee80000300a00 */
[----:B------:R-:W-:Y:S04]  /*18dfb0*/  @P4 STG.E.U8 desc[UR62][R12.64], R0 ;  /* 0x000000000c004986 */ /* 0x000fe8000c10113e */
[----:B----4-:R0:W-:Y:S04]  /*18dfc0*/  @P3 STG.E.U8 desc[UR62][R18.64], R2 ;  /* 0x0000000212003986 */ /* 0x0101e8000c10113e */
        /* <DEDUP_REMOVED lines=23> */
[----:B------:R-:W4:Y:S01]  /*18e140*/  LDCU UR29, c[0x0][0x398] ;  /* 0x00007300ff1d77ac */ /* 0x000f220008000800 */
[----:B------:R-:W-:Y:S01]  /*18e150*/  PRMT R3, R20, 0x7773, RZ ;  /* 0x0000777314037816 */ /* 0x000fe200000000ff */
[----:B------:R-:W2:Y:S01]  /*18e160*/  LDCU UR31, c[0x0][0x398] ;  /* 0x00007300ff1f77ac */ /* 0x000ea20008000800 */
[----:B------:R-:W2:Y:S01]  /*18e170*/  LDCU UR28, c[0x0][0x39c] ;  /* 0x00007380ff1c77ac */ /* 0x000ea20008000800 */
[----:B-1----:R-:W-:-:S02]  /*18e180*/  ISETP.LT.AND P6, PT, R16, UR30, !P4 ;  /* 0x0000001e10007c0c */ /* 0x002fc4000e7c1270 */
[----:B------:R1:W-:Y:S01]  /*18e190*/  @P5 STG.E.U8 desc[UR62][R14.64], R0 ;  /* 0x000000000e005986 */ /* 0x0003e2000c10113e */
[----:B------:R-:W-:Y:S02]  /*18e1a0*/  ISETP.GE.AND P5, PT, R2, UR27, PT ;  /* 0x0000001b02007c0c */ /* 0x000fe4000bfa6270 */
[C---:B------:R-:W-:Y:S02]  /*18e1b0*/  PRMT R2, R20.reuse, 0x7772, RZ ;  /* 0x0000777214027816 */ /* 0x040fe400000000ff */
[----:B0-----:R-:W-:Y:S01]  /*18e1c0*/  ISETP.LT.AND P4, PT, R17, UR32, !P4 ;  /* 0x0000002011007c0c */ /* 0x001fe2000e781270 */
[----:B------:R-:W0:Y:S01]  /*18e1d0*/  LDCU UR30, c[0x0][0x398] ;  /* 0x00007300ff1e77ac */ /* 0x000e220008000800 */
[----:B------:R-:W0:Y:S01]  /*18e1e0*/  LDCU UR32, c[0x0][0x398] ;  /* 0x00007300ff2077ac */ /* 0x000e220008000800 */
[----:B------:R-:W0:Y:S01]  /*18e1f0*/  LDCU UR27, c[0x0][0x39c] ;  /* 0x00007380ff1b77ac */ /* 0x000e220008000800 */
[----:B-1----:R-:W3:Y:S01]  /*18e200*/  LDL.LU.64 R14, [R1+0x1c98] ;  /* 0x001c9800010e7983 */ /* 0x002ee20000300a00 */
[----:B------:R-:W-:-:S05]  /*18e210*/  PRMT R0, R20, 0x7771, RZ ;  /* 0x0000777114007816 */ /* 0x000fca00000000ff */
[----:B----4-:R1:W-:Y:S04]  /*18e220*/  @P3 STG.E.U8 desc[UR62][R18.64], R0 ;  /* 0x0000000012003986 */ /* 0x0103e8000c10113e */
[----:B-1----:R-:W4:Y:S04]  /*18e230*/  LDL.LU.64 R18, [R1+0x1ca8] ;  /* 0x001ca80001127983 */ /* 0x002f280000300a00 */
[----:B------:R1:W-:Y:S04]  /*18e240*/  @P6 STG.E.U8 desc[UR62][R24.64], R2 ;  /* 0x0000000218006986 */ /* 0x0003e8000c10113e */
[----:B-1----:R-:W4:Y:S01]  /*18e250*/  LDL.LU.64 R24, [R1+0x1ca0] ;  /* 0x001ca00001187983 */ /* 0x002f220000300a00 */
[----:B------:R-:W-:Y:S01]  /*18e260*/  ISETP.LT.AND P3, PT, R16, UR29, !P5 ;  /* 0x0000001d10007c0c */ /* 0x000fe2000ef61270 */
[----:B------:R-:W-:-:S02]  /*18e270*/  VIADD R0, R29, 0x1cf ;  /* 0x000001cf1d007836 */ /* 0x000fc40000000000 */
[----:B------:R-:W4:Y:S01]  /*18e280*/  LDL.LU R12, [R1+0x360] ;  /* 0x00036000010c7983 */ /* 0x000f220000300800 */
[----:B------:R-:W-:Y:S01]  /*18e290*/  VIADD R2, R29, 0x1d0 ;  /* 0x000001d01d027836 */ /* 0x000fe20000000000 */
[----:B------:R-:W1:Y:S01]  /*18e2a0*/  LDCU UR29, c[0x0][0x398] ;  /* 0x00007300ff1d77ac */ /* 0x000e620008000800 */
[----:B------:R-:W-:Y:S01]  /*18e2b0*/  ISETP.GE.AND P6, PT, R0, UR24, PT ;  /* 0x0000001800007c0c */ /* 0x000fe2000bfc6270 */
[----:B--2---:R2:W-:Y:S01]  /*18e2c0*/  @P4 STG.E.U8 desc[UR62][R22.64], R3 ;  /* 0x0000000316004986 */ /* 0x0045e2000c10113e */
[----:B0-----:R-:W-:Y:S02]  /*18e2d0*/  ISETP.LT.AND P5, PT, R17, UR30, !P5 ;  /* 0x0000001e11007c0c */ /* 0x001fe4000efa1270 */
[----:B------:R-:W-:Y:S01]  /*18e2e0*/  PRMT R0, R28, 0x7770, RZ ;  /* 0x000077701c007816 */ /* 0x000fe200000000ff */
[----:B------:R-:W0:Y:S01]  /*18e2f0*/  LDCU UR24, c[0x0][0x398] ;  /* 0x00007300ff1877ac */ /* 0x000e220008000800 */
[----:B--2---:R-:W2:Y:S01]  /*18e300*/  LDL.LU.64 R22, [R1+0x1cb0] ;  /* 0x001cb00001167983 */ /* 0x004ea20000300a00 */
[----:B------:R-:W-:-:S02]  /*18e310*/  ISETP.LT.AND P4, PT, R16, UR31, !P6 ;  /* 0x0000001f10007c0c */ /* 0x000fc4000f781270 */
[----:B------:R-:W-:Y:S01]  /*18e320*/  PRMT R3, R28, 0x7773, RZ ;  /* 0x000077731c037816 */ /* 0x000fe200000000ff */
[----:B------:R-:W0:Y:S01]  /*18e330*/  LDCU UR30, c[0x0][0x398] ;  /* 0x00007300ff1e77ac */ /* 0x000e220008000800 */
[----:B---3--:R3:W-:Y:S04]  /*18e340*/  @P3 STG.E.U8 desc[UR62][R26.64], R0 ;  /* 0x000000001a003986 */ /* 0x0087e8000c10113e */
[----:B---3--:R-:W3:Y:S01]  /*18e350*/  LDL.LU.64 R26, [R1+0x1cb8] ;  /* 0x001cb800011a7983 */ /* 0x008ee20000300a00 */
[----:B------:R-:W-:Y:S02]  /*18e360*/  ISETP.GE.AND P3, PT, R2, UR26, PT ;  /* 0x0000001a02007c0c */ /* 0x000fe4000bf66270 */
[C---:B------:R-:W-:Y:S02]  /*18e370*/  PRMT R2, R28.reuse, 0x7771, RZ ;  /* 0x000077711c027816 */ /* 0x040fe400000000ff */
[----:B------:R-:W-:Y:S01]  /*18e380*/  ISETP.LT.AND P6, PT, R17, UR32, !P6 ;  /* 0x0000002011007c0c */ /* 0x000fe2000f7c1270 */
[----:B------:R-:W3:Y:S01]  /*18e390*/  LDL.LU.64 R20, [R1+0x1cc0] ;  /* 0x001cc00001147983 */ /* 0x000ee20000300a00 */
[----:B------:R-:W-:Y:S01]  /*18e3a0*/  PRMT R0, R28, 0x7772, RZ ;  /* 0x000077721c007816 */ /* 0x000fe200000000ff */
[----:B------:R-:W0:Y:S02]  /*18e3b0*/  LDCU UR26, c[0x0][0x398] ;  /* 0x00007300ff1a77ac */ /* 0x000e240008000800 */
[----:B------:R0:W-:Y:S04]  /*18e3c0*/  @P5 STG.E.U8 desc[UR62][R14.64], R2 ;  /* 0x000000020e005986 */ /* 0x0001e8000c10113e */
[----:B0-----:R-:W3:Y:S04]  /*18e3d0*/  LDL.LU.64 R14, [R1+0x1cc8] ;  /* 0x001cc800010e7983 */ /* 0x001ee80000300a00 */
[----:B------:R-:W3:Y:S04]  /*18e3e0*/  LDL.LU R13, [R1+0x364] ;  /* 0x00036400010d7983 */ /* 0x000ee80000300800 */
[----:B----4-:R0:W-:Y:S04]  /*18e3f0*/  @P4 STG.E.U8 desc[UR62][R18.64], R0 ;  /* 0x0000000012004986 */ /* 0x0101e8000c10113e */
[----:B0-----:R-:W4:Y:S04]  /*18e400*/  LDL.LU.64 R18, [R1+0x1cd0] ;  /* 0x001cd00001127983 */ /* 0x001f280000300a00 */
[----:B------:R0:W-:Y:S04]  /*18e410*/  @P6 STG.E.U8 desc[UR62][R24.64], R3 ;  /* 0x0000000318006986 */ /* 0x0001e8000c10113e */
[----:B0-----:R-:W4:Y:S01]  /*18e420*/  LDL.LU.64 R24, [R1+0x1cd8] ;  /* 0x001cd80001187983 */ /* 0x001f220000300a00 */
[----:B------:R-:W-:-:S02]  /*18e430*/  ISETP.LT.AND P5, PT, R16, UR24, !P3 ;  /* 0x0000001810007c0c */ /* 0x000fc4000dfa1270 */
[----:B-1----:R-:W-:Y:S02]  /*18e440*/  ISETP.LT.AND P3, PT, R17, UR29, !P3 ;  /* 0x0000001d11007c0c */ /* 0x002fe4000df61270 */
[C---:B------:R-:W-:Y:S01]  /*18e450*/  PRMT R0, R12.reuse, 0x7770, RZ ;  /* 0x000077700c007816 */ /* 0x040fe200000000ff */
[----:B------:R-:W-:Y:S01]  /*18e460*/  VIADD R2, R29, 0x1d1 ;  /* 0x000001d11d027836 */ /* 0x000fe20000000000 */
[----:B------:R-:W0:Y:S01]  /*18e470*/  LDCU UR29, c[0x0][0x398] ;  /* 0x00007300ff1d77ac */ /* 0x000e220008000800 */
[----:B------:R-:W1:Y:S06]  /*18e480*/  LDCU UR24, c[0x0][0x39c] ;  /* 0x00007380ff1877ac */ /* 0x000e6c0008000800 */
        /* <DEDUP_REMOVED lines=15> */
[----:B------:R-:W1:Y:S01]  /*18e580*/  LDCU UR26, c[0x0][0x398] ;  /* 0x00007300ff1a77ac */ /* 0x000e620008000800 */
[----:B0-----:R-:W-:-:S05]  /*18e590*/  ISETP.LT.AND P3, PT, R16, UR22, !P5 ;  /* 0x0000001610007c0c */ /* 0x001fca000ef61270 */
        /* <DEDUP_REMOVED lines=45> */
[----:B-1----:R-:W-:Y:S01]  /*18e870*/  PRMT R0, R28, 0x7771, RZ ;  /* 0x000077711c007816 */ /* 0x002fe200000000ff */
[----:B------:R-:W3:Y:S04]  /*18e880*/  LDL.LU.64 R20, [R1+0x1d18] ;  /* 0x001d180001147983 */ /* 0x000ee80000300a00 */
        /* <DEDUP_REMOVED lines=23> */
[----:B------:R-:W-:-:S02]  /*18ea00*/  ISETP.LT.AND P6, PT, R17, UR22, !P6 ;  /* 0x0000001611007c0c */ /* 0x000fc4000f7c1270 */
[----:B------:R-:W-:Y:S01]  /*18ea10*/  PRMT R0, R15, 0x7772, RZ ;  /* 0x000077720f007816 */ /* 0x000fe200000000ff */
[----:B------:R-:W0:Y:S01]  /*18ea20*/  LDCU UR22, c[0x0][0x398] ;  /* 0x00007300ff1677ac */ /* 0x000e220008000800 */
[----:B------:R-:W3:Y:S04]  /*18ea30*/  LDL.LU.64 R14, [R1+0x1d40] ;  /* 0x001d4000010e7983 */ /* 0x000ee80000300a00 */
[----:B------:R-:W3:Y:S01]  /*18ea40*/  LDL.LU.64 R12, [R1+0x1d48] ;  /* 0x001d4800010c7983 */ /* 0x000ee20000300a00 */
[----:B------:R-:W0:Y:S03]  /*18ea50*/  LDCU UR4, c[0x0][0x39c] ;  /* 0x00007380ff0477ac */ /* 0x000e260008000800 */
        /* <DEDUP_REMOVED lines=21> */
[----:B-1----:R-:W-:Y:S01]  /*18ebb0*/  ISETP.LT.AND P6, PT, R16, UR18, !P4 ;  /* 0x0000001210007c0c */ /* 0x002fe2000e7c1270 */
[----:B------:R-:W3:Y:S01]  /*18ebc0*/  LDL.LU R20, [R1+0x358] ;  /* 0x0003580001147983 */ /* 0x000ee20000300800 */
[----:B------:R-:W-:-:S02]  /*18ebd0*/  ISETP.GE.AND P5, PT, R2, UR12, PT ;  /* 0x0000000c02007c0c */ /* 0x000fc4000bfa6270 */
[----:B------:R-:W-:Y:S01]  /*18ebe0*/  ISETP.LT.AND P4, PT, R17, UR20, !P4 ;  /* 0x0000001411007c0c */ /* 0x000fe2000e781270 */
[----:B------:R-:W-:Y:S01]  /*18ebf0*/  VIADD R2, R29, 0x1db ;  /* 0x000001db1d027836 */ /* 0x000fe20000000000 */
[----:B------:R-:W1:Y:S01]  /*18ec00*/  LDCU UR12, c[0x0][0x398] ;  /* 0x00007300ff0c77ac */ /* 0x000e620008000800 */
[----:B------:R-:W1:Y:S01]  /*18ec10*/  LDCU UR18, c[0x0][0x398] ;  /* 0x00007300ff1277ac */ /* 0x000e620008000800 */
[----:B------:R-:W1:Y:S01]  /*18ec20*/  LDCU UR20, c[0x0][0x398] ;  /* 0x00007300ff1477ac */ /* 0x000e620008000800 */
[----:B0-----:R-:W-:-:S04]  /*18ec30*/  ISETP.LT.AND P3, PT, R16, UR6, !P5 ;  /* 0x0000000610007c0c */ /* 0x001fc8000ef61270 */
[----:B------:R0:W-:Y:S01]  /*18ec40*/  @P6 STG.E.U8 desc[UR62][R14.64], R0 ;  /* 0x000000000e006986 */ /* 0x0001e2000c10113e */
[----:B------:R-:W-:Y:S02]  /*18ec50*/  ISETP.LT.AND P5, PT, R17, UR8, !P5 ;  /* 0x0000000811007c0c */ /* 0x000fe4000efa1270 */
[----:B------:R-:W-:Y:S02]  /*18ec60*/  ISETP.GE.AND P6, PT, R2, UR21, PT ;  /* 0x0000001502007c0c */ /* 0x000fe4000bfc6270 */
[C---:B------:R-:W-:Y:S01]  /*18ec70*/  PRMT R2, R21.reuse, 0x7770, RZ ;  /* 0x0000777015027816 */ /* 0x040fe200000000ff */
[----:B------:R-:W1:Y:S01]  /*18ec80*/  LDCU UR6, c[0x0][0x398] ;  /* 0x00007300ff0677ac */ /* 0x000e620008000800 */
        /* <DEDUP_REMOVED lines=14> */
[----:B------:R-:W0:Y:S01]  /*18ed70*/  LDCU UR12, c[0x0][0x398] ;  /* 0x00007300ff0c77ac */ /* 0x000e220008000800 */
[----:B------:R-:W1:Y:S06]  /*18ed80*/  LDCU UR16, c[0x0][0x398] ;  /* 0x00007300ff1077ac */ /* 0x000e6c0008000800 */
[----:B--2---:R2:W-:Y:S04]  /*18ed90*/  @P4 STG.E.U8 desc[UR62][R22.64], R2 ;  /* 0x0000000216004986 */ /* 0x0045e8000c10113e */
[----:B--2---:R-:W2:Y:S01]  /*18eda0*/  LDL.LU.64 R22, [R1+0x1c60] ;  /* 0x001c600001167983 */ /* 0x004ea20000300a00 */
[----:B------:R-:W-:-:S03]  /*18edb0*/  PRMT R2, R21, 0x7773, RZ ;  /* 0x0000777315027816 */ /* 0x000fc600000000ff */
[----:B------:R-:W2:Y:S04]  /*18edc0*/  LDL.LU R28, [R1+0x35c] ;  /* 0x00035c00011c7983 */ /* 0x000ea80000300800 */
[----:B---3--:R3:W-:Y:S04]  /*18edd0*/  @P6 STG.E.U8 desc[UR62][R26.64], R2 ;  /* 0x000000021a006986 */ /* 0x0087e8000c10113e */
[----:B---3--:R-:W3:Y:S01]  /*18ede0*/  LDL.LU.64 R26, [R1+0x1c78] ;  /* 0x001c7800011a7983 */ /* 0x008ee20000300a00 */
[----:B------:R-:W-:Y:S01]  /*18edf0*/  ISETP.GE.AND P3, PT, R0, UR23, PT ;  /* 0x0000001700007c0c */ /* 0x000fe2000bf66270 */
[----:B------:R-:W-:-:S02]  /*18ee00*/  VIADD R0, R29, 0x1dd ;  /* 0x000001dd1d007836 */ /* 0x000fc40000000000 */
[----:B------:R-:W-:Y:S01]  /*18ee10*/  VIADD R2, R29, 0x1de ;  /* 0x000001de1d027836 */ /* 0x000fe20000000000 */
[----:B------:R-:W3:Y:S01]  /*18ee20*/  LDL.LU.64 R12, [R1+0x1d88] ;  /* 0x001d8800010c7983 */ /* 0x000ee20000300a00 */
[----:B------:R-:W-:Y:S02]  /*18ee30*/  ISETP.LT.AND P5, PT, R16, UR6, !P3 ;  /* 0x0000000610007c0c */ /* 0x000fe4000dfa1270 */
[----:B------:R-:W-:Y:S02]  /*18ee40*/  ISETP.LT.AND P3, PT, R17, UR8, !P3 ;  /* 0x0000000811007c0c */ /* 0x000fe4000df61270 */
[----:B------:R-:W-:Y:S02]  /*18ee50*/  ISETP.GE.AND P4, PT, R0, UR25, PT ;  /* 0x0000001900007c0c */ /* 0x000fe4000bf86270 */
[C---:B------:R-:W-:Y:S02]  /*18ee60*/  PRMT R0, R20.reuse, 0x7770, RZ ;  /* 0x0000777014007816 */ /* 0x040fe400000000ff */
[----:B------:R-:W-:Y:S01]  /*18ee70*/  PRMT R3, R20, 0x7773, RZ ;  /* 0x0000777314037816 */ /* 0x000fe200000000ff */
[----:B------:R-:W1:Y:S01]  /*18ee80*/  LDCU UR23, c[0x0][0x398] ;  /* 0x00007300ff1777ac */ /* 0x000e620008000800 */
[----:B0-----:R-:W-:Y:S01]  /*18ee90*/  ISETP.LT.AND P6, PT, R16, UR12, !P4 ;  /* 0x0000000c10007c0c */ /* 0x001fe2000e7c1270 */
[----:B------:R-:W0:Y:S01]  /*18eea0*/  LDCU UR25, c[0x0][0x398] ;  /* 0x00007300ff1977ac */ /* 0x000e220008000800 */
[----:B------:R-:W0:Y:S01]  /*18eeb0*/  LDCU UR6, c[0x0][0x39c] ;  /* 0x00007380ff0677ac */ /* 0x000e220008000800 */
[----:B------:R-:W0:Y:S01]  /*18eec0*/  LDCU UR8, c[0x0][0x39c] ;  /* 0x00007380ff0877ac */ /* 0x000e220008000800 */
[----:B------:R1:W-:Y:S01]  /*18eed0*/  @P5 STG.E.U8 desc[UR62][R14.64], R0 ;  /* 0x000000000e005986 */ /* 0x0003e2000c10113e */
[----:B------:R-:W-:-:S02]  /*18eee0*/  ISETP.GE.AND P5, PT, R2, UR52, PT ;  /* 0x0000003402007c0c */ /* 0x000fc4000bfa6270 */
[C---:B------:R-:W-:Y:S01]  /*18eef0*/  PRMT R2, R20.reuse, 0x7772, RZ ;  /* 0x0000777214027816 */ /* 0x040fe200000000ff */
[----:B------:R-:W0:Y:S01]  /*18ef00*/  LDCU UR12, c[0x0][0x398] ;  /* 0x00007300ff0c77ac */ /* 0x000e220008000800 */
[----:B-1----:R-:W-:-:S05]  /*18ef10*/  PRMT R0, R20, 0x7771, RZ ;  /* 0x0000777114007816 */ /* 0x002fca00000000ff */
[----:B----4-:R1:W-:Y:S04]  /*18ef20*/  @P3 STG.E.U8 desc[UR62][R18.64], R0 ;  /* 0x0000000012003986 */ /* 0x0103e8000c10113e */
[----:B-1----:R-:W4:Y:S04]  /*18ef30*/  LDL.LU.64 R18, [R1+0x1d90] ;  /* 0x001d900001127983 */ /* 0x002f280000300a00 */
[----:B------:R1:W-:Y:S04]  /*18ef40*/  @P6 STG.E.U8 desc[UR62][R24.64], R2 ;  /* 0x0000000218006986 */ /* 0x0003e8000c10113e */
[----:B-1----:R-:W4:Y:S01]  /*18ef50*/  LDL.LU.64 R24, [R1+0x1c58] ;  /* 0x001c580001187983 */ /* 0x002f220000300a00 */
[----:B------:R-:W-:-:S02]  /*18ef60*/  ISETP.LT.AND P4, PT, R17, UR16, !P4 ;  /* 0x0000001011007c0c */ /* 0x000fc4000e781270 */
[----:B------:R-:W-:Y:S01]  /*18ef70*/  ISETP.LT.AND P3, PT, R16, UR18, !P5 ;  /* 0x0000001210007c0c */ /* 0x000fe2000ef61270 */
[C---:B------:R-:W-:Y:S01]  /*18ef80*/  VIADD R0, R29.reuse, 0x1df ;  /* 0x000001df1d007836 */ /* 0x040fe20000000000 */
[----:B------:R-:W4:Y:S01]  /*18ef90*/  LDL.LU R21, [R1+0x340] ;  /* 0x0003400001157983 */ /* 0x000f220000300800 */
[----:B------:R-:W1:Y:S01]  /*18efa0*/  LDCU UR16, c[0x0][0x398] ;  /* 0x00007300ff1077ac */ /* 0x000e620008000800 */
[----:B------:R-:W-:Y:S01]  /*18efb0*/  VIADD R2, R29, 0x1e0 ;  /* 0x000001e01d027836 */ /* 0x000fe20000000000 */
[----:B------:R-:W0:Y:S01]  /*18efc0*/  LDCU UR18, c[0x0][0x398] ;  /* 0x00007300ff1277ac */ /* 0x000e220008000800 */
[----:B------:R-:W-:-:S05]  /*18efd0*/  ISETP.GE.AND P6, PT, R0, UR51, PT ;  /* 0x0000003300007c0c */ /* 0x000fca000bfc6270 */
[----:B--2---:R2:W-:Y:S01]  /*18efe0*/  @P4 STG.E.U8 desc[UR62][R22.64], R3 ;  /* 0x0000000316004986 */ /* 0x0045e2000c10113e */
[----:B------:R-:W-:-:S03]  /*18eff0*/  PRMT R0, R28, 0x7770, RZ ;  /* 0x000077701c007816 */ /* 0x000fc600000000ff */
[----:B--2---:R-:W2:Y:S04]  /*18f000*/  LDL.LU.64 R22, [R1+0x1d98] ;  /* 0x001d980001167983 */ /* 0x004ea80000300a00 */
[----:B---3--:R3:W-:Y:S04]  /*18f010*/  @P3 STG.E.U8 desc[UR62][R26.64], R0 ;  /* 0x000000001a003986 */ /* 0x0087e8000c10113e */
[----:B---3--:R-:W3:Y:S01]  /*18f020*/  LDL.LU.64 R26, [R1+0x1c48] ;  /* 0x001c4800011a7983 */ /* 0x008ee20000300a00 */
[----:B0-----:R-:W-:Y:S02]  /*18f030*/  ISETP.LT.AND P5, PT, R17, UR12, !P5 ;  /* 0x0000000c11007c0c */ /* 0x001fe4000efa1270 */
[----:B-1----:R-:W-:-:S02]  /*18f040*/  ISETP.LT.AND P4, PT, R16, UR16, !P6 ;  /* 0x0000001010007c0c */ /* 0x002fc4000f781270 */
[----:B------:R-:W-:Y:S02]  /*18f050*/  ISETP.GE.AND P3, PT, R2, UR49, PT ;  /* 0x0000003102007c0c */ /* 0x000fe4000bf66270 */
[C---:B------:R-:W-:Y:S02]  /*18f060*/  PRMT R2, R28.reuse, 0x7771, RZ ;  /* 0x000077711c027816 */ /* 0x040fe400000000ff */
[----:B------:R-:W-:Y:S01]  /*18f070*/  ISETP.LT.AND P6, PT, R17, UR20, !P6 ;  /* 0x0000001411007c0c */ /* 0x000fe2000f7c1270 */
[----:B------:R-:W3:Y:S01]  /*18f080*/  LDL.LU.64 R14, [R1+0x1db8] ;  /* 0x001db800010e7983 */ /* 0x000ee20000300a00 */
[C---:B------:R-:W-:Y:S02]  /*18f090*/  PRMT R0, R28.reuse, 0x7772, RZ ;  /* 0x000077721c007816 */ /* 0x040fe400000000ff */
[----:B------:R-:W-:Y:S01]  /*18f0a0*/  PRMT R3, R28, 0x7773, RZ ;  /* 0x000077731c037816 */ /* 0x000fe200000000ff */
[----:B------:R-:W0:Y:S01]  /*18f0b0*/  LDCU UR16, c[0x0][0x398] ;  /* 0x00007300ff1077ac */ /* 0x000e220008000800 */
[----:B------:R-:W1:Y:S01]  /*18f0c0*/  LDCU UR20, c[0x0][0x398] ;  /* 0x00007300ff1477ac */ /* 0x000e620008000800 */
[----:B------:R-:W0:Y:S01]  /*18f0d0*/  LDCU UR12, c[0x0][0x39c] ;  /* 0x00007380ff0c77ac */ /* 0x000e220008000800 */
[----:B------:R1:W-:Y:S04]  /*18f0e0*/  @P5 STG.E.U8 desc[UR62][R12.64], R2 ;  /* 0x000000020c005986 */ /* 0x0003e8000c10113e */
[----:B-1----:R-:W3:Y:S04]  /*18f0f0*/  LDL.LU.64 R12, [R1+0x1da8] ;  /* 0x001da800010c7983 */ /* 0x002ee80000300a00 */
[----:B------:R-:W3:Y:S01]  /*18f100*/  LDL.LU R28, [R1+0x344] ;  /* 0x00034400011c7983 */ /* 0x000ee20000300800 */
[----:B------:R-:W-:-:S03]  /*18f110*/  ISETP.LT.AND P5, PT, R16, UR18, !P3 ;  /* 0x0000001210007c0c */ /* 0x000fc6000dfa1270 */
[----:B----4-:R1:W-:Y:S01]  /*18f120*/  @P4 STG.E.U8 desc[UR62][R18.64], R0 ;  /* 0x0000000012004986 */ /* 0x0103e2000c10113e */
[----:B------:R-:W4:Y:S03]  /*18f130*/  LDCU UR18, c[0x0][0x398] ;  /* 0x00007300ff1277ac */ /* 0x000f260008000800 */
[----:B-1----:R-:W3:Y:S04]  /*18f140*/  LDL.LU.64 R18, [R1+0x1de8] ;  /* 0x001de80001127983 */ /* 0x002ee80000300a00 */
[----:B------:R1:W-:Y:S04]  /*18f150*/  @P6 STG.E.U8 desc[UR62][R24.64], R3 ;  /* 0x0000000318006986 */ /* 0x0003e8000c10113e */
[----:B-1----:R-:W3:Y:S01]  /*18f160*/  LDL.LU.64 R24, [R1+0x1de0] ;  /* 0x001de00001187983 */ /* 0x002ee20000300a00 */
[----:B------:R-:W-:-:S02]  /*18f170*/  ISETP.LT.AND P3, PT, R17, UR21, !P3 ;  /* 0x0000001511007c0c */ /* 0x000fc4000df61270 */
[----:B------:R-:W-:Y:S01]  /*18f180*/  PRMT R0, R21, 0x7770, RZ ;  /* 0x0000777015007816 */ /* 0x000fe200000000ff */
[----:B------:R-:W-:Y:S01]  /*18f190*/  VIADD R2, R29, 0x1e1 ;  /* 0x000001e11d027836 */ /* 0x000fe20000000000 */
[----:B------:R-:W1:Y:S03]  /*18f1a0*/  LDCU UR21, c[0x0][0x398] ;  /* 0x00007300ff1577ac */ /* 0x000e660008000800 */
[----:B--2---:R2:W-:Y:S04]  /*18f1b0*/  @P5 STG.E.U8 desc[UR62][R22.64], R0 ;  /* 0x0000000016005986 */ /* 0x0045e8000c10113e */
[----:B--2---:R-:W2:Y:S01]  /*18f1c0*/  LDL.LU.64 R22, [R1+0x1df8] ;  /* 0x001df80001167983 */ /* 0x004ea20000300a00 */
[----:B------:R-:W-:-:S05]  /*18f1d0*/  PRMT R0, R21, 0x7771, RZ ;  /* 0x0000777115007816 */ /* 0x000fca00000000ff */
[----:B---3--:R3:W-:Y:S04]  /*18f1e0*/  @P3 STG.E.U8 desc[UR62][R26.64], R0 ;  /* 0x000000001a003986 */ /* 0x0087e8000c10113e */
[----:B---3--:R-:W3:Y:S01]  /*18f1f0*/  LDL.LU.64 R26, [R1+0x1df0] ;  /* 0x001df000011a7983 */ /* 0x008ee20000300a00 */
[----:B------:R-:W-:Y:S01]  /*18f200*/  ISETP.GE.AND P4, PT, R2, UR44, PT ;  /* 0x0000002c02007c0c */ /* 0x000fe2000bf86270 */
[----:B------:R-:W-:Y:S01]  /*18f210*/  VIADD R2, R29, 0x1e2 ;  /* 0x000001e21d027836 */ /* 0x000fe20000000000 */
[----:B------:R-:W-:Y:S01]  /*18f220*/  PRMT R0, R21, 0x7772, RZ ;  /* 0x0000777215007816 */ /* 0x000fe200000000ff */
[----:B------:R-:W3:Y:S01]  /*18f230*/  LDL.LU R20, [R1+0x348] ;  /* 0x0003480001147983 */ /* 0x000ee20000300800 */
[----:B0-----:R-:W-:Y:S02]  /*18f240*/  ISETP.LT.AND P6, PT, R16, UR16, !P4 ;  /* 0x0000001010007c0c */ /* 0x001fe4000e7c1270 */
[----:B------:R-:W-:-:S02]  /*18f250*/  ISETP.GE.AND P5, PT, R2, UR43, PT ;  /* 0x0000002b02007c0c */ /* 0x000fc4000bfa6270 */
[----:B------:R-:W-:Y:S01]  /*18f260*/  ISETP.LT.AND P4, PT, R17, UR20, !P4 ;  /* 0x0000001411007c0c */ /* 0x000fe2000e781270 */
[----:B------:R-:W-:Y:S01]  /*18f270*/  VIADD R2, R29, 0x1e3 ;  /* 0x000001e31d027836 */ /* 0x000fe20000000000 */
[----:B------:R-:W0:Y:S01]  /*18f280*/  LDCU UR16, c[0x0][0x398] ;  /* 0x00007300ff1077ac */ /* 0x000e220008000800 */
[----:B----4-:R-:W-:Y:S02]  /*18f290*/  ISETP.LT.AND P3, PT, R16, UR18, !P5 ;  /* 0x0000001210007c0c */ /* 0x010fe4000ef61270 */
[----:B-1----:R-:W-:Y:S01]  /*18f2a0*/  ISETP.LT.AND P5, PT, R17, UR21, !P5 ;  /* 0x0000001511007c0c */ /* 0x002fe2000efa1270 */
[----:B------:R-:W1:Y:S01]  /*18f2b0*/  LDCU UR20, c[0x0][0x398] ;  /* 0x00007300ff1477ac */ /* 0x000e620008000800 */
[----:B------:R-:W4:Y:S01]  /*18f2c0*/  LDCU UR18, c[0x0][0x398] ;  /* 0x00007300ff1277ac */ /* 0x000f220008000800 */
[----:B------:R-:W0:Y:S01]  /*18f2d0*/  LDCU UR21, c[0x0][0x398] ;  /* 0x00007300ff1577ac */ /* 0x000e220008000800 */
[----:B------:R1:W-:Y:S01]  /*18f2e0*/  @P6 STG.E.U8 desc[UR62][R14.64], R0 ;  /* 0x000000000e006986 */ /* 0x0003e2000c10113e */
[----:B------:R-:W-:-:S02]  /*18f2f0*/  ISETP.GE.AND P6, PT, R2, UR41, PT ;  /* 0x0000002902007c0c */ /* 0x000fc4000bfc6270 */
[C---:B------:R-:W-:Y:S02]  /*18f300*/  PRMT R2, R28.reuse, 0x7770, RZ ;  /* 0x000077701c027816 */ /* 0x040fe400000000ff */
[----:B-1----:R-:W-:Y:S01]  /*18f310*/  PRMT R0, R21, 0x7773, RZ ;  /* 0x0000777315007816 */ /* 0x002fe200000000ff */
[----:B------:R-:W4:Y:S04]  /*18f320*/  LDL.LU.64 R14, [R1+0x1e08] ;  /* 0x001e0800010e7983 */ /* 0x000f280000300a00 */
[----:B------:R-:W-:Y:S04]  /*18f330*/  @P4 STG.E.U8 desc[UR62][R12.64], R0 ;  /* 0x000000000c004986 */ /* 0x000fe8000c10113e */
[----:B------:R1:W-:Y:S02]  /*18f340*/  @P3 STG.E.U8 desc[UR62][R18.64], R2 ;  /* 0x0000000212003986 */ /* 0x0003e4000c10113e */
[----:B-1----:R-:W-:-:S02]  /*18f350*/  PRMT R2, R28, 0x7771, RZ ;  /* 0x000077711c027816 */ /* 0x002fc400000000ff */
[----:B------:R-:W4:Y:S04]  /*18f360*/  LDL.LU.64 R18, [R1+0x1e00] ;  /* 0x001e000001127983 */ /* 0x000f280000300a00 */
[----:B------:R1:W-:Y:S04]  /*18f370*/  @P5 STG.E.U8 desc[UR62][R24.64], R2 ;  /* 0x0000000218005986 */ /* 0x0003e8000c10113e */
[----:B-1----:R-:W4:Y:S01]  /*18f380*/  LDL.LU.64 R24, [R1+0x1e38] ;  /* 0x001e380001187983 */ /* 0x002f220000300a00 */
[----:B0-----:R-:W-:Y:S02]  /*18f390*/  ISETP.LT.AND P4, PT, R16, UR16, !P6 ;  /* 0x0000001010007c0c */ /* 0x001fe4000f781270 */
[----:B------:R-:W-:-:S02]  /*18f3a0*/  ISETP.LT.AND P6, PT, R17, UR20, !P6 ;  /* 0x0000001411007c0c */ /* 0x000fc4000f7c1270 */
[C---:B------:R-:W-:Y:S01]  /*18f3b0*/  PRMT R2, R28.reuse, 0x7772, RZ ;  /* 0x000077721c027816 */ /* 0x040fe200000000ff */
        /* <DEDUP_REMOVED lines=10> */
[----:B------:R-:W-:-:S03]  /*18f460*/  VIADD R0, R29, 0x1e5 ;  /* 0x000001e51d007836 */ /* 0x000fc60000000000 */
[----:B----4-:R-:W-:Y:S02]  /*18f470*/  ISETP.LT.AND P5, PT, R16, UR18, !P3 ;  /* 0x0000001210007c0c */ /* 0x010fe4000dfa1270 */
[----:B------:R-:W-:Y:S02]  /*18f480*/  ISETP.GE.AND P4, PT, R0, UR35, PT ;  /* 0x0000002300007c0c */ /* 0x000fe4000bf86270 */
[----:B------:R-:W-:Y:S02]  /*18f490*/  ISETP.LT.AND P3, PT, R17, UR21, !P3 ;  /* 0x0000001511007c0c */ /* 0x000fe4000df61270 */
[----:B------:R-:W-:Y:S01]  /*18f4a0*/  PRMT R0, R20, 0x7770, RZ ;  /* 0x0000777014007816 */ /* 0x000fe200000000ff */
[----:B------:R-:W-:Y:S01]  /*18f4b0*/  VIADD R2, R29, 0x1e6 ;  /* 0x000001e61d027836 */ /* 0x000fe20000000000 */
[----:B------:R-:W-:Y:S01]  /*18f4c0*/  ISETP.LT.AND P6, PT, R16, UR22, !P4 ;  /* 0x0000001610007c0c */ /* 0x000fe2000e7c1270 */
[----:B------:R-:W4:Y:S01]  /*18f4d0*/  LDCU UR18, c[0x0][0x398] ;  /* 0x00007300ff1277ac */ /* 0x000f220008000800 */
[----:B------:R-:W-:Y:S01]  /*18f4e0*/  PRMT R3, R20, 0x7773, RZ ;  /* 0x0000777314037816 */ /* 0x000fe200000000ff */
[----:B------:R-:W1:Y:S02]  /*18f4f0*/  LDCU UR21, c[0x0][0x398] ;  /* 0x00007300ff1577ac */ /* 0x000e640008000800 */
[----:B------:R0:W-:Y:S01]  /*18f500*/  @P5 STG.E.U8 desc[UR62][R14.64], R0 ;  /* 0x000000000e005986 */ /* 0x0001e2000c10113e */
[----:B------:R-:W-:-:S02]  /*18f510*/  ISETP.GE.AND P5, PT, R2, UR33, PT ;  /* 0x0000002102007c0c */ /* 0x000fc4000bfa6270 */
[C---:B------:R-:W-:Y:S01]  /*18f520*/  PRMT R2, R20.reuse, 0x7772, RZ ;  /* 0x0000777214027816 */ /* 0x040fe200000000ff */
[----:B------:R-:W1:Y:S01]  /*18f530*/  LDCU UR22, c[0x0][0x398] ;  /* 0x00007300ff1677ac */ /* 0x000e620008000800 */
[----:B0-----:R-:W-:Y:S01]  /*18f540*/  PRMT R0, R20, 0x7771, RZ ;  /* 0x0000777114007816 */ /* 0x001fe200000000ff */
[----:B------:R-:W3:Y:S01]  /*18f550*/  LDL.LU.64 R14, [R1+0x1e50] ;  /* 0x001e5000010e7983 */ /* 0x000ee20000300a00 */
[----:B------:R-:W-:Y:S01]  /*18f560*/  ISETP.LT.AND P4, PT, R17, UR20, !P4 ;  /* 0x0000001411007c0c */ /* 0x000fe2000e781270 */
[----:B------:R-:W0:Y:S02]  /*18f570*/  LDCU UR20, c[0x0][0x398] ;  /* 0x00007300ff1477ac */ /* 0x000e240008000800 */
[----:B------:R0:W-:Y:S04]  /*18f580*/  @P3 STG.E.U8 desc[UR62][R18.64], R0 ;  /* 0x0000000012003986 */ /* 0x0001e8000c10113e */
[----:B0-----:R-:W3:Y:S04]  /*18f590*/  LDL.LU.64 R18, [R1+0x1e60] ;  /* 0x001e600001127983 */ /* 0x001ee80000300a00 */
[----:B------:R-:W3:Y:S04]  /*18f5a0*/  LDL.LU R28, [R1+0x330] ;  /* 0x00033000011c7983 */ /* 0x000ee80000300800 */
[----:B------:R0:W-:Y:S04]  /*18f5b0*/  @P6 STG.E.U8 desc[UR62][R24.64], R2 ;  /* 0x0000000218006986 */ /* 0x0001e8000c10113e */
[----:B0-----:R-:W3:Y:S01]  /*18f5c0*/  LDL.LU.64 R24, [R1+0x1e48] ;  /* 0x001e480001187983 */ /* 0x001ee20000300a00 */
[----:B----4-:R-:W-:Y:S01]  /*18f5d0*/  ISETP.LT.AND P3, PT, R16, UR18, !P5 ;  /* 0x0000001210007c0c */ /* 0x010fe2000ef61270 */
[----:B------:R-:W-:-:S02]  /*18f5e0*/  VIADD R0, R29, 0x1e7 ;  /* 0x000001e71d007836 */ /* 0x000fc40000000000 */
[----:B------:R-:W-:Y:S01]  /*18f5f0*/  VIADD R2, R29, 0x1e8 ;  /* 0x000001e81d027836 */ /* 0x000fe20000000000 */
[----:B------:R-:W0:Y:S02]  /*18f600*/  LDCU UR18, c[0x0][0x39c] ;  /* 0x00007380ff1277ac */ /* 0x000e240008000800 */
[----:B------:R-:W-:Y:S01]  /*18f610*/  ISETP.GE.AND P6, PT, R0, UR28, PT ;  /* 0x0000001c00007c0c */ /* 0x000fe2000bfc6270 */
[----:B--2---:R2:W-:Y:S01]  /*18f620*/  @P4 STG.E.U8 desc[UR62][R22.64], R3 ;  /* 0x0000000316004986 */ /* 0x0045e2000c10113e */
[----:B------:R-:W-:-:S03]  /*18f630*/  PRMT R0, R13, 0x7770, RZ ;  /* 0x000077700d007816 */ /* 0x000fc600000000ff */
[----:B--2---:R-:W2:Y:S04]  /*18f640*/  LDL.LU.64 R22, [R1+0x1e70] ;  /* 0x001e700001167983 */ /* 0x004ea80000300a00 */
[----:B---3--:R3:W-:Y:S04]  /*18f650*/  @P3 STG.E.U8 desc[UR62][R26.64], R0 ;  /* 0x000000001a003986 */ /* 0x0087e8000c10113e */
[----:B---3--:R-:W3:Y:S01]  /*18f660*/  LDL.LU.64 R26, [R1+0x1e68] ;  /* 0x001e6800011a7983 */ /* 0x008ee20000300a00 */
[----:B-1----:R-:W-:Y:S02]  /*18f670*/  ISETP.LT.AND P5, PT, R17, UR21, !P5 ;  /* 0x0000001511007c0c */ /* 0x002fe4000efa1270 */
[----:B------:R-:W-:-:S02]  /*18f680*/  ISETP.LT.AND P4, PT, R16, UR20, !P6 ;  /* 0x0000001410007c0c */ /* 0x000fc4000f781270 */
[----:B------:R-:W-:Y:S01]  /*18f690*/  ISETP.LT.AND P6, PT, R17, UR22, !P6 ;  /* 0x0000001611007c0c */ /* 0x000fe2000f7c1270 */
[----:B------:R-:W4:Y:S01]  /*18f6a0*/  LDL.LU.64 R20, [R1+0x1e88] ;  /* 0x001e880001147983 */ /* 0x000f220000300a00 */
[----:B------:R-:W-:Y:S02]  /*18f6b0*/  ISETP.GE.AND P3, PT, R2, UR27, PT ;  /* 0x0000001b02007c0c */ /* 0x000fe4000bf66270 */
[C---:B------:R-:W-:Y:S02]  /*18f6c0*/  PRMT R2, R13.reuse, 0x7771, RZ ;  /* 0x000077710d027816 */ /* 0x040fe400000000ff */
[C---:B------:R-:W-:Y:S02]  /*18f6d0*/  PRMT R0, R13.reuse, 0x7772, RZ ;  /* 0x000077720d007816 */ /* 0x040fe400000000ff */
[----:B------:R-:W-:Y:S01]  /*18f6e0*/  PRMT R3, R13, 0x7773, RZ ;  /* 0x000077730d037816 */ /* 0x000fe200000000ff */
[----:B------:R-:W4:Y:S01]  /*18f6f0*/  LDL.LU R11, [R1+0x334] ;  /* 0x00033400010b7983 */ /* 0x000f220000300800 */
[----:B------:R-:W1:Y:S01]  /*18f700*/  LDCU UR21, c[0x0][0x398] ;  /* 0x00007300ff1577ac */ /* 0x000e620008000800 */
[----:B------:R-:W0:Y:S01]  /*18f710*/  LDCU UR22, c[0x0][0x398] ;  /* 0x00007300ff1677ac */ /* 0x000e220008000800 */
[----:B------:R-:W0:Y:S01]  /*18f720*/  LDCU UR20, c[0x0][0x39c] ;  /* 0x00007380ff1477ac */ /* 0x000e220008000800 */
[----:B------:R1:W-:Y:S04]  /*18f730*/  @P5 STG.E.U8 desc[UR62][R14.64], R2 ;  /* 0x000000020e005986 */ /* 0x0003e8000c10113e */
[----:B-1----:R-:W4:Y:S01]  /*18f740*/  LDL.LU.64 R14, [R1+0x1e80] ;  /* 0x001e8000010e7983 */ /* 0x002f220000300a00 */
[----:B------:R-:W-:-:S03]  /*18f750*/  ISETP.LT.AND P5, PT, R16, UR23, !P3 ;  /* 0x0000001710007c0c */ /* 0x000fc6000dfa1270 */
[----:B------:R-:W-:Y:S01]  /*18f760*/  @P4 STG.E.U8 desc[UR62][R18.64], R0 ;  /* 0x0000000012004986 */ /* 0x000fe2000c10113e */
[----:B------:R-:W-:Y:S01]  /*18f770*/  VIADD R2, R29, 0x1e9 ;  /* 0x000001e91d027836 */ /* 0x000fe20000000000 */
[----:B------:R-:W1:Y:S02]  /*18f780*/  LDCU UR23, c[0x0][0x398] ;  /* 0x00007300ff1777ac */ /* 0x000e640008000800 */
[----:B------:R0:W-:Y:S04]  /*18f790*/  @P6 STG.E.U8 desc[UR62][R24.64], R3 ;  /* 0x0000000318006986 */ /* 0x0001e8000c10113e */
[----:B0-----:R-:W4:Y:S01]  /*18f7a0*/  LDL.LU.64 R24, [R1+0x1ea8] ;  /* 0x001ea80001187983 */ /* 0x001f220000300a00 */
[----:B------:R-:W-:Y:S02]  /*18f7b0*/  ISETP.LT.AND P3, PT, R17, UR21, !P3 ;  /* 0x0000001511007c0c */ /* 0x000fe4000df61270 */
[----:B------:R-:W-:-:S02]  /*18f7c0*/  PRMT R0, R28, 0x7770, RZ ;  /* 0x000077701c007816 */ /* 0x000fc400000000ff */
[----:B------:R-:W-:Y:S01]  /*18f7d0*/  ISETP.GE.AND P4, PT, R2, UR24, PT ;  /* 0x0000001802007c0c */ /* 0x000fe2000bf86270 */
[----:B------:R-:W0:Y:S02]  /*18f7e0*/  LDCU UR21, c[0x0][0x398] ;  /* 0x00007300ff1577ac */ /* 0x000e240008000800 */
[----:B--2---:R2:W-:Y:S04]  /*18f7f0*/  @P5 STG.E.U8 desc[UR62][R22.64], R0 ;  /* 0x0000000016005986 */ /* 0x0045e8000c10113e */
[----:B--2---:R-:W2:Y:S01]  /*18f800*/  LDL.LU.64 R22, [R1+0x1ea0] ;  /* 0x001ea00001167983 */ /* 0x004ea20000300a00 */
[----:B------:R-:W-:-:S05]  /*18f810*/  PRMT R0, R28, 0x7771, RZ ;  /* 0x000077711c007816 */ /* 0x000fca00000000ff */
[----:B---3--:R3:W-:Y:S04]  /*18f820*/  @P3 STG.E.U8 desc[UR62][R26.64], R0 ;  /* 0x000000001a003986 */ /* 0x0087e8000c10113e */
[----:B---3--:R-:W3:Y:S04]  /*18f830*/  LDL.LU.64 R26, [R1+0x1ec0] ;  /* 0x001ec000011a7983 */ /* 0x008ee80000300a00 */
[----:B------:R-:W3:Y:S01]  /*18f840*/  LDL.LU.64 R12, [R1+0x1eb8] ;  /* 0x001eb800010c7983 */ /* 0x000ee20000300a00 */
[----:B------:R-:W-:Y:S01]  /*18f850*/  ISETP.LT.AND P6, PT, R16, UR25, !P4 ;  /* 0x0000001910007c0c */ /* 0x000fe2000e7c1270 */
[----:B------:R-:W-:Y:S01]  /*18f860*/  VIADD R2, R29, 0x1ea ;  /* 0x000001ea1d027836 */ /* 0x000fe20000000000 */
[----:B------:R-:W-:-:S02]  /*18f870*/  PRMT R0, R28, 0x7772, RZ ;  /* 0x000077721c007816 */ /* 0x000fc400000000ff */
[----:B------:R-:W-:Y:S01]  /*18f880*/  ISETP.LT.AND P4, PT, R17, UR22, !P4 ;  /* 0x0000001611007c0c */ /* 0x000fe2000e781270 */
[----:B------:R-:W4:Y:S01]  /*18f890*/  LDCU UR22, c[0x0][0x398] ;  /* 0x00007300ff1677ac */ /* 0x000f220008000800 */
[----:B------:R-:W-:Y:S01]  /*18f8a0*/  ISETP.GE.AND P5, PT, R2, UR14, PT ;  /* 0x0000000e02007c0c */ /* 0x000fe2000bfa6270 */
[----:B------:R-:W-:Y:S01]  /*18f8b0*/  VIADD R2, R29, 0x1eb ;  /* 0x000001eb1d027836 */ /* 0x000fe20000000000 */
[----:B------:R-:W4:Y:S02]  /*18f8c0*/  LDCU UR14, c[0x0][0x398] ;  /* 0x00007300ff0e77ac */ /* 0x000f240008000800 */
[----:B-1----:R-:W-:-:S03]  /*18f8d0*/  ISETP.LT.AND P3, PT, R16, UR23, !P5 ;  /* 0x0000001710007c0c */ /* 0x002fc6000ef61270 */
[----:B----4-:R1:W-:Y:S01]  /*18f8e0*/  @P6 STG.E.U8 desc[UR62][R20.64], R0 ;  /* 0x0000000014006986 */ /* 0x0103e2000c10113e */
[----:B------:R-:W-:Y:S02]  /*18f8f0*/  ISETP.GE.AND P6, PT, R2, UR10, PT ;  /* 0x0000000a02007c0c */ /* 0x000fe4000bfc6270 */
[----:B------:R-:W-:Y:S02]  /*18f900*/  PRMT R2, R11, 0x7770, RZ ;  /* 0x000077700b027816 */ /* 0x000fe400000000ff */
[----:B0-----:R-:W-:Y:S01]  /*18f910*/  ISETP.LT.AND P5, PT, R17, UR21, !P5 ;  /* 0x0000001511007c0c */ /* 0x001fe2000efa1270 */
[----:B------:R-:W0:Y:S01]  /*18f920*/  LDCU UR10, c[0x0][0x398] ;  /* 0x00007300ff0a77ac */ /* 0x000e220008000800 */
[----:B------:R-:W4:Y:S01]  /*18f930*/  LDCU UR21, c[0x0][0x398] ;  /* 0x00007300ff1577ac */ /* 0x000f220008000800 */
[----:B-1----:R-:W4:Y:S04]  /*18f940*/  LDL.LU.64 R20, [R1+0x1e58] ;  /* 0x001e580001147983 */ /* 0x002f280000300a00 */
[----:B------:R-:W4:Y:S01]  /*18f950*/  LDL.LU R19, [R1+0x338] ;  /* 0x0003380001137983 */ /* 0x000f220000300800 */
[----:B------:R-:W-:-:S03]  /*18f960*/  PRMT R0, R28, 0x7773, RZ ;  /* 0x000077731c007816 */ /* 0x000fc600000000ff */
[----:B------:R-:W4:Y:S04]  /*18f970*/  LDL.LU R18, [R1+0x400] ;  /* 0x0004000001127983 */ /* 0x000f280000300800 */
[----:B------:R1:W-:Y:S01]  /*18f980*/  @P4 STG.E.U8 desc[UR62][R14.64], R0 ;  /* 0x000000000e004986 */ /* 0x0003e2000c10113e */
[----:B------:R-:W-:-:S03]  /*18f990*/  ISETP.LT.AND P4, PT, R16, UR14, !P6 ;  /* 0x0000000e10007c0c */ /* 0x000fc6000f781270 */
[----:B------:R0:W-:Y:S01]  /*18f9a0*/  @P3 STG.E.U8 desc[UR62][R24.64], R2 ;  /* 0x0000000218003986 */ /* 0x0001e2000c10113e */
[----:B-1----:R-:W-:Y:S01]  /*18f9b0*/  VIADD R0, R29, 0x1ec ;  /* 0x000001ec1d007836 */ /* 0x002fe20000000000 */
[----:B------:R-:W1:Y:S02]  /*18f9c0*/  LDCU UR14, c[0x0][0x398] ;  /* 0x00007300ff0e77ac */ /* 0x000e640008000800 */
[----:B0-----:R-:W4:Y:S01]  /*18f9d0*/  LDL.LU.64 R24, [R1+0x1ee8] ;  /* 0x001ee80001187983 */ /* 0x001f220000300a00 */
[----:B------:R-:W-:-:S03]  /*18f9e0*/  PRMT R2, R11, 0x7771, RZ ;  /* 0x000077710b027816 */ /* 0x000fc600000000ff */
[----:B------:R-:W4:Y:S01]  /*18f9f0*/  LDL.LU.64 R14, [R1+0x1ef8] ;  /* 0x001ef800010e7983 */ /* 0x000f220000300a00 */
[----:B------:R-:W-:-:S03]  /*18fa00*/  ISETP.LT.AND P6, PT, R17, UR22, !P6 ;  /* 0x0000001611007c0c */ /* 0x000fc6000f7c1270 */
[----:B--2---:R0:W-:Y:S02]  /*18fa10*/  @P5 STG.E.U8 desc[UR62][R22.64], R2 ;  /* 0x0000000216005986 */ /* 0x0041e4000c10113e */
[C---:B0-----:R-:W-:Y:S02]  /*18fa20*/  PRMT R2, R11.reuse, 0x7772, RZ ;  /* 0x000077720b027816 */ /* 0x041fe400000000ff */
[----:B------:R-:W2:Y:S04]  /*18fa30*/  LDL.LU.64 R22, [R1+0x1ef0] ;  /* 0x001ef00001167983 */ /* 0x000ea80000300a00 */
[----:B---3--:R0:W-:Y:S04]  /*18fa40*/  @P4 STG.E.U8 desc[UR62][R26.64], R2 ;  /* 0x000000021a004986 */ /* 0x0081e8000c10113e */
[----:B0-----:R-:W3:Y:S04]  /*18fa50*/  LDL.LU.64 R26, [R1+0x1f08] ;  /* 0x001f0800011a7983 */ /* 0x001ee80000300a00 */
[----:B------:R-:W3:Y:S01]  /*18fa60*/  LDL.LU R28, [R1+0x33c] ;  /* 0x00033c00011c7983 */ /* 0x000ee20000300800 */
[----:B------:R-:W-:-:S05]  /*18fa70*/  PRMT R2, R11, 0x7773, RZ ;  /* 0x000077730b027816 */ /* 0x000fca00000000ff */
[----:B------:R0:W-:Y:S01]  /*18fa80*/  @P6 STG.E.U8 desc[UR62][R12.64], R2 ;  /* 0x000000020c006986 */ /* 0x0001e2000c10113e */
[----:B------:R-:W-:Y:S02]  /*18fa90*/  ISETP.GE.AND P3, PT, R0, UR4, PT ;  /* 0x0000000400007c0c */ /* 0x000fe4000bf66270 */
[----:B----4-:R-:W-:Y:S01]  /*18faa0*/  PRMT R3, R19, 0x7773, RZ ;  /* 0x0000777313037816 */ /* 0x010fe200000000ff */
[----:B------:R-:W4:Y:S04]  /*18fab0*/  LDS.128 R4, [R18] ;  /* 0x0000000012047984 */ /* 0x000f280000000c00 */
[----:B0-----:R-:W4:Y:S01]  /*18fac0*/  LDL.LU.64 R12, [R1+0x1f28] ;  /* 0x001f2800010c7983 */ /* 0x001f220000300a00 */
[----:B------:R-:W-:Y:S01]  /*18fad0*/  ISETP.LT.AND P5, PT, R16, UR10, !P3 ;  /* 0x0000000a10007c0c */ /* 0x000fe2000dfa1270 */
[----:B------:R-:W-:Y:S01]  /*18fae0*/  VIADD R0, R29, 0x1ed ;  /* 0x000001ed1d007836 */ /* 0x000fe20000000000 */
[----:B------:R-:W-:Y:S01]  /*18faf0*/  ISETP.LT.AND P3, PT, R17, UR21, !P3 ;  /* 0x0000001511007c0c */ /* 0x000fe2000df61270 */
[----:B------:R-:W0:Y:S01]  /*18fb00*/  LDCU UR4, c[0x0][0x398] ;  /* 0x00007300ff0477ac */ /* 0x000e220008000800 */
[----:B------:R-:W0:Y:S01]  /*18fb10*/  LDCU UR10, c[0x0][0x398] ;  /* 0x00007300ff0a77ac */ /* 0x000e220008000800 */
[----:B------:R-:W1:Y:S01]  /*18fb20*/  LDS.128 R8, [R18+0x400] ;  /* 0x0004000012087984 */ /* 0x000e620000000c00 */
[----:B------:R-:W-:-:S02]  /*18fb30*/  ISETP.GE.AND P4, PT, R0, UR6, PT ;  /* 0x0000000600007c0c */ /* 0x000fc4000bf86270 */
[C---:B------:R-:W-:Y:S01]  /*18fb40*/  PRMT R0, R19.reuse, 0x7770, RZ ;  /* 0x0000777013007816 */ /* 0x040fe200000000ff */
[----:B------:R-:W0:Y:S04]  /*18fb50*/  LDCU UR6, c[0x0][0x398] ;  /* 0x00007300ff0677ac */ /* 0x000e280008000800 */
[----:B------:R0:W-:Y:S02]  /*18fb60*/  @P5 STG.E.U8 desc[UR62][R20.64], R0 ;  /* 0x0000000014005986 */ /* 0x0001e4000c10113e */
[----:B0-----:R-:W-:Y:S02]  /*18fb70*/  PRMT R0, R19, 0x7771, RZ ;  /* 0x0000777113007816 */ /* 0x001fe400000000ff */
[----:B------:R-:W4:Y:S01]  /*18fb80*/  LDL.LU.64 R20, [R1+0x1f38] ;  /* 0x001f380001147983 */ /* 0x000f220000300a00 */
[----:B------:R-:W-:Y:S01]  /*18fb90*/  ISETP.LT.AND P6, PT, R16, UR4, !P4 ;  /* 0x0000000410007c0c */ /* 0x000fe2000e7c1270 */
[----:B------:R-:W-:-:S02]  /*18fba0*/  VIADD R2, R29, 0x1ee ;  /* 0x000001ee1d027836 */ /* 0x000fc40000000000 */
[----:B------:R0:W-:Y:S01]  /*18fbb0*/  @P3 STG.E.U8 desc[UR62][R24.64], R0 ;  /* 0x0000000018003986 */ /* 0x0001e2000c10113e */
[----:B------:R-:W2:Y:S03]  /*18fbc0*/  LDCU UR4, c[0x0][0x39c] ;  /* 0x00007380ff0477ac */ /* 0x000ea60008000800 */
[----:B0-----:R-:W4:Y:S01]  /*18fbd0*/  LDL.LU.64 R24, [R1+0x1f20] ;  /* 0x001f200001187983 */ /* 0x001f220000300a00 */
[----:B-1----:R-:W-:Y:S02]  /*18fbe0*/  ISETP.LT.AND P4, PT, R17, UR14, !P4 ;  /* 0x0000000e11007c0c */ /* 0x002fe4000e781270 */
[----:B------:R-:W-:Y:S02]  /*18fbf0*/  ISETP.GE.AND P5, PT, R2, UR8, PT ;  /* 0x0000000802007c0c */ /* 0x000fe4000bfa6270 */
[----:B------:R-:W-:Y:S01]  /*18fc00*/  PRMT R2, R19, 0x7772, RZ ;  /* 0x0000777213027816 */ /* 0x000fe200000000ff */
[----:B------:R-:W-:Y:S01]  /*18fc10*/  VIADD R0, R29, 0x1ef ;  /* 0x000001ef1d007836 */ /* 0x000fe20000000000 */
[----:B------:R-:W0:Y:S01]  /*18fc20*/  LDCU UR8, c[0x0][0x398] ;  /* 0x00007300ff0877ac */ /* 0x000e220008000800 */
[----:B------:R-:W-:Y:S01]  /*18fc30*/  ISETP.LT.AND P3, PT, R16, UR6, !P5 ;  /* 0x0000000610007c0c */ /* 0x000fe2000ef61270 */
[----:B------:R-:W1:Y:S01]  /*18fc40*/  LDCU UR14, c[0x0][0x398] ;  /* 0x00007300ff0e77ac */ /* 0x000e620008000800 */
[----:B------:R0:W-:Y:S01]  /*18fc50*/  @P6 STG.E.U8 desc[UR62][R14.64], R2 ;  /* 0x000000020e006986 */ /* 0x0001e2000c10113e */
[----:B------:R-:W-:-:S02]  /*18fc60*/  ISETP.GE.AND P6, PT, R0, UR12, PT ;  /* 0x0000000c00007c0c */ /* 0x000fc4000bfc6270 */
[----:B------:R-:W-:Y:S01]  /*18fc70*/  ISETP.LT.AND P5, PT, R17, UR10, !P5 ;  /* 0x0000000a11007c0c */ /* 0x000fe2000efa1270 */
[----:B------:R-:W1:Y:S01]  /*18fc80*/  LDCU UR6, c[0x0][0x398] ;  /* 0x00007300ff0677ac */ /* 0x000e620008000800 */
[----:B------:R-:W1:Y:S01]  /*18fc90*/  LDCU UR10, c[0x0][0x398] ;  /* 0x00007300ff0a77ac */ /* 0x000e620008000800 */
[----:B------:R-:W1:Y:S01]  /*18fca0*/  LDCU UR12, c[0x0][0x398] ;  /* 0x00007300ff0c77ac */ /* 0x000e620008000800 */
[----:B0-----:R-:W4:Y:S01]  /*18fcb0*/  LDL.LU.64 R14, [R1+0x1f48] ;  /* 0x001f4800010e7983 */ /* 0x001f220000300a00 */
[----:B------:R-:W-:-:S03]  /*18fcc0*/  VIADD R2, R29, 0x1f0 ;  /* 0x000001f01d027836 */ /* 0x000fc60000000000 */
[----:B--2---:R0:W-:Y:S04]  /*18fcd0*/  @P4 STG.E.U8 desc[UR62][R22.64], R3 ;  /* 0x0000000316004986 */ /* 0x0041e8000c10113e */
[----:B0-----:R-:W2:Y:S01]  /*18fce0*/  LDL.LU.64 R22, [R1+0x1f40] ;  /* 0x001f400001167983 */ /* 0x001ea20000300a00 */
[----:B---3--:R-:W-:-:S05]  /*18fcf0*/  PRMT R0, R28, 0x7770, RZ ;  /* 0x000077701c007816 */ /* 0x008fca00000000ff */
[----:B------:R0:W-:Y:S01]  /*18fd00*/  @P3 STG.E.U8 desc[UR62][R26.64], R0 ;  /* 0x000000001a003986 */ /* 0x0001e2000c10113e */
[----:B------:R-:W-:Y:S02]  /*18fd10*/  ISETP.GE.AND P3, PT, R2, UR16, PT ;  /* 0x0000001002007c0c */ /* 0x000fe4000bf66270 */
[C---:B------:R-:W-:Y:S02]  /*18fd20*/  PRMT R2, R28.reuse, 0x7771, RZ ;  /* 0x000077711c027816 */ /* 0x040fe400000000ff */
[C---:B------:R-:W-:Y:S01]  /*18fd30*/  PRMT R3, R28.reuse, 0x7773, RZ ;  /* 0x000077731c037816 */ /* 0x040fe200000000ff */
[----:B0-----:R-:W3:Y:S04]  /*18fd40*/  LDL.LU.64 R26, [R1+0x1f60] ;  /* 0x001f6000011a7983 */ /* 0x001ee80000300a00 */
[----:B----4-:R0:W-:Y:S01]  /*18fd50*/  @P5 STG.E.U8 desc[UR62][R12.64], R2 ;  /* 0x000000020c005986 */ /* 0x0101e2000c10113e */
[----:B------:R-:W-:Y:S01]  /*18fd60*/  PRMT R0, R28, 0x7772, RZ ;  /* 0x000077721c007816 */ /* 0x000fe200000000ff */
[----:B0-----:R-:W-:-:S02]  /*18fd70*/  VIADD R2, R29, 0x1f1 ;  /* 0x000001f11d027836 */ /* 0x001fc40000000000 */
[----:B------:R-:W4:Y:S01]  /*18fd80*/  LDL.LU.64 R28, [R1+0x1f58] ;  /* 0x001f5800011c7983 */ /* 0x000f220000300a00 */
[C---:B------:R-:W-:Y:S02]  /*18fd90*/  ISETP.LT.AND P4, PT, R16.reuse, UR8, !P6 ;  /* 0x0000000810007c0c */ /* 0x040fe4000f781270 */
[----:B-1----:R-:W-:Y:S01]  /*18fda0*/  ISETP.LT.AND P6, PT, R17, UR14, !P6 ;  /* 0x0000000e11007c0c */ /* 0x002fe2000f7c1270 */
[----:B------:R-:W0:Y:S01]  /*18fdb0*/  LDCU UR8, c[0x0][0x398] ;  /* 0x00007300ff0877ac */ /* 0x000e220008000800 */
[----:B------:R-:W-:-:S09]  /*18fdc0*/  ISETP.LT.AND P5, PT, R16, UR6, !P3 ;  /* 0x0000000610007c0c */ /* 0x000fd2000dfa1270 */
[----:B------:R1:W-:Y:S01]  /*18fdd0*/  @P4 STG.E.U8 desc[UR62][R20.64], R0 ;  /* 0x0000000014004986 */ /* 0x0003e2000c10113e */
[----:B------:R-:W0:Y:S01]  /*18fde0*/  LDCU UR14, c[0x0][0x398] ;  /* 0x00007300ff0e77ac */ /* 0x000e220008000800 */
[----:B------:R-:W0:Y:S02]  /*18fdf0*/  LDCU UR6, c[0x0][0x39c] ;  /* 0x00007380ff0677ac */ /* 0x000e240008000800 */
[----:B-1----:R-:W4:Y:S04]  /*18fe00*/  LDL.LU.64 R20, [R1+0x1f70] ;  /* 0x001f700001147983 */ /* 0x002f280000300a00 */
[----:B------:R1:W-:Y:S04]  /*18fe10*/  @P6 STG.E.U8 desc[UR62][R24.64], R3 ;  /* 0x0000000318006986 */ /* 0x0003e8000c10113e */
[----:B-1----:R-:W4:Y:S04]  /*18fe20*/  LDL.LU.64 R24, [R1+0x1f68] ;  /* 0x001f680001187983 */ /* 0x002f280000300a00 */
[----:B------:R-:W4:Y:S01]  /*18fe30*/  LDL.LU R3, [R1+0xde0] ;  /* 0x000de00001037983 */ /* 0x000f220000300800 */
[----:B------:R-:W-:-:S02]  /*18fe40*/  ISETP.LT.AND P3, PT, R17, UR10, !P3 ;  /* 0x0000000a11007c0c */ /* 0x000fc4000df61270 */
[----:B------:R-:W-:Y:S02]  /*18fe50*/  PRMT R0, R4, 0x7770, RZ ;  /* 0x0000777004007816 */ /* 0x000fe400000000ff */
[----:B------:R-:W-:Y:S01]  /*18fe60*/  ISETP.GE.AND P4, PT, R2, UR18, PT ;  /* 0x0000001202007c0c */ /* 0x000fe2000bf86270 */
[----:B------:R-:W1:Y:S02]  /*18fe70*/  LDCU UR10, c[0x0][0x398] ;  /* 0x00007300ff0a77ac */ /* 0x000e640008000800 */
[----:B------:R1:W-:Y:S01]  /*18fe80*/  @P5 STG.E.U8 desc[UR62][R14.64], R0 ;  /* 0x000000000e005986 */ /* 0x0003e2000c10113e */
[----:B0-----:R-:W-:Y:S02]  /*18fe90*/  ISETP.LT.AND P6, PT, R16, UR8, !P4 ;  /* 0x0000000810007c0c */ /* 0x001fe4000e7c1270 */
[----:B------:R-:W-:Y:S01]  /*18fea0*/  ISETP.LT.AND P4, PT, R17, UR12, !P4 ;  /* 0x0000000c11007c0c */ /* 0x000fe2000e781270 */
[----:B------:R-:W0:Y:S01]  /*18feb0*/  LDCU UR8, c[0x0][0x398] ;  /* 0x00007300ff0877ac */ /* 0x000e220008000800 */
[----:B------:R-:W0:Y:S01]  /*18fec0*/  LDCU UR12, c[0x0][0x398] ;  /* 0x00007300ff0c77ac */ /* 0x000e220008000800 */
[C---:B-1----:R-:W-:Y:S01]  /*18fed0*/  PRMT R0, R4.reuse, 0x7771, RZ ;  /* 0x0000777104007816 */ /* 0x042fe200000000ff */
[----:B------:R-:W4:Y:S04]  /*18fee0*/  LDL.LU.64 R14, [R1+0x1f80] ;  /* 0x001f8000010e7983 */ /* 0x000f280000300a00 */
[----:B--2---:R1:W-:Y:S04]  /*18fef0*/  @P3 STG.E.U8 desc[UR62][R22.64], R0 ;  /* 0x0000000016003986 */ /* 0x0043e8000c10113e */
[----:B-1----:R-:W2:Y:S01]  /*18ff00*/  LDL.LU.64 R22, [R1+0x1f78] ;  /* 0x001f780001167983 */ /* 0x002ea20000300a00 */
[----:B------:R-:W-:-:S02]  /*18ff10*/  PRMT R0, R4, 0x7772, RZ ;  /* 0x0000777204007816 */ /* 0x000fc400000000ff */
[----:B------:R-:W-:-:S03]  /*18ff20*/  PRMT R4, R4, 0x7773, RZ ;  /* 0x0000777304047816 */ /* 0x000fc600000000ff */
[----:B---3--:R1:W-:Y:S04]  /*18ff30*/  @P6 STG.E.U8 desc[UR62][R26.64], R0 ;  /* 0x000000001a006986 */ /* 0x0083e8000c10113e */
[----:B-1----:R-:W3:Y:S04]  /*18ff40*/  LDL.LU.64 R26, [R1+0x1f30] ;  /* 0x001f3000011a7983 */ /* 0x002ee80000300a00 */
[----:B----4-:R1:W-:Y:S04]  /*18ff50*/  @P4 STG.E.U8 desc[UR62][R28.64], R4 ;  /* 0x000000041c004986 */ /* 0x0103e8000c10113e */
[----:B-1----:R-:W4:Y:S01]  /*18ff60*/  LDL.LU.64 R28, [R1+0x1fa8] ;  /* 0x001fa800011c7983 */ /* 0x002f220000300a00 */
[----:B------:R-:W-:-:S05]  /*18ff70*/  VIADD R2, R3, 0x1f2 ;  /* 0x000001f203027836 */ /* 0x000fca0000000000 */
[----:B------:R-:W-:Y:S01]  /*18ff80*/  ISETP.GE.AND P5, PT, R2, UR20, PT ;  /* 0x0000001402007c0c */ /* 0x000fe2000bfa6270 */
[----:B------:R-:W-:-:S03]  /*18ff90*/  VIADD R2, R3, 0x1f3 ;  /* 0x000001f303027836 */ /* 0x000fc60000000000 */
[----:B------:R-:W-:Y:S02]  /*18ffa0*/  ISETP.LT.AND P3, PT, R16, UR14, !P5 ;  /* 0x0000000e10007c0c */ /* 0x000fe4000ef61270 */
[----:B------:R-:W-:Y:S01]  /*18ffb0*/  ISETP.GE.AND P6, PT, R2, UR4, PT ;  /* 0x0000000402007c0c */ /* 0x000fe2000bfc6270 */
[----:B------:R-:W1:Y:S01]  /*18ffc0*/  LDCU UR4, c[0x0][0x398] ;  /* 0x00007300ff0477ac */ /* 0x000e620008000800 */
[----:B------:R-:W-:Y:S02]  /*18ffd0*/  ISETP.LT.AND P5, PT, R17, UR10, !P5 ;  /* 0x0000000a11007c0c */ /* 0x000fe4000efa1270 */
[----:B------:R-:W-:Y:S01]  /*18ffe0*/  PRMT R2, R5, 0x7770, RZ ;  /* 0x0000777005027816 */ /* 0x000fe200000000ff */
[----:B------:R-:W1:Y:S01]  /*18fff0*/  LDCU UR10, c[0x0][0x398] ;  /* 0x00007300ff0a77ac */ /* 0x000e620008000800 */
[----:B------:R-:W-:Y:S01]  /*190000*/  VIADD R0, R3, 0x1f4 ;  /* 0x000001f403007836 */ /* 0x000fe20000000000 */
[----:B0-----:R-:W-:Y:S02]  /*190010*/  ISETP.LT.AND P4, PT, R16, UR8, !P6 ;  /* 0x0000000810007c0c */ /* 0x001fe4000f781270 */
[----:B------:R-:W-:Y:S01]  /*190020*/  ISETP.LT.AND P6, PT, R17, UR12, !P6 ;  /* 0x0000000c11007c0c */ /* 0x000fe2000f7c1270 */
[----:B------:R-:W0:Y:S01]  /*190030*/  LDCU UR8, c[0x0][0x398] ;  /* 0x00007300ff0877ac */ /* 0x000e220008000800 */
[----:B------:R-:W0:Y:S01]  /*190040*/  LDCU UR12, c[0x0][0x398] ;  /* 0x00007300ff0c77ac */ /* 0x000e220008000800 */
[----:B------:R1:W-:Y:S01]  /*190050*/  @P3 STG.E.U8 desc[UR62][R20.64], R2 ;  /* 0x0000000214003986 */ /* 0x0003e2000c10113e */
[----:B------:R-:W-:Y:S01]  /*190060*/  ISETP.GE.AND P3, PT, R0, UR6, PT ;  /* 0x0000000600007c0c */ /* 0x000fe2000bf66270 */
[----:B------:R-:W-:Y:S01]  /*190070*/  VIADD R0, R3, 0x1f7 ;  /* 0x000001f703007836 */ /* 0x000fe20000000000 */
[----:B------:R-:W0:Y:S01]  /*190080*/  LDCU UR6, c[0x0][0x398] ;  /* 0x00007300ff0677ac */ /* 0x000e220008000800 */
[----:B-1----:R-:W-:Y:S01]  /*190090*/  PRMT R2, R5, 0x7771, RZ ;  /* 0x0000777105027816 */ /* 0x002fe200000000ff */
[----:B------:R-:W4:Y:S04]  /*1900a0*/  LDL.LU.64 R20, [R1+0x1fc0] ;  /* 0x001fc00001147983 */ /* 0x000f280000300a00 */
[----:B------:R1:W-:Y:S01]  /*1900b0*/  @P5 STG.E.U8 desc[UR62][R24.64], R2 ;  /* 0x0000000218005986 */ /* 0x0003e2000c10113e */
[----:B------:R-:W-:-:S02]  /*1900c0*/  ISETP.LT.AND P5, PT, R16, UR4, !P3 ;  /* 0x0000000410007c0c */ /* 0x000fc4000dfa1270 */
[----:B------:R-:W-:Y:S01]  /*1900d0*/  ISETP.LT.AND P3, PT, R17, UR10, !P3 ;  /* 0x0000000a11007c0c */ /* 0x000fe2000df61270 */
[----:B------:R-:W0:Y:S01]  /*1900e0*/  LDCU UR4, c[0x0][0x398] ;  /* 0x00007300ff0477ac */ /* 0x000e220008000800 */
[----:B------:R-:W0:Y:S01]  /*1900f0*/  LDCU UR10, c[0x0][0x398] ;  /* 0x00007300ff0a77ac */ /* 0x000e220008000800 */
[C---:B-1----:R-:W-:Y:S02]  /*190100*/  PRMT R2, R5.reuse, 0x7772, RZ ;  /* 0x0000777205027816 */ /* 0x042fe400000000ff */
[----:B------:R-:W-:Y:S01]  /*190110*/  PRMT R5, R5, 0x7773, RZ ;  /* 0x0000777305057816 */ /* 0x000fe200000000ff */
[----:B------:R-:W4:Y:S04]  /*190120*/  LDL.LU.64 R24, [R1+0x1fb0] ;  /* 0x001fb00001187983 */ /* 0x000f280000300a00 */
[----:B------:R-:W-:Y:S01]  /*190130*/  @P4 STG.E.U8 desc[UR62][R14.64], R2 ;  /* 0x000000020e004986 */ /* 0x000fe2000c10113e */
[----:B------:R-:W-:-:S02]  /*190140*/  ISETP.GE.AND P4, PT, R0, UR19, PT ;  /* 0x0000001300007c0c */ /* 0x000fc4000bf86270 */
[C---:B------:R-:W-:Y:S01]  /*190150*/  PRMT R0, R6.reuse, 0x7770, RZ ;  /* 0x0000777006007816 */ /* 0x040fe200000000ff */
[----:B--2---:R1:W-:Y:S04]  /*190160*/  @P6 STG.E.U8 desc[UR62][R22.64], R5 ;  /* 0x0000000516006986 */ /* 0x0043e8000c10113e */
[----:B-1----:R-:W2:Y:S04]  /*190170*/  LDL.LU.64 R22, [R1+0x1fd0] ;  /* 0x001fd00001167983 */ /* 0x002ea80000300a00 */
[----:B---3--:R1:W-:Y:S02]  /*190180*/  @P5 STG.E.U8 desc[UR62][R26.64], R0 ;  /* 0x000000001a005986 */ /* 0x0083e4000c10113e */
[----:B-1----:R-:W-:-:S02]  /*190190*/  PRMT R0, R6, 0x7771, RZ ;  /* 0x0000777106007816 */ /* 0x002fc400000000ff */
[----:B------:R-:W3:Y:S04]  /*1901a0*/  LDL.LU.64 R26, [R1+0x1ff0] ;  /* 0x001ff000011a7983 */ /* 0x000ee80000300a00 */
[----:B----4-:R1:W-:Y:S04]  /*1901b0*/  @P3 STG.E.U8 desc[UR62][R28.64], R0 ;  /* 0x000000001c003986 */ /* 0x0103e8000c10113e */
[----:B-1----:R-:W4:Y:S01]  /*1901c0*/  LDL.LU.64 R28, [R1+0x2000] ;  /* 0x00200000011c7983 */ /* 0x002f220000300a00 */
[----:B0-----:R-:W-:Y:S01]  /*1901d0*/  ISETP.LT.AND P6, PT, R16, UR6, !P1 ;  /* 0x0000000610007c0c */ /* 0x001fe2000cfc1270 */
[----:B------:R-:W-:Y:S01]  /*1901e0*/  VIADD R2, R3, 0x1f8 ;  /* 0x000001f803027836 */ /* 0x000fe20000000000 */
[----:B------:R-:W0:Y:S01]  /*1901f0*/  LDCU UR6, c[0x0][0x398] ;  /* 0x00007300ff0677ac */ /* 0x000e220008000800 */
[----:B------:R-:W-:-:S02]  /*190200*/  ISETP.LT.AND P1, PT, R17, UR8, !P1 ;  /* 0x0000000811007c0c */ /* 0x000fc4000cf21270 */
[----:B------:R-:W-:Y:S01]  /*190210*/  ISETP.LT.AND P3, PT, R16, UR4, !P2 ;  /* 0x0000000410007c0c */ /* 0x000fe2000d761270 */
[----:B------:R-:W-:Y:S01]  /*190220*/  VIADD R0, R3, 0x1f9 ;  /* 0x000001f903007836 */ /* 0x000fe20000000000 */
[----:B------:R-:W-:Y:S02]  /*190230*/  ISETP.GE.AND P5, PT, R2, UR17, PT ;  /* 0x0000001102007c0c */ /* 0x000fe4000bfa6270 */
[C---:B------:R-:W-:Y:S02]  /*190240*/  PRMT R2, R6.reuse, 0x7772, RZ ;  /* 0x0000777206027816 */ /* 0x040fe400000000ff */
[----:B------:R-:W-:Y:S01]  /*190250*/  PRMT R6, R6, 0x7773, RZ ;  /* 0x0000777306067816 */ /* 0x000fe200000000ff */
[----:B------:R-:W4:Y:S01]  /*190260*/  LDL.LU.64 R18, [R1+0x1fe8] ;  /* 0x001fe80001127983 */ /* 0x000f220000300a00 */
[----:B------:R-:W-:Y:S01]  /*190270*/  ISETP.LT.AND P2, PT, R17, UR10, !P2 ;  /* 0x0000000a11007c0c */ /* 0x000fe2000d741270 */
[----:B------:R-:W1:Y:S01]  /*190280*/  LDCU UR8, c[0x0][0x398] ;  /* 0x00007300ff0877ac */ /* 0x000e620008000800 */
[----:B------:R-:W0:Y:S01]  /*190290*/  LDCU UR4, c[0x0][0x398] ;  /* 0x00007300ff0477ac */ /* 0x000e220008000800 */
[----:B------:R-:W0:Y:S01]  /*1902a0*/  LDCU UR10, c[0x0][0x398] ;  /* 0x00007300ff0a77ac */ /* 0x000e220008000800 */
[----:B------:R0:W-:Y:S01]  /*1902b0*/  @P6 STG.E.U8 desc[UR62][R20.64], R2 ;  /* 0x0000000214006986 */ /* 0x0001e2000c10113e */
[----:B------:R-:W-:-:S02]  /*1902c0*/  ISETP.GE.AND P6, PT, R0, UR7, PT ;  /* 0x0000000700007c0c */ /* 0x000fc4000bfc6270 */
[----:B------:R-:W-:Y:S01]  /*1902d0*/  PRMT R0, R7, 0x7770, RZ ;  /* 0x0000777007007816 */ /* 0x000fe200000000ff */
[----:B------:R-:W1:Y:S01]  /*1902e0*/  LDCU UR7, c[0x0][0x398] ;  /* 0x00007300ff0777ac */ /* 0x000e620008000800 */
[----:B0-----:R-:W4:Y:S01]  /*1902f0*/  LDL.LU.64 R20, [R1+0x2010] ;  /* 0x0020100001147983 */ /* 0x001f220000300a00 */
[----:B------:R-:W-:-:S03]  /*190300*/  VIADD R2, R3, 0x1fa ;  /* 0x000001fa03027836 */ /* 0x000fc60000000000 */
[----:B------:R0:W-:Y:S02]  /*190310*/  @P1 STG.E.U8 desc[UR62][R24.64], R6 ;  /* 0x0000000618001986 */ /* 0x0001e4000c10113e */
[----:B------:R-:W-:Y:S02]  /*190320*/  ISETP.GE.AND P1, PT, R2, UR15, PT ;  /* 0x0000000f02007c0c */ /* 0x000fe4000bf26270 */
[C---:B------:R-:W-:Y:S01]  /*190330*/  PRMT R2, R7.reuse, 0x7771, RZ ;  /* 0x0000777107027816 */ /* 0x040fe200000000ff */
[----:B0-----:R-:W4:Y:S04]  /*190340*/  LDL.LU.64 R24, [R1+0x2008] ;  /* 0x0020080001187983 */ /* 0x001f280000300a00 */
[----:B--2---:R0:W-:Y:S01]  /*190350*/  @P3 STG.E.U8 desc[UR62][R22.64], R0 ;  /* 0x0000000016003986 */ /* 0x0041e2000c10113e */
[----:B------:R-:W-:Y:S01]  /*190360*/  ISETP.LT.AND P3, PT, R16, UR6, !P4 ;  /* 0x0000000610007c0c */ /* 0x000fe2000e761270 */
[----:B------:R-:W2:Y:S02]  /*190370*/  LDCU UR6, c[0x0][0x398] ;  /* 0x00007300ff0677ac */ /* 0x000ea40008000800 */
[----:B0-----:R-:W4:Y:S01]  /*190380*/  LDL.LU.64 R22, [R1+0x2038] ;  /* 0x0020380001167983 */ /* 0x001f220000300a00 */
[----:B------:R-:W-:-:S03]  /*190390*/  PRMT R0, R7, 0x7772, RZ ;  /* 0x0000777207007816 */ /* 0x000fc600000000ff */
[----:B---3--:R0:W-:Y:S04]  /*1903a0*/  @P2 STG.E.U8 desc[UR62][R26.64], R2 ;  /* 0x000000021a002986 */ /* 0x0081e8000c10113e */
[----:B0-----:R-:W3:Y:S04]  /*1903b0*/  LDL.LU.64 R26, [R1+0x2050] ;  /* 0x00205000011a7983 */ /* 0x001ee80000300a00 */
[----:B----4-:R0:W-:Y:S04]  /*1903c0*/  @P3 STG.E.U8 desc[UR62][R28.64], R0 ;  /* 0x000000001c003986 */ /* 0x0101e8000c10113e */
[----:B0-----:R-:W4:Y:S01]  /*1903d0*/  LDL.LU.64 R28, [R1+0x2048] ;  /* 0x00204800011c7983 */ /* 0x001f220000300a00 */
[----:B-1----:R-:W-:-:S02]  /*1903e0*/  ISETP.LT.AND P4, PT, R17, UR8, !P4 ;  /* 0x0000000811007c0c */ /* 0x002fc4000e781270 */
[----:B------:R-:W-:Y:S01]  /*1903f0*/  ISETP.LT.AND P2, PT, R16, UR4, !P5 ;  /* 0x0000000410007c0c */ /* 0x000fe2000ef41270 */
[----:B------:R-:W0:Y:S01]  /*190400*/  LDCU UR8, c[0x0][0x398] ;  /* 0x00007300ff0877ac */ /* 0x000e220008000800 */
[----:B------:R-:W-:Y:S01]  /*190410*/  VIADD R2, R3, 0x1fb ;  /* 0x000001fb03027836 */ /* 0x000fe20000000000 */
[----:B------:R-:W1:Y:S01]  /*190420*/  LDCU UR4, c[0x0][0x398] ;  /* 0x00007300ff0477ac */ /* 0x000e620008000800 */
[----:B------:R-:W-:Y:S02]  /*190430*/  ISETP.LT.AND P5, PT, R17, UR7, !P5 ;  /* 0x0000000711007c0c */ /* 0x000fe4000efa1270 */
[----:B------:R-:W-:Y:S01]  /*190440*/  PRMT R7, R7, 0x7773, RZ ;  /* 0x0000777307077816 */ /* 0x000fe200000000ff */
[----:B------:R-:W4:Y:S01]  /*190450*/  LDL.LU.64 R4, [R1+0x2030] ;  /* 0x0020300001047983 */ /* 0x000f220000300a00 */
[----:B------:R-:W-:Y:S02]  /*190460*/  ISETP.GE.AND P3, PT, R2, UR11, PT ;  /* 0x0000000b02007c0c */ /* 0x000fe4000bf66270 */
[----:B------:R-:W-:Y:S01]  /*190470*/  PRMT R2, R8, 0x7770, RZ ;  /* 0x0000777008027816 */ /* 0x000fe200000000ff */
[----:B------:R-:W-:Y:S01]  /*190480*/  VIADD R0, R3, 0x1fc ;  /* 0x000001fc03007836 */ /* 0x000fe20000000000 */
[----:B------:R-:W1:Y:S01]  /*190490*/  LDCU UR7, c[0x0][0x398] ;  /* 0x00007300ff0777ac */ /* 0x000e620008000800 */
[----:B------:R1:W-:Y:S01]  /*1904a0*/  @P4 STG.E.U8 desc[UR62][R18.64], R7 ;  /* 0x0000000712004986 */ /* 0x0003e2000c10113e */
[----:B--2---:R-:W-:Y:S01]  /*1904b0*/  ISETP.LT.AND P4, PT, R16, UR6, !P6 ;  /* 0x0000000610007c0c */ /* 0x004fe2000f781270 */
[----:B------:R-:W2:Y:S01]  /*1904c0*/  LDCU UR6, c[0x0][0x398] ;  /* 0x00007300ff0677ac */ /* 0x000ea20008000800 */
[----:B0-----:R-:W-:Y:S01]  /*1904d0*/  ISETP.LT.AND P6, PT, R17, UR8, !P6 ;  /* 0x0000000811007c0c */ /* 0x001fe2000f7c1270 */
[----:B------:R-:W0:Y:S01]  /*1904e0*/  LDCU UR8, c[0x0][0x398] ;  /* 0x00007300ff0877ac */ /* 0x000e220008000800 */
[----:B-1----:R-:W2:Y:S04]  /*1904f0*/  LDL.LU.64 R6, [R1+0x1fb8] ;  /* 0x001fb80001067983 */ /* 0x002ea80000300a00 */
[----:B------:R-:W2:Y:S04]  /*190500*/  LDL.LU.64 R12, [R1+0x1348] ;  /* 0x00134800010c7983 */ /* 0x000ea80000300a00 */
[----:B------:R-:W2:Y:S04]  /*190510*/  LDL.LU.64 R14, [R1+0x1318] ;  /* 0x00131800010e7983 */ /* 0x000ea80000300a00 */
[----:B------:R-:W2:Y:S04]  /*190520*/  LDL.LU.64 R18, [R1+0x12b8] ;  /* 0x0012b80001127983 */ /* 0x000ea80000300a00 */
[----:B------:R1:W-:Y:S01]  /*190530*/  @P2 STG.E.U8 desc[UR62][R20.64], R2 ;  /* 0x0000000214002986 */ /* 0x0003e2000c10113e */
[----:B------:R-:W-:-:S02]  /*190540*/  ISETP.GE.AND P2, PT, R0, UR13, PT ;  /* 0x0000000d00007c0c */ /* 0x000fc4000bf46270 */
[C---:B------:R-:W-:Y:S02]  /*190550*/  PRMT R0, R8.reuse, 0x7772, RZ ;  /* 0x0000777208007816 */ /* 0x040fe400000000ff */
[----:B-1----:R-:W-:Y:S01]  /*190560*/  PRMT R2, R8, 0x7771, RZ ;  /* 0x0000777108027816 */ /* 0x002fe200000000ff */
[----:B------:R-:W2:Y:S04]  /*190570*/  LDL.LU.64 R20, [R1+0x1278] ;  /* 0x0012780001147983 */ /* 0x000ea80000300a00 */
[----:B------:R1:W-:Y:S01]  /*190580*/  @P5 STG.E.U8 desc[UR62][R24.64], R2 ;  /* 0x0000000218005986 */ /* 0x0003e2000c10113e */
[----:B------:R-:W-:Y:S02]  /*190590*/  ISETP.LT.AND P5, PT, R16, UR4, !P1 ;  /* 0x0000000410007c0c */ /* 0x000fe4000cfa1270 */
[----:B------:R-:W-:Y:S01]  /*1905a0*/  PRMT R8, R8, 0x7773, RZ ;  /* 0x0000777308087816 */ /* 0x000fe200000000ff */
[----:B-1----:R-:W2:Y:S04]  /*1905b0*/  LDL.LU.64 R24, [R1+0x1220] ;  /* 0x0012200001187983 */ /* 0x002ea80000300a00 */
[----:B------:R1:W-:Y:S01]  /*1905c0*/  @P4 STG.E.U8 desc[UR62][R22.64], R0 ;  /* 0x0000000016004986 */ /* 0x0003e2000c10113e */
[----:B------:R-:W-:Y:S01]  /*1905d0*/  VIADD R2, R3, 0x1fd ;  /* 0x000001fd03027836 */ /* 0x000fe20000000000 */
[----:B------:R-:W0:Y:S01]  /*1905e0*/  LDCU UR4, c[0x0][0x398] ;  /* 0x00007300ff0477ac */ /* 0x000e220008000800 */
[----:B-1----:R-:W-:Y:S01]  /*1905f0*/  PRMT R0, R9, 0x7770, RZ ;  /* 0x0000777009007816 */ /* 0x002fe200000000ff */
[----:B------:R-:W2:Y:S04]  /*190600*/  LDL.LU.64 R22, [R1+0x1170] ;  /* 0x0011700001167983 */ /* 0x000ea80000300a00 */
[----:B---3--:R1:W-:Y:S04]  /*190610*/  @P6 STG.E.U8 desc[UR62][R26.64], R8 ;  /* 0x000000081a006986 */ /* 0x0083e8000c10113e */
[----:B-1----:R-:W3:Y:S04]  /*190620*/  LDL.LU.64 R26, [R1+0x10a0] ;  /* 0x0010a000011a7983 */ /* 0x002ee80000300a00 */
[----:B----4-:R1:W-:Y:S04]  /*190630*/  @P5 STG.E.U8 desc[UR62][R28.64], R0 ;  /* 0x000000001c005986 */ /* 0x0103e8000c10113e */
[----:B-1----:R-:W4:Y:S01]  /*190640*/  LDL.LU.64 R28, [R1+0xff8] ;  /* 0x000ff800011c7983 */ /* 0x002f220000300a00 */
[----:B------:R-:W-:-:S02]  /*190650*/  ISETP.LT.AND P1, PT, R17, UR10, !P1 ;  /* 0x0000000a11007c0c */ /* 0x000fc4000cf21270 */
[----:B------:R-:W-:Y:S01]  /*190660*/  ISETP.GE.AND P4, PT, R2, UR9, PT ;  /* 0x0000000902007c0c */ /* 0x000fe2000bf86270 */
[----:B------:R-:W1:Y:S01]  /*190670*/  LDCU UR9, c[0x0][0x398] ;  /* 0x00007300ff0977ac */ /* 0x000e620008000800 */
[----:B------:R-:W1:Y:S01]  /*190680*/  LDCU UR10, c[0x0][0x398] ;  /* 0x00007300ff0a77ac */ /* 0x000e620008000800 */
[C---:B------:R-:W-:Y:S01]  /*190690*/  ISETP.LT.AND P6, PT, R16.reuse, UR7, !P3 ;  /* 0x0000000710007c0c */ /* 0x040fe2000dfc1270 */
[----:B------:R-:W1:Y:S01]  /*1906a0*/  LDCU UR7, c[0x0][0x398] ;  /* 0x00007300ff0777ac */ /* 0x000e620008000800 */
[----:B--2---:R-:W-:Y:S01]  /*1906b0*/  ISETP.LT.AND P3, PT, R17, UR6, !P3 ;  /* 0x0000000611007c0c */ /* 0x004fe2000df61270 */
[----:B------:R-:W2:Y:S01]  /*1906c0*/  LDCU UR6, c[0x0][0x398] ;  /* 0x00007300ff0677ac */ /* 0x000ea20008000800 */
[----:B------:R-:W-:Y:S02]  /*1906d0*/  PRMT R2, R9, 0x7771, RZ ;  /* 0x0000777109027816 */ /* 0x000fe400000000ff */
[----:B0-----:R-:W-:Y:S01]  /*1906e0*/  ISETP.LT.AND P5, PT, R16, UR8, !P2 ;  /* 0x0000000810007c0c */ /* 0x001fe2000d7a1270 */
[----:B------:R-:W-:-:S02]  /*1906f0*/  VIADD R3, R3, 0x1fe ;  /* 0x000001fe03037836 */ /* 0x000fc40000000000 */
[----:B------:R0:W-:Y:S01]  /*190700*/  @P1 STG.E.U8 desc[UR62][R4.64], R2 ;  /* 0x0000000204001986 */ /* 0x0001e2000c10113e */
[----:B------:R-:W-:Y:S02]  /*190710*/  PRMT R0, R10, 0x7770, RZ ;  /* 0x000077700a007816 */ /* 0x000fe400000000ff */
[----:B------:R-:W-:Y:S02]  /*190720*/  ISETP.GE.AND P1, PT, R3, UR5, PT ;  /* 0x0000000503007c0c */ /* 0x000fe4000bf26270 */
[----:B------:R-:W-:Y:S02]  /*190730*/  ISETP.LT.AND P2, PT, R17, UR4, !P2 ;  /* 0x0000000411007c0c */ /* 0x000fe4000d741270 */
[C---:B0-----:R-:W-:Y:S02]  /*190740*/  PRMT R4, R9.reuse, 0x7772, RZ ;  /* 0x0000777209047816 */ /* 0x041fe400000000ff */
[----:B------:R-:W-:-:S03]  /*190750*/  PRMT R9, R9, 0x7773, RZ ;  /* 0x0000777309097816 */ /* 0x000fc600000000ff */
[----:B------:R0:W-:Y:S04]  /*190760*/  @P6 STG.E.U8 desc[UR62][R6.64], R4 ;  /* 0x0000000406006986 */ /* 0x0001e8000c10113e */
[----:B------:R-:W-:Y:S04]  /*190770*/  @P3 STG.E.U8 desc[UR62][R12.64], R9 ;  /* 0x000000090c003986 */ /* 0x000fe8000c10113e */
[----:B------:R0:W-:Y:S01]  /*190780*/  @P5 STG.E.U8 desc[UR62][R14.64], R0 ;  /* 0x000000000e005986 */ /* 0x0001e2000c10113e */
[----:B-1----:R-:W-:Y:S02]  /*190790*/  ISETP.LT.AND P5, PT, R16, UR9, !P4 ;  /* 0x0000000910007c0c */ /* 0x002fe4000e7a1270 */
[----:B------:R-:W-:-:S02]  /*1907a0*/  ISETP.LT.AND P4, PT, R17, UR10, !P4 ;  /* 0x0000000a11007c0c */ /* 0x000fc4000e781270 */
[C---:B------:R-:W-:Y:S02]  /*1907b0*/  ISETP.LT.AND P6, PT, R16.reuse, UR7, !P1 ;  /* 0x0000000710007c0c */ /* 0x040fe4000cfc1270 */
[----:B--2---:R-:W-:Y:S02]  /*1907c0*/  ISETP.LT.AND P1, PT, R17, UR6, !P1 ;  /* 0x0000000611007c0c */ /* 0x004fe4000cf21270 */
[----:B------:R-:W-:Y:S02]  /*1907d0*/  ISETP.LT.AND P3, PT, R16, UR12, !P0 ;  /* 0x0000000c10007c0c */ /* 0x000fe4000c761270 */
[C---:B------:R-:W-:Y:S02]  /*1907e0*/  PRMT R2, R10.reuse, 0x7771, RZ ;  /* 0x000077710a027816 */ /* 0x040fe400000000ff */
[C---:B------:R-:W-:Y:S02]  /*1907f0*/  PRMT R3, R10.reuse, 0x7772, RZ ;  /* 0x000077720a037816 */ /* 0x040fe400000000ff */
[----:B------:R-:W-:-:S02]  /*190800*/  PRMT R10, R10, 0x7773, RZ ;  /* 0x000077730a0a7816 */ /* 0x000fc400000000ff */
[C---:B------:R-:W-:Y:S02]  /*190810*/  PRMT R5, R11.reuse, 0x7772, RZ ;  /* 0x000077720b057816 */ /* 0x040fe400000000ff */
[C---:B0-----:R-:W-:Y:S02]  /*190820*/  PRMT R4, R11.reuse, 0x7771, RZ ;  /* 0x000077710b047816 */ /* 0x041fe400000000ff */
[----:B------:R-:W-:Y:S01]  /*190830*/  PRMT R0, R11, 0x7770, RZ ;  /* 0x000077700b007816 */ /* 0x000fe200000000ff */
[----:B------:R0:W-:Y:S01]  /*190840*/  @P2 STG.E.U8 desc[UR62][R18.64], R2 ;  /* 0x0000000212002986 */ /* 0x0001e2000c10113e */
[----:B------:R-:W-:-:S03]  /*190850*/  ISETP.LT.AND P0, PT, R17, UR12, !P0 ;  /* 0x0000000c11007c0c */ /* 0x000fc6000c701270 */
[----:B------:R0:W-:Y:S04]  /*190860*/  @P5 STG.E.U8 desc[UR62][R20.64], R3 ;  /* 0x0000000314005986 */ /* 0x0001e8000c10113e */
[----:B------:R0:W-:Y:S01]  /*190870*/  @P4 STG.E.U8 desc[UR62][R24.64], R10 ;  /* 0x0000000a18004986 */ /* 0x0001e2000c10113e */
[----:B------:R-:W-:-:S03]  /*190880*/  PRMT R11, R11, 0x7773, RZ ;  /* 0x000077730b0b7816 */ /* 0x000fc600000000ff */
[----:B------:R0:W-:Y:S04]  /*190890*/  @P6 STG.E.U8 desc[UR62][R22.64], R0 ;  /* 0x0000000016006986 */ /* 0x0001e8000c10113e */
[----:B---3--:R0:W-:Y:S04]  /*1908a0*/  @P1 STG.E.U8 desc[UR62][R26.64], R4 ;  /* 0x000000041a001986 */ /* 0x0081e8000c10113e */
[----:B----4-:R0:W-:Y:S01]  /*1908b0*/  @P3 STG.E.U8 desc[UR62][R28.64], R5 ;  /* 0x000000051c003986 */ /* 0x0101e2000c10113e */
[----:B------:R-:W-:Y:S05]  /*1908c0*/  @!P0 EXIT ;  /* 0x000000000000894d */ /* 0x000fea0003800000 */
[----:B0-----:R-:W2:Y:S04]  /*1908d0*/  LDL.LU.64 R28, [R1+0xf10] ;  /* 0x000f1000011c7983 */ /* 0x001ea80000300a00 */
[----:B--2---:R-:W-:Y:S01]  /*1908e0*/  STG.E.U8 desc[UR62][R28.64], R11 ;  /* 0x0000000b1c007986 */ /* 0x004fe2000c10113e */
[----:B------:R-:W-:Y:S05]  /*1908f0*/  EXIT ;  /* 0x000000000000794d */ /* 0x000fea0003800000 */
.L_x_3:
[----:B------:R-:W-:-:S00]  /*190900*/  BRA `(.L_x_3) ;  /* 0xfffffffc00fc7947 */ /* 0x000fc0000383ffff */
[----:B------:R-:W-:-:S00]  /*190910*/  NOP ;  /* 0x0000000000007918 */ /* 0x000fc00000000000 */
        /* <DEDUP_REMOVED lines=14> */
.L_x_4:


//--------------------- .nv.shared.matmul_kernel  --------------------------
	.section	.nv.shared.matmul_kernel,"aw",@nobits
	.sectionflags	@""
	.align	16
	.zero		1024


//--------------------- .nv.shared.reserved.0     --------------------------
	.section	.nv.shared.reserved.0,"aw",@nobits
	.weak		__nv_reservedSMEM_offset_0_alias
	.size		__nv_reservedSMEM_offset_0_alias, 0, 64
	.other		__nv_reservedSMEM_offset_0_alias,@"STO_CUDA_RESERVED_SHARED STV_DEFAULT"
__nv_reservedSMEM_offset_0_alias:
	.zero		0
	.zero		64


//--------------------- .nv.constant0.matmul_kernel --------------------------
	.section	.nv.constant0.matmul_kernel,"a",@progbits
	.sectionflags	@""
	.align	4
.nv.constant0.matmul_kernel:
	.zero		976


//--------------------- SYMBOLS --------------------------

	.type		.nv.reservedSmem.offset0,@object
	.size		.nv.reservedSmem.offset0,0x4
	.type		.nv.reservedSmem.cap,@object
	.size		.nv.reservedSmem.cap,0x4
